	.target	sm_90a

	.elftype	@"ET_EXEC"


//--------------------- .note.nv.tkinfo           --------------------------
	.section	.note.nv.tkinfo,"",@"SHT_NOTE"
	.sectionflags	@"SHF_NOTE_NV_TKINFO"
	.tkinfo
        /*0018*/ 	.word	0x00000002
        /*0030*/ 	.string	""
        /*0030*/ 	.string	"ptxas"
        /*0030*/ 	.string	"Cuda compilation tools, release 13.0, V13.0.88"
        /*0030*/ 	.string	"Build cuda_13.0.r13.0/compiler.36424714_0"
        /*0030*/ 	.string	"-arch sm_90a -m 64 "



//--------------------- .note.nv.cuinfo           --------------------------
	.section	.note.nv.cuinfo,"",@"SHT_NOTE"
	.sectionflags	@"SHF_NOTE_NV_CUINFO"
        /*0018*/ 	.short	0x0002
        /*001a*/ 	.short	0x005a
        /*001c*/ 	.short	0x0082
	.zero		2


//--------------------- .nv.info                  --------------------------
	.section	.nv.info,"",@"SHT_CUDA_INFO"
	.align	4


	//----- nvinfo : EIATTR_REGCOUNT
	.align		4
        /*0000*/ 	.byte	0x04, 0x2f
        /*0002*/ 	.short	(.L_12 - .L_11)
	.align		4
.L_11:
        /*0004*/ 	.word	index@(_ZN5flash25flash_bwd_dot_do_o_kernelILb1E23Flash_bwd_kernel_traitsILi32ELi128ELi128ELi8ELi4ELi4ELi4ELb0ELb0EN7cutlass6half_tE19Flash_kernel_traitsILi32ELi128ELi128ELi8ES3_EEEEvNS_16Flash_bwd_paramsE)
        /*0008*/ 	.word	0x00000020


	//----- nvinfo : EIATTR_FRAME_SIZE
	.align		4
.L_12:
        /*000c*/ 	.byte	0x04, 0x11
        /*000e*/ 	.short	(.L_14 - .L_13)
	.align		4
.L_13:
        /*0010*/ 	.word	index@(_ZN5flash25flash_bwd_dot_do_o_kernelILb1E23Flash_bwd_kernel_traitsILi32ELi128ELi128ELi8ELi4ELi4ELi4ELb0ELb0EN7cutlass6half_tE19Flash_kernel_traitsILi32ELi128ELi128ELi8ES3_EEEEvNS_16Flash_bwd_paramsE)
        /*0014*/ 	.word	0x00000000


	//----- nvinfo : EIATTR_REGCOUNT
	.align		4
.L_14:
        /*0018*/ 	.byte	0x04, 0x2f
        /*001a*/ 	.short	(.L_16 - .L_15)
	.align		4
.L_15:
        /*001c*/ 	.word	index@(_ZN5flash25flash_bwd_dot_do_o_kernelILb0E23Flash_bwd_kernel_traitsILi32ELi128ELi128ELi8ELi4ELi4ELi4ELb0ELb0EN7cutlass6half_tE19Flash_kernel_traitsILi32ELi128ELi128ELi8ES3_EEEEvNS_16Flash_bwd_paramsE)
        /*0020*/ 	.word	0x00000020


	//----- nvinfo : EIATTR_FRAME_SIZE
	.align		4
.L_16:
        /*0024*/ 	.byte	0x04, 0x11
        /*0026*/ 	.short	(.L_18 - .L_17)
	.align		4
.L_17:
        /*0028*/ 	.word	index@(_ZN5flash25flash_bwd_dot_do_o_kernelILb0E23Flash_bwd_kernel_traitsILi32ELi128ELi128ELi8ELi4ELi4ELi4ELb0ELb0EN7cutlass6half_tE19Flash_kernel_traitsILi32ELi128ELi128ELi8ES3_EEEEvNS_16Flash_bwd_paramsE)
        /*002c*/ 	.word	0x00000000


	//----- nvinfo : EIATTR_REGCOUNT
	.align		4
.L_18:
        /*0030*/ 	.byte	0x04, 0x2f
        /*0032*/ 	.short	(.L_20 - .L_19)
	.align		4
.L_19:
        /*0034*/ 	.word	index@(_ZN5flash44flash_bwd_dq_dk_dv_loop_seqk_parallel_kernelI23Flash_bwd_kernel_traitsILi32ELi128ELi128ELi8ELi4ELi4ELi4ELb0ELb0EN7cutlass6half_tE19Flash_kernel_traitsILi32ELi128ELi128ELi8ES3_EELb0ELb0ELb1ELb1ELb0ELb0ELb1EEEvNS_16Flash_bwd_paramsE)
        /*0038*/ 	.word	0x000000ff


	//----- nvinfo : EIATTR_FRAME_SIZE
	.align		4
.L_20:
        /*003c*/ 	.byte	0x04, 0x11
        /*003e*/ 	.short	(.L_22 - .L_21)
	.align		4
.L_21:
        /*0040*/ 	.word	index@(_ZN5flash44flash_bwd_dq_dk_dv_loop_seqk_parallel_kernelI23Flash_bwd_kernel_traitsILi32ELi128ELi128ELi8ELi4ELi4ELi4ELb0ELb0EN7cutlass6half_tE19Flash_kernel_traitsILi32ELi128ELi128ELi8ES3_EELb0ELb0ELb1ELb1ELb0ELb0ELb1EEEvNS_16Flash_bwd_paramsE)
        /*0044*/ 	.word	0x00000098


	//----- nvinfo : EIATTR_REGCOUNT
	.align		4
.L_22:
        /*0048*/ 	.byte	0x04, 0x2f
        /*004a*/ 	.short	(.L_24 - .L_23)
	.align		4
.L_23:
        /*004c*/ 	.word	index@(_ZN5flash44flash_bwd_dq_dk_dv_loop_seqk_parallel_kernelI23Flash_bwd_kernel_traitsILi32ELi128ELi128ELi8ELi4ELi4ELi4ELb0ELb0EN7cutlass6half_tE19Flash_kernel_traitsILi32ELi128ELi128ELi8ES3_EELb1ELb0ELb1ELb1ELb0ELb0ELb0EEEvNS_16Flash_bwd_paramsE)
        /*0050*/ 	.word	0x000000fa


	//----- nvinfo : EIATTR_FRAME_SIZE
	.align		4
.L_24:
        /*0054*/ 	.byte	0x04, 0x11
        /*0056*/ 	.short	(.L_26 - .L_25)
	.align		4
.L_25:
        /*0058*/ 	.word	index@(_ZN5flash44flash_bwd_dq_dk_dv_loop_seqk_parallel_kernelI23Flash_bwd_kernel_traitsILi32ELi128ELi128ELi8ELi4ELi4ELi4ELb0ELb0EN7cutlass6half_tE19Flash_kernel_traitsILi32ELi128ELi128ELi8ES3_EELb1ELb0ELb1ELb1ELb0ELb0ELb0EEEvNS_16Flash_bwd_paramsE)
        /*005c*/ 	.word	0x00000000


	//----- nvinfo : EIATTR_REGCOUNT
	.align		4
.L_26:
        /*0060*/ 	.byte	0x04, 0x2f
        /*0062*/ 	.short	(.L_28 - .L_27)
	.align		4
.L_27:
        /*0064*/ 	.word	index@(_ZN5flash44flash_bwd_dq_dk_dv_loop_seqk_parallel_kernelI23Flash_bwd_kernel_traitsILi32ELi128ELi128ELi8ELi4ELi4ELi4ELb0ELb0EN7cutlass6half_tE19Flash_kernel_traitsILi32ELi128ELi128ELi8ES3_EELb0ELb0ELb1ELb0ELb0ELb1ELb1EEEvNS_16Flash_bwd_paramsE)
        /*0068*/ 	.word	0x000000ff


	//----- nvinfo : EIATTR_FRAME_SIZE
	.align		4
.L_28:
        /*006c*/ 	.byte	0x04, 0x11
        /*006e*/ 	.short	(.L_30 - .L_29)
	.align		4
.L_29:
        /*0070*/ 	.word	index@(_ZN5flash44flash_bwd_dq_dk_dv_loop_seqk_parallel_kernelI23Flash_bwd_kernel_traitsILi32ELi128ELi128ELi8ELi4ELi4ELi4ELb0ELb0EN7cutlass6half_tE19Flash_kernel_traitsILi32ELi128ELi128ELi8ES3_EELb0ELb0ELb1ELb0ELb0ELb1ELb1EEEvNS_16Flash_bwd_paramsE)
        /*0074*/ 	.word	0x00000098


	//----- nvinfo : EIATTR_REGCOUNT
	.align		4
.L_30:
        /*0078*/ 	.byte	0x04, 0x2f
        /*007a*/ 	.short	(.L_32 - .L_31)
	.align		4
.L_31:
        /*007c*/ 	.word	index@(_ZN5flash44flash_bwd_dq_dk_dv_loop_seqk_parallel_kernelI23Flash_bwd_kernel_traitsILi32ELi128ELi128ELi8ELi4ELi4ELi4ELb0ELb0EN7cutlass6half_tE19Flash_kernel_traitsILi32ELi128ELi128ELi8ES3_EELb1ELb0ELb1ELb0ELb0ELb1ELb0EEEvNS_16Flash_bwd_paramsE)
        /*0080*/ 	.word	0x000000ff


	//----- nvinfo : EIATTR_FRAME_SIZE
	.align		4
.L_32:
        /*0084*/ 	.byte	0x04, 0x11
        /*0086*/ 	.short	(.L_34 - .L_33)
	.align		4
.L_33:
        /*0088*/ 	.word	index@(_ZN5flash44flash_bwd_dq_dk_dv_loop_seqk_parallel_kernelI23Flash_bwd_kernel_traitsILi32ELi128ELi128ELi8ELi4ELi4ELi4ELb0ELb0EN7cutlass6half_tE19Flash_kernel_traitsILi32ELi128ELi128ELi8ES3_EELb1ELb0ELb1ELb0ELb0ELb1ELb0EEEvNS_16Flash_bwd_paramsE)
        /*008c*/ 	.word	0x00000000


	//----- nvinfo : EIATTR_REGCOUNT
	.align		4
.L_34:
        /*0090*/ 	.byte	0x04, 0x2f
        /*0092*/ 	.short	(.L_36 - .L_35)
	.align		4
.L_35:
        /*0094*/ 	.word	index@(_ZN5flash44flash_bwd_dq_dk_dv_loop_seqk_parallel_kernelI23Flash_bwd_kernel_traitsILi32ELi128ELi128ELi8ELi4ELi4ELi4ELb0ELb0EN7cutlass6half_tE19Flash_kernel_traitsILi32ELi128ELi128ELi8ES3_EELb0ELb0ELb0ELb1ELb0ELb0ELb1EEEvNS_16Flash_bwd_paramsE)
        /*0098*/ 	.word	0x000000ff


	//----- nvinfo : EIATTR_FRAME_SIZE
	.align		4
.L_36:
        /*009c*/ 	.byte	0x04, 0x11
        /*009e*/ 	.short	(.L_38 - .L_37)
	.align		4
.L_37:
        /*00a0*/ 	.word	index@(_ZN5flash44flash_bwd_dq_dk_dv_loop_seqk_parallel_kernelI23Flash_bwd_kernel_traitsILi32ELi128ELi128ELi8ELi4ELi4ELi4ELb0ELb0EN7cutlass6half_tE19Flash_kernel_traitsILi32ELi128ELi128ELi8ES3_EELb0ELb0ELb0ELb1ELb0ELb0ELb1EEEvNS_16Flash_bwd_paramsE)
        /*00a4*/ 	.word	0x00000098


	//----- nvinfo : EIATTR_REGCOUNT
	.align		4
.L_38:
        /*00a8*/ 	.byte	0x04, 0x2f
        /*00aa*/ 	.short	(.L_40 - .L_39)
	.align		4
.L_39:
        /*00ac*/ 	.word	index@(_ZN5flash44flash_bwd_dq_dk_dv_loop_seqk_parallel_kernelI23Flash_bwd_kernel_traitsILi32ELi128ELi128ELi8ELi4ELi4ELi4ELb0ELb0EN7cutlass6half_tE19Flash_kernel_traitsILi32ELi128ELi128ELi8ES3_EELb1ELb0ELb0ELb1ELb0ELb0ELb0EEEvNS_16Flash_bwd_paramsE)
        /*00b0*/ 	.word	0x000000ff


	//----- nvinfo : EIATTR_FRAME_SIZE
	.align		4
.L_40:
        /*00b4*/ 	.byte	0x04, 0x11
        /*00b6*/ 	.short	(.L_42 - .L_41)
	.align		4
.L_41:
        /*00b8*/ 	.word	index@(_ZN5flash44flash_bwd_dq_dk_dv_loop_seqk_parallel_kernelI23Flash_bwd_kernel_traitsILi32ELi128ELi128ELi8ELi4ELi4ELi4ELb0ELb0EN7cutlass6half_tE19Flash_kernel_traitsILi32ELi128ELi128ELi8ES3_EELb1ELb0ELb0ELb1ELb0ELb0ELb0EEEvNS_16Flash_bwd_paramsE)
        /*00bc*/ 	.word	0x00000000


	//----- nvinfo : EIATTR_REGCOUNT
	.align		4
.L_42:
        /*00c0*/ 	.byte	0x04, 0x2f
        /*00c2*/ 	.short	(.L_44 - .L_43)
	.align		4
.L_43:
        /*00c4*/ 	.word	index@(_ZN5flash44flash_bwd_dq_dk_dv_loop_seqk_parallel_kernelI23Flash_bwd_kernel_traitsILi32ELi128ELi128ELi8ELi4ELi4ELi4ELb0ELb0EN7cutlass6half_tE19Flash_kernel_traitsILi32ELi128ELi128ELi8ES3_EELb0ELb0ELb0ELb0ELb1ELb1ELb1EEEvNS_16Flash_bwd_paramsE)
        /*00c8*/ 	.word	0x000000ff


	//----- nvinfo : EIATTR_FRAME_SIZE
	.align		4
.L_44:
        /*00cc*/ 	.byte	0x04, 0x11
        /*00ce*/ 	.short	(.L_46 - .L_45)
	.align		4
.L_45:
        /*00d0*/ 	.word	index@(_ZN5flash44flash_bwd_dq_dk_dv_loop_seqk_parallel_kernelI23Flash_bwd_kernel_traitsILi32ELi128ELi128ELi8ELi4ELi4ELi4ELb0ELb0EN7cutlass6half_tE19Flash_kernel_traitsILi32ELi128ELi128ELi8ES3_EELb0ELb0ELb0ELb0ELb1ELb1ELb1EEEvNS_16Flash_bwd_paramsE)
        /*00d4*/ 	.word	0x00000080


	//----- nvinfo : EIATTR_REGCOUNT
	.align		4
.L_46:
        /*00d8*/ 	.byte	0x04, 0x2f
        /*00da*/ 	.short	(.L_48 - .L_47)
	.align		4
.L_47:
        /*00dc*/ 	.word	index@(_ZN5flash44flash_bwd_dq_dk_dv_loop_seqk_parallel_kernelI23Flash_bwd_kernel_traitsILi32ELi128ELi128ELi8ELi4ELi4ELi4ELb0ELb0EN7cutlass6half_tE19Flash_kernel_traitsILi32ELi128ELi128ELi8ES3_EELb1ELb0ELb0ELb0ELb1ELb1ELb0EEEvNS_16Flash_bwd_paramsE)
        /*00e0*/ 	.word	0x000000fe


	//----- nvinfo : EIATTR_FRAME_SIZE
	.align		4
.L_48:
        /*00e4*/ 	.byte	0x04, 0x11
        /*00e6*/ 	.short	(.L_50 - .L_49)
	.align		4
.L_49:
        /*00e8*/ 	.word	index@(_ZN5flash44flash_bwd_dq_dk_dv_loop_seqk_parallel_kernelI23Flash_bwd_kernel_traitsILi32ELi128ELi128ELi8ELi4ELi4ELi4ELb0ELb0EN7cutlass6half_tE19Flash_kernel_traitsILi32ELi128ELi128ELi8ES3_EELb1ELb0ELb0ELb0ELb1ELb1ELb0EEEvNS_16Flash_bwd_paramsE)
        /*00ec*/ 	.word	0x00000000


	//----- nvinfo : EIATTR_REGCOUNT
	.align		4
.L_50:
        /*00f0*/ 	.byte	0x04, 0x2f
        /*00f2*/ 	.short	(.L_52 - .L_51)
	.align		4
.L_51:
        /*00f4*/ 	.word	index@(_ZN5flash44flash_bwd_dq_dk_dv_loop_seqk_parallel_kernelI23Flash_bwd_kernel_traitsILi32ELi128ELi128ELi8ELi4ELi4ELi4ELb0ELb0EN7cutlass6half_tE19Flash_kernel_traitsILi32ELi128ELi128ELi8ES3_EELb0ELb0ELb1ELb0ELb0ELb0ELb1EEEvNS_16Flash_bwd_paramsE)
        /*00f8*/ 	.word	0x000000ff


	//----- nvinfo : EIATTR_FRAME_SIZE
	.align		4
.L_52:
        /*00fc*/ 	.byte	0x04, 0x11
        /*00fe*/ 	.short	(.L_54 - .L_53)
	.align		4
.L_53:
        /*0100*/ 	.word	index@(_ZN5flash44flash_bwd_dq_dk_dv_loop_seqk_parallel_kernelI23Flash_bwd_kernel_traitsILi32ELi128ELi128ELi8ELi4ELi4ELi4ELb0ELb0EN7cutlass6half_tE19Flash_kernel_traitsILi32ELi128ELi128ELi8ES3_EELb0ELb0ELb1ELb0ELb0ELb0ELb1EEEvNS_16Flash_bwd_paramsE)
        /*0104*/ 	.word	0x000000a0


	//----- nvinfo : EIATTR_REGCOUNT
	.align		4
.L_54:
        /*0108*/ 	.byte	0x04, 0x2f
        /*010a*/ 	.short	(.L_56 - .L_55)
	.align		4
.L_55:
        /*010c*/ 	.word	index@(_ZN5flash44flash_bwd_dq_dk_dv_loop_seqk_parallel_kernelI23Flash_bwd_kernel_traitsILi32ELi128ELi128ELi8ELi4ELi4ELi4ELb0ELb0EN7cutlass6half_tE19Flash_kernel_traitsILi32ELi128ELi128ELi8ES3_EELb1ELb0ELb1ELb0ELb0ELb0ELb0EEEvNS_16Flash_bwd_paramsE)
        /*0110*/ 	.word	0x000000ff


	//----- nvinfo : EIATTR_FRAME_SIZE
	.align		4
.L_56:
        /*0114*/ 	.byte	0x04, 0x11
        /*0116*/ 	.short	(.L_58 - .L_57)
	.align		4
.L_57:
        /*0118*/ 	.word	index@(_ZN5flash44flash_bwd_dq_dk_dv_loop_seqk_parallel_kernelI23Flash_bwd_kernel_traitsILi32ELi128ELi128ELi8ELi4ELi4ELi4ELb0ELb0EN7cutlass6half_tE19Flash_kernel_traitsILi32ELi128ELi128ELi8ES3_EELb1ELb0ELb1ELb0ELb0ELb0ELb0EEEvNS_16Flash_bwd_paramsE)
        /*011c*/ 	.word	0x00000000


	//----- nvinfo : EIATTR_REGCOUNT
	.align		4
.L_58:
        /*0120*/ 	.byte	0x04, 0x2f
        /*0122*/ 	.short	(.L_60 - .L_59)
	.align		4
.L_59:
        /*0124*/ 	.word	index@(_ZN5flash44flash_bwd_dq_dk_dv_loop_seqk_parallel_kernelI23Flash_bwd_kernel_traitsILi32ELi128ELi128ELi8ELi4ELi4ELi4ELb0ELb0EN7cutlass6half_tE19Flash_kernel_traitsILi32ELi128ELi128ELi8ES3_EELb0ELb0ELb0ELb0ELb0ELb0ELb1EEEvNS_16Flash_bwd_paramsE)
        /*0128*/ 	.word	0x000000ff


	//----- nvinfo : EIATTR_FRAME_SIZE
	.align		4
.L_60:
        /*012c*/ 	.byte	0x04, 0x11
        /*012e*/ 	.short	(.L_62 - .L_61)
	.align		4
.L_61:
        /*0130*/ 	.word	index@(_ZN5flash44flash_bwd_dq_dk_dv_loop_seqk_parallel_kernelI23Flash_bwd_kernel_traitsILi32ELi128ELi128ELi8ELi4ELi4ELi4ELb0ELb0EN7cutlass6half_tE19Flash_kernel_traitsILi32ELi128ELi128ELi8ES3_EELb0ELb0ELb0ELb0ELb0ELb0ELb1EEEvNS_16Flash_bwd_paramsE)
        /*0134*/ 	.word	0x00000098


	//----- nvinfo : EIATTR_REGCOUNT
	.align		4
.L_62:
        /*0138*/ 	.byte	0x04, 0x2f
        /*013a*/ 	.short	(.L_64 - .L_63)
	.align		4
.L_63:
        /*013c*/ 	.word	index@(_ZN5flash44flash_bwd_dq_dk_dv_loop_seqk_parallel_kernelI23Flash_bwd_kernel_traitsILi32ELi128ELi128ELi8ELi4ELi4ELi4ELb0ELb0EN7cutlass6half_tE19Flash_kernel_traitsILi32ELi128ELi128ELi8ES3_EELb1ELb0ELb0ELb0ELb0ELb0ELb0EEEvNS_16Flash_bwd_paramsE)
        /*0140*/ 	.word	0x000000ff


	//----- nvinfo : EIATTR_FRAME_SIZE
	.align		4
.L_64:
        /*0144*/ 	.byte	0x04, 0x11
        /*0146*/ 	.short	(.L_66 - .L_65)
	.align		4
.L_65:
        /*0148*/ 	.word	index@(_ZN5flash44flash_bwd_dq_dk_dv_loop_seqk_parallel_kernelI23Flash_bwd_kernel_traitsILi32ELi128ELi128ELi8ELi4ELi4ELi4ELb0ELb0EN7cutlass6half_tE19Flash_kernel_traitsILi32ELi128ELi128ELi8ES3_EELb1ELb0ELb0ELb0ELb0ELb0ELb0EEEvNS_16Flash_bwd_paramsE)
        /*014c*/ 	.word	0x00000000


	//----- nvinfo : EIATTR_REGCOUNT
	.align		4
.L_66:
        /*0150*/ 	.byte	0x04, 0x2f
        /*0152*/ 	.short	(.L_68 - .L_67)
	.align		4
.L_67:
        /*0154*/ 	.word	index@(_ZN5flash44flash_bwd_dq_dk_dv_loop_seqk_parallel_kernelI23Flash_bwd_kernel_traitsILi32ELi128ELi128ELi8ELi4ELi4ELi4ELb0ELb0EN7cutlass6half_tE19Flash_kernel_traitsILi32ELi128ELi128ELi8ES3_EELb0ELb0ELb0ELb0ELb0ELb1ELb1EEEvNS_16Flash_bwd_paramsE)
        /*0158*/ 	.word	0x000000ff


	//----- nvinfo : EIATTR_FRAME_SIZE
	.align		4
.L_68:
        /*015c*/ 	.byte	0x04, 0x11
        /*015e*/ 	.short	(.L_70 - .L_69)
	.align		4
.L_69:
        /*0160*/ 	.word	index@(_ZN5flash44flash_bwd_dq_dk_dv_loop_seqk_parallel_kernelI23Flash_bwd_kernel_traitsILi32ELi128ELi128ELi8ELi4ELi4ELi4ELb0ELb0EN7cutlass6half_tE19Flash_kernel_traitsILi32ELi128ELi128ELi8ES3_EELb0ELb0ELb0ELb0ELb0ELb1ELb1EEEvNS_16Flash_bwd_paramsE)
        /*0164*/ 	.word	0x00000088


	//----- nvinfo : EIATTR_REGCOUNT
	.align		4
.L_70:
        /*0168*/ 	.byte	0x04, 0x2f
        /*016a*/ 	.short	(.L_72 - .L_71)
	.align		4
.L_71:
        /*016c*/ 	.word	index@(_ZN5flash44flash_bwd_dq_dk_dv_loop_seqk_parallel_kernelI23Flash_bwd_kernel_traitsILi32ELi128ELi128ELi8ELi4ELi4ELi4ELb0ELb0EN7cutlass6half_tE19Flash_kernel_traitsILi32ELi128ELi128ELi8ES3_EELb1ELb0ELb0ELb0ELb0ELb1ELb0EEEvNS_16Flash_bwd_paramsE)
        /*0170*/ 	.word	0x000000ff


	//----- nvinfo : EIATTR_FRAME_SIZE
	.align		4
.L_72:
        /*0174*/ 	.byte	0x04, 0x11
        /*0176*/ 	.short	(.L_74 - .L_73)
	.align		4
.L_73:
        /*0178*/ 	.word	index@(_ZN5flash44flash_bwd_dq_dk_dv_loop_seqk_parallel_kernelI23Flash_bwd_kernel_traitsILi32ELi128ELi128ELi8ELi4ELi4ELi4ELb0ELb0EN7cutlass6half_tE19Flash_kernel_traitsILi32ELi128ELi128ELi8ES3_EELb1ELb0ELb0ELb0ELb0ELb1ELb0EEEvNS_16Flash_bwd_paramsE)
        /*017c*/ 	.word	0x00000000


	//----- nvinfo : EIATTR_REGCOUNT
	.align		4
.L_74:
        /*0180*/ 	.byte	0x04, 0x2f
        /*0182*/ 	.short	(.L_76 - .L_75)
	.align		4
.L_75:
        /*0184*/ 	.word	index@(_ZN5flash27flash_bwd_convert_dq_kernelI23Flash_bwd_kernel_traitsILi32ELi128ELi128ELi8ELi4ELi4ELi4ELb0ELb0EN7cutlass6half_tE19Flash_kernel_traitsILi32ELi128ELi128ELi8ES3_EEEEvNS_16Flash_bwd_paramsEi)
        /*0188*/ 	.word	0x00000028


	//----- nvinfo : EIATTR_FRAME_SIZE
	.align		4
.L_76:
        /*018c*/ 	.byte	0x04, 0x11
        /*018e*/ 	.short	(.L_78 - .L_77)
	.align		4
.L_77:
        /*0190*/ 	.word	index@(_ZN5flash27flash_bwd_convert_dq_kernelI23Flash_bwd_kernel_traitsILi32ELi128ELi128ELi8ELi4ELi4ELi4ELb0ELb0EN7cutlass6half_tE19Flash_kernel_traitsILi32ELi128ELi128ELi8ES3_EEEEvNS_16Flash_bwd_paramsEi)
        /*0194*/ 	.word	0x00000000


	//----- nvinfo : EIATTR_REGCOUNT
	.align		4
.L_78:
        /*0198*/ 	.byte	0x04, 0x2f
        /*019a*/ 	.short	(.L_80 - .L_79)
	.align		4
.L_79:
        /*019c*/ 	.word	index@(_ZN5flash25flash_bwd_dot_do_o_kernelILb1E23Flash_bwd_kernel_traitsILi32ELi128ELi128ELi8ELi4ELi4ELi4ELb1ELb0EN7cutlass6half_tE19Flash_kernel_traitsILi32ELi128ELi128ELi8ES3_EEEEvNS_16Flash_bwd_paramsE)
        /*01a0*/ 	.word	0x00000020


	//----- nvinfo : EIATTR_FRAME_SIZE
	.align		4
.L_80:
        /*01a4*/ 	.byte	0x04, 0x11
        /*01a6*/ 	.short	(.L_82 - .L_81)
	.align		4
.L_81:
        /*01a8*/ 	.word	index@(_ZN5flash25flash_bwd_dot_do_o_kernelILb1E23Flash_bwd_kernel_traitsILi32ELi128ELi128ELi8ELi4ELi4ELi4ELb1ELb0EN7cutlass6half_tE19Flash_kernel_traitsILi32ELi128ELi128ELi8ES3_EEEEvNS_16Flash_bwd_paramsE)
        /*01ac*/ 	.word	0x00000000


	//----- nvinfo : EIATTR_REGCOUNT
	.align		4
.L_82:
        /*01b0*/ 	.byte	0x04, 0x2f
        /*01b2*/ 	.short	(.L_84 - .L_83)
	.align		4
.L_83:
        /*01b4*/ 	.word	index@(_ZN5flash25flash_bwd_dot_do_o_kernelILb0E23Flash_bwd_kernel_traitsILi32ELi128ELi128ELi8ELi4ELi4ELi4ELb1ELb0EN7cutlass6half_tE19Flash_kernel_traitsILi32ELi128ELi128ELi8ES3_EEEEvNS_16Flash_bwd_paramsE)
        /*01b8*/ 	.word	0x00000020


	//----- nvinfo : EIATTR_FRAME_SIZE
	.align		4
.L_84:
        /*01bc*/ 	.byte	0x04, 0x11
        /*01be*/ 	.short	(.L_86 - .L_85)
	.align		4
.L_85:
        /*01c0*/ 	.word	index@(_ZN5flash25flash_bwd_dot_do_o_kernelILb0E23Flash_bwd_kernel_traitsILi32ELi128ELi128ELi8ELi4ELi4ELi4ELb1ELb0EN7cutlass6half_tE19Flash_kernel_traitsILi32ELi128ELi128ELi8ES3_EEEEvNS_16Flash_bwd_paramsE)
        /*01c4*/ 	.word	0x00000000


	//----- nvinfo : EIATTR_REGCOUNT
	.align		4
.L_86:
        /*01c8*/ 	.byte	0x04, 0x2f
        /*01ca*/ 	.short	(.L_88 - .L_87)
	.align		4
.L_87:
        /*01cc*/ 	.word	index@(_ZN5flash44flash_bwd_dq_dk_dv_loop_seqk_parallel_kernelI23Flash_bwd_kernel_traitsILi32ELi128ELi128ELi8ELi4ELi4ELi4ELb1ELb0EN7cutlass6half_tE19Flash_kernel_traitsILi32ELi128ELi128ELi8ES3_EELb0ELb0ELb1ELb1ELb0ELb0ELb1EEEvNS_16Flash_bwd_paramsE)
        /*01d0*/ 	.word	0x000000ff


	//----- nvinfo : EIATTR_FRAME_SIZE
	.align		4
.L_88:
        /*01d4*/ 	.byte	0x04, 0x11
        /*01d6*/ 	.short	(.L_90 - .L_89)
	.align		4
.L_89:
        /*01d8*/ 	.word	index@(_ZN5flash44flash_bwd_dq_dk_dv_loop_seqk_parallel_kernelI23Flash_bwd_kernel_traitsILi32ELi128ELi128ELi8ELi4ELi4ELi4ELb1ELb0EN7cutlass6half_tE19Flash_kernel_traitsILi32ELi128ELi128ELi8ES3_EELb0ELb0ELb1ELb1ELb0ELb0ELb1EEEvNS_16Flash_bwd_paramsE)
        /*01dc*/ 	.word	0x00000108


	//----- nvinfo : EIATTR_REGCOUNT
	.align		4
.L_90:
        /*01e0*/ 	.byte	0x04, 0x2f
        /*01e2*/ 	.short	(.L_92 - .L_91)
	.align		4
.L_91:
        /*01e4*/ 	.word	index@(_ZN5flash44flash_bwd_dq_dk_dv_loop_seqk_parallel_kernelI23Flash_bwd_kernel_traitsILi32ELi128ELi128ELi8ELi4ELi4ELi4ELb1ELb0EN7cutlass6half_tE19Flash_kernel_traitsILi32ELi128ELi128ELi8ES3_EELb1ELb0ELb1ELb1ELb0ELb0ELb0EEEvNS_16Flash_bwd_paramsE)
        /*01e8*/ 	.word	0x000000ff


	//----- nvinfo : EIATTR_FRAME_SIZE
	.align		4
.L_92:
        /*01ec*/ 	.byte	0x04, 0x11
        /*01ee*/ 	.short	(.L_94 - .L_93)
	.align		4
.L_93:
        /*01f0*/ 	.word	index@(_ZN5flash44flash_bwd_dq_dk_dv_loop_seqk_parallel_kernelI23Flash_bwd_kernel_traitsILi32ELi128ELi128ELi8ELi4ELi4ELi4ELb1ELb0EN7cutlass6half_tE19Flash_kernel_traitsILi32ELi128ELi128ELi8ES3_EELb1ELb0ELb1ELb1ELb0ELb0ELb0EEEvNS_16Flash_bwd_paramsE)
        /*01f4*/ 	.word	0x00000000


	//----- nvinfo : EIATTR_REGCOUNT
	.align		4
.L_94:
        /*01f8*/ 	.byte	0x04, 0x2f
        /*01fa*/ 	.short	(.L_96 - .L_95)
	.align		4
.L_95:
        /*01fc*/ 	.word	index@(_ZN5flash44flash_bwd_dq_dk_dv_loop_seqk_parallel_kernelI23Flash_bwd_kernel_traitsILi32ELi128ELi128ELi8ELi4ELi4ELi4ELb1ELb0EN7cutlass6half_tE19Flash_kernel_traitsILi32ELi128ELi128ELi8ES3_EELb0ELb0ELb1ELb0ELb0ELb1ELb1EEEvNS_16Flash_bwd_paramsE)
        /*0200*/ 	.word	0x000000ff


	//----- nvinfo : EIATTR_FRAME_SIZE
	.align		4
.L_96:
        /*0204*/ 	.byte	0x04, 0x11
        /*0206*/ 	.short	(.L_98 - .L_97)
	.align		4
.L_97:
        /*0208*/ 	.word	index@(_ZN5flash44flash_bwd_dq_dk_dv_loop_seqk_parallel_kernelI23Flash_bwd_kernel_traitsILi32ELi128ELi128ELi8ELi4ELi4ELi4ELb1ELb0EN7cutlass6half_tE19Flash_kernel_traitsILi32ELi128ELi128ELi8ES3_EELb0ELb0ELb1ELb0ELb0ELb1ELb1EEEvNS_16Flash_bwd_paramsE)
        /*020c*/ 	.word	0x00000100


	//----- nvinfo : EIATTR_REGCOUNT
	.align		4
.L_98:
        /*0210*/ 	.byte	0x04, 0x2f
        /*0212*/ 	.short	(.L_100 - .L_99)
	.align		4
.L_99:
        /*0214*/ 	.word	index@(_ZN5flash44flash_bwd_dq_dk_dv_loop_seqk_parallel_kernelI23Flash_bwd_kernel_traitsILi32ELi128ELi128ELi8ELi4ELi4ELi4ELb1ELb0EN7cutlass6half_tE19Flash_kernel_traitsILi32ELi128ELi128ELi8ES3_EELb1ELb0ELb1ELb0ELb0ELb1ELb0EEEvNS_16Flash_bwd_paramsE)
        /*0218*/ 	.word	0x000000ff


	//----- nvinfo : EIATTR_FRAME_SIZE
	.align		4
.L_100:
        /*021c*/ 	.byte	0x04, 0x11
        /*021e*/ 	.short	(.L_102 - .L_101)
	.align		4
.L_101:
        /*0220*/ 	.word	index@(_ZN5flash44flash_bwd_dq_dk_dv_loop_seqk_parallel_kernelI23Flash_bwd_kernel_traitsILi32ELi128ELi128ELi8ELi4ELi4ELi4ELb1ELb0EN7cutlass6half_tE19Flash_kernel_traitsILi32ELi128ELi128ELi8ES3_EELb1ELb0ELb1ELb0ELb0ELb1ELb0EEEvNS_16Flash_bwd_paramsE)
        /*0224*/ 	.word	0x00000000


	//----- nvinfo : EIATTR_REGCOUNT
	.align		4
.L_102:
        /*0228*/ 	.byte	0x04, 0x2f
        /*022a*/ 	.short	(.L_104 - .L_103)
	.align		4
.L_103:
        /*022c*/ 	.word	index@(_ZN5flash44flash_bwd_dq_dk_dv_loop_seqk_parallel_kernelI23Flash_bwd_kernel_traitsILi32ELi128ELi128ELi8ELi4ELi4ELi4ELb1ELb0EN7cutlass6half_tE19Flash_kernel_traitsILi32ELi128ELi128ELi8ES3_EELb0ELb0ELb0ELb1ELb0ELb0ELb1EEEvNS_16Flash_bwd_paramsE)
        /*0230*/ 	.word	0x000000ff


	//----- nvinfo : EIATTR_FRAME_SIZE
	.align		4
.L_104:
        /*0234*/ 	.byte	0x04, 0x11
        /*0236*/ 	.short	(.L_106 - .L_105)
	.align		4
.L_105:
        /*0238*/ 	.word	index@(_ZN5flash44flash_bwd_dq_dk_dv_loop_seqk_parallel_kernelI23Flash_bwd_kernel_traitsILi32ELi128ELi128ELi8ELi4ELi4ELi4ELb1ELb0EN7cutlass6half_tE19Flash_kernel_traitsILi32ELi128ELi128ELi8ES3_EELb0ELb0ELb0ELb1ELb0ELb0ELb1EEEvNS_16Flash_bwd_paramsE)
        /*023c*/ 	.word	0x00000100


	//----- nvinfo : EIATTR_REGCOUNT
	.align		4
.L_106:
        /*0240*/ 	.byte	0x04, 0x2f
        /*0242*/ 	.short	(.L_108 - .L_107)
	.align		4
.L_107:
        /*0244*/ 	.word	index@(_ZN5flash44flash_bwd_dq_dk_dv_loop_seqk_parallel_kernelI23Flash_bwd_kernel_traitsILi32ELi128ELi128ELi8ELi4ELi4ELi4ELb1ELb0EN7cutlass6half_tE19Flash_kernel_traitsILi32ELi128ELi128ELi8ES3_EELb1ELb0ELb0ELb1ELb0ELb0ELb0EEEvNS_16Flash_bwd_paramsE)
        /*0248*/ 	.word	0x000000ff


	//----- nvinfo : EIATTR_FRAME_SIZE
	.align		4
.L_108:
        /*024c*/ 	.byte	0x04, 0x11
        /*024e*/ 	.short	(.L_110 - .L_109)
	.align		4
.L_109:
        /*0250*/ 	.word	index@(_ZN5flash44flash_bwd_dq_dk_dv_loop_seqk_parallel_kernelI23Flash_bwd_kernel_traitsILi32ELi128ELi128ELi8ELi4ELi4ELi4ELb1ELb0EN7cutlass6half_tE19Flash_kernel_traitsILi32ELi128ELi128ELi8ES3_EELb1ELb0ELb0ELb1ELb0ELb0ELb0EEEvNS_16Flash_bwd_paramsE)
        /*0254*/ 	.word	0x00000008


	//----- nvinfo : EIATTR_REGCOUNT
	.align		4
.L_110:
        /*0258*/ 	.byte	0x04, 0x2f
        /*025a*/ 	.short	(.L_112 - .L_111)
	.align		4
.L_111:
        /*025c*/ 	.word	index@(_ZN5flash44flash_bwd_dq_dk_dv_loop_seqk_parallel_kernelI23Flash_bwd_kernel_traitsILi32ELi128ELi128ELi8ELi4ELi4ELi4ELb1ELb0EN7cutlass6half_tE19Flash_kernel_traitsILi32ELi128ELi128ELi8ES3_EELb0ELb0ELb0ELb0ELb1ELb1ELb1EEEvNS_16Flash_bwd_paramsE)
        /*0260*/ 	.word	0x000000ff


	//----- nvinfo : EIATTR_FRAME_SIZE
	.align		4
.L_112:
        /*0264*/ 	.byte	0x04, 0x11
        /*0266*/ 	.short	(.L_114 - .L_113)
	.align		4
.L_113:
        /*0268*/ 	.word	index@(_ZN5flash44flash_bwd_dq_dk_dv_loop_seqk_parallel_kernelI23Flash_bwd_kernel_traitsILi32ELi128ELi128ELi8ELi4ELi4ELi4ELb1ELb0EN7cutlass6half_tE19Flash_kernel_traitsILi32ELi128ELi128ELi8ES3_EELb0ELb0ELb0ELb0ELb1ELb1ELb1EEEvNS_16Flash_bwd_paramsE)
        /*026c*/ 	.word	0x000000f0


	//----- nvinfo : EIATTR_REGCOUNT
	.align		4
.L_114:
        /*0270*/ 	.byte	0x04, 0x2f
        /*0272*/ 	.short	(.L_116 - .L_115)
	.align		4
.L_115:
        /*0274*/ 	.word	index@(_ZN5flash44flash_bwd_dq_dk_dv_loop_seqk_parallel_kernelI23Flash_bwd_kernel_traitsILi32ELi128ELi128ELi8ELi4ELi4ELi4ELb1ELb0EN7cutlass6half_tE19Flash_kernel_traitsILi32ELi128ELi128ELi8ES3_EELb1ELb0ELb0ELb0ELb1ELb1ELb0EEEvNS_16Flash_bwd_paramsE)
        /*0278*/ 	.word	0x000000ff


	//----- nvinfo : EIATTR_FRAME_SIZE
	.align		4
.L_116:
        /*027c*/ 	.byte	0x04, 0x11
        /*027e*/ 	.short	(.L_118 - .L_117)
	.align		4
.L_117:
        /*0280*/ 	.word	index@(_ZN5flash44flash_bwd_dq_dk_dv_loop_seqk_parallel_kernelI23Flash_bwd_kernel_traitsILi32ELi128ELi128ELi8ELi4ELi4ELi4ELb1ELb0EN7cutlass6half_tE19Flash_kernel_traitsILi32ELi128ELi128ELi8ES3_EELb1ELb0ELb0ELb0ELb1ELb1ELb0EEEvNS_16Flash_bwd_paramsE)
        /*0284*/ 	.word	0x00000000


	//----- nvinfo : EIATTR_REGCOUNT
	.align		4
.L_118:
        /*0288*/ 	.byte	0x04, 0x2f
        /*028a*/ 	.short	(.L_120 - .L_119)
	.align		4
.L_119:
        /*028c*/ 	.word	index@(_ZN5flash44flash_bwd_dq_dk_dv_loop_seqk_parallel_kernelI23Flash_bwd_kernel_traitsILi32ELi128ELi128ELi8ELi4ELi4ELi4ELb1ELb0EN7cutlass6half_tE19Flash_kernel_traitsILi32ELi128ELi128ELi8ES3_EELb0ELb0ELb1ELb0ELb0ELb0ELb1EEEvNS_16Flash_bwd_paramsE)
        /*0290*/ 	.word	0x000000ff


	//----- nvinfo : EIATTR_FRAME_SIZE
	.align		4
.L_120:
        /*0294*/ 	.byte	0x04, 0x11
        /*0296*/ 	.short	(.L_122 - .L_121)
	.align		4
.L_121:
        /*0298*/ 	.word	index@(_ZN5flash44flash_bwd_dq_dk_dv_loop_seqk_parallel_kernelI23Flash_bwd_kernel_traitsILi32ELi128ELi128ELi8ELi4ELi4ELi4ELb1ELb0EN7cutlass6half_tE19Flash_kernel_traitsILi32ELi128ELi128ELi8ES3_EELb0ELb0ELb1ELb0ELb0ELb0ELb1EEEvNS_16Flash_bwd_paramsE)
        /*029c*/ 	.word	0x00000108


	//----- nvinfo : EIATTR_REGCOUNT
	.align		4
.L_122:
        /*02a0*/ 	.byte	0x04, 0x2f
        /*02a2*/ 	.short	(.L_124 - .L_123)
	.align		4
.L_123:
        /*02a4*/ 	.word	index@(_ZN5flash44flash_bwd_dq_dk_dv_loop_seqk_parallel_kernelI23Flash_bwd_kernel_traitsILi32ELi128ELi128ELi8ELi4ELi4ELi4ELb1ELb0EN7cutlass6half_tE19Flash_kernel_traitsILi32ELi128ELi128ELi8ES3_EELb1ELb0ELb1ELb0ELb0ELb0ELb0EEEvNS_16Flash_bwd_paramsE)
        /*02a8*/ 	.word	0x000000ff


	//----- nvinfo : EIATTR_FRAME_SIZE
	.align		4
.L_124:
        /*02ac*/ 	.byte	0x04, 0x11
        /*02ae*/ 	.short	(.L_126 - .L_125)
	.align		4
.L_125:
        /*02b0*/ 	.word	index@(_ZN5flash44flash_bwd_dq_dk_dv_loop_seqk_parallel_kernelI23Flash_bwd_kernel_traitsILi32ELi128ELi128ELi8ELi4ELi4ELi4ELb1ELb0EN7cutlass6half_tE19Flash_kernel_traitsILi32ELi128ELi128ELi8ES3_EELb1ELb0ELb1ELb0ELb0ELb0ELb0EEEvNS_16Flash_bwd_paramsE)
        /*02b4*/ 	.word	0x00000000


	//----- nvinfo : EIATTR_REGCOUNT
	.align		4
.L_126:
        /*02b8*/ 	.byte	0x04, 0x2f
        /*02ba*/ 	.short	(.L_128 - .L_127)
	.align		4
.L_127:
        /*02bc*/ 	.word	index@(_ZN5flash44flash_bwd_dq_dk_dv_loop_seqk_parallel_kernelI23Flash_bwd_kernel_traitsILi32ELi128ELi128ELi8ELi4ELi4ELi4ELb1ELb0EN7cutlass6half_tE19Flash_kernel_traitsILi32ELi128ELi128ELi8ES3_EELb0ELb0ELb0ELb0ELb0ELb0ELb1EEEvNS_16Flash_bwd_paramsE)
        /*02c0*/ 	.word	0x000000ff


	//----- nvinfo : EIATTR_FRAME_SIZE
	.align		4
.L_128:
        /*02c4*/ 	.byte	0x04, 0x11
        /*02c6*/ 	.short	(.L_130 - .L_129)
	.align		4
.L_129:
        /*02c8*/ 	.word	index@(_ZN5flash44flash_bwd_dq_dk_dv_loop_seqk_parallel_kernelI23Flash_bwd_kernel_traitsILi32ELi128ELi128ELi8ELi4ELi4ELi4ELb1ELb0EN7cutlass6half_tE19Flash_kernel_traitsILi32ELi128ELi128ELi8ES3_EELb0ELb0ELb0ELb0ELb0ELb0ELb1EEEvNS_16Flash_bwd_paramsE)
        /*02cc*/ 	.word	0x00000100


	//----- nvinfo : EIATTR_REGCOUNT
	.align		4
.L_130:
        /*02d0*/ 	.byte	0x04, 0x2f
        /*02d2*/ 	.short	(.L_132 - .L_131)
	.align		4
.L_131:
        /*02d4*/ 	.word	index@(_ZN5flash44flash_bwd_dq_dk_dv_loop_seqk_parallel_kernelI23Flash_bwd_kernel_traitsILi32ELi128ELi128ELi8ELi4ELi4ELi4ELb1ELb0EN7cutlass6half_tE19Flash_kernel_traitsILi32ELi128ELi128ELi8ES3_EELb1ELb0ELb0ELb0ELb0ELb0ELb0EEEvNS_16Flash_bwd_paramsE)
        /*02d8*/ 	.word	0x000000ff


	//----- nvinfo : EIATTR_FRAME_SIZE
	.align		4
.L_132:
        /*02dc*/ 	.byte	0x04, 0x11
        /*02de*/ 	.short	(.L_134 - .L_133)
	.align		4
.L_133:
        /*02e0*/ 	.word	index@(_ZN5flash44flash_bwd_dq_dk_dv_loop_seqk_parallel_kernelI23Flash_bwd_kernel_traitsILi32ELi128ELi128ELi8ELi4ELi4ELi4ELb1ELb0EN7cutlass6half_tE19Flash_kernel_traitsILi32ELi128ELi128ELi8ES3_EELb1ELb0ELb0ELb0ELb0ELb0ELb0EEEvNS_16Flash_bwd_paramsE)
        /*02e4*/ 	.word	0x00000000


	//----- nvinfo : EIATTR_REGCOUNT
	.align		4
.L_134:
        /*02e8*/ 	.byte	0x04, 0x2f
        /*02ea*/ 	.short	(.L_136 - .L_135)
	.align		4
.L_135:
        /*02ec*/ 	.word	index@(_ZN5flash44flash_bwd_dq_dk_dv_loop_seqk_parallel_kernelI23Flash_bwd_kernel_traitsILi32ELi128ELi128ELi8ELi4ELi4ELi4ELb1ELb0EN7cutlass6half_tE19Flash_kernel_traitsILi32ELi128ELi128ELi8ES3_EELb0ELb0ELb0ELb0ELb0ELb1ELb1EEEvNS_16Flash_bwd_paramsE)
        /*02f0*/ 	.word	0x000000ff


	//----- nvinfo : EIATTR_FRAME_SIZE
	.align		4
.L_136:
        /*02f4*/ 	.byte	0x04, 0x11
        /*02f6*/ 	.short	(.L_138 - .L_137)
	.align		4
.L_137:
        /*02f8*/ 	.word	index@(_ZN5flash44flash_bwd_dq_dk_dv_loop_seqk_parallel_kernelI23Flash_bwd_kernel_traitsILi32ELi128ELi128ELi8ELi4ELi4ELi4ELb1ELb0EN7cutlass6half_tE19Flash_kernel_traitsILi32ELi128ELi128ELi8ES3_EELb0ELb0ELb0ELb0ELb0ELb1ELb1EEEvNS_16Flash_bwd_paramsE)
        /*02fc*/ 	.word	0x000000f0


	//----- nvinfo : EIATTR_REGCOUNT
	.align		4
.L_138:
        /*0300*/ 	.byte	0x04, 0x2f
        /*0302*/ 	.short	(.L_140 - .L_139)
	.align		4
.L_139:
        /*0304*/ 	.word	index@(_ZN5flash44flash_bwd_dq_dk_dv_loop_seqk_parallel_kernelI23Flash_bwd_kernel_traitsILi32ELi128ELi128ELi8ELi4ELi4ELi4ELb1ELb0EN7cutlass6half_tE19Flash_kernel_traitsILi32ELi128ELi128ELi8ES3_EELb1ELb0ELb0ELb0ELb0ELb1ELb0EEEvNS_16Flash_bwd_paramsE)
        /*0308*/ 	.word	0x000000ff


	//----- nvinfo : EIATTR_FRAME_SIZE
	.align		4
.L_140:
        /*030c*/ 	.byte	0x04, 0x11
        /*030e*/ 	.short	(.L_142 - .L_141)
	.align		4
.L_141:
        /*0310*/ 	.word	index@(_ZN5flash44flash_bwd_dq_dk_dv_loop_seqk_parallel_kernelI23Flash_bwd_kernel_traitsILi32ELi128ELi128ELi8ELi4ELi4ELi4ELb1ELb0EN7cutlass6half_tE19Flash_kernel_traitsILi32ELi128ELi128ELi8ES3_EELb1ELb0ELb0ELb0ELb0ELb1ELb0EEEvNS_16Flash_bwd_paramsE)
        /*0314*/ 	.word	0x00000000


	//----- nvinfo : EIATTR_REGCOUNT
	.align		4
.L_142:
        /*0318*/ 	.byte	0x04, 0x2f
        /*031a*/ 	.short	(.L_144 - .L_143)
	.align		4
.L_143:
        /*031c*/ 	.word	index@(_ZN5flash27flash_bwd_convert_dq_kernelI23Flash_bwd_kernel_traitsILi32ELi128ELi128ELi8ELi4ELi4ELi4ELb1ELb0EN7cutlass6half_tE19Flash_kernel_traitsILi32ELi128ELi128ELi8ES3_EEEEvNS_16Flash_bwd_paramsEi)
        /*0320*/ 	.word	0x00000028


	//----- nvinfo : EIATTR_FRAME_SIZE
	.align		4
.L_144:
        /*0324*/ 	.byte	0x04, 0x11
        /*0326*/ 	.short	(.L_146 - .L_145)
	.align		4
.L_145:
        /*0328*/ 	.word	index@(_ZN5flash27flash_bwd_convert_dq_kernelI23Flash_bwd_kernel_traitsILi32ELi128ELi128ELi8ELi4ELi4ELi4ELb1ELb0EN7cutlass6half_tE19Flash_kernel_traitsILi32ELi128ELi128ELi8ES3_EEEEvNS_16Flash_bwd_paramsEi)
        /*032c*/ 	.word	0x00000000


	//----- nvinfo : EIATTR_REGCOUNT
	.align		4
.L_146:
        /*0330*/ 	.byte	0x04, 0x2f
        /*0332*/ 	.short	(.L_148 - .L_147)
	.align		4
.L_147:
        /*0334*/ 	.word	index@(_ZN5flash44flash_bwd_dq_dk_dv_loop_seqk_parallel_kernelI23Flash_bwd_kernel_traitsILi32ELi128ELi128ELi8ELi4ELi4ELi4ELb1ELb0EN7cutlass6half_tE19Flash_kernel_traitsILi32ELi128ELi128ELi8ES3_EELb0ELb0ELb1ELb1ELb0ELb0ELb0EEEvNS_16Flash_bwd_paramsE)
        /*0338*/ 	.word	0x000000ff


	//----- nvinfo : EIATTR_FRAME_SIZE
	.align		4
.L_148:
        /*033c*/ 	.byte	0x04, 0x11
        /*033e*/ 	.short	(.L_150 - .L_149)
	.align		4
.L_149:
        /*0340*/ 	.word	index@(_ZN5flash44flash_bwd_dq_dk_dv_loop_seqk_parallel_kernelI23Flash_bwd_kernel_traitsILi32ELi128ELi128ELi8ELi4ELi4ELi4ELb1ELb0EN7cutlass6half_tE19Flash_kernel_traitsILi32ELi128ELi128ELi8ES3_EELb0ELb0ELb1ELb1ELb0ELb0ELb0EEEvNS_16Flash_bwd_paramsE)
        /*0344*/ 	.word	0x00000000


	//----- nvinfo : EIATTR_REGCOUNT
	.align		4
.L_150:
        /*0348*/ 	.byte	0x04, 0x2f
        /*034a*/ 	.short	(.L_152 - .L_151)
	.align		4
.L_151:
        /*034c*/ 	.word	index@(_ZN5flash44flash_bwd_dq_dk_dv_loop_seqk_parallel_kernelI23Flash_bwd_kernel_traitsILi32ELi128ELi128ELi8ELi4ELi4ELi4ELb1ELb0EN7cutlass6half_tE19Flash_kernel_traitsILi32ELi128ELi128ELi8ES3_EELb0ELb0ELb1ELb0ELb0ELb1ELb0EEEvNS_16Flash_bwd_paramsE)
        /*0350*/ 	.word	0x000000ff


	//----- nvinfo : EIATTR_FRAME_SIZE
	.align		4
.L_152:
        /*0354*/ 	.byte	0x04, 0x11
        /*0356*/ 	.short	(.L_154 - .L_153)
	.align		4
.L_153:
        /*0358*/ 	.word	index@(_ZN5flash44flash_bwd_dq_dk_dv_loop_seqk_parallel_kernelI23Flash_bwd_kernel_traitsILi32ELi128ELi128ELi8ELi4ELi4ELi4ELb1ELb0EN7cutlass6half_tE19Flash_kernel_traitsILi32ELi128ELi128ELi8ES3_EELb0ELb0ELb1ELb0ELb0ELb1ELb0EEEvNS_16Flash_bwd_paramsE)
        /*035c*/ 	.word	0x00000000


	//----- nvinfo : EIATTR_REGCOUNT
	.align		4
.L_154:
        /*0360*/ 	.byte	0x04, 0x2f
        /*0362*/ 	.short	(.L_156 - .L_155)
	.align		4
.L_155:
        /*0364*/ 	.word	index@(_ZN5flash44flash_bwd_dq_dk_dv_loop_seqk_parallel_kernelI23Flash_bwd_kernel_traitsILi32ELi128ELi128ELi8ELi4ELi4ELi4ELb1ELb0EN7cutlass6half_tE19Flash_kernel_traitsILi32ELi128ELi128ELi8ES3_EELb0ELb0ELb0ELb1ELb0ELb0ELb0EEEvNS_16Flash_bwd_paramsE)
        /*0368*/ 	.word	0x000000ff


	//----- nvinfo : EIATTR_FRAME_SIZE
	.align		4
.L_156:
        /*036c*/ 	.byte	0x04, 0x11
        /*036e*/ 	.short	(.L_158 - .L_157)
	.align		4
.L_157:
        /*0370*/ 	.word	index@(_ZN5flash44flash_bwd_dq_dk_dv_loop_seqk_parallel_kernelI23Flash_bwd_kernel_traitsILi32ELi128ELi128ELi8ELi4ELi4ELi4ELb1ELb0EN7cutlass6half_tE19Flash_kernel_traitsILi32ELi128ELi128ELi8ES3_EELb0ELb0ELb0ELb1ELb0ELb0ELb0EEEvNS_16Flash_bwd_paramsE)
        /*0374*/ 	.word	0x00000008


	//----- nvinfo : EIATTR_REGCOUNT
	.align		4
.L_158:
        /*0378*/ 	.byte	0x04, 0x2f
        /*037a*/ 	.short	(.L_160 - .L_159)
	.align		4
.L_159:
        /*037c*/ 	.word	index@(_ZN5flash44flash_bwd_dq_dk_dv_loop_seqk_parallel_kernelI23Flash_bwd_kernel_traitsILi32ELi128ELi128ELi8ELi4ELi4ELi4ELb1ELb0EN7cutlass6half_tE19Flash_kernel_traitsILi32ELi128ELi128ELi8ES3_EELb0ELb0ELb0ELb0ELb1ELb1ELb0EEEvNS_16Flash_bwd_paramsE)
        /*0380*/ 	.word	0x000000ff


	//----- nvinfo : EIATTR_FRAME_SIZE
	.align		4
.L_160:
        /*0384*/ 	.byte	0x04, 0x11
        /*0386*/ 	.short	(.L_162 - .L_161)
	.align		4
.L_161:
        /*0388*/ 	.word	index@(_ZN5flash44flash_bwd_dq_dk_dv_loop_seqk_parallel_kernelI23Flash_bwd_kernel_traitsILi32ELi128ELi128ELi8ELi4ELi4ELi4ELb1ELb0EN7cutlass6half_tE19Flash_kernel_traitsILi32ELi128ELi128ELi8ES3_EELb0ELb0ELb0ELb0ELb1ELb1ELb0EEEvNS_16Flash_bwd_paramsE)
        /*038c*/ 	.word	0x00000000


	//----- nvinfo : EIATTR_REGCOUNT
	.align		4
.L_162:
        /*0390*/ 	.byte	0x04, 0x2f
        /*0392*/ 	.short	(.L_164 - .L_163)
	.align		4
.L_163:
        /*0394*/ 	.word	index@(_ZN5flash44flash_bwd_dq_dk_dv_loop_seqk_parallel_kernelI23Flash_bwd_kernel_traitsILi32ELi128ELi128ELi8ELi4ELi4ELi4ELb1ELb0EN7cutlass6half_tE19Flash_kernel_traitsILi32ELi128ELi128ELi8ES3_EELb0ELb0ELb1ELb0ELb0ELb0ELb0EEEvNS_16Flash_bwd_paramsE)
        /*0398*/ 	.word	0x000000ff


	//----- nvinfo : EIATTR_FRAME_SIZE
	.align		4
.L_164:
        /*039c*/ 	.byte	0x04, 0x11
        /*039e*/ 	.short	(.L_166 - .L_165)
	.align		4
.L_165:
        /*03a0*/ 	.word	index@(_ZN5flash44flash_bwd_dq_dk_dv_loop_seqk_parallel_kernelI23Flash_bwd_kernel_traitsILi32ELi128ELi128ELi8ELi4ELi4ELi4ELb1ELb0EN7cutlass6half_tE19Flash_kernel_traitsILi32ELi128ELi128ELi8ES3_EELb0ELb0ELb1ELb0ELb0ELb0ELb0EEEvNS_16Flash_bwd_paramsE)
        /*03a4*/ 	.word	0x00000000


	//----- nvinfo : EIATTR_REGCOUNT
	.align		4
.L_166:
        /*03a8*/ 	.byte	0x04, 0x2f
        /*03aa*/ 	.short	(.L_168 - .L_167)
	.align		4
.L_167:
        /*03ac*/ 	.word	index@(_ZN5flash44flash_bwd_dq_dk_dv_loop_seqk_parallel_kernelI23Flash_bwd_kernel_traitsILi32ELi128ELi128ELi8ELi4ELi4ELi4ELb1ELb0EN7cutlass6half_tE19Flash_kernel_traitsILi32ELi128ELi128ELi8ES3_EELb0ELb0ELb0ELb0ELb0ELb0ELb0EEEvNS_16Flash_bwd_paramsE)
        /*03b0*/ 	.word	0x000000ff


	//----- nvinfo : EIATTR_FRAME_SIZE
	.align		4
.L_168:
        /*03b4*/ 	.byte	0x04, 0x11
        /*03b6*/ 	.short	(.L_170 - .L_169)
	.align		4
.L_169:
        /*03b8*/ 	.word	index@(_ZN5flash44flash_bwd_dq_dk_dv_loop_seqk_parallel_kernelI23Flash_bwd_kernel_traitsILi32ELi128ELi128ELi8ELi4ELi4ELi4ELb1ELb0EN7cutlass6half_tE19Flash_kernel_traitsILi32ELi128ELi128ELi8ES3_EELb0ELb0ELb0ELb0ELb0ELb0ELb0EEEvNS_16Flash_bwd_paramsE)
        /*03bc*/ 	.word	0x00000008


	//----- nvinfo : EIATTR_REGCOUNT
	.align		4
.L_170:
        /*03c0*/ 	.byte	0x04, 0x2f
        /*03c2*/ 	.short	(.L_172 - .L_171)
	.align		4
.L_171:
        /*03c4*/ 	.word	index@(_ZN5flash44flash_bwd_dq_dk_dv_loop_seqk_parallel_kernelI23Flash_bwd_kernel_traitsILi32ELi128ELi128ELi8ELi4ELi4ELi4ELb1ELb0EN7cutlass6half_tE19Flash_kernel_traitsILi32ELi128ELi128ELi8ES3_EELb0ELb0ELb0ELb0ELb0ELb1ELb0EEEvNS_16Flash_bwd_paramsE)
        /*03c8*/ 	.word	0x000000ff


	//----- nvinfo : EIATTR_FRAME_SIZE
	.align		4
.L_172:
        /*03cc*/ 	.byte	0x04, 0x11
        /*03ce*/ 	.short	(.L_174 - .L_173)
	.align		4
.L_173:
        /*03d0*/ 	.word	index@(_ZN5flash44flash_bwd_dq_dk_dv_loop_seqk_parallel_kernelI23Flash_bwd_kernel_traitsILi32ELi128ELi128ELi8ELi4ELi4ELi4ELb1ELb0EN7cutlass6half_tE19Flash_kernel_traitsILi32ELi128ELi128ELi8ES3_EELb0ELb0ELb0ELb0ELb0ELb1ELb0EEEvNS_16Flash_bwd_paramsE)
        /*03d4*/ 	.word	0x00000000


	//----- nvinfo : EIATTR_MIN_STACK_SIZE
	.align		4
.L_174:
        /*03d8*/ 	.byte	0x04, 0x12
        /*03da*/ 	.short	(.L_176 - .L_175)
	.align		4
.L_175:
        /*03dc*/ 	.word	index@(_ZN5flash44flash_bwd_dq_dk_dv_loop_seqk_parallel_kernelI23Flash_bwd_kernel_traitsILi32ELi128ELi128ELi8ELi4ELi4ELi4ELb1ELb0EN7cutlass6half_tE19Flash_kernel_traitsILi32ELi128ELi128ELi8ES3_EELb0ELb0ELb0ELb0ELb0ELb1ELb0EEEvNS_16Flash_bwd_paramsE)
        /*03e0*/ 	.word	0x00000000


	//----- nvinfo : EIATTR_MIN_STACK_SIZE
	.align		4
.L_176:
        /*03e4*/ 	.byte	0x04, 0x12
        /*03e6*/ 	.short	(.L_178 - .L_177)
	.align		4
.L_177:
        /*03e8*/ 	.word	index@(_ZN5flash44flash_bwd_dq_dk_dv_loop_seqk_parallel_kernelI23Flash_bwd_kernel_traitsILi32ELi128ELi128ELi8ELi4ELi4ELi4ELb1ELb0EN7cutlass6half_tE19Flash_kernel_traitsILi32ELi128ELi128ELi8ES3_EELb0ELb0ELb0ELb0ELb0ELb0ELb0EEEvNS_16Flash_bwd_paramsE)
        /*03ec*/ 	.word	0x00000008


	//----- nvinfo : EIATTR_MIN_STACK_SIZE
	.align		4
.L_178:
        /*03f0*/ 	.byte	0x04, 0x12
        /*03f2*/ 	.short	(.L_180 - .L_179)
	.align		4
.L_179:
        /*03f4*/ 	.word	index@(_ZN5flash44flash_bwd_dq_dk_dv_loop_seqk_parallel_kernelI23Flash_bwd_kernel_traitsILi32ELi128ELi128ELi8ELi4ELi4ELi4ELb1ELb0EN7cutlass6half_tE19Flash_kernel_traitsILi32ELi128ELi128ELi8ES3_EELb0ELb0ELb1ELb0ELb0ELb0ELb0EEEvNS_16Flash_bwd_paramsE)
        /*03f8*/ 	.word	0x00000000


	//----- nvinfo : EIATTR_MIN_STACK_SIZE
	.align		4
.L_180:
        /*03fc*/ 	.byte	0x04, 0x12
        /*03fe*/ 	.short	(.L_182 - .L_181)
	.align		4
.L_181:
        /*0400*/ 	.word	index@(_ZN5flash44flash_bwd_dq_dk_dv_loop_seqk_parallel_kernelI23Flash_bwd_kernel_traitsILi32ELi128ELi128ELi8ELi4ELi4ELi4ELb1ELb0EN7cutlass6half_tE19Flash_kernel_traitsILi32ELi128ELi128ELi8ES3_EELb0ELb0ELb0ELb0ELb1ELb1ELb0EEEvNS_16Flash_bwd_paramsE)
        /*0404*/ 	.word	0x00000000


	//----- nvinfo : EIATTR_MIN_STACK_SIZE
	.align		4
.L_182:
        /*0408*/ 	.byte	0x04, 0x12
        /*040a*/ 	.short	(.L_184 - .L_183)
	.align		4
.L_183:
        /*040c*/ 	.word	index@(_ZN5flash44flash_bwd_dq_dk_dv_loop_seqk_parallel_kernelI23Flash_bwd_kernel_traitsILi32ELi128ELi128ELi8ELi4ELi4ELi4ELb1ELb0EN7cutlass6half_tE19Flash_kernel_traitsILi32ELi128ELi128ELi8ES3_EELb0ELb0ELb0ELb1ELb0ELb0ELb0EEEvNS_16Flash_bwd_paramsE)
        /*0410*/ 	.word	0x00000008


	//----- nvinfo : EIATTR_MIN_STACK_SIZE
	.align		4
.L_184:
        /*0414*/ 	.byte	0x04, 0x12
        /*0416*/ 	.short	(.L_186 - .L_185)
	.align		4
.L_185:
        /*0418*/ 	.word	index@(_ZN5flash44flash_bwd_dq_dk_dv_loop_seqk_parallel_kernelI23Flash_bwd_kernel_traitsILi32ELi128ELi128ELi8ELi4ELi4ELi4ELb1ELb0EN7cutlass6half_tE19Flash_kernel_traitsILi32ELi128ELi128ELi8ES3_EELb0ELb0ELb1ELb0ELb0ELb1ELb0EEEvNS_16Flash_bwd_paramsE)
        /*041c*/ 	.word	0x00000000


	//----- nvinfo : EIATTR_MIN_STACK_SIZE
	.align		4
.L_186:
        /*0420*/ 	.byte	0x04, 0x12
        /*0422*/ 	.short	(.L_188 - .L_187)
	.align		4
.L_187:
        /*0424*/ 	.word	index@(_ZN5flash44flash_bwd_dq_dk_dv_loop_seqk_parallel_kernelI23Flash_bwd_kernel_traitsILi32ELi128ELi128ELi8ELi4ELi4ELi4ELb1ELb0EN7cutlass6half_tE19Flash_kernel_traitsILi32ELi128ELi128ELi8ES3_EELb0ELb0ELb1ELb1ELb0ELb0ELb0EEEvNS_16Flash_bwd_paramsE)
        /*0428*/ 	.word	0x00000000


	//----- nvinfo : EIATTR_MIN_STACK_SIZE
	.align		4
.L_188:
        /*042c*/ 	.byte	0x04, 0x12
        /*042e*/ 	.short	(.L_190 - .L_189)
	.align		4
.L_189:
        /*0430*/ 	.word	index@(_ZN5flash27flash_bwd_convert_dq_kernelI23Flash_bwd_kernel_traitsILi32ELi128ELi128ELi8ELi4ELi4ELi4ELb1ELb0EN7cutlass6half_tE19Flash_kernel_traitsILi32ELi128ELi128ELi8ES3_EEEEvNS_16Flash_bwd_paramsEi)
        /*0434*/ 	.word	0x00000000


	//----- nvinfo : EIATTR_MIN_STACK_SIZE
	.align		4
.L_190:
        /*0438*/ 	.byte	0x04, 0x12
        /*043a*/ 	.short	(.L_192 - .L_191)
	.align		4
.L_191:
        /*043c*/ 	.word	index@(_ZN5flash44flash_bwd_dq_dk_dv_loop_seqk_parallel_kernelI23Flash_bwd_kernel_traitsILi32ELi128ELi128ELi8ELi4ELi4ELi4ELb1ELb0EN7cutlass6half_tE19Flash_kernel_traitsILi32ELi128ELi128ELi8ES3_EELb1ELb0ELb0ELb0ELb0ELb1ELb0EEEvNS_16Flash_bwd_paramsE)
        /*0440*/ 	.word	0x00000000


	//----- nvinfo : EIATTR_MIN_STACK_SIZE
	.align		4
.L_192:
        /*0444*/ 	.byte	0x04, 0x12
        /*0446*/ 	.short	(.L_194 - .L_193)
	.align		4
.L_193:
        /*0448*/ 	.word	index@(_ZN5flash44flash_bwd_dq_dk_dv_loop_seqk_parallel_kernelI23Flash_bwd_kernel_traitsILi32ELi128ELi128ELi8ELi4ELi4ELi4ELb1ELb0EN7cutlass6half_tE19Flash_kernel_traitsILi32ELi128ELi128ELi8ES3_EELb0ELb0ELb0ELb0ELb0ELb1ELb1EEEvNS_16Flash_bwd_paramsE)
        /*044c*/ 	.word	0x000000f0


	//----- nvinfo : EIATTR_MIN_STACK_SIZE
	.align		4
.L_194:
        /*0450*/ 	.byte	0x04, 0x12
        /*0452*/ 	.short	(.L_196 - .L_195)
	.align		4
.L_195:
        /*0454*/ 	.word	index@(_ZN5flash44flash_bwd_dq_dk_dv_loop_seqk_parallel_kernelI23Flash_bwd_kernel_traitsILi32ELi128ELi128ELi8ELi4ELi4ELi4ELb1ELb0EN7cutlass6half_tE19Flash_kernel_traitsILi32ELi128ELi128ELi8ES3_EELb1ELb0ELb0ELb0ELb0ELb0ELb0EEEvNS_16Flash_bwd_paramsE)
        /*0458*/ 	.word	0x00000000


	//----- nvinfo : EIATTR_MIN_STACK_SIZE
	.align		4
.L_196:
        /*045c*/ 	.byte	0x04, 0x12
        /*045e*/ 	.short	(.L_198 - .L_197)
	.align		4
.L_197:
        /*0460*/ 	.word	index@(_ZN5flash44flash_bwd_dq_dk_dv_loop_seqk_parallel_kernelI23Flash_bwd_kernel_traitsILi32ELi128ELi128ELi8ELi4ELi4ELi4ELb1ELb0EN7cutlass6half_tE19Flash_kernel_traitsILi32ELi128ELi128ELi8ES3_EELb0ELb0ELb0ELb0ELb0ELb0ELb1EEEvNS_16Flash_bwd_paramsE)
        /*0464*/ 	.word	0x00000100


	//----- nvinfo : EIATTR_MIN_STACK_SIZE
	.align		4
.L_198:
        /*0468*/ 	.byte	0x04, 0x12
        /*046a*/ 	.short	(.L_200 - .L_199)
	.align		4
.L_199:
        /*046c*/ 	.word	index@(_ZN5flash44flash_bwd_dq_dk_dv_loop_seqk_parallel_kernelI23Flash_bwd_kernel_traitsILi32ELi128ELi128ELi8ELi4ELi4ELi4ELb1ELb0EN7cutlass6half_tE19Flash_kernel_traitsILi32ELi128ELi128ELi8ES3_EELb1ELb0ELb1ELb0ELb0ELb0ELb0EEEvNS_16Flash_bwd_paramsE)
        /*0470*/ 	.word	0x00000000


	//----- nvinfo : EIATTR_MIN_STACK_SIZE
	.align		4
.L_200:
        /*0474*/ 	.byte	0x04, 0x12
        /*0476*/ 	.short	(.L_202 - .L_201)
	.align		4
.L_201:
        /*0478*/ 	.word	index@(_ZN5flash44flash_bwd_dq_dk_dv_loop_seqk_parallel_kernelI23Flash_bwd_kernel_traitsILi32ELi128ELi128ELi8ELi4ELi4ELi4ELb1ELb0EN7cutlass6half_tE19Flash_kernel_traitsILi32ELi128ELi128ELi8ES3_EELb0ELb0ELb1ELb0ELb0ELb0ELb1EEEvNS_16Flash_bwd_paramsE)
        /*047c*/ 	.word	0x00000108


	//----- nvinfo : EIATTR_MIN_STACK_SIZE
	.align		4
.L_202:
        /*0480*/ 	.byte	0x04, 0x12
        /*0482*/ 	.short	(.L_204 - .L_203)
	.align		4
.L_203:
        /*0484*/ 	.word	index@(_ZN5flash44flash_bwd_dq_dk_dv_loop_seqk_parallel_kernelI23Flash_bwd_kernel_traitsILi32ELi128ELi128ELi8ELi4ELi4ELi4ELb1ELb0EN7cutlass6half_tE19Flash_kernel_traitsILi32ELi128ELi128ELi8ES3_EELb1ELb0ELb0ELb0ELb1ELb1ELb0EEEvNS_16Flash_bwd_paramsE)
        /*0488*/ 	.word	0x00000000


	//----- nvinfo : EIATTR_MIN_STACK_SIZE
	.align		4
.L_204:
        /*048c*/ 	.byte	0x04, 0x12
        /*048e*/ 	.short	(.L_206 - .L_205)
	.align		4
.L_205:
        /*0490*/ 	.word	index@(_ZN5flash44flash_bwd_dq_dk_dv_loop_seqk_parallel_kernelI23Flash_bwd_kernel_traitsILi32ELi128ELi128ELi8ELi4ELi4ELi4ELb1ELb0EN7cutlass6half_tE19Flash_kernel_traitsILi32ELi128ELi128ELi8ES3_EELb0ELb0ELb0ELb0ELb1ELb1ELb1EEEvNS_16Flash_bwd_paramsE)
        /*0494*/ 	.word	0x000000f0


	//----- nvinfo : EIATTR_MIN_STACK_SIZE
	.align		4
.L_206:
        /*0498*/ 	.byte	0x04, 0x12
        /*049a*/ 	.short	(.L_208 - .L_207)
	.align		4
.L_207:
        /*049c*/ 	.word	index@(_ZN5flash44flash_bwd_dq_dk_dv_loop_seqk_parallel_kernelI23Flash_bwd_kernel_traitsILi32ELi128ELi128ELi8ELi4ELi4ELi4ELb1ELb0EN7cutlass6half_tE19Flash_kernel_traitsILi32ELi128ELi128ELi8ES3_EELb1ELb0ELb0ELb1ELb0ELb0ELb0EEEvNS_16Flash_bwd_paramsE)
        /*04a0*/ 	.word	0x00000008


	//----- nvinfo : EIATTR_MIN_STACK_SIZE
	.align		4
.L_208:
        /*04a4*/ 	.byte	0x04, 0x12
        /*04a6*/ 	.short	(.L_210 - .L_209)
	.align		4
.L_209:
        /*04a8*/ 	.word	index@(_ZN5flash44flash_bwd_dq_dk_dv_loop_seqk_parallel_kernelI23Flash_bwd_kernel_traitsILi32ELi128ELi128ELi8ELi4ELi4ELi4ELb1ELb0EN7cutlass6half_tE19Flash_kernel_traitsILi32ELi128ELi128ELi8ES3_EELb0ELb0ELb0ELb1ELb0ELb0ELb1EEEvNS_16Flash_bwd_paramsE)
        /*04ac*/ 	.word	0x00000100


	//----- nvinfo : EIATTR_MIN_STACK_SIZE
	.align		4
.L_210:
        /*04b0*/ 	.byte	0x04, 0x12
        /*04b2*/ 	.short	(.L_212 - .L_211)
	.align		4
.L_211:
        /*04b4*/ 	.word	index@(_ZN5flash44flash_bwd_dq_dk_dv_loop_seqk_parallel_kernelI23Flash_bwd_kernel_traitsILi32ELi128ELi128ELi8ELi4ELi4ELi4ELb1ELb0EN7cutlass6half_tE19Flash_kernel_traitsILi32ELi128ELi128ELi8ES3_EELb1ELb0ELb1ELb0ELb0ELb1ELb0EEEvNS_16Flash_bwd_paramsE)
        /*04b8*/ 	.word	0x00000000


	//----- nvinfo : EIATTR_MIN_STACK_SIZE
	.align		4
.L_212:
        /*04bc*/ 	.byte	0x04, 0x12
        /*04be*/ 	.short	(.L_214 - .L_213)
	.align		4
.L_213:
        /*04c0*/ 	.word	index@(_ZN5flash44flash_bwd_dq_dk_dv_loop_seqk_parallel_kernelI23Flash_bwd_kernel_traitsILi32ELi128ELi128ELi8ELi4ELi4ELi4ELb1ELb0EN7cutlass6half_tE19Flash_kernel_traitsILi32ELi128ELi128ELi8ES3_EELb0ELb0ELb1ELb0ELb0ELb1ELb1EEEvNS_16Flash_bwd_paramsE)
        /*04c4*/ 	.word	0x00000100


	//----- nvinfo : EIATTR_MIN_STACK_SIZE
	.align		4
.L_214:
        /*04c8*/ 	.byte	0x04, 0x12
        /*04ca*/ 	.short	(.L_216 - .L_215)
	.align		4
.L_215:
        /*04cc*/ 	.word	index@(_ZN5flash44flash_bwd_dq_dk_dv_loop_seqk_parallel_kernelI23Flash_bwd_kernel_traitsILi32ELi128ELi128ELi8ELi4ELi4ELi4ELb1ELb0EN7cutlass6half_tE19Flash_kernel_traitsILi32ELi128ELi128ELi8ES3_EELb1ELb0ELb1ELb1ELb0ELb0ELb0EEEvNS_16Flash_bwd_paramsE)
        /*04d0*/ 	.word	0x00000000


	//----- nvinfo : EIATTR_MIN_STACK_SIZE
	.align		4
.L_216:
        /*04d4*/ 	.byte	0x04, 0x12
        /*04d6*/ 	.short	(.L_218 - .L_217)
	.align		4
.L_217:
        /*04d8*/ 	.word	index@(_ZN5flash44flash_bwd_dq_dk_dv_loop_seqk_parallel_kernelI23Flash_bwd_kernel_traitsILi32ELi128ELi128ELi8ELi4ELi4ELi4ELb1ELb0EN7cutlass6half_tE19Flash_kernel_traitsILi32ELi128ELi128ELi8ES3_EELb0ELb0ELb1ELb1ELb0ELb0ELb1EEEvNS_16Flash_bwd_paramsE)
        /*04dc*/ 	.word	0x00000108


	//----- nvinfo : EIATTR_MIN_STACK_SIZE
	.align		4
.L_218:
        /*04e0*/ 	.byte	0x04, 0x12
        /*04e2*/ 	.short	(.L_220 - .L_219)
	.align		4
.L_219:
        /*04e4*/ 	.word	index@(_ZN5flash25flash_bwd_dot_do_o_kernelILb0E23Flash_bwd_kernel_traitsILi32ELi128ELi128ELi8ELi4ELi4ELi4ELb1ELb0EN7cutlass6half_tE19Flash_kernel_traitsILi32ELi128ELi128ELi8ES3_EEEEvNS_16Flash_bwd_paramsE)
        /*04e8*/ 	.word	0x00000000


	//----- nvinfo : EIATTR_MIN_STACK_SIZE
	.align		4
.L_220:
        /*04ec*/ 	.byte	0x04, 0x12
        /*04ee*/ 	.short	(.L_222 - .L_221)
	.align		4
.L_221:
        /*04f0*/ 	.word	index@(_ZN5flash25flash_bwd_dot_do_o_kernelILb1E23Flash_bwd_kernel_traitsILi32ELi128ELi128ELi8ELi4ELi4ELi4ELb1ELb0EN7cutlass6half_tE19Flash_kernel_traitsILi32ELi128ELi128ELi8ES3_EEEEvNS_16Flash_bwd_paramsE)
        /*04f4*/ 	.word	0x00000000


	//----- nvinfo : EIATTR_MIN_STACK_SIZE
	.align		4
.L_222:
        /*04f8*/ 	.byte	0x04, 0x12
        /*04fa*/ 	.short	(.L_224 - .L_223)
	.align		4
.L_223:
        /*04fc*/ 	.word	index@(_ZN5flash27flash_bwd_convert_dq_kernelI23Flash_bwd_kernel_traitsILi32ELi128ELi128ELi8ELi4ELi4ELi4ELb0ELb0EN7cutlass6half_tE19Flash_kernel_traitsILi32ELi128ELi128ELi8ES3_EEEEvNS_16Flash_bwd_paramsEi)
        /*0500*/ 	.word	0x00000000


	//----- nvinfo : EIATTR_MIN_STACK_SIZE
	.align		4
.L_224:
        /*0504*/ 	.byte	0x04, 0x12
        /*0506*/ 	.short	(.L_226 - .L_225)
	.align		4
.L_225:
        /*0508*/ 	.word	index@(_ZN5flash44flash_bwd_dq_dk_dv_loop_seqk_parallel_kernelI23Flash_bwd_kernel_traitsILi32ELi128ELi128ELi8ELi4ELi4ELi4ELb0ELb0EN7cutlass6half_tE19Flash_kernel_traitsILi32ELi128ELi128ELi8ES3_EELb1ELb0ELb0ELb0ELb0ELb1ELb0EEEvNS_16Flash_bwd_paramsE)
        /*050c*/ 	.word	0x00000000


	//----- nvinfo : EIATTR_MIN_STACK_SIZE
	.align		4
.L_226:
        /*0510*/ 	.byte	0x04, 0x12
        /*0512*/ 	.short	(.L_228 - .L_227)
	.align		4
.L_227:
        /*0514*/ 	.word	index@(_ZN5flash44flash_bwd_dq_dk_dv_loop_seqk_parallel_kernelI23Flash_bwd_kernel_traitsILi32ELi128ELi128ELi8ELi4ELi4ELi4ELb0ELb0EN7cutlass6half_tE19Flash_kernel_traitsILi32ELi128ELi128ELi8ES3_EELb0ELb0ELb0ELb0ELb0ELb1ELb1EEEvNS_16Flash_bwd_paramsE)
        /*0518*/ 	.word	0x00000088


	//----- nvinfo : EIATTR_MIN_STACK_SIZE
	.align		4
.L_228:
        /*051c*/ 	.byte	0x04, 0x12
        /*051e*/ 	.short	(.L_230 - .L_229)
	.align		4
.L_229:
        /*0520*/ 	.word	index@(_ZN5flash44flash_bwd_dq_dk_dv_loop_seqk_parallel_kernelI23Flash_bwd_kernel_traitsILi32ELi128ELi128ELi8ELi4ELi4ELi4ELb0ELb0EN7cutlass6half_tE19Flash_kernel_traitsILi32ELi128ELi128ELi8ES3_EELb1ELb0ELb0ELb0ELb0ELb0ELb0EEEvNS_16Flash_bwd_paramsE)
        /*0524*/ 	.word	0x00000000


	//----- nvinfo : EIATTR_MIN_STACK_SIZE
	.align		4
.L_230:
        /*0528*/ 	.byte	0x04, 0x12
        /*052a*/ 	.short	(.L_232 - .L_231)
	.align		4
.L_231:
        /*052c*/ 	.word	index@(_ZN5flash44flash_bwd_dq_dk_dv_loop_seqk_parallel_kernelI23Flash_bwd_kernel_traitsILi32ELi128ELi128ELi8ELi4ELi4ELi4ELb0ELb0EN7cutlass6half_tE19Flash_kernel_traitsILi32ELi128ELi128ELi8ES3_EELb0ELb0ELb0ELb0ELb0ELb0ELb1EEEvNS_16Flash_bwd_paramsE)
        /*0530*/ 	.word	0x00000098


	//----- nvinfo : EIATTR_MIN_STACK_SIZE
	.align		4
.L_232:
        /*0534*/ 	.byte	0x04, 0x12
        /*0536*/ 	.short	(.L_234 - .L_233)
	.align		4
.L_233:
        /*0538*/ 	.word	index@(_ZN5flash44flash_bwd_dq_dk_dv_loop_seqk_parallel_kernelI23Flash_bwd_kernel_traitsILi32ELi128ELi128ELi8ELi4ELi4ELi4ELb0ELb0EN7cutlass6half_tE19Flash_kernel_traitsILi32ELi128ELi128ELi8ES3_EELb1ELb0ELb1ELb0ELb0ELb0ELb0EEEvNS_16Flash_bwd_paramsE)
        /*053c*/ 	.word	0x00000000


	//----- nvinfo : EIATTR_MIN_STACK_SIZE
	.align		4
.L_234:
        /*0540*/ 	.byte	0x04, 0x12
        /*0542*/ 	.short	(.L_236 - .L_235)
	.align		4
.L_235:
        /*0544*/ 	.word	index@(_ZN5flash44flash_bwd_dq_dk_dv_loop_seqk_parallel_kernelI23Flash_bwd_kernel_traitsILi32ELi128ELi128ELi8ELi4ELi4ELi4ELb0ELb0EN7cutlass6half_tE19Flash_kernel_traitsILi32ELi128ELi128ELi8ES3_EELb0ELb0ELb1ELb0ELb0ELb0ELb1EEEvNS_16Flash_bwd_paramsE)
        /*0548*/ 	.word	0x000000a0


	//----- nvinfo : EIATTR_MIN_STACK_SIZE
	.align		4
.L_236:
        /*054c*/ 	.byte	0x04, 0x12
        /*054e*/ 	.short	(.L_238 - .L_237)
	.align		4
.L_237:
        /*0550*/ 	.word	index@(_ZN5flash44flash_bwd_dq_dk_dv_loop_seqk_parallel_kernelI23Flash_bwd_kernel_traitsILi32ELi128ELi128ELi8ELi4ELi4ELi4ELb0ELb0EN7cutlass6half_tE19Flash_kernel_traitsILi32ELi128ELi128ELi8ES3_EELb1ELb0ELb0ELb0ELb1ELb1ELb0EEEvNS_16Flash_bwd_paramsE)
        /*0554*/ 	.word	0x00000000


	//----- nvinfo : EIATTR_MIN_STACK_SIZE
	.align		4
.L_238:
        /*0558*/ 	.byte	0x04, 0x12
        /*055a*/ 	.short	(.L_240 - .L_239)
	.align		4
.L_239:
        /*055c*/ 	.word	index@(_ZN5flash44flash_bwd_dq_dk_dv_loop_seqk_parallel_kernelI23Flash_bwd_kernel_traitsILi32ELi128ELi128ELi8ELi4ELi4ELi4ELb0ELb0EN7cutlass6half_tE19Flash_kernel_traitsILi32ELi128ELi128ELi8ES3_EELb0ELb0ELb0ELb0ELb1ELb1ELb1EEEvNS_16Flash_bwd_paramsE)
        /*0560*/ 	.word	0x00000080


	//----- nvinfo : EIATTR_MIN_STACK_SIZE
	.align		4
.L_240:
        /*0564*/ 	.byte	0x04, 0x12
        /*0566*/ 	.short	(.L_242 - .L_241)
	.align		4
.L_241:
        /*0568*/ 	.word	index@(_ZN5flash44flash_bwd_dq_dk_dv_loop_seqk_parallel_kernelI23Flash_bwd_kernel_traitsILi32ELi128ELi128ELi8ELi4ELi4ELi4ELb0ELb0EN7cutlass6half_tE19Flash_kernel_traitsILi32ELi128ELi128ELi8ES3_EELb1ELb0ELb0ELb1ELb0ELb0ELb0EEEvNS_16Flash_bwd_paramsE)
        /*056c*/ 	.word	0x00000000


	//----- nvinfo : EIATTR_MIN_STACK_SIZE
	.align		4
.L_242:
        /*0570*/ 	.byte	0x04, 0x12
        /*0572*/ 	.short	(.L_244 - .L_243)
	.align		4
.L_243:
        /*0574*/ 	.word	index@(_ZN5flash44flash_bwd_dq_dk_dv_loop_seqk_parallel_kernelI23Flash_bwd_kernel_traitsILi32ELi128ELi128ELi8ELi4ELi4ELi4ELb0ELb0EN7cutlass6half_tE19Flash_kernel_traitsILi32ELi128ELi128ELi8ES3_EELb0ELb0ELb0ELb1ELb0ELb0ELb1EEEvNS_16Flash_bwd_paramsE)
        /*0578*/ 	.word	0x00000098


	//----- nvinfo : EIATTR_MIN_STACK_SIZE
	.align		4
.L_244:
        /*057c*/ 	.byte	0x04, 0x12
        /*057e*/ 	.short	(.L_246 - .L_245)
	.align		4
.L_245:
        /*0580*/ 	.word	index@(_ZN5flash44flash_bwd_dq_dk_dv_loop_seqk_parallel_kernelI23Flash_bwd_kernel_traitsILi32ELi128ELi128ELi8ELi4ELi4ELi4ELb0ELb0EN7cutlass6half_tE19Flash_kernel_traitsILi32ELi128ELi128ELi8ES3_EELb1ELb0ELb1ELb0ELb0ELb1ELb0EEEvNS_16Flash_bwd_paramsE)
        /*0584*/ 	.word	0x00000000


	//----- nvinfo : EIATTR_MIN_STACK_SIZE
	.align		4
.L_246:
        /*0588*/ 	.byte	0x04, 0x12
        /*058a*/ 	.short	(.L_248 - .L_247)
	.align		4
.L_247:
        /*058c*/ 	.word	index@(_ZN5flash44flash_bwd_dq_dk_dv_loop_seqk_parallel_kernelI23Flash_bwd_kernel_traitsILi32ELi128ELi128ELi8ELi4ELi4ELi4ELb0ELb0EN7cutlass6half_tE19Flash_kernel_traitsILi32ELi128ELi128ELi8ES3_EELb0ELb0ELb1ELb0ELb0ELb1ELb1EEEvNS_16Flash_bwd_paramsE)
        /*0590*/ 	.word	0x00000098


	//----- nvinfo : EIATTR_MIN_STACK_SIZE
	.align		4
.L_248:
        /*0594*/ 	.byte	0x04, 0x12
        /*0596*/ 	.short	(.L_250 - .L_249)
	.align		4
.L_249:
        /*0598*/ 	.word	index@(_ZN5flash44flash_bwd_dq_dk_dv_loop_seqk_parallel_kernelI23Flash_bwd_kernel_traitsILi32ELi128ELi128ELi8ELi4ELi4ELi4ELb0ELb0EN7cutlass6half_tE19Flash_kernel_traitsILi32ELi128ELi128ELi8ES3_EELb1ELb0ELb1ELb1ELb0ELb0ELb0EEEvNS_16Flash_bwd_paramsE)
        /*059c*/ 	.word	0x00000000


	//----- nvinfo : EIATTR_MIN_STACK_SIZE
	.align		4
.L_250:
        /*05a0*/ 	.byte	0x04, 0x12
        /*05a2*/ 	.short	(.L_252 - .L_251)
	.align		4
.L_251:
        /*05a4*/ 	.word	index@(_ZN5flash44flash_bwd_dq_dk_dv_loop_seqk_parallel_kernelI23Flash_bwd_kernel_traitsILi32ELi128ELi128ELi8ELi4ELi4ELi4ELb0ELb0EN7cutlass6half_tE19Flash_kernel_traitsILi32ELi128ELi128ELi8ES3_EELb0ELb0ELb1ELb1ELb0ELb0ELb1EEEvNS_16Flash_bwd_paramsE)
        /*05a8*/ 	.word	0x00000098


	//----- nvinfo : EIATTR_MIN_STACK_SIZE
	.align		4
.L_252:
        /*05ac*/ 	.byte	0x04, 0x12
        /*05ae*/ 	.short	(.L_254 - .L_253)
	.align		4
.L_253:
        /*05b0*/ 	.word	index@(_ZN5flash25flash_bwd_dot_do_o_kernelILb0E23Flash_bwd_kernel_traitsILi32ELi128ELi128ELi8ELi4ELi4ELi4ELb0ELb0EN7cutlass6half_tE19Flash_kernel_traitsILi32ELi128ELi128ELi8ES3_EEEEvNS_16Flash_bwd_paramsE)
        /*05b4*/ 	.word	0x00000000


	//----- nvinfo : EIATTR_MIN_STACK_SIZE
	.align		4
.L_254:
        /*05b8*/ 	.byte	0x04, 0x12
        /*05ba*/ 	.short	(.L_256 - .L_255)
	.align		4
.L_255:
        /*05bc*/ 	.word	index@(_ZN5flash25flash_bwd_dot_do_o_kernelILb1E23Flash_bwd_kernel_traitsILi32ELi128ELi128ELi8ELi4ELi4ELi4ELb0ELb0EN7cutlass6half_tE19Flash_kernel_traitsILi32ELi128ELi128ELi8ES3_EEEEvNS_16Flash_bwd_paramsE)
        /*05c0*/ 	.word	0x00000000
.L_256:


//--------------------- .nv.compat                --------------------------
	.section	.nv.compat,"",@"SHT_CUDA_COMPAT_INFO"
	.align	4
        /*0000*/ 	.byte	0x02, 0x09, 0x01, 0x00, 0x02, 0x02, 0x01, 0x00, 0x02, 0x05, 0x05, 0x00, 0x03, 0x07, 0x01, 0x01
        /*0010*/ 	.byte	0x02, 0x03, 0x00, 0x00, 0x02, 0x06, 0x01, 0x00, 0x04, 0x0b, 0x08, 0x00, 0x00, 0x00, 0x00, 0x00
        /*0020*/ 	.byte	0x00, 0x00, 0x00, 0x00


//--------------------- .nv.info._ZN5flash44flash_bwd_dq_dk_dv_loop_seqk_parallel_kernelI23Flash_bwd_kernel_traitsILi32ELi128ELi128ELi8ELi4ELi4ELi4ELb1ELb0EN7cutlass6half_tE19Flash_kernel_traitsILi32ELi128ELi128ELi8ES3_EELb0ELb0ELb0ELb0ELb0ELb1ELb0EEEvNS_16Flash_bwd_paramsE --------------------------
	.section	.nv.info._ZN5flash44flash_bwd_dq_dk_dv_loop_seqk_parallel_kernelI23Flash_bwd_kernel_traitsILi32ELi128ELi128ELi8ELi4ELi4ELi4ELb1ELb0EN7cutlass6half_tE19Flash_kernel_traitsILi32ELi128ELi128ELi8ES3_EELb0ELb0ELb0ELb0ELb0ELb1ELb0EEEvNS_16Flash_bwd_paramsE,"",@"SHT_CUDA_INFO"
	.sectionflags	@""
	.align	4


	//----- nvinfo : EIATTR_CUDA_API_VERSION
	.align		4
        /*0000*/ 	.byte	0x04, 0x37
        /*0002*/ 	.short	(.L_258 - .L_257)
.L_257:
        /*0004*/ 	.word	0x00000082


	//----- nvinfo : EIATTR_KPARAM_INFO
	.align		4
.L_258:
        /*0008*/ 	.byte	0x04, 0x17
        /*000a*/ 	.short	(.L_260 - .L_259)
.L_259:
        /*000c*/ 	.word	0x00000000
        /*0010*/ 	.short	0x0000
        /*0012*/ 	.short	0x0000
        /*0014*/ 	.byte	0x00, 0xf0, 0x01, 0x0a


	//----- nvinfo : EIATTR_SPARSE_MMA_MASK
	.align		4
.L_260:
        /*0018*/ 	.byte	0x03, 0x50
        /*001a*/ 	.short	0x0000


	//----- nvinfo : EIATTR_MAXREG_COUNT
	.align		4
        /*001c*/ 	.byte	0x03, 0x1b
        /*001e*/ 	.short	0x00ff


	//----- nvinfo : EIATTR_NUM_BARRIERS
	.align		4
        /*0020*/ 	.byte	0x02, 0x4c
        /*0022*/ 	.byte	0x01
	.zero		1


	//----- nvinfo : EIATTR_MERCURY_ISA_VERSION
	.align		4
        /*0024*/ 	.byte	0x03, 0x5f
        /*0026*/ 	.short	0x0101


	//----- nvinfo : EIATTR_EXIT_INSTR_OFFSETS
	.align		4
        /*0028*/ 	.byte	0x04, 0x1c
        /*002a*/ 	.short	(.L_262 - .L_261)


	//   ....[0]....
.L_261:
        /*002c*/ 	.word	0x00000090


	//   ....[1]....
        /*0030*/ 	.word	0x000080f0


	//----- nvinfo : EIATTR_CRS_STACK_SIZE
	.align		4
.L_262:
        /*0034*/ 	.byte	0x04, 0x1e
        /*0036*/ 	.short	(.L_264 - .L_263)
.L_263:
        /*0038*/ 	.word	0x00000000


	//----- nvinfo : EIATTR_CBANK_PARAM_SIZE
	.align		4
.L_264:
        /*003c*/ 	.byte	0x03, 0x19
        /*003e*/ 	.short	0x0280


	//----- nvinfo : EIATTR_PARAM_CBANK
	.align		4
        /*0040*/ 	.byte	0x04, 0x0a
        /*0042*/ 	.short	(.L_266 - .L_265)
	.align		4
.L_265:
        /*0044*/ 	.word	index@(.nv.constant0._ZN5flash44flash_bwd_dq_dk_dv_loop_seqk_parallel_kernelI23Flash_bwd_kernel_traitsILi32ELi128ELi128ELi8ELi4ELi4ELi4ELb1ELb0EN7cutlass6half_tE19Flash_kernel_traitsILi32ELi128ELi128ELi8ES3_EELb0ELb0ELb0ELb0ELb0ELb1ELb0EEEvNS_16Flash_bwd_paramsE)
        /*0048*/ 	.short	0x0210
        /*004a*/ 	.short	0x0280


	//----- nvinfo : EIATTR_SW_WAR
	.align		4
.L_266:
        /*004c*/ 	.byte	0x04, 0x36
        /*004e*/ 	.short	(.L_268 - .L_267)
.L_267:
        /*0050*/ 	.word	0x00000008
.L_268:


//--------------------- .nv.info._ZN5flash44flash_bwd_dq_dk_dv_loop_seqk_parallel_kernelI23Flash_bwd_kernel_traitsILi32ELi128ELi128ELi8ELi4ELi4ELi4ELb1ELb0EN7cutlass6half_tE19Flash_kernel_traitsILi32ELi128ELi128ELi8ES3_EELb0ELb0ELb0ELb0ELb0ELb0ELb0EEEvNS_16Flash_bwd_paramsE --------------------------
	.section	.nv.info._ZN5flash44flash_bwd_dq_dk_dv_loop_seqk_parallel_kernelI23Flash_bwd_kernel_traitsILi32ELi128ELi128ELi8ELi4ELi4ELi4ELb1ELb0EN7cutlass6half_tE19Flash_kernel_traitsILi32ELi128ELi128ELi8ES3_EELb0ELb0ELb0ELb0ELb0ELb0ELb0EEEvNS_16Flash_bwd_paramsE,"",@"SHT_CUDA_INFO"
	.sectionflags	@""
	.align	4


	//----- nvinfo : EIATTR_CUDA_API_VERSION
	.align		4
        /*0000*/ 	.byte	0x04, 0x37
        /*0002*/ 	.short	(.L_270 - .L_269)
.L_269:
        /*0004*/ 	.word	0x00000082


	//----- nvinfo : EIATTR_KPARAM_INFO
	.align		4
.L_270:
        /*0008*/ 	.byte	0x04, 0x17
        /*000a*/ 	.short	(.L_272 - .L_271)
.L_271:
        /*000c*/ 	.word	0x00000000
        /*0010*/ 	.short	0x0000
        /*0012*/ 	.short	0x0000
        /*0014*/ 	.byte	0x00, 0xf0, 0x01, 0x0a


	//----- nvinfo : EIATTR_SPARSE_MMA_MASK
	.align		4
.L_272:
        /*0018*/ 	.byte	0x03, 0x50
        /*001a*/ 	.short	0x0000


	//----- nvinfo : EIATTR_MAXREG_COUNT
	.align		4
        /*001c*/ 	.byte	0x03, 0x1b
        /*001e*/ 	.short	0x00ff


	//----- nvinfo : EIATTR_NUM_BARRIERS
	.align		4
        /*0020*/ 	.byte	0x02, 0x4c
        /*0022*/ 	.byte	0x01
	.zero		1


	//----- nvinfo : EIATTR_ANNOTATIONS
	.align		4
        /*0024*/ 	.byte	0x04, 0x55
        /*0026*/ 	.short	(.L_274 - .L_273)


	//   ....[0]....
.L_273:
        /*0028*/ 	.word	0x00000001
        /*002c*/ 	.byte	0x40, 0x0a, 0x00, 0x00, 0x01, 0x00, 0x00, 0x00, 0xa0, 0x71, 0x00, 0x00


	//----- nvinfo : EIATTR_MERCURY_ISA_VERSION
	.align		4
.L_274:
        /*0038*/ 	.byte	0x03, 0x5f
        /*003a*/ 	.short	0x0101


	//----- nvinfo : EIATTR_EXIT_INSTR_OFFSETS
	.align		4
        /*003c*/ 	.byte	0x04, 0x1c
        /*003e*/ 	.short	(.L_276 - .L_275)


	//   ....[0]....
.L_275:
        /*0040*/ 	.word	0x000000a0


	//   ....[1]....
        /*0044*/ 	.word	0x00008680


	//----- nvinfo : EIATTR_CRS_STACK_SIZE
	.align		4
.L_276:
        /*0048*/ 	.byte	0x04, 0x1e
        /*004a*/ 	.short	(.L_278 - .L_277)
.L_277:
        /*004c*/ 	.word	0x00000000


	//----- nvinfo : EIATTR_CBANK_PARAM_SIZE
	.align		4
.L_278:
        /*0050*/ 	.byte	0x03, 0x19
        /*0052*/ 	.short	0x0280


	//----- nvinfo : EIATTR_PARAM_CBANK
	.align		4
        /*0054*/ 	.byte	0x04, 0x0a
        /*0056*/ 	.short	(.L_280 - .L_279)
	.align		4
.L_279:
        /*0058*/ 	.word	index@(.nv.constant0._ZN5flash44flash_bwd_dq_dk_dv_loop_seqk_parallel_kernelI23Flash_bwd_kernel_traitsILi32ELi128ELi128ELi8ELi4ELi4ELi4ELb1ELb0EN7cutlass6half_tE19Flash_kernel_traitsILi32ELi128ELi128ELi8ES3_EELb0ELb0ELb0ELb0ELb0ELb0ELb0EEEvNS_16Flash_bwd_paramsE)
        /*005c*/ 	.short	0x0210
        /*005e*/ 	.short	0x0280


	//----- nvinfo : EIATTR_SW_WAR
	.align		4
.L_280:
        /*0060*/ 	.byte	0x04, 0x36
        /*0062*/ 	.short	(.L_282 - .L_281)
.L_281:
        /*0064*/ 	.word	0x00000008
.L_282:


//--------------------- .nv.info._ZN5flash44flash_bwd_dq_dk_dv_loop_seqk_parallel_kernelI23Flash_bwd_kernel_traitsILi32ELi128ELi128ELi8ELi4ELi4ELi4ELb1ELb0EN7cutlass6half_tE19Flash_kernel_traitsILi32ELi128ELi128ELi8ES3_EELb0ELb0ELb1ELb0ELb0ELb0ELb0EEEvNS_16Flash_bwd_paramsE --------------------------
	.section	.nv.info._ZN5flash44flash_bwd_dq_dk_dv_loop_seqk_parallel_kernelI23Flash_bwd_kernel_traitsILi32ELi128ELi128ELi8ELi4ELi4ELi4ELb1ELb0EN7cutlass6half_tE19Flash_kernel_traitsILi32ELi128ELi128ELi8ES3_EELb0ELb0ELb1ELb0ELb0ELb0ELb0EEEvNS_16Flash_bwd_paramsE,"",@"SHT_CUDA_INFO"
	.sectionflags	@""
	.align	4


	//----- nvinfo : EIATTR_CUDA_API_VERSION
	.align		4
        /*0000*/ 	.byte	0x04, 0x37
        /*0002*/ 	.short	(.L_284 - .L_283)
.L_283:
        /*0004*/ 	.word	0x00000082


	//----- nvinfo : EIATTR_KPARAM_INFO
	.align		4
.L_284:
        /*0008*/ 	.byte	0x04, 0x17
        /*000a*/ 	.short	(.L_286 - .L_285)
.L_285:
        /*000c*/ 	.word	0x00000000
        /*0010*/ 	.short	0x0000
        /*0012*/ 	.short	0x0000
        /*0014*/ 	.byte	0x00, 0xf0, 0x01, 0x0a


	//----- nvinfo : EIATTR_SPARSE_MMA_MASK
	.align		4
.L_286:
        /*0018*/ 	.byte	0x03, 0x50
        /*001a*/ 	.short	0x0000


	//----- nvinfo : EIATTR_MAXREG_COUNT
	.align		4
        /*001c*/ 	.byte	0x03, 0x1b
        /*001e*/ 	.short	0x00ff


	//----- nvinfo : EIATTR_NUM_BARRIERS
	.align		4
        /*0020*/ 	.byte	0x02, 0x4c
        /*0022*/ 	.byte	0x01
	.zero		1


	//----- nvinfo : EIATTR_MERCURY_ISA_VERSION
	.align		4
        /*0024*/ 	.byte	0x03, 0x5f
        /*0026*/ 	.short	0x0101


	//----- nvinfo : EIATTR_EXIT_INSTR_OFFSETS
	.align		4
        /*0028*/ 	.byte	0x04, 0x1c
        /*002a*/ 	.short	(.L_288 - .L_287)


	//   ....[0]....
.L_287:
        /*002c*/ 	.word	0x00000090


	//   ....[1]....
        /*0030*/ 	.word	0x00008a80


	//----- nvinfo : EIATTR_CRS_STACK_SIZE
	.align		4
.L_288:
        /*0034*/ 	.byte	0x04, 0x1e
        /*0036*/ 	.short	(.L_290 - .L_289)
.L_289:
        /*0038*/ 	.word	0x00000000


	//----- nvinfo : EIATTR_CBANK_PARAM_SIZE
	.align		4
.L_290:
        /*003c*/ 	.byte	0x03, 0x19
        /*003e*/ 	.short	0x0280


	//----- nvinfo : EIATTR_PARAM_CBANK
	.align		4
        /*0040*/ 	.byte	0x04, 0x0a
        /*0042*/ 	.short	(.L_292 - .L_291)
	.align		4
.L_291:
        /*0044*/ 	.word	index@(.nv.constant0._ZN5flash44flash_bwd_dq_dk_dv_loop_seqk_parallel_kernelI23Flash_bwd_kernel_traitsILi32ELi128ELi128ELi8ELi4ELi4ELi4ELb1ELb0EN7cutlass6half_tE19Flash_kernel_traitsILi32ELi128ELi128ELi8ES3_EELb0ELb0ELb1ELb0ELb0ELb0ELb0EEEvNS_16Flash_bwd_paramsE)
        /*0048*/ 	.short	0x0210
        /*004a*/ 	.short	0x0280


	//----- nvinfo : EIATTR_SW_WAR
	.align		4
.L_292:
        /*004c*/ 	.byte	0x04, 0x36
        /*004e*/ 	.short	(.L_294 - .L_293)
.L_293:
        /*0050*/ 	.word	0x00000008
.L_294:


//--------------------- .nv.info._ZN5flash44flash_bwd_dq_dk_dv_loop_seqk_parallel_kernelI23Flash_bwd_kernel_traitsILi32ELi128ELi128ELi8ELi4ELi4ELi4ELb1ELb0EN7cutlass6half_tE19Flash_kernel_traitsILi32ELi128ELi128ELi8ES3_EELb0ELb0ELb0ELb0ELb1ELb1ELb0EEEvNS_16Flash_bwd_paramsE --------------------------
	.section	.nv.info._ZN5flash44flash_bwd_dq_dk_dv_loop_seqk_parallel_kernelI23Flash_bwd_kernel_traitsILi32ELi128ELi128ELi8ELi4ELi4ELi4ELb1ELb0EN7cutlass6half_tE19Flash_kernel_traitsILi32ELi128ELi128ELi8ES3_EELb0ELb0ELb0ELb0ELb1ELb1ELb0EEEvNS_16Flash_bwd_paramsE,"",@"SHT_CUDA_INFO"
	.sectionflags	@""
	.align	4


	//----- nvinfo : EIATTR_CUDA_API_VERSION
	.align		4
        /*0000*/ 	.byte	0x04, 0x37
        /*0002*/ 	.short	(.L_296 - .L_295)
.L_295:
        /*0004*/ 	.word	0x00000082


	//----- nvinfo : EIATTR_KPARAM_INFO
	.align		4
.L_296:
        /*0008*/ 	.byte	0x04, 0x17
        /*000a*/ 	.short	(.L_298 - .L_297)
.L_297:
        /*000c*/ 	.word	0x00000000
        /*0010*/ 	.short	0x0000
        /*0012*/ 	.short	0x0000
        /*0014*/ 	.byte	0x00, 0xf0, 0x01, 0x0a


	//----- nvinfo : EIATTR_SPARSE_MMA_MASK
	.align		4
.L_298:
        /*0018*/ 	.byte	0x03, 0x50
        /*001a*/ 	.short	0x0000


	//----- nvinfo : EIATTR_MAXREG_COUNT
	.align		4
        /*001c*/ 	.byte	0x03, 0x1b
        /*001e*/ 	.short	0x00ff


	//----- nvinfo : EIATTR_NUM_BARRIERS
	.align		4
        /*0020*/ 	.byte	0x02, 0x4c
        /*0022*/ 	.byte	0x01
	.zero		1


	//----- nvinfo : EIATTR_MERCURY_ISA_VERSION
	.align		4
        /*0024*/ 	.byte	0x03, 0x5f
        /*0026*/ 	.short	0x0101


	//----- nvinfo : EIATTR_EXIT_INSTR_OFFSETS
	.align		4
        /*0028*/ 	.byte	0x04, 0x1c
        /*002a*/ 	.short	(.L_300 - .L_299)


	//   ....[0]....
.L_299:
        /*002c*/ 	.word	0x00000090


	//   ....[1]....
        /*0030*/ 	.word	0x00005bf0


	//----- nvinfo : EIATTR_CBANK_PARAM_SIZE
	.align		4
.L_300:
        /*0034*/ 	.byte	0x03, 0x19
        /*0036*/ 	.short	0x0280


	//----- nvinfo : EIATTR_PARAM_CBANK
	.align		4
        /*0038*/ 	.byte	0x04, 0x0a
        /*003a*/ 	.short	(.L_302 - .L_301)
	.align		4
.L_301:
        /*003c*/ 	.word	index@(.nv.constant0._ZN5flash44flash_bwd_dq_dk_dv_loop_seqk_parallel_kernelI23Flash_bwd_kernel_traitsILi32ELi128ELi128ELi8ELi4ELi4ELi4ELb1ELb0EN7cutlass6half_tE19Flash_kernel_traitsILi32ELi128ELi128ELi8ES3_EELb0ELb0ELb0ELb0ELb1ELb1ELb0EEEvNS_16Flash_bwd_paramsE)
        /*0040*/ 	.short	0x0210
        /*0042*/ 	.short	0x0280


	//----- nvinfo : EIATTR_SW_WAR
	.align		4
.L_302:
        /*0044*/ 	.byte	0x04, 0x36
        /*0046*/ 	.short	(.L_304 - .L_303)
.L_303:
        /*0048*/ 	.word	0x00000008
.L_304:


//--------------------- .nv.info._ZN5flash44flash_bwd_dq_dk_dv_loop_seqk_parallel_kernelI23Flash_bwd_kernel_traitsILi32ELi128ELi128ELi8ELi4ELi4ELi4ELb1ELb0EN7cutlass6half_tE19Flash_kernel_traitsILi32ELi128ELi128ELi8ES3_EELb0ELb0ELb0ELb1ELb0ELb0ELb0EEEvNS_16Flash_bwd_paramsE --------------------------
	.section	.nv.info._ZN5flash44flash_bwd_dq_dk_dv_loop_seqk_parallel_kernelI23Flash_bwd_kernel_traitsILi32ELi128ELi128ELi8ELi4ELi4ELi4ELb1ELb0EN7cutlass6half_tE19Flash_kernel_traitsILi32ELi128ELi128ELi8ES3_EELb0ELb0ELb0ELb1ELb0ELb0ELb0EEEvNS_16Flash_bwd_paramsE,"",@"SHT_CUDA_INFO"
	.sectionflags	@""
	.align	4


	//----- nvinfo : EIATTR_CUDA_API_VERSION
	.align		4
        /*0000*/ 	.byte	0x04, 0x37
        /*0002*/ 	.short	(.L_306 - .L_305)
.L_305:
        /*0004*/ 	.word	0x00000082


	//----- nvinfo : EIATTR_KPARAM_INFO
	.align		4
.L_306:
        /*0008*/ 	.byte	0x04, 0x17
        /*000a*/ 	.short	(.L_308 - .L_307)
.L_307:
        /*000c*/ 	.word	0x00000000
        /*0010*/ 	.short	0x0000
        /*0012*/ 	.short	0x0000
        /*0014*/ 	.byte	0x00, 0xf0, 0x01, 0x0a


	//----- nvinfo : EIATTR_SPARSE_MMA_MASK
	.align		4
.L_308:
        /*0018*/ 	.byte	0x03, 0x50
        /*001a*/ 	.short	0x0000


	//----- nvinfo : EIATTR_MAXREG_COUNT
	.align		4
        /*001c*/ 	.byte	0x03, 0x1b
        /*001e*/ 	.short	0x00ff


	//----- nvinfo : EIATTR_NUM_BARRIERS
	.align		4
        /*0020*/ 	.byte	0x02, 0x4c
        /*0022*/ 	.byte	0x01
	.zero		1


	//----- nvinfo : EIATTR_ANNOTATIONS
	.align		4
        /*0024*/ 	.byte	0x04, 0x55
        /*0026*/ 	.short	(.L_310 - .L_309)


	//   ....[0]....
.L_309:
        /*0028*/ 	.word	0x00000001
        /*002c*/ 	.byte	0x50, 0x0a, 0x00, 0x00, 0x01, 0x00, 0x00, 0x00, 0xb0, 0x0a, 0x00, 0x00, 0x01, 0x00, 0x00, 0x00
        /*003c*/ 	.byte	0xb0, 0x7f, 0x00, 0x00, 0x01, 0x00, 0x00, 0x00, 0xd0, 0x7f, 0x00, 0x00


	//----- nvinfo : EIATTR_MERCURY_ISA_VERSION
	.align		4
.L_310:
        /*0048*/ 	.byte	0x03, 0x5f
        /*004a*/ 	.short	0x0101


	//----- nvinfo : EIATTR_EXIT_INSTR_OFFSETS
	.align		4
        /*004c*/ 	.byte	0x04, 0x1c
        /*004e*/ 	.short	(.L_312 - .L_311)


	//   ....[0]....
.L_311:
        /*0050*/ 	.word	0x000000a0


	//   ....[1]....
        /*0054*/ 	.word	0x00009520


	//----- nvinfo : EIATTR_CRS_STACK_SIZE
	.align		4
.L_312:
        /*0058*/ 	.byte	0x04, 0x1e
        /*005a*/ 	.short	(.L_314 - .L_313)
.L_313:
        /*005c*/ 	.word	0x00000000


	//----- nvinfo : EIATTR_CBANK_PARAM_SIZE
	.align		4
.L_314:
        /*0060*/ 	.byte	0x03, 0x19
        /*0062*/ 	.short	0x0280


	//----- nvinfo : EIATTR_PARAM_CBANK
	.align		4
        /*0064*/ 	.byte	0x04, 0x0a
        /*0066*/ 	.short	(.L_316 - .L_315)
	.align		4
.L_315:
        /*0068*/ 	.word	index@(.nv.constant0._ZN5flash44flash_bwd_dq_dk_dv_loop_seqk_parallel_kernelI23Flash_bwd_kernel_traitsILi32ELi128ELi128ELi8ELi4ELi4ELi4ELb1ELb0EN7cutlass6half_tE19Flash_kernel_traitsILi32ELi128ELi128ELi8ES3_EELb0ELb0ELb0ELb1ELb0ELb0ELb0EEEvNS_16Flash_bwd_paramsE)
        /*006c*/ 	.short	0x0210
        /*006e*/ 	.short	0x0280


	//----- nvinfo : EIATTR_SW_WAR
	.align		4
.L_316:
        /*0070*/ 	.byte	0x04, 0x36
        /*0072*/ 	.short	(.L_318 - .L_317)
.L_317:
        /*0074*/ 	.word	0x00000008
.L_318:


//--------------------- .nv.info._ZN5flash44flash_bwd_dq_dk_dv_loop_seqk_parallel_kernelI23Flash_bwd_kernel_traitsILi32ELi128ELi128ELi8ELi4ELi4ELi4ELb1ELb0EN7cutlass6half_tE19Flash_kernel_traitsILi32ELi128ELi128ELi8ES3_EELb0ELb0ELb1ELb0ELb0ELb1ELb0EEEvNS_16Flash_bwd_paramsE --------------------------
	.section	.nv.info._ZN5flash44flash_bwd_dq_dk_dv_loop_seqk_parallel_kernelI23Flash_bwd_kernel_traitsILi32ELi128ELi128ELi8ELi4ELi4ELi4ELb1ELb0EN7cutlass6half_tE19Flash_kernel_traitsILi32ELi128ELi128ELi8ES3_EELb0ELb0ELb1ELb0ELb0ELb1ELb0EEEvNS_16Flash_bwd_paramsE,"",@"SHT_CUDA_INFO"
	.sectionflags	@""
	.align	4


	//----- nvinfo : EIATTR_CUDA_API_VERSION
	.align		4
        /*0000*/ 	.byte	0x04, 0x37
        /*0002*/ 	.short	(.L_320 - .L_319)
.L_319:
        /*0004*/ 	.word	0x00000082


	//----- nvinfo : EIATTR_KPARAM_INFO
	.align		4
.L_320:
        /*0008*/ 	.byte	0x04, 0x17
        /*000a*/ 	.short	(.L_322 - .L_321)
.L_321:
        /*000c*/ 	.word	0x00000000
        /*0010*/ 	.short	0x0000
        /*0012*/ 	.short	0x0000
        /*0014*/ 	.byte	0x00, 0xf0, 0x01, 0x0a


	//----- nvinfo : EIATTR_SPARSE_MMA_MASK
	.align		4
.L_322:
        /*0018*/ 	.byte	0x03, 0x50
        /*001a*/ 	.short	0x0000


	//----- nvinfo : EIATTR_MAXREG_COUNT
	.align		4
        /*001c*/ 	.byte	0x03, 0x1b
        /*001e*/ 	.short	0x00ff


	//----- nvinfo : EIATTR_NUM_BARRIERS
	.align		4
        /*0020*/ 	.byte	0x02, 0x4c
        /*0022*/ 	.byte	0x01
	.zero		1


	//----- nvinfo : EIATTR_MERCURY_ISA_VERSION
	.align		4
        /*0024*/ 	.byte	0x03, 0x5f
        /*0026*/ 	.short	0x0101


	//----- nvinfo : EIATTR_EXIT_INSTR_OFFSETS
	.align		4
        /*0028*/ 	.byte	0x04, 0x1c
        /*002a*/ 	.short	(.L_324 - .L_323)


	//   ....[0]....
.L_323:
        /*002c*/ 	.word	0x00000090


	//   ....[1]....
        /*0030*/ 	.word	0x00008490


	//----- nvinfo : EIATTR_CRS_STACK_SIZE
	.align		4
.L_324:
        /*0034*/ 	.byte	0x04, 0x1e
        /*0036*/ 	.short	(.L_326 - .L_325)
.L_325:
        /*0038*/ 	.word	0x00000000


	//----- nvinfo : EIATTR_CBANK_PARAM_SIZE
	.align		4
.L_326:
        /*003c*/ 	.byte	0x03, 0x19
        /*003e*/ 	.short	0x0280


	//----- nvinfo : EIATTR_PARAM_CBANK
	.align		4
        /*0040*/ 	.byte	0x04, 0x0a
        /*0042*/ 	.short	(.L_328 - .L_327)
	.align		4
.L_327:
        /*0044*/ 	.word	index@(.nv.constant0._ZN5flash44flash_bwd_dq_dk_dv_loop_seqk_parallel_kernelI23Flash_bwd_kernel_traitsILi32ELi128ELi128ELi8ELi4ELi4ELi4ELb1ELb0EN7cutlass6half_tE19Flash_kernel_traitsILi32ELi128ELi128ELi8ES3_EELb0ELb0ELb1ELb0ELb0ELb1ELb0EEEvNS_16Flash_bwd_paramsE)
        /*0048*/ 	.short	0x0210
        /*004a*/ 	.short	0x0280


	//----- nvinfo : EIATTR_SW_WAR
	.align		4
.L_328:
        /*004c*/ 	.byte	0x04, 0x36
        /*004e*/ 	.short	(.L_330 - .L_329)
.L_329:
        /*0050*/ 	.word	0x00000008
.L_330:


//--------------------- .nv.info._ZN5flash44flash_bwd_dq_dk_dv_loop_seqk_parallel_kernelI23Flash_bwd_kernel_traitsILi32ELi128ELi128ELi8ELi4ELi4ELi4ELb1ELb0EN7cutlass6half_tE19Flash_kernel_traitsILi32ELi128ELi128ELi8ES3_EELb0ELb0ELb1ELb1ELb0ELb0ELb0EEEvNS_16Flash_bwd_paramsE --------------------------
	.section	.nv.info._ZN5flash44flash_bwd_dq_dk_dv_loop_seqk_parallel_kernelI23Flash_bwd_kernel_traitsILi32ELi128ELi128ELi8ELi4ELi4ELi4ELb1ELb0EN7cutlass6half_tE19Flash_kernel_traitsILi32ELi128ELi128ELi8ES3_EELb0ELb0ELb1ELb1ELb0ELb0ELb0EEEvNS_16Flash_bwd_paramsE,"",@"SHT_CUDA_INFO"
	.sectionflags	@""
	.align	4


	//----- nvinfo : EIATTR_CUDA_API_VERSION
	.align		4
        /*0000*/ 	.byte	0x04, 0x37
        /*0002*/ 	.short	(.L_332 - .L_331)
.L_331:
        /*0004*/ 	.word	0x00000082


	//----- nvinfo : EIATTR_KPARAM_INFO
	.align		4
.L_332:
        /*0008*/ 	.byte	0x04, 0x17
        /*000a*/ 	.short	(.L_334 - .L_333)
.L_333:
        /*000c*/ 	.word	0x00000000
        /*0010*/ 	.short	0x0000
        /*0012*/ 	.short	0x0000
        /*0014*/ 	.byte	0x00, 0xf0, 0x01, 0x0a


	//----- nvinfo : EIATTR_SPARSE_MMA_MASK
	.align		4
.L_334:
        /*0018*/ 	.byte	0x03, 0x50
        /*001a*/ 	.short	0x0000


	//----- nvinfo : EIATTR_MAXREG_COUNT
	.align		4
        /*001c*/ 	.byte	0x03, 0x1b
        /*001e*/ 	.short	0x00ff


	//----- nvinfo : EIATTR_NUM_BARRIERS
	.align		4
        /*0020*/ 	.byte	0x02, 0x4c
        /*0022*/ 	.byte	0x01
	.zero		1


	//----- nvinfo : EIATTR_MERCURY_ISA_VERSION
	.align		4
        /*0024*/ 	.byte	0x03, 0x5f
        /*0026*/ 	.short	0x0101


	//----- nvinfo : EIATTR_EXIT_INSTR_OFFSETS
	.align		4
        /*0028*/ 	.byte	0x04, 0x1c
        /*002a*/ 	.short	(.L_336 - .L_335)


	//   ....[0]....
.L_335:
        /*002c*/ 	.word	0x00000090


	//   ....[1]....
        /*0030*/ 	.word	0x00009860


	//----- nvinfo : EIATTR_CRS_STACK_SIZE
	.align		4
.L_336:
        /*0034*/ 	.byte	0x04, 0x1e
        /*0036*/ 	.short	(.L_338 - .L_337)
.L_337:
        /*0038*/ 	.word	0x00000000


	//----- nvinfo : EIATTR_CBANK_PARAM_SIZE
	.align		4
.L_338:
        /*003c*/ 	.byte	0x03, 0x19
        /*003e*/ 	.short	0x0280


	//----- nvinfo : EIATTR_PARAM_CBANK
	.align		4
        /*0040*/ 	.byte	0x04, 0x0a
        /*0042*/ 	.short	(.L_340 - .L_339)
	.align		4
.L_339:
        /*0044*/ 	.word	index@(.nv.constant0._ZN5flash44flash_bwd_dq_dk_dv_loop_seqk_parallel_kernelI23Flash_bwd_kernel_traitsILi32ELi128ELi128ELi8ELi4ELi4ELi4ELb1ELb0EN7cutlass6half_tE19Flash_kernel_traitsILi32ELi128ELi128ELi8ES3_EELb0ELb0ELb1ELb1ELb0ELb0ELb0EEEvNS_16Flash_bwd_paramsE)
        /*0048*/ 	.short	0x0210
        /*004a*/ 	.short	0x0280


	//----- nvinfo : EIATTR_SW_WAR
	.align		4
.L_340:
        /*004c*/ 	.byte	0x04, 0x36
        /*004e*/ 	.short	(.L_342 - .L_341)
.L_341:
        /*0050*/ 	.word	0x00000008
.L_342:


//--------------------- .nv.info._ZN5flash27flash_bwd_convert_dq_kernelI23Flash_bwd_kernel_traitsILi32ELi128ELi128ELi8ELi4ELi4ELi4ELb1ELb0EN7cutlass6half_tE19Flash_kernel_traitsILi32ELi128ELi128ELi8ES3_EEEEvNS_16Flash_bwd_paramsEi --------------------------
	.section	.nv.info._ZN5flash27flash_bwd_convert_dq_kernelI23Flash_bwd_kernel_traitsILi32ELi128ELi128ELi8ELi4ELi4ELi4ELb1ELb0EN7cutlass6half_tE19Flash_kernel_traitsILi32ELi128ELi128ELi8ES3_EEEEvNS_16Flash_bwd_paramsEi,"",@"SHT_CUDA_INFO"
	.sectionflags	@""
	.align	4


	//----- nvinfo : EIATTR_CUDA_API_VERSION
	.align		4
        /*0000*/ 	.byte	0x04, 0x37
        /*0002*/ 	.short	(.L_344 - .L_343)
.L_343:
        /*0004*/ 	.word	0x00000082


	//----- nvinfo : EIATTR_KPARAM_INFO
	.align		4
.L_344:
        /*0008*/ 	.byte	0x04, 0x17
        /*000a*/ 	.short	(.L_346 - .L_345)
.L_345:
        /*000c*/ 	.word	0x00000000
        /*0010*/ 	.short	0x0001
        /*0012*/ 	.short	0x0280
        /*0014*/ 	.byte	0x00, 0xf0, 0x11, 0x00


	//----- nvinfo : EIATTR_KPARAM_INFO
	.align		4
.L_346:
        /*0018*/ 	.byte	0x04, 0x17
        /*001a*/ 	.short	(.L_348 - .L_347)
.L_347:
        /*001c*/ 	.word	0x00000000
        /*0020*/ 	.short	0x0000
        /*0022*/ 	.short	0x0000
        /*0024*/ 	.byte	0x00, 0xf0, 0x01, 0x0a


	//----- nvinfo : EIATTR_SPARSE_MMA_MASK
	.align		4
.L_348:
        /*0028*/ 	.byte	0x03, 0x50
        /*002a*/ 	.short	0x0000


	//----- nvinfo : EIATTR_MAXREG_COUNT
	.align		4
        /*002c*/ 	.byte	0x03, 0x1b
        /*002e*/ 	.short	0x00ff


	//----- nvinfo : EIATTR_NUM_BARRIERS
	.align		4
        /*0030*/ 	.byte	0x02, 0x4c
        /*0032*/ 	.byte	0x01
	.zero		1


	//----- nvinfo : EIATTR_MERCURY_ISA_VERSION
	.align		4
        /*0034*/ 	.byte	0x03, 0x5f
        /*0036*/ 	.short	0x0101


	//----- nvinfo : EIATTR_EXIT_INSTR_OFFSETS
	.align		4
        /*0038*/ 	.byte	0x04, 0x1c
        /*003a*/ 	.short	(.L_350 - .L_349)


	//   ....[0]....
.L_349:
        /*003c*/ 	.word	0x00000100


	//   ....[1]....
        /*0040*/ 	.word	0x000018e0


	//   ....[2]....
        /*0044*/ 	.word	0x000019b0


	//----- nvinfo : EIATTR_CRS_STACK_SIZE
	.align		4
.L_350:
        /*0048*/ 	.byte	0x04, 0x1e
        /*004a*/ 	.short	(.L_352 - .L_351)
.L_351:
        /*004c*/ 	.word	0x00000000


	//----- nvinfo : EIATTR_CBANK_PARAM_SIZE
	.align		4
.L_352:
        /*0050*/ 	.byte	0x03, 0x19
        /*0052*/ 	.short	0x0284


	//----- nvinfo : EIATTR_PARAM_CBANK
	.align		4
        /*0054*/ 	.byte	0x04, 0x0a
        /*0056*/ 	.short	(.L_354 - .L_353)
	.align		4
.L_353:
        /*0058*/ 	.word	index@(.nv.constant0._ZN5flash27flash_bwd_convert_dq_kernelI23Flash_bwd_kernel_traitsILi32ELi128ELi128ELi8ELi4ELi4ELi4ELb1ELb0EN7cutlass6half_tE19Flash_kernel_traitsILi32ELi128ELi128ELi8ES3_EEEEvNS_16Flash_bwd_paramsEi)
        /*005c*/ 	.short	0x0210
        /*005e*/ 	.short	0x0284


	//----- nvinfo : EIATTR_SW_WAR
	.align		4
.L_354:
        /*0060*/ 	.byte	0x04, 0x36
        /*0062*/ 	.short	(.L_356 - .L_355)
.L_355:
        /*0064*/ 	.word	0x00000008
.L_356:


//--------------------- .nv.info._ZN5flash44flash_bwd_dq_dk_dv_loop_seqk_parallel_kernelI23Flash_bwd_kernel_traitsILi32ELi128ELi128ELi8ELi4ELi4ELi4ELb1ELb0EN7cutlass6half_tE19Flash_kernel_traitsILi32ELi128ELi128ELi8ES3_EELb1ELb0ELb0ELb0ELb0ELb1ELb0EEEvNS_16Flash_bwd_paramsE --------------------------
	.section	.nv.info._ZN5flash44flash_bwd_dq_dk_dv_loop_seqk_parallel_kernelI23Flash_bwd_kernel_traitsILi32ELi128ELi128ELi8ELi4ELi4ELi4ELb1ELb0EN7cutlass6half_tE19Flash_kernel_traitsILi32ELi128ELi128ELi8ES3_EELb1ELb0ELb0ELb0ELb0ELb1ELb0EEEvNS_16Flash_bwd_paramsE,"",@"SHT_CUDA_INFO"
	.sectionflags	@""
	.align	4


	//----- nvinfo : EIATTR_CUDA_API_VERSION
	.align		4
        /*0000*/ 	.byte	0x04, 0x37
        /*0002*/ 	.short	(.L_358 - .L_357)
.L_357:
        /*0004*/ 	.word	0x00000082


	//----- nvinfo : EIATTR_KPARAM_INFO
	.align		4
.L_358:
        /*0008*/ 	.byte	0x04, 0x17
        /*000a*/ 	.short	(.L_360 - .L_359)
.L_359:
        /*000c*/ 	.word	0x00000000
        /*0010*/ 	.short	0x0000
        /*0012*/ 	.short	0x0000
        /*0014*/ 	.byte	0x00, 0xf0, 0x01, 0x0a


	//----- nvinfo : EIATTR_SPARSE_MMA_MASK
	.align		4
.L_360:
        /*0018*/ 	.byte	0x03, 0x50
        /*001a*/ 	.short	0x0000


	//----- nvinfo : EIATTR_MAXREG_COUNT
	.align		4
        /*001c*/ 	.byte	0x03, 0x1b
        /*001e*/ 	.short	0x00ff


	//----- nvinfo : EIATTR_NUM_BARRIERS
	.align		4
        /*0020*/ 	.byte	0x02, 0x4c
        /*0022*/ 	.byte	0x01
	.zero		1


	//----- nvinfo : EIATTR_MERCURY_ISA_VERSION
	.align		4
        /*0024*/ 	.byte	0x03, 0x5f
        /*0026*/ 	.short	0x0101


	//----- nvinfo : EIATTR_EXIT_INSTR_OFFSETS
	.align		4
        /*0028*/ 	.byte	0x04, 0x1c
        /*002a*/ 	.short	(.L_362 - .L_361)


	//   ....[0]....
.L_361:
        /*002c*/ 	.word	0x00000090


	//   ....[1]....
        /*0030*/ 	.word	0x0000a000


	//----- nvinfo : EIATTR_CRS_STACK_SIZE
	.align		4
.L_362:
        /*0034*/ 	.byte	0x04, 0x1e
        /*0036*/ 	.short	(.L_364 - .L_363)
.L_363:
        /*0038*/ 	.word	0x00000000


	//----- nvinfo : EIATTR_CBANK_PARAM_SIZE
	.align		4
.L_364:
        /*003c*/ 	.byte	0x03, 0x19
        /*003e*/ 	.short	0x0280


	//----- nvinfo : EIATTR_PARAM_CBANK
	.align		4
        /*0040*/ 	.byte	0x04, 0x0a
        /*0042*/ 	.short	(.L_366 - .L_365)
	.align		4
.L_365:
        /*0044*/ 	.word	index@(.nv.constant0._ZN5flash44flash_bwd_dq_dk_dv_loop_seqk_parallel_kernelI23Flash_bwd_kernel_traitsILi32ELi128ELi128ELi8ELi4ELi4ELi4ELb1ELb0EN7cutlass6half_tE19Flash_kernel_traitsILi32ELi128ELi128ELi8ES3_EELb1ELb0ELb0ELb0ELb0ELb1ELb0EEEvNS_16Flash_bwd_paramsE)
        /*0048*/ 	.short	0x0210
        /*004a*/ 	.short	0x0280


	//----- nvinfo : EIATTR_SW_WAR
	.align		4
.L_366:
        /*004c*/ 	.byte	0x04, 0x36
        /*004e*/ 	.short	(.L_368 - .L_367)
.L_367:
        /*0050*/ 	.word	0x00000008
.L_368:


//--------------------- .nv.info._ZN5flash44flash_bwd_dq_dk_dv_loop_seqk_parallel_kernelI23Flash_bwd_kernel_traitsILi32ELi128ELi128ELi8ELi4ELi4ELi4ELb1ELb0EN7cutlass6half_tE19Flash_kernel_traitsILi32ELi128ELi128ELi8ES3_EELb0ELb0ELb0ELb0ELb0ELb1ELb1EEEvNS_16Flash_bwd_paramsE --------------------------
	.section	.nv.info._ZN5flash44flash_bwd_dq_dk_dv_loop_seqk_parallel_kernelI23Flash_bwd_kernel_traitsILi32ELi128ELi128ELi8ELi4ELi4ELi4ELb1ELb0EN7cutlass6half_tE19Flash_kernel_traitsILi32ELi128ELi128ELi8ES3_EELb0ELb0ELb0ELb0ELb0ELb1ELb1EEEvNS_16Flash_bwd_paramsE,"",@"SHT_CUDA_INFO"
	.sectionflags	@""
	.align	4


	//----- nvinfo : EIATTR_CUDA_API_VERSION
	.align		4
        /*0000*/ 	.byte	0x04, 0x37
        /*0002*/ 	.short	(.L_370 - .L_369)
.L_369:
        /*0004*/ 	.word	0x00000082


	//----- nvinfo : EIATTR_KPARAM_INFO
	.align		4
.L_370:
        /*0008*/ 	.byte	0x04, 0x17
        /*000a*/ 	.short	(.L_372 - .L_371)
.L_371:
        /*000c*/ 	.word	0x00000000
        /*0010*/ 	.short	0x0000
        /*0012*/ 	.short	0x0000
        /*0014*/ 	.byte	0x00, 0xf0, 0x01, 0x0a


	//----- nvinfo : EIATTR_SPARSE_MMA_MASK
	.align		4
.L_372:
        /*0018*/ 	.byte	0x03, 0x50
        /*001a*/ 	.short	0x0000


	//----- nvinfo : EIATTR_MAXREG_COUNT
	.align		4
        /*001c*/ 	.byte	0x03, 0x1b
        /*001e*/ 	.short	0x00ff


	//----- nvinfo : EIATTR_NUM_BARRIERS
	.align		4
        /*0020*/ 	.byte	0x02, 0x4c
        /*0022*/ 	.byte	0x01
	.zero		1


	//----- nvinfo : EIATTR_ANNOTATIONS
	.align		4
        /*0024*/ 	.byte	0x04, 0x55
        /*0026*/ 	.short	(.L_374 - .L_373)


	//   ....[0]....
.L_373:
        /*0028*/ 	.word	0x00000001
        /*002c*/ 	.byte	0xa0, 0x00, 0x00, 0x00, 0x01, 0x00, 0x00, 0x00, 0xd0, 0x04, 0x00, 0x00, 0x01, 0x00, 0x00, 0x00
        /* <DEDUP_REMOVED lines=63> */
        /*042c*/ 	.byte	0xc0, 0x8b, 0x00, 0x00, 0x01, 0x00, 0x00, 0x00, 0x40, 0xa0, 0x00, 0x00


	//----- nvinfo : EIATTR_MERCURY_ISA_VERSION
	.align		4
.L_374:
        /*0438*/ 	.byte	0x03, 0x5f
        /*043a*/ 	.short	0x0101


	//----- nvinfo : EIATTR_EXIT_INSTR_OFFSETS
	.align		4
        /*043c*/ 	.byte	0x04, 0x1c
        /*043e*/ 	.short	(.L_376 - .L_375)


	//   ....[0]....
.L_375:
        /*0440*/ 	.word	0x000000c0


	//   ....[1]....
        /*0444*/ 	.word	0x0000a0c0


	//----- nvinfo : EIATTR_CRS_STACK_SIZE
	.align		4
.L_376:
        /*0448*/ 	.byte	0x04, 0x1e
        /*044a*/ 	.short	(.L_378 - .L_377)
.L_377:
        /*044c*/ 	.word	0x00000000


	//----- nvinfo : EIATTR_CBANK_PARAM_SIZE
	.align		4
.L_378:
        /*0450*/ 	.byte	0x03, 0x19
        /*0452*/ 	.short	0x0280


	//----- nvinfo : EIATTR_PARAM_CBANK
	.align		4
        /*0454*/ 	.byte	0x04, 0x0a
        /*0456*/ 	.short	(.L_380 - .L_379)
	.align		4
.L_379:
        /*0458*/ 	.word	index@(.nv.constant0._ZN5flash44flash_bwd_dq_dk_dv_loop_seqk_parallel_kernelI23Flash_bwd_kernel_traitsILi32ELi128ELi128ELi8ELi4ELi4ELi4ELb1ELb0EN7cutlass6half_tE19Flash_kernel_traitsILi32ELi128ELi128ELi8ES3_EELb0ELb0ELb0ELb0ELb0ELb1ELb1EEEvNS_16Flash_bwd_paramsE)
        /*045c*/ 	.short	0x0210
        /*045e*/ 	.short	0x0280


	//----- nvinfo : EIATTR_SW_WAR
	.align		4
.L_380:
        /*0460*/ 	.byte	0x04, 0x36
        /*0462*/ 	.short	(.L_382 - .L_381)
.L_381:
        /*0464*/ 	.word	0x00000008
.L_382:


//--------------------- .nv.info._ZN5flash44flash_bwd_dq_dk_dv_loop_seqk_parallel_kernelI23Flash_bwd_kernel_traitsILi32ELi128ELi128ELi8ELi4ELi4ELi4ELb1ELb0EN7cutlass6half_tE19Flash_kernel_traitsILi32ELi128ELi128ELi8ES3_EELb1ELb0ELb0ELb0ELb0ELb0ELb0EEEvNS_16Flash_bwd_paramsE --------------------------
	.section	.nv.info._ZN5flash44flash_bwd_dq_dk_dv_loop_seqk_parallel_kernelI23Flash_bwd_kernel_traitsILi32ELi128ELi128ELi8ELi4ELi4ELi4ELb1ELb0EN7cutlass6half_tE19Flash_kernel_traitsILi32ELi128ELi128ELi8ES3_EELb1ELb0ELb0ELb0ELb0ELb0ELb0EEEvNS_16Flash_bwd_paramsE,"",@"SHT_CUDA_INFO"
	.sectionflags	@""
	.align	4


	//----- nvinfo : EIATTR_CUDA_API_VERSION
	.align		4
        /*0000*/ 	.byte	0x04, 0x37
        /*0002*/ 	.short	(.L_384 - .L_383)
.L_383:
        /*0004*/ 	.word	0x00000082


	//----- nvinfo : EIATTR_KPARAM_INFO
	.align		4
.L_384:
        /*0008*/ 	.byte	0x04, 0x17
        /*000a*/ 	.short	(.L_386 - .L_385)
.L_385:
        /*000c*/ 	.word	0x00000000
        /*0010*/ 	.short	0x0000
        /*0012*/ 	.short	0x0000
        /*0014*/ 	.byte	0x00, 0xf0, 0x01, 0x0a


	//----- nvinfo : EIATTR_SPARSE_MMA_MASK
	.align		4
.L_386:
        /*0018*/ 	.byte	0x03, 0x50
        /*001a*/ 	.short	0x0000


	//----- nvinfo : EIATTR_MAXREG_COUNT
	.align		4
        /*001c*/ 	.byte	0x03, 0x1b
        /*001e*/ 	.short	0x00ff


	//----- nvinfo : EIATTR_NUM_BARRIERS
	.align		4
        /*0020*/ 	.byte	0x02, 0x4c
        /*0022*/ 	.byte	0x01
	.zero		1


	//----- nvinfo : EIATTR_MERCURY_ISA_VERSION
	.align		4
        /*0024*/ 	.byte	0x03, 0x5f
        /*0026*/ 	.short	0x0101


	//----- nvinfo : EIATTR_EXIT_INSTR_OFFSETS
	.align		4
        /*0028*/ 	.byte	0x04, 0x1c
        /*002a*/ 	.short	(.L_388 - .L_387)


	//   ....[0]....
.L_387:
        /*002c*/ 	.word	0x00000090


	//   ....[1]....
        /*0030*/ 	.word	0x0000a650


	//----- nvinfo : EIATTR_CRS_STACK_SIZE
	.align		4
.L_388:
        /*0034*/ 	.byte	0x04, 0x1e
        /*0036*/ 	.short	(.L_390 - .L_389)
.L_389:
        /*0038*/ 	.word	0x00000000


	//----- nvinfo : EIATTR_CBANK_PARAM_SIZE
	.align		4
.L_390:
        /*003c*/ 	.byte	0x03, 0x19
        /*003e*/ 	.short	0x0280


	//----- nvinfo : EIATTR_PARAM_CBANK
	.align		4
        /*0040*/ 	.byte	0x04, 0x0a
        /*0042*/ 	.short	(.L_392 - .L_391)
	.align		4
.L_391:
        /*0044*/ 	.word	index@(.nv.constant0._ZN5flash44flash_bwd_dq_dk_dv_loop_seqk_parallel_kernelI23Flash_bwd_kernel_traitsILi32ELi128ELi128ELi8ELi4ELi4ELi4ELb1ELb0EN7cutlass6half_tE19Flash_kernel_traitsILi32ELi128ELi128ELi8ES3_EELb1ELb0ELb0ELb0ELb0ELb0ELb0EEEvNS_16Flash_bwd_paramsE)
        /*0048*/ 	.short	0x0210
        /*004a*/ 	.short	0x0280


	//----- nvinfo : EIATTR_SW_WAR
	.align		4
.L_392:
        /*004c*/ 	.byte	0x04, 0x36
        /*004e*/ 	.short	(.L_394 - .L_393)
.L_393:
        /*0050*/ 	.word	0x00000008
.L_394:


//--------------------- .nv.info._ZN5flash44flash_bwd_dq_dk_dv_loop_seqk_parallel_kernelI23Flash_bwd_kernel_traitsILi32ELi128ELi128ELi8ELi4ELi4ELi4ELb1ELb0EN7cutlass6half_tE19Flash_kernel_traitsILi32ELi128ELi128ELi8ES3_EELb0ELb0ELb0ELb0ELb0ELb0ELb1EEEvNS_16Flash_bwd_paramsE --------------------------
	.section	.nv.info._ZN5flash44flash_bwd_dq_dk_dv_loop_seqk_parallel_kernelI23Flash_bwd_kernel_traitsILi32ELi128ELi128ELi8ELi4ELi4ELi4ELb1ELb0EN7cutlass6half_tE19Flash_kernel_traitsILi32ELi128ELi128ELi8ES3_EELb0ELb0ELb0ELb0ELb0ELb0ELb1EEEvNS_16Flash_bwd_paramsE,"",@"SHT_CUDA_INFO"
	.sectionflags	@""
	.align	4


	//----- nvinfo : EIATTR_CUDA_API_VERSION
	.align		4
        /*0000*/ 	.byte	0x04, 0x37
        /*0002*/ 	.short	(.L_396 - .L_395)
.L_395:
        /*0004*/ 	.word	0x00000082


	//----- nvinfo : EIATTR_KPARAM_INFO
	.align		4
.L_396:
        /*0008*/ 	.byte	0x04, 0x17
        /*000a*/ 	.short	(.L_398 - .L_397)
.L_397:
        /*000c*/ 	.word	0x00000000
        /*0010*/ 	.short	0x0000
        /*0012*/ 	.short	0x0000
        /*0014*/ 	.byte	0x00, 0xf0, 0x01, 0x0a


	//----- nvinfo : EIATTR_SPARSE_MMA_MASK
	.align		4
.L_398:
        /*0018*/ 	.byte	0x03, 0x50
        /*001a*/ 	.short	0x0000


	//----- nvinfo : EIATTR_MAXREG_COUNT
	.align		4
        /*001c*/ 	.byte	0x03, 0x1b
        /*001e*/ 	.short	0x00ff


	//----- nvinfo : EIATTR_NUM_BARRIERS
	.align		4
        /*0020*/ 	.byte	0x02, 0x4c
        /*0022*/ 	.byte	0x01
	.zero		1


	//----- nvinfo : EIATTR_ANNOTATIONS
	.align		4
        /*0024*/ 	.byte	0x04, 0x55
        /*0026*/ 	.short	(.L_400 - .L_399)


	//   ....[0]....
.L_399:
        /* <DEDUP_REMOVED lines=69> */


	//----- nvinfo : EIATTR_MERCURY_ISA_VERSION
	.align		4
.L_400:
        /*0468*/ 	.byte	0x03, 0x5f
        /*046a*/ 	.short	0x0101


	//----- nvinfo : EIATTR_EXIT_INSTR_OFFSETS
	.align		4
        /*046c*/ 	.byte	0x04, 0x1c
        /*046e*/ 	.short	(.L_402 - .L_401)


	//   ....[0]....
.L_401:
        /*0470*/ 	.word	0x000000a0


	//   ....[1]....
        /*0474*/ 	.word	0x0000a6f0


	//----- nvinfo : EIATTR_CRS_STACK_SIZE
	.align		4
.L_402:
        /*0478*/ 	.byte	0x04, 0x1e
        /*047a*/ 	.short	(.L_404 - .L_403)
.L_403:
        /*047c*/ 	.word	0x00000000


	//----- nvinfo : EIATTR_CBANK_PARAM_SIZE
	.align		4
.L_404:
        /*0480*/ 	.byte	0x03, 0x19
        /*0482*/ 	.short	0x0280


	//----- nvinfo : EIATTR_PARAM_CBANK
	.align		4
        /*0484*/ 	.byte	0x04, 0x0a
        /*0486*/ 	.short	(.L_406 - .L_405)
	.align		4
.L_405:
        /*0488*/ 	.word	index@(.nv.constant0._ZN5flash44flash_bwd_dq_dk_dv_loop_seqk_parallel_kernelI23Flash_bwd_kernel_traitsILi32ELi128ELi128ELi8ELi4ELi4ELi4ELb1ELb0EN7cutlass6half_tE19Flash_kernel_traitsILi32ELi128ELi128ELi8ES3_EELb0ELb0ELb0ELb0ELb0ELb0ELb1EEEvNS_16Flash_bwd_paramsE)
        /*048c*/ 	.short	0x0210
        /*048e*/ 	.short	0x0280


	//----- nvinfo : EIATTR_SW_WAR
	.align		4
.L_406:
        /*0490*/ 	.byte	0x04, 0x36
        /*0492*/ 	.short	(.L_408 - .L_407)
.L_407:
        /*0494*/ 	.word	0x00000008
.L_408:


//--------------------- .nv.info._ZN5flash44flash_bwd_dq_dk_dv_loop_seqk_parallel_kernelI23Flash_bwd_kernel_traitsILi32ELi128ELi128ELi8ELi4ELi4ELi4ELb1ELb0EN7cutlass6half_tE19Flash_kernel_traitsILi32ELi128ELi128ELi8ES3_EELb1ELb0ELb1ELb0ELb0ELb0ELb0EEEvNS_16Flash_bwd_paramsE --------------------------
	.section	.nv.info._ZN5flash44flash_bwd_dq_dk_dv_loop_seqk_parallel_kernelI23Flash_bwd_kernel_traitsILi32ELi128ELi128ELi8ELi4ELi4ELi4ELb1ELb0EN7cutlass6half_tE19Flash_kernel_traitsILi32ELi128ELi128ELi8ES3_EELb1ELb0ELb1ELb0ELb0ELb0ELb0EEEvNS_16Flash_bwd_paramsE,"",@"SHT_CUDA_INFO"
	.sectionflags	@""
	.align	4


	//----- nvinfo : EIATTR_CUDA_API_VERSION
	.align		4
        /*0000*/ 	.byte	0x04, 0x37
        /*0002*/ 	.short	(.L_410 - .L_409)
.L_409:
        /*0004*/ 	.word	0x00000082


	//----- nvinfo : EIATTR_KPARAM_INFO
	.align		4
.L_410:
        /*0008*/ 	.byte	0x04, 0x17
        /*000a*/ 	.short	(.L_412 - .L_411)
.L_411:
        /*000c*/ 	.word	0x00000000
        /*0010*/ 	.short	0x0000
        /*0012*/ 	.short	0x0000
        /*0014*/ 	.byte	0x00, 0xf0, 0x01, 0x0a


	//----- nvinfo : EIATTR_SPARSE_MMA_MASK
	.align		4
.L_412:
        /*0018*/ 	.byte	0x03, 0x50
        /*001a*/ 	.short	0x0000


	//----- nvinfo : EIATTR_MAXREG_COUNT
	.align		4
        /*001c*/ 	.byte	0x03, 0x1b
        /*001e*/ 	.short	0x00ff


	//----- nvinfo : EIATTR_NUM_BARRIERS
	.align		4
        /*0020*/ 	.byte	0x02, 0x4c
        /*0022*/ 	.byte	0x01
	.zero		1


	//----- nvinfo : EIATTR_MERCURY_ISA_VERSION
	.align		4
        /*0024*/ 	.byte	0x03, 0x5f
        /*0026*/ 	.short	0x0101


	//----- nvinfo : EIATTR_EXIT_INSTR_OFFSETS
	.align		4
        /*0028*/ 	.byte	0x04, 0x1c
        /*002a*/ 	.short	(.L_414 - .L_413)


	//   ....[0]....
.L_413:
        /*002c*/ 	.word	0x00000090


	//   ....[1]....
        /*0030*/ 	.word	0x0000aaa0


	//----- nvinfo : EIATTR_CRS_STACK_SIZE
	.align		4
.L_414:
        /*0034*/ 	.byte	0x04, 0x1e
        /*0036*/ 	.short	(.L_416 - .L_415)
.L_415:
        /*0038*/ 	.word	0x00000000


	//----- nvinfo : EIATTR_CBANK_PARAM_SIZE
	.align		4
.L_416:
        /*003c*/ 	.byte	0x03, 0x19
        /*003e*/ 	.short	0x0280


	//----- nvinfo : EIATTR_PARAM_CBANK
	.align		4
        /*0040*/ 	.byte	0x04, 0x0a
        /*0042*/ 	.short	(.L_418 - .L_417)
	.align		4
.L_417:
        /*0044*/ 	.word	index@(.nv.constant0._ZN5flash44flash_bwd_dq_dk_dv_loop_seqk_parallel_kernelI23Flash_bwd_kernel_traitsILi32ELi128ELi128ELi8ELi4ELi4ELi4ELb1ELb0EN7cutlass6half_tE19Flash_kernel_traitsILi32ELi128ELi128ELi8ES3_EELb1ELb0ELb1ELb0ELb0ELb0ELb0EEEvNS_16Flash_bwd_paramsE)
        /*0048*/ 	.short	0x0210
        /*004a*/ 	.short	0x0280


	//----- nvinfo : EIATTR_SW_WAR
	.align		4
.L_418:
        /*004c*/ 	.byte	0x04, 0x36
        /*004e*/ 	.short	(.L_420 - .L_419)
.L_419:
        /*0050*/ 	.word	0x00000008
.L_420:


//--------------------- .nv.info._ZN5flash44flash_bwd_dq_dk_dv_loop_seqk_parallel_kernelI23Flash_bwd_kernel_traitsILi32ELi128ELi128ELi8ELi4ELi4ELi4ELb1ELb0EN7cutlass6half_tE19Flash_kernel_traitsILi32ELi128ELi128ELi8ES3_EELb0ELb0ELb1ELb0ELb0ELb0ELb1EEEvNS_16Flash_bwd_paramsE --------------------------
	.section	.nv.info._ZN5flash44flash_bwd_dq_dk_dv_loop_seqk_parallel_kernelI23Flash_bwd_kernel_traitsILi32ELi128ELi128ELi8ELi4ELi4ELi4ELb1ELb0EN7cutlass6half_tE19Flash_kernel_traitsILi32ELi128ELi128ELi8ES3_EELb0ELb0ELb1ELb0ELb0ELb0ELb1EEEvNS_16Flash_bwd_paramsE,"",@"SHT_CUDA_INFO"
	.sectionflags	@""
	.align	4


	//----- nvinfo : EIATTR_CUDA_API_VERSION
	.align		4
        /*0000*/ 	.byte	0x04, 0x37
        /*0002*/ 	.short	(.L_422 - .L_421)
.L_421:
        /*0004*/ 	.word	0x00000082


	//----- nvinfo : EIATTR_KPARAM_INFO
	.align		4
.L_422:
        /*0008*/ 	.byte	0x04, 0x17
        /*000a*/ 	.short	(.L_424 - .L_423)
.L_423:
        /*000c*/ 	.word	0x00000000
        /*0010*/ 	.short	0x0000
        /*0012*/ 	.short	0x0000
        /*0014*/ 	.byte	0x00, 0xf0, 0x01, 0x0a


	//----- nvinfo : EIATTR_SPARSE_MMA_MASK
	.align		4
.L_424:
        /*0018*/ 	.byte	0x03, 0x50
        /*001a*/ 	.short	0x0000


	//----- nvinfo : EIATTR_MAXREG_COUNT
	.align		4
        /*001c*/ 	.byte	0x03, 0x1b
        /*001e*/ 	.short	0x00ff


	//----- nvinfo : EIATTR_NUM_BARRIERS
	.align		4
        /*0020*/ 	.byte	0x02, 0x4c
        /*0022*/ 	.byte	0x01
	.zero		1


	//----- nvinfo : EIATTR_ANNOTATIONS
	.align		4
        /*0024*/ 	.byte	0x04, 0x55
        /*0026*/ 	.short	(.L_426 - .L_425)


	//   ....[0]....
.L_425:
        /* <DEDUP_REMOVED lines=71> */


	//----- nvinfo : EIATTR_MERCURY_ISA_VERSION
	.align		4
.L_426:
        /*0488*/ 	.byte	0x03, 0x5f
        /*048a*/ 	.short	0x0101


	//----- nvinfo : EIATTR_EXIT_INSTR_OFFSETS
	.align		4
        /*048c*/ 	.byte	0x04, 0x1c
        /*048e*/ 	.short	(.L_428 - .L_427)


	//   ....[0]....
.L_427:
        /*0490*/ 	.word	0x000000a0


	//   ....[1]....
        /*0494*/ 	.word	0x0000ab40


	//----- nvinfo : EIATTR_CRS_STACK_SIZE
	.align		4
.L_428:
        /*0498*/ 	.byte	0x04, 0x1e
        /*049a*/ 	.short	(.L_430 - .L_429)
.L_429:
        /*049c*/ 	.word	0x00000000


	//----- nvinfo : EIATTR_CBANK_PARAM_SIZE
	.align		4
.L_430:
        /*04a0*/ 	.byte	0x03, 0x19
        /*04a2*/ 	.short	0x0280


	//----- nvinfo : EIATTR_PARAM_CBANK
	.align		4
        /*04a4*/ 	.byte	0x04, 0x0a
        /*04a6*/ 	.short	(.L_432 - .L_431)
	.align		4
.L_431:
        /*04a8*/ 	.word	index@(.nv.constant0._ZN5flash44flash_bwd_dq_dk_dv_loop_seqk_parallel_kernelI23Flash_bwd_kernel_traitsILi32ELi128ELi128ELi8ELi4ELi4ELi4ELb1ELb0EN7cutlass6half_tE19Flash_kernel_traitsILi32ELi128ELi128ELi8ES3_EELb0ELb0ELb1ELb0ELb0ELb0ELb1EEEvNS_16Flash_bwd_paramsE)
        /*04ac*/ 	.short	0x0210
        /*04ae*/ 	.short	0x0280


	//----- nvinfo : EIATTR_SW_WAR
	.align		4
.L_432:
        /*04b0*/ 	.byte	0x04, 0x36
        /*04b2*/ 	.short	(.L_434 - .L_433)
.L_433:
        /*04b4*/ 	.word	0x00000008
.L_434:


//--------------------- .nv.info._ZN5flash44flash_bwd_dq_dk_dv_loop_seqk_parallel_kernelI23Flash_bwd_kernel_traitsILi32ELi128ELi128ELi8ELi4ELi4ELi4ELb1ELb0EN7cutlass6half_tE19Flash_kernel_traitsILi32ELi128ELi128ELi8ES3_EELb1ELb0ELb0ELb0ELb1ELb1ELb0EEEvNS_16Flash_bwd_paramsE --------------------------
	.section	.nv.info._ZN5flash44flash_bwd_dq_dk_dv_loop_seqk_parallel_kernelI23Flash_bwd_kernel_traitsILi32ELi128ELi128ELi8ELi4ELi4ELi4ELb1ELb0EN7cutlass6half_tE19Flash_kernel_traitsILi32ELi128ELi128ELi8ES3_EELb1ELb0ELb0ELb0ELb1ELb1ELb0EEEvNS_16Flash_bwd_paramsE,"",@"SHT_CUDA_INFO"
	.sectionflags	@""
	.align	4


	//----- nvinfo : EIATTR_CUDA_API_VERSION
	.align		4
        /*0000*/ 	.byte	0x04, 0x37
        /*0002*/ 	.short	(.L_436 - .L_435)
.L_435:
        /*0004*/ 	.word	0x00000082


	//----- nvinfo : EIATTR_KPARAM_INFO
	.align		4
.L_436:
        /*0008*/ 	.byte	0x04, 0x17
        /*000a*/ 	.short	(.L_438 - .L_437)
.L_437:
        /*000c*/ 	.word	0x00000000
        /*0010*/ 	.short	0x0000
        /*0012*/ 	.short	0x0000
        /*0014*/ 	.byte	0x00, 0xf0, 0x01, 0x0a


	//----- nvinfo : EIATTR_SPARSE_MMA_MASK
	.align		4
.L_438:
        /*0018*/ 	.byte	0x03, 0x50
        /*001a*/ 	.short	0x0000


	//----- nvinfo : EIATTR_MAXREG_COUNT
	.align		4
        /*001c*/ 	.byte	0x03, 0x1b
        /*001e*/ 	.short	0x00ff


	//----- nvinfo : EIATTR_NUM_BARRIERS
	.align		4
        /*0020*/ 	.byte	0x02, 0x4c
        /*0022*/ 	.byte	0x01
	.zero		1


	//----- nvinfo : EIATTR_MERCURY_ISA_VERSION
	.align		4
        /*0024*/ 	.byte	0x03, 0x5f
        /*0026*/ 	.short	0x0101


	//----- nvinfo : EIATTR_EXIT_INSTR_OFFSETS
	.align		4
        /*0028*/ 	.byte	0x04, 0x1c
        /*002a*/ 	.short	(.L_440 - .L_439)


	//   ....[0]....
.L_439:
        /*002c*/ 	.word	0x00000090


	//   ....[1]....
        /*0030*/ 	.word	0x00007aa0


	//----- nvinfo : EIATTR_CBANK_PARAM_SIZE
	.align		4
.L_440:
        /*0034*/ 	.byte	0x03, 0x19
        /*0036*/ 	.short	0x0280


	//----- nvinfo : EIATTR_PARAM_CBANK
	.align		4
        /*0038*/ 	.byte	0x04, 0x0a
        /*003a*/ 	.short	(.L_442 - .L_441)
	.align		4
.L_441:
        /*003c*/ 	.word	index@(.nv.constant0._ZN5flash44flash_bwd_dq_dk_dv_loop_seqk_parallel_kernelI23Flash_bwd_kernel_traitsILi32ELi128ELi128ELi8ELi4ELi4ELi4ELb1ELb0EN7cutlass6half_tE19Flash_kernel_traitsILi32ELi128ELi128ELi8ES3_EELb1ELb0ELb0ELb0ELb1ELb1ELb0EEEvNS_16Flash_bwd_paramsE)
        /*0040*/ 	.short	0x0210
        /*0042*/ 	.short	0x0280


	//----- nvinfo : EIATTR_SW_WAR
	.align		4
.L_442:
        /*0044*/ 	.byte	0x04, 0x36
        /*0046*/ 	.short	(.L_444 - .L_443)
.L_443:
        /*0048*/ 	.word	0x00000008
.L_444:


//--------------------- .nv.info._ZN5flash44flash_bwd_dq_dk_dv_loop_seqk_parallel_kernelI23Flash_bwd_kernel_traitsILi32ELi128ELi128ELi8ELi4ELi4ELi4ELb1ELb0EN7cutlass6half_tE19Flash_kernel_traitsILi32ELi128ELi128ELi8ES3_EELb0ELb0ELb0ELb0ELb1ELb1ELb1EEEvNS_16Flash_bwd_paramsE --------------------------
	.section	.nv.info._ZN5flash44flash_bwd_dq_dk_dv_loop_seqk_parallel_kernelI23Flash_bwd_kernel_traitsILi32ELi128ELi128ELi8ELi4ELi4ELi4ELb1ELb0EN7cutlass6half_tE19Flash_kernel_traitsILi32ELi128ELi128ELi8ES3_EELb0ELb0ELb0ELb0ELb1ELb1ELb1EEEvNS_16Flash_bwd_paramsE,"",@"SHT_CUDA_INFO"
	.sectionflags	@""
	.align	4


	//----- nvinfo : EIATTR_CUDA_API_VERSION
	.align		4
        /*0000*/ 	.byte	0x04, 0x37
        /*0002*/ 	.short	(.L_446 - .L_445)
.L_445:
        /*0004*/ 	.word	0x00000082


	//----- nvinfo : EIATTR_KPARAM_INFO
	.align		4
.L_446:
        /*0008*/ 	.byte	0x04, 0x17
        /*000a*/ 	.short	(.L_448 - .L_447)
.L_447:
        /*000c*/ 	.word	0x00000000
        /*0010*/ 	.short	0x0000
        /*0012*/ 	.short	0x0000
        /*0014*/ 	.byte	0x00, 0xf0, 0x01, 0x0a


	//----- nvinfo : EIATTR_SPARSE_MMA_MASK
	.align		4
.L_448:
        /*0018*/ 	.byte	0x03, 0x50
        /*001a*/ 	.short	0x0000


	//----- nvinfo : EIATTR_MAXREG_COUNT
	.align		4
        /*001c*/ 	.byte	0x03, 0x1b
        /*001e*/ 	.short	0x00ff


	//----- nvinfo : EIATTR_NUM_BARRIERS
	.align		4
        /*0020*/ 	.byte	0x02, 0x4c
        /*0022*/ 	.byte	0x01
	.zero		1


	//----- nvinfo : EIATTR_ANNOTATIONS
	.align		4
        /*0024*/ 	.byte	0x04, 0x55
        /*0026*/ 	.short	(.L_450 - .L_449)


	//   ....[0]....
.L_449:
        /* <DEDUP_REMOVED lines=64> */
        /*041c*/ 	.byte	0x20, 0x6f, 0x00, 0x00


	//----- nvinfo : EIATTR_MERCURY_ISA_VERSION
	.align		4
.L_450:
        /*0420*/ 	.byte	0x03, 0x5f
        /*0422*/ 	.short	0x0101


	//----- nvinfo : EIATTR_EXIT_INSTR_OFFSETS
	.align		4
        /*0424*/ 	.byte	0x04, 0x1c
        /*0426*/ 	.short	(.L_452 - .L_451)


	//   ....[0]....
.L_451:
        /*0428*/ 	.word	0x000000a0


	//   ....[1]....
        /*042c*/ 	.word	0x00007750


	//----- nvinfo : EIATTR_CBANK_PARAM_SIZE
	.align		4
.L_452:
        /*0430*/ 	.byte	0x03, 0x19
        /*0432*/ 	.short	0x0280


	//----- nvinfo : EIATTR_PARAM_CBANK
	.align		4
        /*0434*/ 	.byte	0x04, 0x0a
        /*0436*/ 	.short	(.L_454 - .L_453)
	.align		4
.L_453:
        /*0438*/ 	.word	index@(.nv.constant0._ZN5flash44flash_bwd_dq_dk_dv_loop_seqk_parallel_kernelI23Flash_bwd_kernel_traitsILi32ELi128ELi128ELi8ELi4ELi4ELi4ELb1ELb0EN7cutlass6half_tE19Flash_kernel_traitsILi32ELi128ELi128ELi8ES3_EELb0ELb0ELb0ELb0ELb1ELb1ELb1EEEvNS_16Flash_bwd_paramsE)
        /*043c*/ 	.short	0x0210
        /*043e*/ 	.short	0x0280


	//----- nvinfo : EIATTR_SW_WAR
	.align		4
.L_454:
        /*0440*/ 	.byte	0x04, 0x36
        /*0442*/ 	.short	(.L_456 - .L_455)
.L_455:
        /*0444*/ 	.word	0x00000008
.L_456:


//--------------------- .nv.info._ZN5flash44flash_bwd_dq_dk_dv_loop_seqk_parallel_kernelI23Flash_bwd_kernel_traitsILi32ELi128ELi128ELi8ELi4ELi4ELi4ELb1ELb0EN7cutlass6half_tE19Flash_kernel_traitsILi32ELi128ELi128ELi8ES3_EELb1ELb0ELb0ELb1ELb0ELb0ELb0EEEvNS_16Flash_bwd_paramsE --------------------------
	.section	.nv.info._ZN5flash44flash_bwd_dq_dk_dv_loop_seqk_parallel_kernelI23Flash_bwd_kernel_traitsILi32ELi128ELi128ELi8ELi4ELi4ELi4ELb1ELb0EN7cutlass6half_tE19Flash_kernel_traitsILi32ELi128ELi128ELi8ES3_EELb1ELb0ELb0ELb1ELb0ELb0ELb0EEEvNS_16Flash_bwd_paramsE,"",@"SHT_CUDA_INFO"
	.sectionflags	@""
	.align	4


	//----- nvinfo : EIATTR_CUDA_API_VERSION
	.align		4
        /*0000*/ 	.byte	0x04, 0x37
        /*0002*/ 	.short	(.L_458 - .L_457)
.L_457:
        /*0004*/ 	.word	0x00000082


	//----- nvinfo : EIATTR_KPARAM_INFO
	.align		4
.L_458:
        /*0008*/ 	.byte	0x04, 0x17
        /*000a*/ 	.short	(.L_460 - .L_459)
.L_459:
        /*000c*/ 	.word	0x00000000
        /*0010*/ 	.short	0x0000
        /*0012*/ 	.short	0x0000
        /*0014*/ 	.byte	0x00, 0xf0, 0x01, 0x0a


	//----- nvinfo : EIATTR_SPARSE_MMA_MASK
	.align		4
.L_460:
        /*0018*/ 	.byte	0x03, 0x50
        /*001a*/ 	.short	0x0000


	//----- nvinfo : EIATTR_MAXREG_COUNT
	.align		4
        /*001c*/ 	.byte	0x03, 0x1b
        /*001e*/ 	.short	0x00ff


	//----- nvinfo : EIATTR_NUM_BARRIERS
	.align		4
        /*0020*/ 	.byte	0x02, 0x4c
        /*0022*/ 	.byte	0x01
	.zero		1


	//----- nvinfo : EIATTR_ANNOTATIONS
	.align		4
        /*0024*/ 	.byte	0x04, 0x55
        /*0026*/ 	.short	(.L_462 - .L_461)


	//   ....[0]....
.L_461:
        /*0028*/ 	.word	0x00000001
        /*002c*/ 	.byte	0x90, 0x09, 0x00, 0x00, 0x01, 0x00, 0x00, 0x00, 0xf0, 0x09, 0x00, 0x00, 0x01, 0x00, 0x00, 0x00
        /*003c*/ 	.byte	0x10, 0x9f, 0x00, 0x00, 0x01, 0x00, 0x00, 0x00, 0x40, 0x9f, 0x00, 0x00


	//----- nvinfo : EIATTR_MERCURY_ISA_VERSION
	.align		4
.L_462:
        /*0048*/ 	.byte	0x03, 0x5f
        /*004a*/ 	.short	0x0101


	//----- nvinfo : EIATTR_EXIT_INSTR_OFFSETS
	.align		4
        /*004c*/ 	.byte	0x04, 0x1c
        /*004e*/ 	.short	(.L_464 - .L_463)


	//   ....[0]....
.L_463:
        /*0050*/ 	.word	0x000000a0


	//   ....[1]....
        /*0054*/ 	.word	0x0000b510


	//----- nvinfo : EIATTR_CRS_STACK_SIZE
	.align		4
.L_464:
        /*0058*/ 	.byte	0x04, 0x1e
        /*005a*/ 	.short	(.L_466 - .L_465)
.L_465:
        /*005c*/ 	.word	0x00000000


	//----- nvinfo : EIATTR_CBANK_PARAM_SIZE
	.align		4
.L_466:
        /*0060*/ 	.byte	0x03, 0x19
        /*0062*/ 	.short	0x0280


	//----- nvinfo : EIATTR_PARAM_CBANK
	.align		4
        /*0064*/ 	.byte	0x04, 0x0a
        /*0066*/ 	.short	(.L_468 - .L_467)
	.align		4
.L_467:
        /*0068*/ 	.word	index@(.nv.constant0._ZN5flash44flash_bwd_dq_dk_dv_loop_seqk_parallel_kernelI23Flash_bwd_kernel_traitsILi32ELi128ELi128ELi8ELi4ELi4ELi4ELb1ELb0EN7cutlass6half_tE19Flash_kernel_traitsILi32ELi128ELi128ELi8ES3_EELb1ELb0ELb0ELb1ELb0ELb0ELb0EEEvNS_16Flash_bwd_paramsE)
        /*006c*/ 	.short	0x0210
        /*006e*/ 	.short	0x0280


	//----- nvinfo : EIATTR_SW_WAR
	.align		4
.L_468:
        /*0070*/ 	.byte	0x04, 0x36
        /*0072*/ 	.short	(.L_470 - .L_469)
.L_469:
        /*0074*/ 	.word	0x00000008
.L_470:


//--------------------- .nv.info._ZN5flash44flash_bwd_dq_dk_dv_loop_seqk_parallel_kernelI23Flash_bwd_kernel_traitsILi32ELi128ELi128ELi8ELi4ELi4ELi4ELb1ELb0EN7cutlass6half_tE19Flash_kernel_traitsILi32ELi128ELi128ELi8ES3_EELb0ELb0ELb0ELb1ELb0ELb0ELb1EEEvNS_16Flash_bwd_paramsE --------------------------
	.section	.nv.info._ZN5flash44flash_bwd_dq_dk_dv_loop_seqk_parallel_kernelI23Flash_bwd_kernel_traitsILi32ELi128ELi128ELi8ELi4ELi4ELi4ELb1ELb0EN7cutlass6half_tE19Flash_kernel_traitsILi32ELi128ELi128ELi8ES3_EELb0ELb0ELb0ELb1ELb0ELb0ELb1EEEvNS_16Flash_bwd_paramsE,"",@"SHT_CUDA_INFO"
	.sectionflags	@""
	.align	4


	//----- nvinfo : EIATTR_CUDA_API_VERSION
	.align		4
        /*0000*/ 	.byte	0x04, 0x37
        /*0002*/ 	.short	(.L_472 - .L_471)
.L_471:
        /*0004*/ 	.word	0x00000082


	//----- nvinfo : EIATTR_KPARAM_INFO
	.align		4
.L_472:
        /*0008*/ 	.byte	0x04, 0x17
        /*000a*/ 	.short	(.L_474 - .L_473)
.L_473:
        /*000c*/ 	.word	0x00000000
        /*0010*/ 	.short	0x0000
        /*0012*/ 	.short	0x0000
        /*0014*/ 	.byte	0x00, 0xf0, 0x01, 0x0a


	//----- nvinfo : EIATTR_SPARSE_MMA_MASK
	.align		4
.L_474:
        /*0018*/ 	.byte	0x03, 0x50
        /*001a*/ 	.short	0x0000


	//----- nvinfo : EIATTR_MAXREG_COUNT
	.align		4
        /*001c*/ 	.byte	0x03, 0x1b
        /*001e*/ 	.short	0x00ff


	//----- nvinfo : EIATTR_NUM_BARRIERS
	.align		4
        /*0020*/ 	.byte	0x02, 0x4c
        /*0022*/ 	.byte	0x01
	.zero		1


	//----- nvinfo : EIATTR_ANNOTATIONS
	.align		4
        /*0024*/ 	.byte	0x04, 0x55
        /*0026*/ 	.short	(.L_476 - .L_475)


	//   ....[0]....
.L_475:
        /* <DEDUP_REMOVED lines=71> */


	//----- nvinfo : EIATTR_MERCURY_ISA_VERSION
	.align		4
.L_476:
        /*0488*/ 	.byte	0x03, 0x5f
        /*048a*/ 	.short	0x0101


	//----- nvinfo : EIATTR_EXIT_INSTR_OFFSETS
	.align		4
        /*048c*/ 	.byte	0x04, 0x1c
        /*048e*/ 	.short	(.L_478 - .L_477)


	//   ....[0]....
.L_477:
        /*0490*/ 	.word	0x000000a0


	//   ....[1]....
        /*0494*/ 	.word	0x0000b180


	//----- nvinfo : EIATTR_CRS_STACK_SIZE
	.align		4
.L_478:
        /*0498*/ 	.byte	0x04, 0x1e
        /*049a*/ 	.short	(.L_480 - .L_479)
.L_479:
        /*049c*/ 	.word	0x00000000


	//----- nvinfo : EIATTR_CBANK_PARAM_SIZE
	.align		4
.L_480:
        /*04a0*/ 	.byte	0x03, 0x19
        /*04a2*/ 	.short	0x0280


	//----- nvinfo : EIATTR_PARAM_CBANK
	.align		4
        /*04a4*/ 	.byte	0x04, 0x0a
        /*04a6*/ 	.short	(.L_482 - .L_481)
	.align		4
.L_481:
        /*04a8*/ 	.word	index@(.nv.constant0._ZN5flash44flash_bwd_dq_dk_dv_loop_seqk_parallel_kernelI23Flash_bwd_kernel_traitsILi32ELi128ELi128ELi8ELi4ELi4ELi4ELb1ELb0EN7cutlass6half_tE19Flash_kernel_traitsILi32ELi128ELi128ELi8ES3_EELb0ELb0ELb0ELb1ELb0ELb0ELb1EEEvNS_16Flash_bwd_paramsE)
        /*04ac*/ 	.short	0x0210
        /*04ae*/ 	.short	0x0280


	//----- nvinfo : EIATTR_SW_WAR
	.align		4
.L_482:
        /*04b0*/ 	.byte	0x04, 0x36
        /*04b2*/ 	.short	(.L_484 - .L_483)
.L_483:
        /*04b4*/ 	.word	0x00000008
.L_484:


//--------------------- .nv.info._ZN5flash44flash_bwd_dq_dk_dv_loop_seqk_parallel_kernelI23Flash_bwd_kernel_traitsILi32ELi128ELi128ELi8ELi4ELi4ELi4ELb1ELb0EN7cutlass6half_tE19Flash_kernel_traitsILi32ELi128ELi128ELi8ES3_EELb1ELb0ELb1ELb0ELb0ELb1ELb0EEEvNS_16Flash_bwd_paramsE --------------------------
	.section	.nv.info._ZN5flash44flash_bwd_dq_dk_dv_loop_seqk_parallel_kernelI23Flash_bwd_kernel_traitsILi32ELi128ELi128ELi8ELi4ELi4ELi4ELb1ELb0EN7cutlass6half_tE19Flash_kernel_traitsILi32ELi128ELi128ELi8ES3_EELb1ELb0ELb1ELb0ELb0ELb1ELb0EEEvNS_16Flash_bwd_paramsE,"",@"SHT_CUDA_INFO"
	.sectionflags	@""
	.align	4


	//----- nvinfo : EIATTR_CUDA_API_VERSION
	.align		4
        /*0000*/ 	.byte	0x04, 0x37
        /*0002*/ 	.short	(.L_486 - .L_485)
.L_485:
        /*0004*/ 	.word	0x00000082


	//----- nvinfo : EIATTR_KPARAM_INFO
	.align		4
.L_486:
        /*0008*/ 	.byte	0x04, 0x17
        /*000a*/ 	.short	(.L_488 - .L_487)
.L_487:
        /*000c*/ 	.word	0x00000000
        /*0010*/ 	.short	0x0000
        /*0012*/ 	.short	0x0000
        /*0014*/ 	.byte	0x00, 0xf0, 0x01, 0x0a


	//----- nvinfo : EIATTR_SPARSE_MMA_MASK
	.align		4
.L_488:
        /*0018*/ 	.byte	0x03, 0x50
        /*001a*/ 	.short	0x0000


	//----- nvinfo : EIATTR_MAXREG_COUNT
	.align		4
        /*001c*/ 	.byte	0x03, 0x1b
        /*001e*/ 	.short	0x00ff


	//----- nvinfo : EIATTR_NUM_BARRIERS
	.align		4
        /*0020*/ 	.byte	0x02, 0x4c
        /*0022*/ 	.byte	0x01
	.zero		1


	//----- nvinfo : EIATTR_MERCURY_ISA_VERSION
	.align		4
        /*0024*/ 	.byte	0x03, 0x5f
        /*0026*/ 	.short	0x0101


	//----- nvinfo : EIATTR_EXIT_INSTR_OFFSETS
	.align		4
        /*0028*/ 	.byte	0x04, 0x1c
        /*002a*/ 	.short	(.L_490 - .L_489)


	//   ....[0]....
.L_489:
        /*002c*/ 	.word	0x000000a0


	//   ....[1]....
        /*0030*/ 	.word	0x0000a410


	//----- nvinfo : EIATTR_CRS_STACK_SIZE
	.align		4
.L_490:
        /*0034*/ 	.byte	0x04, 0x1e
        /*0036*/ 	.short	(.L_492 - .L_491)
.L_491:
        /*0038*/ 	.word	0x00000000


	//----- nvinfo : EIATTR_CBANK_PARAM_SIZE
	.align		4
.L_492:
        /*003c*/ 	.byte	0x03, 0x19
        /*003e*/ 	.short	0x0280


	//----- nvinfo : EIATTR_PARAM_CBANK
	.align		4
        /*0040*/ 	.byte	0x04, 0x0a
        /*0042*/ 	.short	(.L_494 - .L_493)
	.align		4
.L_493:
        /*0044*/ 	.word	index@(.nv.constant0._ZN5flash44flash_bwd_dq_dk_dv_loop_seqk_parallel_kernelI23Flash_bwd_kernel_traitsILi32ELi128ELi128ELi8ELi4ELi4ELi4ELb1ELb0EN7cutlass6half_tE19Flash_kernel_traitsILi32ELi128ELi128ELi8ES3_EELb1ELb0ELb1ELb0ELb0ELb1ELb0EEEvNS_16Flash_bwd_paramsE)
        /*0048*/ 	.short	0x0210
        /*004a*/ 	.short	0x0280


	//----- nvinfo : EIATTR_SW_WAR
	.align		4
.L_494:
        /*004c*/ 	.byte	0x04, 0x36
        /*004e*/ 	.short	(.L_496 - .L_495)
.L_495:
        /*0050*/ 	.word	0x00000008
.L_496:


//--------------------- .nv.info._ZN5flash44flash_bwd_dq_dk_dv_loop_seqk_parallel_kernelI23Flash_bwd_kernel_traitsILi32ELi128ELi128ELi8ELi4ELi4ELi4ELb1ELb0EN7cutlass6half_tE19Flash_kernel_traitsILi32ELi128ELi128ELi8ES3_EELb0ELb0ELb1ELb0ELb0ELb1ELb1EEEvNS_16Flash_bwd_paramsE --------------------------
	.section	.nv.info._ZN5flash44flash_bwd_dq_dk_dv_loop_seqk_parallel_kernelI23Flash_bwd_kernel_traitsILi32ELi128ELi128ELi8ELi4ELi4ELi4ELb1ELb0EN7cutlass6half_tE19Flash_kernel_traitsILi32ELi128ELi128ELi8ES3_EELb0ELb0ELb1ELb0ELb0ELb1ELb1EEEvNS_16Flash_bwd_paramsE,"",@"SHT_CUDA_INFO"
	.sectionflags	@""
	.align	4


	//----- nvinfo : EIATTR_CUDA_API_VERSION
	.align		4
        /*0000*/ 	.byte	0x04, 0x37
        /*0002*/ 	.short	(.L_498 - .L_497)
.L_497:
        /*0004*/ 	.word	0x00000082


	//----- nvinfo : EIATTR_KPARAM_INFO
	.align		4
.L_498:
        /*0008*/ 	.byte	0x04, 0x17
        /*000a*/ 	.short	(.L_500 - .L_499)
.L_499:
        /*000c*/ 	.word	0x00000000
        /*0010*/ 	.short	0x0000
        /*0012*/ 	.short	0x0000
        /*0014*/ 	.byte	0x00, 0xf0, 0x01, 0x0a


	//----- nvinfo : EIATTR_SPARSE_MMA_MASK
	.align		4
.L_500:
        /*0018*/ 	.byte	0x03, 0x50
        /*001a*/ 	.short	0x0000


	//----- nvinfo : EIATTR_MAXREG_COUNT
	.align		4
        /*001c*/ 	.byte	0x03, 0x1b
        /*001e*/ 	.short	0x00ff


	//----- nvinfo : EIATTR_NUM_BARRIERS
	.align		4
        /*0020*/ 	.byte	0x02, 0x4c
        /*0022*/ 	.byte	0x01
	.zero		1


	//----- nvinfo : EIATTR_ANNOTATIONS
	.align		4
        /*0024*/ 	.byte	0x04, 0x55
        /*0026*/ 	.short	(.L_502 - .L_501)


	//   ....[0]....
.L_501:
        /* <DEDUP_REMOVED lines=68> */


	//----- nvinfo : EIATTR_MERCURY_ISA_VERSION
	.align		4
.L_502:
        /*0458*/ 	.byte	0x03, 0x5f
        /*045a*/ 	.short	0x0101


	//----- nvinfo : EIATTR_EXIT_INSTR_OFFSETS
	.align		4
        /*045c*/ 	.byte	0x04, 0x1c
        /*045e*/ 	.short	(.L_504 - .L_503)


	//   ....[0]....
.L_503:
        /*0460*/ 	.word	0x000000c0


	//   ....[1]....
        /*0464*/ 	.word	0x0000a4e0


	//----- nvinfo : EIATTR_CRS_STACK_SIZE
	.align		4
.L_504:
        /*0468*/ 	.byte	0x04, 0x1e
        /*046a*/ 	.short	(.L_506 - .L_505)
.L_505:
        /*046c*/ 	.word	0x00000000


	//----- nvinfo : EIATTR_CBANK_PARAM_SIZE
	.align		4
.L_506:
        /*0470*/ 	.byte	0x03, 0x19
        /*0472*/ 	.short	0x0280


	//----- nvinfo : EIATTR_PARAM_CBANK
	.align		4
        /*0474*/ 	.byte	0x04, 0x0a
        /*0476*/ 	.short	(.L_508 - .L_507)
	.align		4
.L_507:
        /*0478*/ 	.word	index@(.nv.constant0._ZN5flash44flash_bwd_dq_dk_dv_loop_seqk_parallel_kernelI23Flash_bwd_kernel_traitsILi32ELi128ELi128ELi8ELi4ELi4ELi4ELb1ELb0EN7cutlass6half_tE19Flash_kernel_traitsILi32ELi128ELi128ELi8ES3_EELb0ELb0ELb1ELb0ELb0ELb1ELb1EEEvNS_16Flash_bwd_paramsE)
        /*047c*/ 	.short	0x0210
        /*047e*/ 	.short	0x0280


	//----- nvinfo : EIATTR_SW_WAR
	.align		4
.L_508:
        /*0480*/ 	.byte	0x04, 0x36
        /*0482*/ 	.short	(.L_510 - .L_509)
.L_509:
        /*0484*/ 	.word	0x00000008
.L_510:


//--------------------- .nv.info._ZN5flash44flash_bwd_dq_dk_dv_loop_seqk_parallel_kernelI23Flash_bwd_kernel_traitsILi32ELi128ELi128ELi8ELi4ELi4ELi4ELb1ELb0EN7cutlass6half_tE19Flash_kernel_traitsILi32ELi128ELi128ELi8ES3_EELb1ELb0ELb1ELb1ELb0ELb0ELb0EEEvNS_16Flash_bwd_paramsE --------------------------
	.section	.nv.info._ZN5flash44flash_bwd_dq_dk_dv_loop_seqk_parallel_kernelI23Flash_bwd_kernel_traitsILi32ELi128ELi128ELi8ELi4ELi4ELi4ELb1ELb0EN7cutlass6half_tE19Flash_kernel_traitsILi32ELi128ELi128ELi8ES3_EELb1ELb0ELb1ELb1ELb0ELb0ELb0EEEvNS_16Flash_bwd_paramsE,"",@"SHT_CUDA_INFO"
	.sectionflags	@""
	.align	4


	//----- nvinfo : EIATTR_CUDA_API_VERSION
	.align		4
        /*0000*/ 	.byte	0x04, 0x37
        /*0002*/ 	.short	(.L_512 - .L_511)
.L_511:
        /*0004*/ 	.word	0x00000082


	//----- nvinfo : EIATTR_KPARAM_INFO
	.align		4
.L_512:
        /*0008*/ 	.byte	0x04, 0x17
        /*000a*/ 	.short	(.L_514 - .L_513)
.L_513:
        /*000c*/ 	.word	0x00000000
        /*0010*/ 	.short	0x0000
        /*0012*/ 	.short	0x0000
        /*0014*/ 	.byte	0x00, 0xf0, 0x01, 0x0a


	//----- nvinfo : EIATTR_SPARSE_MMA_MASK
	.align		4
.L_514:
        /*0018*/ 	.byte	0x03, 0x50
        /*001a*/ 	.short	0x0000


	//----- nvinfo : EIATTR_MAXREG_COUNT
	.align		4
        /*001c*/ 	.byte	0x03, 0x1b
        /*001e*/ 	.short	0x00ff


	//----- nvinfo : EIATTR_NUM_BARRIERS
	.align		4
        /*0020*/ 	.byte	0x02, 0x4c
        /*0022*/ 	.byte	0x01
	.zero		1


	//----- nvinfo : EIATTR_MERCURY_ISA_VERSION
	.align		4
        /*0024*/ 	.byte	0x03, 0x5f
        /*0026*/ 	.short	0x0101


	//----- nvinfo : EIATTR_EXIT_INSTR_OFFSETS
	.align		4
        /*0028*/ 	.byte	0x04, 0x1c
        /*002a*/ 	.short	(.L_516 - .L_515)


	//   ....[0]....
.L_515:
        /*002c*/ 	.word	0x00000090


	//   ....[1]....
        /*0030*/ 	.word	0x0000b830


	//----- nvinfo : EIATTR_CRS_STACK_SIZE
	.align		4
.L_516:
        /*0034*/ 	.byte	0x04, 0x1e
        /*0036*/ 	.short	(.L_518 - .L_517)
.L_517:
        /*0038*/ 	.word	0x00000000


	//----- nvinfo : EIATTR_CBANK_PARAM_SIZE
	.align		4
.L_518:
        /*003c*/ 	.byte	0x03, 0x19
        /*003e*/ 	.short	0x0280


	//----- nvinfo : EIATTR_PARAM_CBANK
	.align		4
        /*0040*/ 	.byte	0x04, 0x0a
        /*0042*/ 	.short	(.L_520 - .L_519)
	.align		4
.L_519:
        /*0044*/ 	.word	index@(.nv.constant0._ZN5flash44flash_bwd_dq_dk_dv_loop_seqk_parallel_kernelI23Flash_bwd_kernel_traitsILi32ELi128ELi128ELi8ELi4ELi4ELi4ELb1ELb0EN7cutlass6half_tE19Flash_kernel_traitsILi32ELi128ELi128ELi8ES3_EELb1ELb0ELb1ELb1ELb0ELb0ELb0EEEvNS_16Flash_bwd_paramsE)
        /*0048*/ 	.short	0x0210
        /*004a*/ 	.short	0x0280


	//----- nvinfo : EIATTR_SW_WAR
	.align		4
.L_520:
        /*004c*/ 	.byte	0x04, 0x36
        /*004e*/ 	.short	(.L_522 - .L_521)
.L_521:
        /*0050*/ 	.word	0x00000008
.L_522:


//--------------------- .nv.info._ZN5flash44flash_bwd_dq_dk_dv_loop_seqk_parallel_kernelI23Flash_bwd_kernel_traitsILi32ELi128ELi128ELi8ELi4ELi4ELi4ELb1ELb0EN7cutlass6half_tE19Flash_kernel_traitsILi32ELi128ELi128ELi8ES3_EELb0ELb0ELb1ELb1ELb0ELb0ELb1EEEvNS_16Flash_bwd_paramsE --------------------------
	.section	.nv.info._ZN5flash44flash_bwd_dq_dk_dv_loop_seqk_parallel_kernelI23Flash_bwd_kernel_traitsILi32ELi128ELi128ELi8ELi4ELi4ELi4ELb1ELb0EN7cutlass6half_tE19Flash_kernel_traitsILi32ELi128ELi128ELi8ES3_EELb0ELb0ELb1ELb1ELb0ELb0ELb1EEEvNS_16Flash_bwd_paramsE,"",@"SHT_CUDA_INFO"
	.sectionflags	@""
	.align	4


	//----- nvinfo : EIATTR_CUDA_API_VERSION
	.align		4
        /*0000*/ 	.byte	0x04, 0x37
        /*0002*/ 	.short	(.L_524 - .L_523)
.L_523:
        /*0004*/ 	.word	0x00000082


	//----- nvinfo : EIATTR_KPARAM_INFO
	.align		4
.L_524:
        /*0008*/ 	.byte	0x04, 0x17
        /*000a*/ 	.short	(.L_526 - .L_525)
.L_525:
        /*000c*/ 	.word	0x00000000
        /*0010*/ 	.short	0x0000
        /*0012*/ 	.short	0x0000
        /*0014*/ 	.byte	0x00, 0xf0, 0x01, 0x0a


	//----- nvinfo : EIATTR_SPARSE_MMA_MASK
	.align		4
.L_526:
        /*0018*/ 	.byte	0x03, 0x50
        /*001a*/ 	.short	0x0000


	//----- nvinfo : EIATTR_MAXREG_COUNT
	.align		4
        /*001c*/ 	.byte	0x03, 0x1b
        /*001e*/ 	.short	0x00ff


	//----- nvinfo : EIATTR_NUM_BARRIERS
	.align		4
        /*0020*/ 	.byte	0x02, 0x4c
        /*0022*/ 	.byte	0x01
	.zero		1


	//----- nvinfo : EIATTR_ANNOTATIONS
	.align		4
        /*0024*/ 	.byte	0x04, 0x55
        /*0026*/ 	.short	(.L_528 - .L_527)


	//   ....[0]....
.L_527:
        /* <DEDUP_REMOVED lines=72> */


	//----- nvinfo : EIATTR_MERCURY_ISA_VERSION
	.align		4
.L_528:
        /*0498*/ 	.byte	0x03, 0x5f
        /*049a*/ 	.short	0x0101


	//----- nvinfo : EIATTR_EXIT_INSTR_OFFSETS
	.align		4
        /*049c*/ 	.byte	0x04, 0x1c
        /*049e*/ 	.short	(.L_530 - .L_529)


	//   ....[0]....
.L_529:
        /*04a0*/ 	.word	0x000000a0


	//   ....[1]....
        /*04a4*/ 	.word	0x0000b540


	//----- nvinfo : EIATTR_CRS_STACK_SIZE
	.align		4
.L_530:
        /*04a8*/ 	.byte	0x04, 0x1e
        /*04aa*/ 	.short	(.L_532 - .L_531)
.L_531:
        /*04ac*/ 	.word	0x00000000


	//----- nvinfo : EIATTR_CBANK_PARAM_SIZE
	.align		4
.L_532:
        /*04b0*/ 	.byte	0x03, 0x19
        /*04b2*/ 	.short	0x0280


	//----- nvinfo : EIATTR_PARAM_CBANK
	.align		4
        /*04b4*/ 	.byte	0x04, 0x0a
        /*04b6*/ 	.short	(.L_534 - .L_533)
	.align		4
.L_533:
        /*04b8*/ 	.word	index@(.nv.constant0._ZN5flash44flash_bwd_dq_dk_dv_loop_seqk_parallel_kernelI23Flash_bwd_kernel_traitsILi32ELi128ELi128ELi8ELi4ELi4ELi4ELb1ELb0EN7cutlass6half_tE19Flash_kernel_traitsILi32ELi128ELi128ELi8ES3_EELb0ELb0ELb1ELb1ELb0ELb0ELb1EEEvNS_16Flash_bwd_paramsE)
        /*04bc*/ 	.short	0x0210
        /*04be*/ 	.short	0x0280


	//----- nvinfo : EIATTR_SW_WAR
	.align		4
.L_534:
        /*04c0*/ 	.byte	0x04, 0x36
        /*04c2*/ 	.short	(.L_536 - .L_535)
.L_535:
        /*04c4*/ 	.word	0x00000008
.L_536:


//--------------------- .nv.info._ZN5flash25flash_bwd_dot_do_o_kernelILb0E23Flash_bwd_kernel_traitsILi32ELi128ELi128ELi8ELi4ELi4ELi4ELb1ELb0EN7cutlass6half_tE19Flash_kernel_traitsILi32ELi128ELi128ELi8ES3_EEEEvNS_16Flash_bwd_paramsE --------------------------
	.section	.nv.info._ZN5flash25flash_bwd_dot_do_o_kernelILb0E23Flash_bwd_kernel_traitsILi32ELi128ELi128ELi8ELi4ELi4ELi4ELb1ELb0EN7cutlass6half_tE19Flash_kernel_traitsILi32ELi128ELi128ELi8ES3_EEEEvNS_16Flash_bwd_paramsE,"",@"SHT_CUDA_INFO"
	.sectionflags	@""
	.align	4


	//----- nvinfo : EIATTR_CUDA_API_VERSION
	.align		4
        /*0000*/ 	.byte	0x04, 0x37
        /*0002*/ 	.short	(.L_538 - .L_537)
.L_537:
        /*0004*/ 	.word	0x00000082


	//----- nvinfo : EIATTR_KPARAM_INFO
	.align		4
.L_538:
        /*0008*/ 	.byte	0x04, 0x17
        /*000a*/ 	.short	(.L_540 - .L_539)
.L_539:
        /*000c*/ 	.word	0x00000000
        /*0010*/ 	.short	0x0000
        /*0012*/ 	.short	0x0000
        /*0014*/ 	.byte	0x00, 0xf0, 0x01, 0x0a


	//----- nvinfo : EIATTR_SPARSE_MMA_MASK
	.align		4
.L_540:
        /*0018*/ 	.byte	0x03, 0x50
        /*001a*/ 	.short	0x0000


	//----- nvinfo : EIATTR_MAXREG_COUNT
	.align		4
        /*001c*/ 	.byte	0x03, 0x1b
        /*001e*/ 	.short	0x00ff


	//----- nvinfo : EIATTR_MERCURY_ISA_VERSION
	.align		4
        /*0020*/ 	.byte	0x03, 0x5f
        /*0022*/ 	.short	0x0101


	//----- nvinfo : EIATTR_COOP_GROUP_MASK_REGIDS
	.align		4
        /*0024*/ 	.byte	0x04, 0x29
        /*0026*/ 	.short	(.L_542 - .L_541)


	//   ....[0]....
.L_541:
        /*0028*/ 	.word	0xffffffff


	//   ....[1]....
        /*002c*/ 	.word	0xffffffff


	//   ....[2]....
        /*0030*/ 	.word	0xffffffff


	//   ....[3]....
        /*0034*/ 	.word	0xffffffff


	//----- nvinfo : EIATTR_COOP_GROUP_INSTR_OFFSETS
	.align		4
.L_542:
        /*0038*/ 	.byte	0x04, 0x28
        /*003a*/ 	.short	(.L_544 - .L_543)


	//   ....[0]....
.L_543:
        /*003c*/ 	.word	0x00000bc0


	//   ....[1]....
        /*0040*/ 	.word	0x00000be0


	//   ....[2]....
        /*0044*/ 	.word	0x00000c00


	//   ....[3]....
        /*0048*/ 	.word	0x00000c20


	//----- nvinfo : EIATTR_EXIT_INSTR_OFFSETS
	.align		4
.L_544:
        /*004c*/ 	.byte	0x04, 0x1c
        /*004e*/ 	.short	(.L_546 - .L_545)


	//   ....[0]....
.L_545:
        /*0050*/ 	.word	0x00000100


	//   ....[1]....
        /*0054*/ 	.word	0x00000d00


	//   ....[2]....
        /*0058*/ 	.word	0x00000d20


	//----- nvinfo : EIATTR_CBANK_PARAM_SIZE
	.align		4
.L_546:
        /*005c*/ 	.byte	0x03, 0x19
        /*005e*/ 	.short	0x0280


	//----- nvinfo : EIATTR_PARAM_CBANK
	.align		4
        /*0060*/ 	.byte	0x04, 0x0a
        /*0062*/ 	.short	(.L_548 - .L_547)
	.align		4
.L_547:
        /*0064*/ 	.word	index@(.nv.constant0._ZN5flash25flash_bwd_dot_do_o_kernelILb0E23Flash_bwd_kernel_traitsILi32ELi128ELi128ELi8ELi4ELi4ELi4ELb1ELb0EN7cutlass6half_tE19Flash_kernel_traitsILi32ELi128ELi128ELi8ES3_EEEEvNS_16Flash_bwd_paramsE)
        /*0068*/ 	.short	0x0210
        /*006a*/ 	.short	0x0280


	//----- nvinfo : EIATTR_SW_WAR
	.align		4
.L_548:
        /*006c*/ 	.byte	0x04, 0x36
        /*006e*/ 	.short	(.L_550 - .L_549)
.L_549:
        /*0070*/ 	.word	0x00000008
.L_550:


//--------------------- .nv.info._ZN5flash25flash_bwd_dot_do_o_kernelILb1E23Flash_bwd_kernel_traitsILi32ELi128ELi128ELi8ELi4ELi4ELi4ELb1ELb0EN7cutlass6half_tE19Flash_kernel_traitsILi32ELi128ELi128ELi8ES3_EEEEvNS_16Flash_bwd_paramsE --------------------------
	.section	.nv.info._ZN5flash25flash_bwd_dot_do_o_kernelILb1E23Flash_bwd_kernel_traitsILi32ELi128ELi128ELi8ELi4ELi4ELi4ELb1ELb0EN7cutlass6half_tE19Flash_kernel_traitsILi32ELi128ELi128ELi8ES3_EEEEvNS_16Flash_bwd_paramsE,"",@"SHT_CUDA_INFO"
	.sectionflags	@""
	.align	4


	//----- nvinfo : EIATTR_CUDA_API_VERSION
	.align		4
        /*0000*/ 	.byte	0x04, 0x37
        /*0002*/ 	.short	(.L_552 - .L_551)
.L_551:
        /*0004*/ 	.word	0x00000082


	//----- nvinfo : EIATTR_KPARAM_INFO
	.align		4
.L_552:
        /*0008*/ 	.byte	0x04, 0x17
        /*000a*/ 	.short	(.L_554 - .L_553)
.L_553:
        /*000c*/ 	.word	0x00000000
        /*0010*/ 	.short	0x0000
        /*0012*/ 	.short	0x0000
        /*0014*/ 	.byte	0x00, 0xf0, 0x01, 0x0a


	//----- nvinfo : EIATTR_SPARSE_MMA_MASK
	.align		4
.L_554:
        /*0018*/ 	.byte	0x03, 0x50
        /*001a*/ 	.short	0x0000


	//----- nvinfo : EIATTR_MAXREG_COUNT
	.align		4
        /*001c*/ 	.byte	0x03, 0x1b
        /*001e*/ 	.short	0x00ff


	//----- nvinfo : EIATTR_MERCURY_ISA_VERSION
	.align		4
        /*0020*/ 	.byte	0x03, 0x5f
        /*0022*/ 	.short	0x0101


	//----- nvinfo : EIATTR_COOP_GROUP_MASK_REGIDS
	.align		4
        /*0024*/ 	.byte	0x04, 0x29
        /*0026*/ 	.short	(.L_556 - .L_555)


	//   ....[0]....
.L_555:
        /*0028*/ 	.word	0xffffffff


	//   ....[1]....
        /*002c*/ 	.word	0xffffffff


	//   ....[2]....
        /*0030*/ 	.word	0xffffffff


	//   ....[3]....
        /*0034*/ 	.word	0xffffffff


	//----- nvinfo : EIATTR_COOP_GROUP_INSTR_OFFSETS
	.align		4
.L_556:
        /*0038*/ 	.byte	0x04, 0x28
        /*003a*/ 	.short	(.L_558 - .L_557)


	//   ....[0]....
.L_557:
        /*003c*/ 	.word	0x00000e00


	//   ....[1]....
        /*0040*/ 	.word	0x00000e10


	//   ....[2]....
        /*0044*/ 	.word	0x00000e80


	//   ....[3]....
        /*0048*/ 	.word	0x00000ea0


	//----- nvinfo : EIATTR_EXIT_INSTR_OFFSETS
	.align		4
.L_558:
        /*004c*/ 	.byte	0x04, 0x1c
        /*004e*/ 	.short	(.L_560 - .L_559)


	//   ....[0]....
.L_559:
        /*0050*/ 	.word	0x00000100


	//   ....[1]....
        /*0054*/ 	.word	0x00001050


	//----- nvinfo : EIATTR_CBANK_PARAM_SIZE
	.align		4
.L_560:
        /*0058*/ 	.byte	0x03, 0x19
        /*005a*/ 	.short	0x0280


	//----- nvinfo : EIATTR_PARAM_CBANK
	.align		4
        /*005c*/ 	.byte	0x04, 0x0a
        /*005e*/ 	.short	(.L_562 - .L_561)
	.align		4
.L_561:
        /*0060*/ 	.word	index@(.nv.constant0._ZN5flash25flash_bwd_dot_do_o_kernelILb1E23Flash_bwd_kernel_traitsILi32ELi128ELi128ELi8ELi4ELi4ELi4ELb1ELb0EN7cutlass6half_tE19Flash_kernel_traitsILi32ELi128ELi128ELi8ES3_EEEEvNS_16Flash_bwd_paramsE)
        /*0064*/ 	.short	0x0210
        /*0066*/ 	.short	0x0280


	//----- nvinfo : EIATTR_SW_WAR
	.align		4
.L_562:
        /*0068*/ 	.byte	0x04, 0x36
        /*006a*/ 	.short	(.L_564 - .L_563)
.L_563:
        /*006c*/ 	.word	0x00000008
.L_564:


//--------------------- .nv.info._ZN5flash27flash_bwd_convert_dq_kernelI23Flash_bwd_kernel_traitsILi32ELi128ELi128ELi8ELi4ELi4ELi4ELb0ELb0EN7cutlass6half_tE19Flash_kernel_traitsILi32ELi128ELi128ELi8ES3_EEEEvNS_16Flash_bwd_paramsEi --------------------------
	.section	.nv.info._ZN5flash27flash_bwd_convert_dq_kernelI23Flash_bwd_kernel_traitsILi32ELi128ELi128ELi8ELi4ELi4ELi4ELb0ELb0EN7cutlass6half_tE19Flash_kernel_traitsILi32ELi128ELi128ELi8ES3_EEEEvNS_16Flash_bwd_paramsEi,"",@"SHT_CUDA_INFO"
	.sectionflags	@""
	.align	4


	//----- nvinfo : EIATTR_CUDA_API_VERSION
	.align		4
        /*0000*/ 	.byte	0x04, 0x37
        /*0002*/ 	.short	(.L_566 - .L_565)
.L_565:
        /*0004*/ 	.word	0x00000082


	//----- nvinfo : EIATTR_KPARAM_INFO
	.align		4
.L_566:
        /*0008*/ 	.byte	0x04, 0x17
        /*000a*/ 	.short	(.L_568 - .L_567)
.L_567:
        /*000c*/ 	.word	0x00000000
        /*0010*/ 	.short	0x0001
        /*0012*/ 	.short	0x0280
        /*0014*/ 	.byte	0x00, 0xf0, 0x11, 0x00


	//----- nvinfo : EIATTR_KPARAM_INFO
	.align		4
.L_568:
        /*0018*/ 	.byte	0x04, 0x17
        /*001a*/ 	.short	(.L_570 - .L_569)
.L_569:
        /*001c*/ 	.word	0x00000000
        /*0020*/ 	.short	0x0000
        /*0022*/ 	.short	0x0000
        /*0024*/ 	.byte	0x00, 0xf0, 0x01, 0x0a


	//----- nvinfo : EIATTR_SPARSE_MMA_MASK
	.align		4
.L_570:
        /*0028*/ 	.byte	0x03, 0x50
        /*002a*/ 	.short	0x0000


	//----- nvinfo : EIATTR_MAXREG_COUNT
	.align		4
        /*002c*/ 	.byte	0x03, 0x1b
        /*002e*/ 	.short	0x00ff


	//----- nvinfo : EIATTR_NUM_BARRIERS
	.align		4
        /*0030*/ 	.byte	0x02, 0x4c
        /*0032*/ 	.byte	0x01
	.zero		1


	//----- nvinfo : EIATTR_MERCURY_ISA_VERSION
	.align		4
        /*0034*/ 	.byte	0x03, 0x5f
        /*0036*/ 	.short	0x0101


	//----- nvinfo : EIATTR_EXIT_INSTR_OFFSETS
	.align		4
        /*0038*/ 	.byte	0x04, 0x1c
        /*003a*/ 	.short	(.L_572 - .L_571)


	//   ....[0]....
.L_571:
        /*003c*/ 	.word	0x00000100


	//   ....[1]....
        /*0040*/ 	.word	0x000018e0


	//   ....[2]....
        /*0044*/ 	.word	0x000019b0


	//----- nvinfo : EIATTR_CRS_STACK_SIZE
	.align		4
.L_572:
        /*0048*/ 	.byte	0x04, 0x1e
        /*004a*/ 	.short	(.L_574 - .L_573)
.L_573:
        /*004c*/ 	.word	0x00000000


	//----- nvinfo : EIATTR_CBANK_PARAM_SIZE
	.align		4
.L_574:
        /*0050*/ 	.byte	0x03, 0x19
        /*0052*/ 	.short	0x0284


	//----- nvinfo : EIATTR_PARAM_CBANK
	.align		4
        /*0054*/ 	.byte	0x04, 0x0a
        /*0056*/ 	.short	(.L_576 - .L_575)
	.align		4
.L_575:
        /*0058*/ 	.word	index@(.nv.constant0._ZN5flash27flash_bwd_convert_dq_kernelI23Flash_bwd_kernel_traitsILi32ELi128ELi128ELi8ELi4ELi4ELi4ELb0ELb0EN7cutlass6half_tE19Flash_kernel_traitsILi32ELi128ELi128ELi8ES3_EEEEvNS_16Flash_bwd_paramsEi)
        /*005c*/ 	.short	0x0210
        /*005e*/ 	.short	0x0284


	//----- nvinfo : EIATTR_SW_WAR
	.align		4
.L_576:
        /*0060*/ 	.byte	0x04, 0x36
        /*0062*/ 	.short	(.L_578 - .L_577)
.L_577:
        /*0064*/ 	.word	0x00000008
.L_578:


//--------------------- .nv.info._ZN5flash44flash_bwd_dq_dk_dv_loop_seqk_parallel_kernelI23Flash_bwd_kernel_traitsILi32ELi128ELi128ELi8ELi4ELi4ELi4ELb0ELb0EN7cutlass6half_tE19Flash_kernel_traitsILi32ELi128ELi128ELi8ES3_EELb1ELb0ELb0ELb0ELb0ELb1ELb0EEEvNS_16Flash_bwd_paramsE --------------------------
	.section	.nv.info._ZN5flash44flash_bwd_dq_dk_dv_loop_seqk_parallel_kernelI23Flash_bwd_kernel_traitsILi32ELi128ELi128ELi8ELi4ELi4ELi4ELb0ELb0EN7cutlass6half_tE19Flash_kernel_traitsILi32ELi128ELi128ELi8ES3_EELb1ELb0ELb0ELb0ELb0ELb1ELb0EEEvNS_16Flash_bwd_paramsE,"",@"SHT_CUDA_INFO"
	.sectionflags	@""
	.align	4


	//----- nvinfo : EIATTR_CUDA_API_VERSION
	.align		4
        /*0000*/ 	.byte	0x04, 0x37
        /*0002*/ 	.short	(.L_580 - .L_579)
.L_579:
        /*0004*/ 	.word	0x00000082


	//----- nvinfo : EIATTR_KPARAM_INFO
	.align		4
.L_580:
        /*0008*/ 	.byte	0x04, 0x17
        /*000a*/ 	.short	(.L_582 - .L_581)
.L_581:
        /*000c*/ 	.word	0x00000000
        /*0010*/ 	.short	0x0000
        /*0012*/ 	.short	0x0000
        /*0014*/ 	.byte	0x00, 0xf0, 0x01, 0x0a


	//----- nvinfo : EIATTR_SPARSE_MMA_MASK
	.align		4
.L_582:
        /*0018*/ 	.byte	0x03, 0x50
        /*001a*/ 	.short	0x0000


	//----- nvinfo : EIATTR_MAXREG_COUNT
	.align		4
        /*001c*/ 	.byte	0x03, 0x1b
        /*001e*/ 	.short	0x00ff


	//----- nvinfo : EIATTR_NUM_BARRIERS
	.align		4
        /*0020*/ 	.byte	0x02, 0x4c
        /*0022*/ 	.byte	0x01
	.zero		1


	//----- nvinfo : EIATTR_MERCURY_ISA_VERSION
	.align		4
        /*0024*/ 	.byte	0x03, 0x5f
        /*0026*/ 	.short	0x0101


	//----- nvinfo : EIATTR_EXIT_INSTR_OFFSETS
	.align		4
        /*0028*/ 	.byte	0x04, 0x1c
        /*002a*/ 	.short	(.L_584 - .L_583)


	//   ....[0]....
.L_583:
        /*002c*/ 	.word	0x000000a0


	//   ....[1]....
        /*0030*/ 	.word	0x00009f20


	//----- nvinfo : EIATTR_CRS_STACK_SIZE
	.align		4
.L_584:
        /*0034*/ 	.byte	0x04, 0x1e
        /*0036*/ 	.short	(.L_586 - .L_585)
.L_585:
        /*0038*/ 	.word	0x00000000


	//----- nvinfo : EIATTR_CBANK_PARAM_SIZE
	.align		4
.L_586:
        /*003c*/ 	.byte	0x03, 0x19
        /*003e*/ 	.short	0x0280


	//----- nvinfo : EIATTR_PARAM_CBANK
	.align		4
        /*0040*/ 	.byte	0x04, 0x0a
        /*0042*/ 	.short	(.L_588 - .L_587)
	.align		4
.L_587:
        /*0044*/ 	.word	index@(.nv.constant0._ZN5flash44flash_bwd_dq_dk_dv_loop_seqk_parallel_kernelI23Flash_bwd_kernel_traitsILi32ELi128ELi128ELi8ELi4ELi4ELi4ELb0ELb0EN7cutlass6half_tE19Flash_kernel_traitsILi32ELi128ELi128ELi8ES3_EELb1ELb0ELb0ELb0ELb0ELb1ELb0EEEvNS_16Flash_bwd_paramsE)
        /*0048*/ 	.short	0x0210
        /*004a*/ 	.short	0x0280


	//----- nvinfo : EIATTR_SW_WAR
	.align		4
.L_588:
        /*004c*/ 	.byte	0x04, 0x36
        /*004e*/ 	.short	(.L_590 - .L_589)
.L_589:
        /*0050*/ 	.word	0x00000008
.L_590:


//--------------------- .nv.info._ZN5flash44flash_bwd_dq_dk_dv_loop_seqk_parallel_kernelI23Flash_bwd_kernel_traitsILi32ELi128ELi128ELi8ELi4ELi4ELi4ELb0ELb0EN7cutlass6half_tE19Flash_kernel_traitsILi32ELi128ELi128ELi8ES3_EELb0ELb0ELb0ELb0ELb0ELb1ELb1EEEvNS_16Flash_bwd_paramsE --------------------------
	.section	.nv.info._ZN5flash44flash_bwd_dq_dk_dv_loop_seqk_parallel_kernelI23Flash_bwd_kernel_traitsILi32ELi128ELi128ELi8ELi4ELi4ELi4ELb0ELb0EN7cutlass6half_tE19Flash_kernel_traitsILi32ELi128ELi128ELi8ES3_EELb0ELb0ELb0ELb0ELb0ELb1ELb1EEEvNS_16Flash_bwd_paramsE,"",@"SHT_CUDA_INFO"
	.sectionflags	@""
	.align	4


	//----- nvinfo : EIATTR_CUDA_API_VERSION
	.align		4
        /*0000*/ 	.byte	0x04, 0x37
        /*0002*/ 	.short	(.L_592 - .L_591)
.L_591:
        /*0004*/ 	.word	0x00000082


	//----- nvinfo : EIATTR_KPARAM_INFO
	.align		4
.L_592:
        /*0008*/ 	.byte	0x04, 0x17
        /*000a*/ 	.short	(.L_594 - .L_593)
.L_593:
        /*000c*/ 	.word	0x00000000
        /*0010*/ 	.short	0x0000
        /*0012*/ 	.short	0x0000
        /*0014*/ 	.byte	0x00, 0xf0, 0x01, 0x0a


	//----- nvinfo : EIATTR_SPARSE_MMA_MASK
	.align		4
.L_594:
        /*0018*/ 	.byte	0x03, 0x50
        /*001a*/ 	.short	0x0000


	//----- nvinfo : EIATTR_MAXREG_COUNT
	.align		4
        /*001c*/ 	.byte	0x03, 0x1b
        /*001e*/ 	.short	0x00ff


	//----- nvinfo : EIATTR_NUM_BARRIERS
	.align		4
        /*0020*/ 	.byte	0x02, 0x4c
        /*0022*/ 	.byte	0x01
	.zero		1


	//----- nvinfo : EIATTR_ANNOTATIONS
	.align		4
        /*0024*/ 	.byte	0x04, 0x55
        /*0026*/ 	.short	(.L_596 - .L_595)


	//   ....[0]....
.L_595:
        /* <DEDUP_REMOVED lines=41> */


	//----- nvinfo : EIATTR_MERCURY_ISA_VERSION
	.align		4
.L_596:
        /*02a8*/ 	.byte	0x03, 0x5f
        /*02aa*/ 	.short	0x0101


	//----- nvinfo : EIATTR_EXIT_INSTR_OFFSETS
	.align		4
        /*02ac*/ 	.byte	0x04, 0x1c
        /*02ae*/ 	.short	(.L_598 - .L_597)


	//   ....[0]....
.L_597:
        /*02b0*/ 	.word	0x000000c0


	//   ....[1]....
        /*02b4*/ 	.word	0x00009d80


	//----- nvinfo : EIATTR_CRS_STACK_SIZE
	.align		4
.L_598:
        /*02b8*/ 	.byte	0x04, 0x1e
        /*02ba*/ 	.short	(.L_600 - .L_599)
.L_599:
        /*02bc*/ 	.word	0x00000000


	//----- nvinfo : EIATTR_CBANK_PARAM_SIZE
	.align		4
.L_600:
        /*02c0*/ 	.byte	0x03, 0x19
        /*02c2*/ 	.short	0x0280


	//----- nvinfo : EIATTR_PARAM_CBANK
	.align		4
        /*02c4*/ 	.byte	0x04, 0x0a
        /*02c6*/ 	.short	(.L_602 - .L_601)
	.align		4
.L_601:
        /*02c8*/ 	.word	index@(.nv.constant0._ZN5flash44flash_bwd_dq_dk_dv_loop_seqk_parallel_kernelI23Flash_bwd_kernel_traitsILi32ELi128ELi128ELi8ELi4ELi4ELi4ELb0ELb0EN7cutlass6half_tE19Flash_kernel_traitsILi32ELi128ELi128ELi8ES3_EELb0ELb0ELb0ELb0ELb0ELb1ELb1EEEvNS_16Flash_bwd_paramsE)
        /*02cc*/ 	.short	0x0210
        /*02ce*/ 	.short	0x0280


	//----- nvinfo : EIATTR_SW_WAR
	.align		4
.L_602:
        /*02d0*/ 	.byte	0x04, 0x36
        /*02d2*/ 	.short	(.L_604 - .L_603)
.L_603:
        /*02d4*/ 	.word	0x00000008
.L_604:


//--------------------- .nv.info._ZN5flash44flash_bwd_dq_dk_dv_loop_seqk_parallel_kernelI23Flash_bwd_kernel_traitsILi32ELi128ELi128ELi8ELi4ELi4ELi4ELb0ELb0EN7cutlass6half_tE19Flash_kernel_traitsILi32ELi128ELi128ELi8ES3_EELb1ELb0ELb0ELb0ELb0ELb0ELb0EEEvNS_16Flash_bwd_paramsE --------------------------
	.section	.nv.info._ZN5flash44flash_bwd_dq_dk_dv_loop_seqk_parallel_kernelI23Flash_bwd_kernel_traitsILi32ELi128ELi128ELi8ELi4ELi4ELi4ELb0ELb0EN7cutlass6half_tE19Flash_kernel_traitsILi32ELi128ELi128ELi8ES3_EELb1ELb0ELb0ELb0ELb0ELb0ELb0EEEvNS_16Flash_bwd_paramsE,"",@"SHT_CUDA_INFO"
	.sectionflags	@""
	.align	4


	//----- nvinfo : EIATTR_CUDA_API_VERSION
	.align		4
        /*0000*/ 	.byte	0x04, 0x37
        /*0002*/ 	.short	(.L_606 - .L_605)
.L_605:
        /*0004*/ 	.word	0x00000082


	//----- nvinfo : EIATTR_KPARAM_INFO
	.align		4
.L_606:
        /*0008*/ 	.byte	0x04, 0x17
        /*000a*/ 	.short	(.L_608 - .L_607)
.L_607:
        /*000c*/ 	.word	0x00000000
        /*0010*/ 	.short	0x0000
        /*0012*/ 	.short	0x0000
        /*0014*/ 	.byte	0x00, 0xf0, 0x01, 0x0a


	//----- nvinfo : EIATTR_SPARSE_MMA_MASK
	.align		4
.L_608:
        /*0018*/ 	.byte	0x03, 0x50
        /*001a*/ 	.short	0x0000


	//----- nvinfo : EIATTR_MAXREG_COUNT
	.align		4
        /*001c*/ 	.byte	0x03, 0x1b
        /*001e*/ 	.short	0x00ff


	//----- nvinfo : EIATTR_NUM_BARRIERS
	.align		4
        /*0020*/ 	.byte	0x02, 0x4c
        /*0022*/ 	.byte	0x01
	.zero		1


	//----- nvinfo : EIATTR_MERCURY_ISA_VERSION
	.align		4
        /*0024*/ 	.byte	0x03, 0x5f
        /*0026*/ 	.short	0x0101


	//----- nvinfo : EIATTR_EXIT_INSTR_OFFSETS
	.align		4
        /*0028*/ 	.byte	0x04, 0x1c
        /*002a*/ 	.short	(.L_610 - .L_609)


	//   ....[0]....
.L_609:
        /*002c*/ 	.word	0x00000090


	//   ....[1]....
        /*0030*/ 	.word	0x0000a4e0


	//----- nvinfo : EIATTR_CRS_STACK_SIZE
	.align		4
.L_610:
        /*0034*/ 	.byte	0x04, 0x1e
        /*0036*/ 	.short	(.L_612 - .L_611)
.L_611:
        /*0038*/ 	.word	0x00000000


	//----- nvinfo : EIATTR_CBANK_PARAM_SIZE
	.align		4
.L_612:
        /*003c*/ 	.byte	0x03, 0x19
        /*003e*/ 	.short	0x0280


	//----- nvinfo : EIATTR_PARAM_CBANK
	.align		4
        /*0040*/ 	.byte	0x04, 0x0a
        /*0042*/ 	.short	(.L_614 - .L_613)
	.align		4
.L_613:
        /*0044*/ 	.word	index@(.nv.constant0._ZN5flash44flash_bwd_dq_dk_dv_loop_seqk_parallel_kernelI23Flash_bwd_kernel_traitsILi32ELi128ELi128ELi8ELi4ELi4ELi4ELb0ELb0EN7cutlass6half_tE19Flash_kernel_traitsILi32ELi128ELi128ELi8ES3_EELb1ELb0ELb0ELb0ELb0ELb0ELb0EEEvNS_16Flash_bwd_paramsE)
        /*0048*/ 	.short	0x0210
        /*004a*/ 	.short	0x0280


	//----- nvinfo : EIATTR_SW_WAR
	.align		4
.L_614:
        /*004c*/ 	.byte	0x04, 0x36
        /*004e*/ 	.short	(.L_616 - .L_615)
.L_615:
        /*0050*/ 	.word	0x00000008
.L_616:


//--------------------- .nv.info._ZN5flash44flash_bwd_dq_dk_dv_loop_seqk_parallel_kernelI23Flash_bwd_kernel_traitsILi32ELi128ELi128ELi8ELi4ELi4ELi4ELb0ELb0EN7cutlass6half_tE19Flash_kernel_traitsILi32ELi128ELi128ELi8ES3_EELb0ELb0ELb0ELb0ELb0ELb0ELb1EEEvNS_16Flash_bwd_paramsE --------------------------
	.section	.nv.info._ZN5flash44flash_bwd_dq_dk_dv_loop_seqk_parallel_kernelI23Flash_bwd_kernel_traitsILi32ELi128ELi128ELi8ELi4ELi4ELi4ELb0ELb0EN7cutlass6half_tE19Flash_kernel_traitsILi32ELi128ELi128ELi8ES3_EELb0ELb0ELb0ELb0ELb0ELb0ELb1EEEvNS_16Flash_bwd_paramsE,"",@"SHT_CUDA_INFO"
	.sectionflags	@""
	.align	4


	//----- nvinfo : EIATTR_CUDA_API_VERSION
	.align		4
        /*0000*/ 	.byte	0x04, 0x37
        /*0002*/ 	.short	(.L_618 - .L_617)
.L_617:
        /*0004*/ 	.word	0x00000082


	//----- nvinfo : EIATTR_KPARAM_INFO
	.align		4
.L_618:
        /*0008*/ 	.byte	0x04, 0x17
        /*000a*/ 	.short	(.L_620 - .L_619)
.L_619:
        /*000c*/ 	.word	0x00000000
        /*0010*/ 	.short	0x0000
        /*0012*/ 	.short	0x0000
        /*0014*/ 	.byte	0x00, 0xf0, 0x01, 0x0a


	//----- nvinfo : EIATTR_SPARSE_MMA_MASK
	.align		4
.L_620:
        /*0018*/ 	.byte	0x03, 0x50
        /*001a*/ 	.short	0x0000


	//----- nvinfo : EIATTR_MAXREG_COUNT
	.align		4
        /*001c*/ 	.byte	0x03, 0x1b
        /*001e*/ 	.short	0x00ff


	//----- nvinfo : EIATTR_NUM_BARRIERS
	.align		4
        /*0020*/ 	.byte	0x02, 0x4c
        /*0022*/ 	.byte	0x01
	.zero		1


	//----- nvinfo : EIATTR_ANNOTATIONS
	.align		4
        /*0024*/ 	.byte	0x04, 0x55
        /*0026*/ 	.short	(.L_622 - .L_621)


	//   ....[0]....
.L_621:
        /* <DEDUP_REMOVED lines=44> */


	//----- nvinfo : EIATTR_MERCURY_ISA_VERSION
	.align		4
.L_622:
        /*02d8*/ 	.byte	0x03, 0x5f
        /*02da*/ 	.short	0x0101


	//----- nvinfo : EIATTR_EXIT_INSTR_OFFSETS
	.align		4
        /*02dc*/ 	.byte	0x04, 0x1c
        /*02de*/ 	.short	(.L_624 - .L_623)


	//   ....[0]....
.L_623:
        /*02e0*/ 	.word	0x000000a0


	//   ....[1]....
        /*02e4*/ 	.word	0x0000a3e0


	//----- nvinfo : EIATTR_CRS_STACK_SIZE
	.align		4
.L_624:
        /*02e8*/ 	.byte	0x04, 0x1e
        /*02ea*/ 	.short	(.L_626 - .L_625)
.L_625:
        /*02ec*/ 	.word	0x00000000


	//----- nvinfo : EIATTR_CBANK_PARAM_SIZE
	.align		4
.L_626:
        /*02f0*/ 	.byte	0x03, 0x19
        /*02f2*/ 	.short	0x0280


	//----- nvinfo : EIATTR_PARAM_CBANK
	.align		4
        /*02f4*/ 	.byte	0x04, 0x0a
        /*02f6*/ 	.short	(.L_628 - .L_627)
	.align		4
.L_627:
        /*02f8*/ 	.word	index@(.nv.constant0._ZN5flash44flash_bwd_dq_dk_dv_loop_seqk_parallel_kernelI23Flash_bwd_kernel_traitsILi32ELi128ELi128ELi8ELi4ELi4ELi4ELb0ELb0EN7cutlass6half_tE19Flash_kernel_traitsILi32ELi128ELi128ELi8ES3_EELb0ELb0ELb0ELb0ELb0ELb0ELb1EEEvNS_16Flash_bwd_paramsE)
        /*02fc*/ 	.short	0x0210
        /*02fe*/ 	.short	0x0280


	//----- nvinfo : EIATTR_SW_WAR
	.align		4
.L_628:
        /*0300*/ 	.byte	0x04, 0x36
        /*0302*/ 	.short	(.L_630 - .L_629)
.L_629:
        /*0304*/ 	.word	0x00000008
.L_630:


//--------------------- .nv.info._ZN5flash44flash_bwd_dq_dk_dv_loop_seqk_parallel_kernelI23Flash_bwd_kernel_traitsILi32ELi128ELi128ELi8ELi4ELi4ELi4ELb0ELb0EN7cutlass6half_tE19Flash_kernel_traitsILi32ELi128ELi128ELi8ES3_EELb1ELb0ELb1ELb0ELb0ELb0ELb0EEEvNS_16Flash_bwd_paramsE --------------------------
	.section	.nv.info._ZN5flash44flash_bwd_dq_dk_dv_loop_seqk_parallel_kernelI23Flash_bwd_kernel_traitsILi32ELi128ELi128ELi8ELi4ELi4ELi4ELb0ELb0EN7cutlass6half_tE19Flash_kernel_traitsILi32ELi128ELi128ELi8ES3_EELb1ELb0ELb1ELb0ELb0ELb0ELb0EEEvNS_16Flash_bwd_paramsE,"",@"SHT_CUDA_INFO"
	.sectionflags	@""
	.align	4


	//----- nvinfo : EIATTR_CUDA_API_VERSION
	.align		4
        /*0000*/ 	.byte	0x04, 0x37
        /*0002*/ 	.short	(.L_632 - .L_631)
.L_631:
        /*0004*/ 	.word	0x00000082


	//----- nvinfo : EIATTR_KPARAM_INFO
	.align		4
.L_632:
        /*0008*/ 	.byte	0x04, 0x17
        /*000a*/ 	.short	(.L_634 - .L_633)
.L_633:
        /*000c*/ 	.word	0x00000000
        /*0010*/ 	.short	0x0000
        /*0012*/ 	.short	0x0000
        /*0014*/ 	.byte	0x00, 0xf0, 0x01, 0x0a


	//----- nvinfo : EIATTR_SPARSE_MMA_MASK
	.align		4
.L_634:
        /*0018*/ 	.byte	0x03, 0x50
        /*001a*/ 	.short	0x0000


	//----- nvinfo : EIATTR_MAXREG_COUNT
	.align		4
        /*001c*/ 	.byte	0x03, 0x1b
        /*001e*/ 	.short	0x00ff


	//----- nvinfo : EIATTR_NUM_BARRIERS
	.align		4
        /*0020*/ 	.byte	0x02, 0x4c
        /*0022*/ 	.byte	0x01
	.zero		1


	//----- nvinfo : EIATTR_MERCURY_ISA_VERSION
	.align		4
        /*0024*/ 	.byte	0x03, 0x5f
        /*0026*/ 	.short	0x0101


	//----- nvinfo : EIATTR_EXIT_INSTR_OFFSETS
	.align		4
        /*0028*/ 	.byte	0x04, 0x1c
        /*002a*/ 	.short	(.L_636 - .L_635)


	//   ....[0]....
.L_635:
        /*002c*/ 	.word	0x00000090


	//   ....[1]....
        /*0030*/ 	.word	0x0000a920


	//----- nvinfo : EIATTR_CRS_STACK_SIZE
	.align		4
.L_636:
        /*0034*/ 	.byte	0x04, 0x1e
        /*0036*/ 	.short	(.L_638 - .L_637)
.L_637:
        /*0038*/ 	.word	0x00000000


	//----- nvinfo : EIATTR_CBANK_PARAM_SIZE
	.align		4
.L_638:
        /*003c*/ 	.byte	0x03, 0x19
        /*003e*/ 	.short	0x0280


	//----- nvinfo : EIATTR_PARAM_CBANK
	.align		4
        /*0040*/ 	.byte	0x04, 0x0a
        /*0042*/ 	.short	(.L_640 - .L_639)
	.align		4
.L_639:
        /*0044*/ 	.word	index@(.nv.constant0._ZN5flash44flash_bwd_dq_dk_dv_loop_seqk_parallel_kernelI23Flash_bwd_kernel_traitsILi32ELi128ELi128ELi8ELi4ELi4ELi4ELb0ELb0EN7cutlass6half_tE19Flash_kernel_traitsILi32ELi128ELi128ELi8ES3_EELb1ELb0ELb1ELb0ELb0ELb0ELb0EEEvNS_16Flash_bwd_paramsE)
        /*0048*/ 	.short	0x0210
        /*004a*/ 	.short	0x0280


	//----- nvinfo : EIATTR_SW_WAR
	.align		4
.L_640:
        /*004c*/ 	.byte	0x04, 0x36
        /*004e*/ 	.short	(.L_642 - .L_641)
.L_641:
        /*0050*/ 	.word	0x00000008
.L_642:


//--------------------- .nv.info._ZN5flash44flash_bwd_dq_dk_dv_loop_seqk_parallel_kernelI23Flash_bwd_kernel_traitsILi32ELi128ELi128ELi8ELi4ELi4ELi4ELb0ELb0EN7cutlass6half_tE19Flash_kernel_traitsILi32ELi128ELi128ELi8ES3_EELb0ELb0ELb1ELb0ELb0ELb0ELb1EEEvNS_16Flash_bwd_paramsE --------------------------
	.section	.nv.info._ZN5flash44flash_bwd_dq_dk_dv_loop_seqk_parallel_kernelI23Flash_bwd_kernel_traitsILi32ELi128ELi128ELi8ELi4ELi4ELi4ELb0ELb0EN7cutlass6half_tE19Flash_kernel_traitsILi32ELi128ELi128ELi8ES3_EELb0ELb0ELb1ELb0ELb0ELb0ELb1EEEvNS_16Flash_bwd_paramsE,"",@"SHT_CUDA_INFO"
	.sectionflags	@""
	.align	4


	//----- nvinfo : EIATTR_CUDA_API_VERSION
	.align		4
        /*0000*/ 	.byte	0x04, 0x37
        /*0002*/ 	.short	(.L_644 - .L_643)
.L_643:
        /*0004*/ 	.word	0x00000082


	//----- nvinfo : EIATTR_KPARAM_INFO
	.align		4
.L_644:
        /*0008*/ 	.byte	0x04, 0x17
        /*000a*/ 	.short	(.L_646 - .L_645)
.L_645:
        /*000c*/ 	.word	0x00000000
        /*0010*/ 	.short	0x0000
        /*0012*/ 	.short	0x0000
        /*0014*/ 	.byte	0x00, 0xf0, 0x01, 0x0a


	//----- nvinfo : EIATTR_SPARSE_MMA_MASK
	.align		4
.L_646:
        /*0018*/ 	.byte	0x03, 0x50
        /*001a*/ 	.short	0x0000


	//----- nvinfo : EIATTR_MAXREG_COUNT
	.align		4
        /*001c*/ 	.byte	0x03, 0x1b
        /*001e*/ 	.short	0x00ff


	//----- nvinfo : EIATTR_NUM_BARRIERS
	.align		4
        /*0020*/ 	.byte	0x02, 0x4c
        /*0022*/ 	.byte	0x01
	.zero		1


	//----- nvinfo : EIATTR_ANNOTATIONS
	.align		4
        /*0024*/ 	.byte	0x04, 0x55
        /*0026*/ 	.short	(.L_648 - .L_647)


	//   ....[0]....
.L_647:
        /* <DEDUP_REMOVED lines=41> */


	//----- nvinfo : EIATTR_MERCURY_ISA_VERSION
	.align		4
.L_648:
        /*02a8*/ 	.byte	0x03, 0x5f
        /*02aa*/ 	.short	0x0101


	//----- nvinfo : EIATTR_EXIT_INSTR_OFFSETS
	.align		4
        /*02ac*/ 	.byte	0x04, 0x1c
        /*02ae*/ 	.short	(.L_650 - .L_649)


	//   ....[0]....
.L_649:
        /*02b0*/ 	.word	0x000000a0


	//   ....[1]....
        /*02b4*/ 	.word	0x0000a720


	//----- nvinfo : EIATTR_CRS_STACK_SIZE
	.align		4
.L_650:
        /*02b8*/ 	.byte	0x04, 0x1e
        /*02ba*/ 	.short	(.L_652 - .L_651)
.L_651:
        /*02bc*/ 	.word	0x00000000


	//----- nvinfo : EIATTR_CBANK_PARAM_SIZE
	.align		4
.L_652:
        /*02c0*/ 	.byte	0x03, 0x19
        /*02c2*/ 	.short	0x0280


	//----- nvinfo : EIATTR_PARAM_CBANK
	.align		4
        /*02c4*/ 	.byte	0x04, 0x0a
        /*02c6*/ 	.short	(.L_654 - .L_653)
	.align		4
.L_653:
        /*02c8*/ 	.word	index@(.nv.constant0._ZN5flash44flash_bwd_dq_dk_dv_loop_seqk_parallel_kernelI23Flash_bwd_kernel_traitsILi32ELi128ELi128ELi8ELi4ELi4ELi4ELb0ELb0EN7cutlass6half_tE19Flash_kernel_traitsILi32ELi128ELi128ELi8ES3_EELb0ELb0ELb1ELb0ELb0ELb0ELb1EEEvNS_16Flash_bwd_paramsE)
        /*02cc*/ 	.short	0x0210
        /*02ce*/ 	.short	0x0280


	//----- nvinfo : EIATTR_SW_WAR
	.align		4
.L_654:
        /*02d0*/ 	.byte	0x04, 0x36
        /*02d2*/ 	.short	(.L_656 - .L_655)
.L_655:
        /*02d4*/ 	.word	0x00000008
.L_656:


//--------------------- .nv.info._ZN5flash44flash_bwd_dq_dk_dv_loop_seqk_parallel_kernelI23Flash_bwd_kernel_traitsILi32ELi128ELi128ELi8ELi4ELi4ELi4ELb0ELb0EN7cutlass6half_tE19Flash_kernel_traitsILi32ELi128ELi128ELi8ES3_EELb1ELb0ELb0ELb0ELb1ELb1ELb0EEEvNS_16Flash_bwd_paramsE --------------------------
	.section	.nv.info._ZN5flash44flash_bwd_dq_dk_dv_loop_seqk_parallel_kernelI23Flash_bwd_kernel_traitsILi32ELi128ELi128ELi8ELi4ELi4ELi4ELb0ELb0EN7cutlass6half_tE19Flash_kernel_traitsILi32ELi128ELi128ELi8ES3_EELb1ELb0ELb0ELb0ELb1ELb1ELb0EEEvNS_16Flash_bwd_paramsE,"",@"SHT_CUDA_INFO"
	.sectionflags	@""
	.align	4


	//----- nvinfo : EIATTR_CUDA_API_VERSION
	.align		4
        /*0000*/ 	.byte	0x04, 0x37
        /*0002*/ 	.short	(.L_658 - .L_657)
.L_657:
        /*0004*/ 	.word	0x00000082


	//----- nvinfo : EIATTR_KPARAM_INFO
	.align		4
.L_658:
        /*0008*/ 	.byte	0x04, 0x17
        /*000a*/ 	.short	(.L_660 - .L_659)
.L_659:
        /*000c*/ 	.word	0x00000000
        /*0010*/ 	.short	0x0000
        /*0012*/ 	.short	0x0000
        /*0014*/ 	.byte	0x00, 0xf0, 0x01, 0x0a


	//----- nvinfo : EIATTR_SPARSE_MMA_MASK
	.align		4
.L_660:
        /*0018*/ 	.byte	0x03, 0x50
        /*001a*/ 	.short	0x0000


	//----- nvinfo : EIATTR_MAXREG_COUNT
	.align		4
        /*001c*/ 	.byte	0x03, 0x1b
        /*001e*/ 	.short	0x00ff


	//----- nvinfo : EIATTR_NUM_BARRIERS
	.align		4
        /*0020*/ 	.byte	0x02, 0x4c
        /*0022*/ 	.byte	0x01
	.zero		1


	//----- nvinfo : EIATTR_MERCURY_ISA_VERSION
	.align		4
        /*0024*/ 	.byte	0x03, 0x5f
        /*0026*/ 	.short	0x0101


	//----- nvinfo : EIATTR_EXIT_INSTR_OFFSETS
	.align		4
        /*0028*/ 	.byte	0x04, 0x1c
        /*002a*/ 	.short	(.L_662 - .L_661)


	//   ....[0]....
.L_661:
        /*002c*/ 	.word	0x00000090


	//   ....[1]....
        /*0030*/ 	.word	0x00007a50


	//----- nvinfo : EIATTR_CBANK_PARAM_SIZE
	.align		4
.L_662:
        /*0034*/ 	.byte	0x03, 0x19
        /*0036*/ 	.short	0x0280


	//----- nvinfo : EIATTR_PARAM_CBANK
	.align		4
        /*0038*/ 	.byte	0x04, 0x0a
        /*003a*/ 	.short	(.L_664 - .L_663)
	.align		4
.L_663:
        /*003c*/ 	.word	index@(.nv.constant0._ZN5flash44flash_bwd_dq_dk_dv_loop_seqk_parallel_kernelI23Flash_bwd_kernel_traitsILi32ELi128ELi128ELi8ELi4ELi4ELi4ELb0ELb0EN7cutlass6half_tE19Flash_kernel_traitsILi32ELi128ELi128ELi8ES3_EELb1ELb0ELb0ELb0ELb1ELb1ELb0EEEvNS_16Flash_bwd_paramsE)
        /*0040*/ 	.short	0x0210
        /*0042*/ 	.short	0x0280


	//----- nvinfo : EIATTR_SW_WAR
	.align		4
.L_664:
        /*0044*/ 	.byte	0x04, 0x36
        /*0046*/ 	.short	(.L_666 - .L_665)
.L_665:
        /*0048*/ 	.word	0x00000008
.L_666:


//--------------------- .nv.info._ZN5flash44flash_bwd_dq_dk_dv_loop_seqk_parallel_kernelI23Flash_bwd_kernel_traitsILi32ELi128ELi128ELi8ELi4ELi4ELi4ELb0ELb0EN7cutlass6half_tE19Flash_kernel_traitsILi32ELi128ELi128ELi8ES3_EELb0ELb0ELb0ELb0ELb1ELb1ELb1EEEvNS_16Flash_bwd_paramsE --------------------------
	.section	.nv.info._ZN5flash44flash_bwd_dq_dk_dv_loop_seqk_parallel_kernelI23Flash_bwd_kernel_traitsILi32ELi128ELi128ELi8ELi4ELi4ELi4ELb0ELb0EN7cutlass6half_tE19Flash_kernel_traitsILi32ELi128ELi128ELi8ES3_EELb0ELb0ELb0ELb0ELb1ELb1ELb1EEEvNS_16Flash_bwd_paramsE,"",@"SHT_CUDA_INFO"
	.sectionflags	@""
	.align	4


	//----- nvinfo : EIATTR_CUDA_API_VERSION
	.align		4
        /*0000*/ 	.byte	0x04, 0x37
        /*0002*/ 	.short	(.L_668 - .L_667)
.L_667:
        /*0004*/ 	.word	0x00000082


	//----- nvinfo : EIATTR_KPARAM_INFO
	.align		4
.L_668:
        /*0008*/ 	.byte	0x04, 0x17
        /*000a*/ 	.short	(.L_670 - .L_669)
.L_669:
        /*000c*/ 	.word	0x00000000
        /*0010*/ 	.short	0x0000
        /*0012*/ 	.short	0x0000
        /*0014*/ 	.byte	0x00, 0xf0, 0x01, 0x0a


	//----- nvinfo : EIATTR_SPARSE_MMA_MASK
	.align		4
.L_670:
        /*0018*/ 	.byte	0x03, 0x50
        /*001a*/ 	.short	0x0000


	//----- nvinfo : EIATTR_MAXREG_COUNT
	.align		4
        /*001c*/ 	.byte	0x03, 0x1b
        /*001e*/ 	.short	0x00ff


	//----- nvinfo : EIATTR_NUM_BARRIERS
	.align		4
        /*0020*/ 	.byte	0x02, 0x4c
        /*0022*/ 	.byte	0x01
	.zero		1


	//----- nvinfo : EIATTR_ANNOTATIONS
	.align		4
        /*0024*/ 	.byte	0x04, 0x55
        /*0026*/ 	.short	(.L_672 - .L_671)


	//   ....[0]....
.L_671:
        /* <DEDUP_REMOVED lines=38> */


	//----- nvinfo : EIATTR_MERCURY_ISA_VERSION
	.align		4
.L_672:
        /*0270*/ 	.byte	0x03, 0x5f
        /*0272*/ 	.short	0x0101


	//----- nvinfo : EIATTR_EXIT_INSTR_OFFSETS
	.align		4
        /*0274*/ 	.byte	0x04, 0x1c
        /*0276*/ 	.short	(.L_674 - .L_673)


	//   ....[0]....
.L_673:
        /*0278*/ 	.word	0x000000a0


	//   ....[1]....
        /*027c*/ 	.word	0x00007430


	//----- nvinfo : EIATTR_CBANK_PARAM_SIZE
	.align		4
.L_674:
        /*0280*/ 	.byte	0x03, 0x19
        /*0282*/ 	.short	0x0280


	//----- nvinfo : EIATTR_PARAM_CBANK
	.align		4
        /*0284*/ 	.byte	0x04, 0x0a
        /*0286*/ 	.short	(.L_676 - .L_675)
	.align		4
.L_675:
        /*0288*/ 	.word	index@(.nv.constant0._ZN5flash44flash_bwd_dq_dk_dv_loop_seqk_parallel_kernelI23Flash_bwd_kernel_traitsILi32ELi128ELi128ELi8ELi4ELi4ELi4ELb0ELb0EN7cutlass6half_tE19Flash_kernel_traitsILi32ELi128ELi128ELi8ES3_EELb0ELb0ELb0ELb0ELb1ELb1ELb1EEEvNS_16Flash_bwd_paramsE)
        /*028c*/ 	.short	0x0210
        /*028e*/ 	.short	0x0280


	//----- nvinfo : EIATTR_SW_WAR
	.align		4
.L_676:
        /*0290*/ 	.byte	0x04, 0x36
        /*0292*/ 	.short	(.L_678 - .L_677)
.L_677:
        /*0294*/ 	.word	0x00000008
.L_678:


//--------------------- .nv.info._ZN5flash44flash_bwd_dq_dk_dv_loop_seqk_parallel_kernelI23Flash_bwd_kernel_traitsILi32ELi128ELi128ELi8ELi4ELi4ELi4ELb0ELb0EN7cutlass6half_tE19Flash_kernel_traitsILi32ELi128ELi128ELi8ES3_EELb1ELb0ELb0ELb1ELb0ELb0ELb0EEEvNS_16Flash_bwd_paramsE --------------------------
	.section	.nv.info._ZN5flash44flash_bwd_dq_dk_dv_loop_seqk_parallel_kernelI23Flash_bwd_kernel_traitsILi32ELi128ELi128ELi8ELi4ELi4ELi4ELb0ELb0EN7cutlass6half_tE19Flash_kernel_traitsILi32ELi128ELi128ELi8ES3_EELb1ELb0ELb0ELb1ELb0ELb0ELb0EEEvNS_16Flash_bwd_paramsE,"",@"SHT_CUDA_INFO"
	.sectionflags	@""
	.align	4


	//----- nvinfo : EIATTR_CUDA_API_VERSION
	.align		4
        /*0000*/ 	.byte	0x04, 0x37
        /*0002*/ 	.short	(.L_680 - .L_679)
.L_679:
        /*0004*/ 	.word	0x00000082


	//----- nvinfo : EIATTR_KPARAM_INFO
	.align		4
.L_680:
        /*0008*/ 	.byte	0x04, 0x17
        /*000a*/ 	.short	(.L_682 - .L_681)
.L_681:
        /*000c*/ 	.word	0x00000000
        /*0010*/ 	.short	0x0000
        /*0012*/ 	.short	0x0000
        /*0014*/ 	.byte	0x00, 0xf0, 0x01, 0x0a


	//----- nvinfo : EIATTR_SPARSE_MMA_MASK
	.align		4
.L_682:
        /*0018*/ 	.byte	0x03, 0x50
        /*001a*/ 	.short	0x0000


	//----- nvinfo : EIATTR_MAXREG_COUNT
	.align		4
        /*001c*/ 	.byte	0x03, 0x1b
        /*001e*/ 	.short	0x00ff


	//----- nvinfo : EIATTR_NUM_BARRIERS
	.align		4
        /*0020*/ 	.byte	0x02, 0x4c
        /*0022*/ 	.byte	0x01
	.zero		1


	//----- nvinfo : EIATTR_MERCURY_ISA_VERSION
	.align		4
        /*0024*/ 	.byte	0x03, 0x5f
        /*0026*/ 	.short	0x0101


	//----- nvinfo : EIATTR_EXIT_INSTR_OFFSETS
	.align		4
        /*0028*/ 	.byte	0x04, 0x1c
        /*002a*/ 	.short	(.L_684 - .L_683)


	//   ....[0]....
.L_683:
        /*002c*/ 	.word	0x00000090


	//   ....[1]....
        /*0030*/ 	.word	0x0000b3d0


	//----- nvinfo : EIATTR_CRS_STACK_SIZE
	.align		4
.L_684:
        /*0034*/ 	.byte	0x04, 0x1e
        /*0036*/ 	.short	(.L_686 - .L_685)
.L_685:
        /*0038*/ 	.word	0x00000000


	//----- nvinfo : EIATTR_CBANK_PARAM_SIZE
	.align		4
.L_686:
        /*003c*/ 	.byte	0x03, 0x19
        /*003e*/ 	.short	0x0280


	//----- nvinfo : EIATTR_PARAM_CBANK
	.align		4
        /*0040*/ 	.byte	0x04, 0x0a
        /*0042*/ 	.short	(.L_688 - .L_687)
	.align		4
.L_687:
        /*0044*/ 	.word	index@(.nv.constant0._ZN5flash44flash_bwd_dq_dk_dv_loop_seqk_parallel_kernelI23Flash_bwd_kernel_traitsILi32ELi128ELi128ELi8ELi4ELi4ELi4ELb0ELb0EN7cutlass6half_tE19Flash_kernel_traitsILi32ELi128ELi128ELi8ES3_EELb1ELb0ELb0ELb1ELb0ELb0ELb0EEEvNS_16Flash_bwd_paramsE)
        /*0048*/ 	.short	0x0210
        /*004a*/ 	.short	0x0280


	//----- nvinfo : EIATTR_SW_WAR
	.align		4
.L_688:
        /*004c*/ 	.byte	0x04, 0x36
        /*004e*/ 	.short	(.L_690 - .L_689)
.L_689:
        /*0050*/ 	.word	0x00000008
.L_690:


//--------------------- .nv.info._ZN5flash44flash_bwd_dq_dk_dv_loop_seqk_parallel_kernelI23Flash_bwd_kernel_traitsILi32ELi128ELi128ELi8ELi4ELi4ELi4ELb0ELb0EN7cutlass6half_tE19Flash_kernel_traitsILi32ELi128ELi128ELi8ES3_EELb0ELb0ELb0ELb1ELb0ELb0ELb1EEEvNS_16Flash_bwd_paramsE --------------------------
	.section	.nv.info._ZN5flash44flash_bwd_dq_dk_dv_loop_seqk_parallel_kernelI23Flash_bwd_kernel_traitsILi32ELi128ELi128ELi8ELi4ELi4ELi4ELb0ELb0EN7cutlass6half_tE19Flash_kernel_traitsILi32ELi128ELi128ELi8ES3_EELb0ELb0ELb0ELb1ELb0ELb0ELb1EEEvNS_16Flash_bwd_paramsE,"",@"SHT_CUDA_INFO"
	.sectionflags	@""
	.align	4


	//----- nvinfo : EIATTR_CUDA_API_VERSION
	.align		4
        /*0000*/ 	.byte	0x04, 0x37
        /*0002*/ 	.short	(.L_692 - .L_691)
.L_691:
        /*0004*/ 	.word	0x00000082


	//----- nvinfo : EIATTR_KPARAM_INFO
	.align		4
.L_692:
        /*0008*/ 	.byte	0x04, 0x17
        /*000a*/ 	.short	(.L_694 - .L_693)
.L_693:
        /*000c*/ 	.word	0x00000000
        /*0010*/ 	.short	0x0000
        /*0012*/ 	.short	0x0000
        /*0014*/ 	.byte	0x00, 0xf0, 0x01, 0x0a


	//----- nvinfo : EIATTR_SPARSE_MMA_MASK
	.align		4
.L_694:
        /*0018*/ 	.byte	0x03, 0x50
        /*001a*/ 	.short	0x0000


	//----- nvinfo : EIATTR_MAXREG_COUNT
	.align		4
        /*001c*/ 	.byte	0x03, 0x1b
        /*001e*/ 	.short	0x00ff


	//----- nvinfo : EIATTR_NUM_BARRIERS
	.align		4
        /*0020*/ 	.byte	0x02, 0x4c
        /*0022*/ 	.byte	0x01
	.zero		1


	//----- nvinfo : EIATTR_ANNOTATIONS
	.align		4
        /*0024*/ 	.byte	0x04, 0x55
        /*0026*/ 	.short	(.L_696 - .L_695)


	//   ....[0]....
.L_695:
        /* <DEDUP_REMOVED lines=44> */


	//----- nvinfo : EIATTR_MERCURY_ISA_VERSION
	.align		4
.L_696:
        /*02d8*/ 	.byte	0x03, 0x5f
        /*02da*/ 	.short	0x0101


	//----- nvinfo : EIATTR_EXIT_INSTR_OFFSETS
	.align		4
        /*02dc*/ 	.byte	0x04, 0x1c
        /*02de*/ 	.short	(.L_698 - .L_697)


	//   ....[0]....
.L_697:
        /*02e0*/ 	.word	0x000000a0


	//   ....[1]....
        /*02e4*/ 	.word	0x0000ae20


	//----- nvinfo : EIATTR_CRS_STACK_SIZE
	.align		4
.L_698:
        /*02e8*/ 	.byte	0x04, 0x1e
        /*02ea*/ 	.short	(.L_700 - .L_699)
.L_699:
        /*02ec*/ 	.word	0x00000000


	//----- nvinfo : EIATTR_CBANK_PARAM_SIZE
	.align		4
.L_700:
        /*02f0*/ 	.byte	0x03, 0x19
        /*02f2*/ 	.short	0x0280


	//----- nvinfo : EIATTR_PARAM_CBANK
	.align		4
        /*02f4*/ 	.byte	0x04, 0x0a
        /*02f6*/ 	.short	(.L_702 - .L_701)
	.align		4
.L_701:
        /*02f8*/ 	.word	index@(.nv.constant0._ZN5flash44flash_bwd_dq_dk_dv_loop_seqk_parallel_kernelI23Flash_bwd_kernel_traitsILi32ELi128ELi128ELi8ELi4ELi4ELi4ELb0ELb0EN7cutlass6half_tE19Flash_kernel_traitsILi32ELi128ELi128ELi8ES3_EELb0ELb0ELb0ELb1ELb0ELb0ELb1EEEvNS_16Flash_bwd_paramsE)
        /*02fc*/ 	.short	0x0210
        /*02fe*/ 	.short	0x0280


	//----- nvinfo : EIATTR_SW_WAR
	.align		4
.L_702:
        /*0300*/ 	.byte	0x04, 0x36
        /*0302*/ 	.short	(.L_704 - .L_703)
.L_703:
        /*0304*/ 	.word	0x00000008
.L_704:


//--------------------- .nv.info._ZN5flash44flash_bwd_dq_dk_dv_loop_seqk_parallel_kernelI23Flash_bwd_kernel_traitsILi32ELi128ELi128ELi8ELi4ELi4ELi4ELb0ELb0EN7cutlass6half_tE19Flash_kernel_traitsILi32ELi128ELi128ELi8ES3_EELb1ELb0ELb1ELb0ELb0ELb1ELb0EEEvNS_16Flash_bwd_paramsE --------------------------
	.section	.nv.info._ZN5flash44flash_bwd_dq_dk_dv_loop_seqk_parallel_kernelI23Flash_bwd_kernel_traitsILi32ELi128ELi128ELi8ELi4ELi4ELi4ELb0ELb0EN7cutlass6half_tE19Flash_kernel_traitsILi32ELi128ELi128ELi8ES3_EELb1ELb0ELb1ELb0ELb0ELb1ELb0EEEvNS_16Flash_bwd_paramsE,"",@"SHT_CUDA_INFO"
	.sectionflags	@""
	.align	4


	//----- nvinfo : EIATTR_CUDA_API_VERSION
	.align		4
        /*0000*/ 	.byte	0x04, 0x37
        /*0002*/ 	.short	(.L_706 - .L_705)
.L_705:
        /*0004*/ 	.word	0x00000082


	//----- nvinfo : EIATTR_KPARAM_INFO
	.align		4
.L_706:
        /*0008*/ 	.byte	0x04, 0x17
        /*000a*/ 	.short	(.L_708 - .L_707)
.L_707:
        /*000c*/ 	.word	0x00000000
        /*0010*/ 	.short	0x0000
        /*0012*/ 	.short	0x0000
        /*0014*/ 	.byte	0x00, 0xf0, 0x01, 0x0a


	//----- nvinfo : EIATTR_SPARSE_MMA_MASK
	.align		4
.L_708:
        /*0018*/ 	.byte	0x03, 0x50
        /*001a*/ 	.short	0x0000


	//----- nvinfo : EIATTR_MAXREG_COUNT
	.align		4
        /*001c*/ 	.byte	0x03, 0x1b
        /*001e*/ 	.short	0x00ff


	//----- nvinfo : EIATTR_NUM_BARRIERS
	.align		4
        /*0020*/ 	.byte	0x02, 0x4c
        /*0022*/ 	.byte	0x01
	.zero		1


	//----- nvinfo : EIATTR_MERCURY_ISA_VERSION
	.align		4
        /*0024*/ 	.byte	0x03, 0x5f
        /*0026*/ 	.short	0x0101


	//----- nvinfo : EIATTR_EXIT_INSTR_OFFSETS
	.align		4
        /*0028*/ 	.byte	0x04, 0x1c
        /*002a*/ 	.short	(.L_710 - .L_709)


	//   ....[0]....
.L_709:
        /*002c*/ 	.word	0x000000a0


	//   ....[1]....
        /*0030*/ 	.word	0x0000a2e0


	//----- nvinfo : EIATTR_CRS_STACK_SIZE
	.align		4
.L_710:
        /*0034*/ 	.byte	0x04, 0x1e
        /*0036*/ 	.short	(.L_712 - .L_711)
.L_711:
        /*0038*/ 	.word	0x00000000


	//----- nvinfo : EIATTR_CBANK_PARAM_SIZE
	.align		4
.L_712:
        /*003c*/ 	.byte	0x03, 0x19
        /*003e*/ 	.short	0x0280


	//----- nvinfo : EIATTR_PARAM_CBANK
	.align		4
        /*0040*/ 	.byte	0x04, 0x0a
        /*0042*/ 	.short	(.L_714 - .L_713)
	.align		4
.L_713:
        /*0044*/ 	.word	index@(.nv.constant0._ZN5flash44flash_bwd_dq_dk_dv_loop_seqk_parallel_kernelI23Flash_bwd_kernel_traitsILi32ELi128ELi128ELi8ELi4ELi4ELi4ELb0ELb0EN7cutlass6half_tE19Flash_kernel_traitsILi32ELi128ELi128ELi8ES3_EELb1ELb0ELb1ELb0ELb0ELb1ELb0EEEvNS_16Flash_bwd_paramsE)
        /*0048*/ 	.short	0x0210
        /*004a*/ 	.short	0x0280


	//----- nvinfo : EIATTR_SW_WAR
	.align		4
.L_714:
        /*004c*/ 	.byte	0x04, 0x36
        /*004e*/ 	.short	(.L_716 - .L_715)
.L_715:
        /*0050*/ 	.word	0x00000008
.L_716:


//--------------------- .nv.info._ZN5flash44flash_bwd_dq_dk_dv_loop_seqk_parallel_kernelI23Flash_bwd_kernel_traitsILi32ELi128ELi128ELi8ELi4ELi4ELi4ELb0ELb0EN7cutlass6half_tE19Flash_kernel_traitsILi32ELi128ELi128ELi8ES3_EELb0ELb0ELb1ELb0ELb0ELb1ELb1EEEvNS_16Flash_bwd_paramsE --------------------------
	.section	.nv.info._ZN5flash44flash_bwd_dq_dk_dv_loop_seqk_parallel_kernelI23Flash_bwd_kernel_traitsILi32ELi128ELi128ELi8ELi4ELi4ELi4ELb0ELb0EN7cutlass6half_tE19Flash_kernel_traitsILi32ELi128ELi128ELi8ES3_EELb0ELb0ELb1ELb0ELb0ELb1ELb1EEEvNS_16Flash_bwd_paramsE,"",@"SHT_CUDA_INFO"
	.sectionflags	@""
	.align	4


	//----- nvinfo : EIATTR_CUDA_API_VERSION
	.align		4
        /*0000*/ 	.byte	0x04, 0x37
        /*0002*/ 	.short	(.L_718 - .L_717)
.L_717:
        /*0004*/ 	.word	0x00000082


	//----- nvinfo : EIATTR_KPARAM_INFO
	.align		4
.L_718:
        /*0008*/ 	.byte	0x04, 0x17
        /*000a*/ 	.short	(.L_720 - .L_719)
.L_719:
        /*000c*/ 	.word	0x00000000
        /*0010*/ 	.short	0x0000
        /*0012*/ 	.short	0x0000
        /*0014*/ 	.byte	0x00, 0xf0, 0x01, 0x0a


	//----- nvinfo : EIATTR_SPARSE_MMA_MASK
	.align		4
.L_720:
        /*0018*/ 	.byte	0x03, 0x50
        /*001a*/ 	.short	0x0000


	//----- nvinfo : EIATTR_MAXREG_COUNT
	.align		4
        /*001c*/ 	.byte	0x03, 0x1b
        /*001e*/ 	.short	0x00ff


	//----- nvinfo : EIATTR_NUM_BARRIERS
	.align		4
        /*0020*/ 	.byte	0x02, 0x4c
        /*0022*/ 	.byte	0x01
	.zero		1


	//----- nvinfo : EIATTR_ANNOTATIONS
	.align		4
        /*0024*/ 	.byte	0x04, 0x55
        /*0026*/ 	.short	(.L_722 - .L_721)


	//   ....[0]....
.L_721:
        /* <DEDUP_REMOVED lines=39> */


	//----- nvinfo : EIATTR_MERCURY_ISA_VERSION
	.align		4
.L_722:
        /*0288*/ 	.byte	0x03, 0x5f
        /*028a*/ 	.short	0x0101


	//----- nvinfo : EIATTR_EXIT_INSTR_OFFSETS
	.align		4
        /*028c*/ 	.byte	0x04, 0x1c
        /*028e*/ 	.short	(.L_724 - .L_723)


	//   ....[0]....
.L_723:
        /*0290*/ 	.word	0x000000b0


	//   ....[1]....
        /*0294*/ 	.word	0x0000a130


	//----- nvinfo : EIATTR_CRS_STACK_SIZE
	.align		4
.L_724:
        /*0298*/ 	.byte	0x04, 0x1e
        /*029a*/ 	.short	(.L_726 - .L_725)
.L_725:
        /*029c*/ 	.word	0x00000000


	//----- nvinfo : EIATTR_CBANK_PARAM_SIZE
	.align		4
.L_726:
        /*02a0*/ 	.byte	0x03, 0x19
        /*02a2*/ 	.short	0x0280


	//----- nvinfo : EIATTR_PARAM_CBANK
	.align		4
        /*02a4*/ 	.byte	0x04, 0x0a
        /*02a6*/ 	.short	(.L_728 - .L_727)
	.align		4
.L_727:
        /*02a8*/ 	.word	index@(.nv.constant0._ZN5flash44flash_bwd_dq_dk_dv_loop_seqk_parallel_kernelI23Flash_bwd_kernel_traitsILi32ELi128ELi128ELi8ELi4ELi4ELi4ELb0ELb0EN7cutlass6half_tE19Flash_kernel_traitsILi32ELi128ELi128ELi8ES3_EELb0ELb0ELb1ELb0ELb0ELb1ELb1EEEvNS_16Flash_bwd_paramsE)
        /*02ac*/ 	.short	0x0210
        /*02ae*/ 	.short	0x0280


	//----- nvinfo : EIATTR_SW_WAR
	.align		4
.L_728:
        /*02b0*/ 	.byte	0x04, 0x36
        /*02b2*/ 	.short	(.L_730 - .L_729)
.L_729:
        /*02b4*/ 	.word	0x00000008
.L_730:


//--------------------- .nv.info._ZN5flash44flash_bwd_dq_dk_dv_loop_seqk_parallel_kernelI23Flash_bwd_kernel_traitsILi32ELi128ELi128ELi8ELi4ELi4ELi4ELb0ELb0EN7cutlass6half_tE19Flash_kernel_traitsILi32ELi128ELi128ELi8ES3_EELb1ELb0ELb1ELb1ELb0ELb0ELb0EEEvNS_16Flash_bwd_paramsE --------------------------
	.section	.nv.info._ZN5flash44flash_bwd_dq_dk_dv_loop_seqk_parallel_kernelI23Flash_bwd_kernel_traitsILi32ELi128ELi128ELi8ELi4ELi4ELi4ELb0ELb0EN7cutlass6half_tE19Flash_kernel_traitsILi32ELi128ELi128ELi8ES3_EELb1ELb0ELb1ELb1ELb0ELb0ELb0EEEvNS_16Flash_bwd_paramsE,"",@"SHT_CUDA_INFO"
	.sectionflags	@""
	.align	4


	//----- nvinfo : EIATTR_CUDA_API_VERSION
	.align		4
        /*0000*/ 	.byte	0x04, 0x37
        /*0002*/ 	.short	(.L_732 - .L_731)
.L_731:
        /*0004*/ 	.word	0x00000082


	//----- nvinfo : EIATTR_KPARAM_INFO
	.align		4
.L_732:
        /*0008*/ 	.byte	0x04, 0x17
        /*000a*/ 	.short	(.L_734 - .L_733)
.L_733:
        /*000c*/ 	.word	0x00000000
        /*0010*/ 	.short	0x0000
        /*0012*/ 	.short	0x0000
        /*0014*/ 	.byte	0x00, 0xf0, 0x01, 0x0a


	//----- nvinfo : EIATTR_SPARSE_MMA_MASK
	.align		4
.L_734:
        /*0018*/ 	.byte	0x03, 0x50
        /*001a*/ 	.short	0x0000


	//----- nvinfo : EIATTR_MAXREG_COUNT
	.align		4
        /*001c*/ 	.byte	0x03, 0x1b
        /*001e*/ 	.short	0x00ff


	//----- nvinfo : EIATTR_NUM_BARRIERS
	.align		4
        /*0020*/ 	.byte	0x02, 0x4c
        /*0022*/ 	.byte	0x01
	.zero		1


	//----- nvinfo : EIATTR_MERCURY_ISA_VERSION
	.align		4
        /*0024*/ 	.byte	0x03, 0x5f
        /*0026*/ 	.short	0x0101


	//----- nvinfo : EIATTR_EXIT_INSTR_OFFSETS
	.align		4
        /*0028*/ 	.byte	0x04, 0x1c
        /*002a*/ 	.short	(.L_736 - .L_735)


	//   ....[0]....
.L_735:
        /*002c*/ 	.word	0x00000090


	//   ....[1]....
        /*0030*/ 	.word	0x0000b6e0


	//----- nvinfo : EIATTR_CRS_STACK_SIZE
	.align		4
.L_736:
        /*0034*/ 	.byte	0x04, 0x1e
        /*0036*/ 	.short	(.L_738 - .L_737)
.L_737:
        /*0038*/ 	.word	0x00000000


	//----- nvinfo : EIATTR_CBANK_PARAM_SIZE
	.align		4
.L_738:
        /*003c*/ 	.byte	0x03, 0x19
        /*003e*/ 	.short	0x0280


	//----- nvinfo : EIATTR_PARAM_CBANK
	.align		4
        /*0040*/ 	.byte	0x04, 0x0a
        /*0042*/ 	.short	(.L_740 - .L_739)
	.align		4
.L_739:
        /*0044*/ 	.word	index@(.nv.constant0._ZN5flash44flash_bwd_dq_dk_dv_loop_seqk_parallel_kernelI23Flash_bwd_kernel_traitsILi32ELi128ELi128ELi8ELi4ELi4ELi4ELb0ELb0EN7cutlass6half_tE19Flash_kernel_traitsILi32ELi128ELi128ELi8ES3_EELb1ELb0ELb1ELb1ELb0ELb0ELb0EEEvNS_16Flash_bwd_paramsE)
        /*0048*/ 	.short	0x0210
        /*004a*/ 	.short	0x0280


	//----- nvinfo : EIATTR_SW_WAR
	.align		4
.L_740:
        /*004c*/ 	.byte	0x04, 0x36
        /*004e*/ 	.short	(.L_742 - .L_741)
.L_741:
        /*0050*/ 	.word	0x00000008
.L_742:


//--------------------- .nv.info._ZN5flash44flash_bwd_dq_dk_dv_loop_seqk_parallel_kernelI23Flash_bwd_kernel_traitsILi32ELi128ELi128ELi8ELi4ELi4ELi4ELb0ELb0EN7cutlass6half_tE19Flash_kernel_traitsILi32ELi128ELi128ELi8ES3_EELb0ELb0ELb1ELb1ELb0ELb0ELb1EEEvNS_16Flash_bwd_paramsE --------------------------
	.section	.nv.info._ZN5flash44flash_bwd_dq_dk_dv_loop_seqk_parallel_kernelI23Flash_bwd_kernel_traitsILi32ELi128ELi128ELi8ELi4ELi4ELi4ELb0ELb0EN7cutlass6half_tE19Flash_kernel_traitsILi32ELi128ELi128ELi8ES3_EELb0ELb0ELb1ELb1ELb0ELb0ELb1EEEvNS_16Flash_bwd_paramsE,"",@"SHT_CUDA_INFO"
	.sectionflags	@""
	.align	4


	//----- nvinfo : EIATTR_CUDA_API_VERSION
	.align		4
        /*0000*/ 	.byte	0x04, 0x37
        /*0002*/ 	.short	(.L_744 - .L_743)
.L_743:
        /*0004*/ 	.word	0x00000082


	//----- nvinfo : EIATTR_KPARAM_INFO
	.align		4
.L_744:
        /*0008*/ 	.byte	0x04, 0x17
        /*000a*/ 	.short	(.L_746 - .L_745)
.L_745:
        /*000c*/ 	.word	0x00000000
        /*0010*/ 	.short	0x0000
        /*0012*/ 	.short	0x0000
        /*0014*/ 	.byte	0x00, 0xf0, 0x01, 0x0a


	//----- nvinfo : EIATTR_SPARSE_MMA_MASK
	.align		4
.L_746:
        /*0018*/ 	.byte	0x03, 0x50
        /*001a*/ 	.short	0x0000


	//----- nvinfo : EIATTR_MAXREG_COUNT
	.align		4
        /*001c*/ 	.byte	0x03, 0x1b
        /*001e*/ 	.short	0x00ff


	//----- nvinfo : EIATTR_NUM_BARRIERS
	.align		4
        /*0020*/ 	.byte	0x02, 0x4c
        /*0022*/ 	.byte	0x01
	.zero		1


	//----- nvinfo : EIATTR_ANNOTATIONS
	.align		4
        /*0024*/ 	.byte	0x04, 0x55
        /*0026*/ 	.short	(.L_748 - .L_747)


	//   ....[0]....
.L_747:
        /* <DEDUP_REMOVED lines=44> */


	//----- nvinfo : EIATTR_MERCURY_ISA_VERSION
	.align		4
.L_748:
        /*02d8*/ 	.byte	0x03, 0x5f
        /*02da*/ 	.short	0x0101


	//----- nvinfo : EIATTR_EXIT_INSTR_OFFSETS
	.align		4
        /*02dc*/ 	.byte	0x04, 0x1c
        /*02de*/ 	.short	(.L_750 - .L_749)


	//   ....[0]....
.L_749:
        /*02e0*/ 	.word	0x000000a0


	//   ....[1]....
        /*02e4*/ 	.word	0x0000b1c0


	//----- nvinfo : EIATTR_CRS_STACK_SIZE
	.align		4
.L_750:
        /*02e8*/ 	.byte	0x04, 0x1e
        /*02ea*/ 	.short	(.L_752 - .L_751)
.L_751:
        /*02ec*/ 	.word	0x00000000


	//----- nvinfo : EIATTR_CBANK_PARAM_SIZE
	.align		4
.L_752:
        /*02f0*/ 	.byte	0x03, 0x19
        /*02f2*/ 	.short	0x0280


	//----- nvinfo : EIATTR_PARAM_CBANK
	.align		4
        /*02f4*/ 	.byte	0x04, 0x0a
        /*02f6*/ 	.short	(.L_754 - .L_753)
	.align		4
.L_753:
        /*02f8*/ 	.word	index@(.nv.constant0._ZN5flash44flash_bwd_dq_dk_dv_loop_seqk_parallel_kernelI23Flash_bwd_kernel_traitsILi32ELi128ELi128ELi8ELi4ELi4ELi4ELb0ELb0EN7cutlass6half_tE19Flash_kernel_traitsILi32ELi128ELi128ELi8ES3_EELb0ELb0ELb1ELb1ELb0ELb0ELb1EEEvNS_16Flash_bwd_paramsE)
        /*02fc*/ 	.short	0x0210
        /*02fe*/ 	.short	0x0280


	//----- nvinfo : EIATTR_SW_WAR
	.align		4
.L_754:
        /*0300*/ 	.byte	0x04, 0x36
        /*0302*/ 	.short	(.L_756 - .L_755)
.L_755:
        /*0304*/ 	.word	0x00000008
.L_756:


//--------------------- .nv.info._ZN5flash25flash_bwd_dot_do_o_kernelILb0E23Flash_bwd_kernel_traitsILi32ELi128ELi128ELi8ELi4ELi4ELi4ELb0ELb0EN7cutlass6half_tE19Flash_kernel_traitsILi32ELi128ELi128ELi8ES3_EEEEvNS_16Flash_bwd_paramsE --------------------------
	.section	.nv.info._ZN5flash25flash_bwd_dot_do_o_kernelILb0E23Flash_bwd_kernel_traitsILi32ELi128ELi128ELi8ELi4ELi4ELi4ELb0ELb0EN7cutlass6half_tE19Flash_kernel_traitsILi32ELi128ELi128ELi8ES3_EEEEvNS_16Flash_bwd_paramsE,"",@"SHT_CUDA_INFO"
	.sectionflags	@""
	.align	4


	//----- nvinfo : EIATTR_CUDA_API_VERSION
	.align		4
        /*0000*/ 	.byte	0x04, 0x37
        /*0002*/ 	.short	(.L_758 - .L_757)
.L_757:
        /*0004*/ 	.word	0x00000082


	//----- nvinfo : EIATTR_KPARAM_INFO
	.align		4
.L_758:
        /*0008*/ 	.byte	0x04, 0x17
        /*000a*/ 	.short	(.L_760 - .L_759)
.L_759:
        /*000c*/ 	.word	0x00000000
        /*0010*/ 	.short	0x0000
        /*0012*/ 	.short	0x0000
        /*0014*/ 	.byte	0x00, 0xf0, 0x01, 0x0a


	//----- nvinfo : EIATTR_SPARSE_MMA_MASK
	.align		4
.L_760:
        /*0018*/ 	.byte	0x03, 0x50
        /*001a*/ 	.short	0x0000


	//----- nvinfo : EIATTR_MAXREG_COUNT
	.align		4
        /*001c*/ 	.byte	0x03, 0x1b
        /*001e*/ 	.short	0x00ff


	//----- nvinfo : EIATTR_MERCURY_ISA_VERSION
	.align		4
        /*0020*/ 	.byte	0x03, 0x5f
        /*0022*/ 	.short	0x0101


	//----- nvinfo : EIATTR_COOP_GROUP_MASK_REGIDS
	.align		4
        /*0024*/ 	.byte	0x04, 0x29
        /*0026*/ 	.short	(.L_762 - .L_761)


	//   ....[0]....
.L_761:
        /*0028*/ 	.word	0xffffffff


	//   ....[1]....
        /*002c*/ 	.word	0xffffffff


	//   ....[2]....
        /*0030*/ 	.word	0xffffffff


	//   ....[3]....
        /*0034*/ 	.word	0xffffffff


	//----- nvinfo : EIATTR_COOP_GROUP_INSTR_OFFSETS
	.align		4
.L_762:
        /*0038*/ 	.byte	0x04, 0x28
        /*003a*/ 	.short	(.L_764 - .L_763)


	//   ....[0]....
.L_763:
        /*003c*/ 	.word	0x00000bc0


	//   ....[1]....
        /*0040*/ 	.word	0x00000be0


	//   ....[2]....
        /*0044*/ 	.word	0x00000c00


	//   ....[3]....
        /*0048*/ 	.word	0x00000c20


	//----- nvinfo : EIATTR_EXIT_INSTR_OFFSETS
	.align		4
.L_764:
        /*004c*/ 	.byte	0x04, 0x1c
        /*004e*/ 	.short	(.L_766 - .L_765)


	//   ....[0]....
.L_765:
        /*0050*/ 	.word	0x00000100


	//   ....[1]....
        /*0054*/ 	.word	0x00000d00


	//   ....[2]....
        /*0058*/ 	.word	0x00000d20


	//----- nvinfo : EIATTR_CBANK_PARAM_SIZE
	.align		4
.L_766:
        /*005c*/ 	.byte	0x03, 0x19
        /*005e*/ 	.short	0x0280


	//----- nvinfo : EIATTR_PARAM_CBANK
	.align		4
        /*0060*/ 	.byte	0x04, 0x0a
        /*0062*/ 	.short	(.L_768 - .L_767)
	.align		4
.L_767:
        /*0064*/ 	.word	index@(.nv.constant0._ZN5flash25flash_bwd_dot_do_o_kernelILb0E23Flash_bwd_kernel_traitsILi32ELi128ELi128ELi8ELi4ELi4ELi4ELb0ELb0EN7cutlass6half_tE19Flash_kernel_traitsILi32ELi128ELi128ELi8ES3_EEEEvNS_16Flash_bwd_paramsE)
        /*0068*/ 	.short	0x0210
        /*006a*/ 	.short	0x0280


	//----- nvinfo : EIATTR_SW_WAR
	.align		4
.L_768:
        /*006c*/ 	.byte	0x04, 0x36
        /*006e*/ 	.short	(.L_770 - .L_769)
.L_769:
        /*0070*/ 	.word	0x00000008
.L_770:


//--------------------- .nv.info._ZN5flash25flash_bwd_dot_do_o_kernelILb1E23Flash_bwd_kernel_traitsILi32ELi128ELi128ELi8ELi4ELi4ELi4ELb0ELb0EN7cutlass6half_tE19Flash_kernel_traitsILi32ELi128ELi128ELi8ES3_EEEEvNS_16Flash_bwd_paramsE --------------------------
	.section	.nv.info._ZN5flash25flash_bwd_dot_do_o_kernelILb1E23Flash_bwd_kernel_traitsILi32ELi128ELi128ELi8ELi4ELi4ELi4ELb0ELb0EN7cutlass6half_tE19Flash_kernel_traitsILi32ELi128ELi128ELi8ES3_EEEEvNS_16Flash_bwd_paramsE,"",@"SHT_CUDA_INFO"
	.sectionflags	@""
	.align	4


	//----- nvinfo : EIATTR_CUDA_API_VERSION
	.align		4
        /*0000*/ 	.byte	0x04, 0x37
        /*0002*/ 	.short	(.L_772 - .L_771)
.L_771:
        /*0004*/ 	.word	0x00000082


	//----- nvinfo : EIATTR_KPARAM_INFO
	.align		4
.L_772:
        /*0008*/ 	.byte	0x04, 0x17
        /*000a*/ 	.short	(.L_774 - .L_773)
.L_773:
        /*000c*/ 	.word	0x00000000
        /*0010*/ 	.short	0x0000
        /*0012*/ 	.short	0x0000
        /*0014*/ 	.byte	0x00, 0xf0, 0x01, 0x0a


	//----- nvinfo : EIATTR_SPARSE_MMA_MASK
	.align		4
.L_774:
        /*0018*/ 	.byte	0x03, 0x50
        /*001a*/ 	.short	0x0000


	//----- nvinfo : EIATTR_MAXREG_COUNT
	.align		4
        /*001c*/ 	.byte	0x03, 0x1b
        /*001e*/ 	.short	0x00ff


	//----- nvinfo : EIATTR_MERCURY_ISA_VERSION
	.align		4
        /*0020*/ 	.byte	0x03, 0x5f
        /*0022*/ 	.short	0x0101


	//----- nvinfo : EIATTR_COOP_GROUP_MASK_REGIDS
	.align		4
        /*0024*/ 	.byte	0x04, 0x29
        /*0026*/ 	.short	(.L_776 - .L_775)


	//   ....[0]....
.L_775:
        /*0028*/ 	.word	0xffffffff


	//   ....[1]....
        /*002c*/ 	.word	0xffffffff


	//   ....[2]....
        /*0030*/ 	.word	0xffffffff


	//   ....[3]....
        /*0034*/ 	.word	0xffffffff


	//----- nvinfo : EIATTR_COOP_GROUP_INSTR_OFFSETS
	.align		4
.L_776:
        /*0038*/ 	.byte	0x04, 0x28
        /*003a*/ 	.short	(.L_778 - .L_777)


	//   ....[0]....
.L_777:
        /*003c*/ 	.word	0x00000e00


	//   ....[1]....
        /*0040*/ 	.word	0x00000e10


	//   ....[2]....
        /*0044*/ 	.word	0x00000e80


	//   ....[3]....
        /*0048*/ 	.word	0x00000ea0


	//----- nvinfo : EIATTR_EXIT_INSTR_OFFSETS
	.align		4
.L_778:
        /*004c*/ 	.byte	0x04, 0x1c
        /*004e*/ 	.short	(.L_780 - .L_779)


	//   ....[0]....
.L_779:
        /*0050*/ 	.word	0x00000100


	//   ....[1]....
        /*0054*/ 	.word	0x00001050


	//----- nvinfo : EIATTR_CBANK_PARAM_SIZE
	.align		4
.L_780:
        /*0058*/ 	.byte	0x03, 0x19
        /*005a*/ 	.short	0x0280


	//----- nvinfo : EIATTR_PARAM_CBANK
	.align		4
        /*005c*/ 	.byte	0x04, 0x0a
        /*005e*/ 	.short	(.L_782 - .L_781)
	.align		4
.L_781:
        /*0060*/ 	.word	index@(.nv.constant0._ZN5flash25flash_bwd_dot_do_o_kernelILb1E23Flash_bwd_kernel_traitsILi32ELi128ELi128ELi8ELi4ELi4ELi4ELb0ELb0EN7cutlass6half_tE19Flash_kernel_traitsILi32ELi128ELi128ELi8ES3_EEEEvNS_16Flash_bwd_paramsE)
        /*0064*/ 	.short	0x0210
        /*0066*/ 	.short	0x0280


	//----- nvinfo : EIATTR_SW_WAR
	.align		4
.L_782:
        /*0068*/ 	.byte	0x04, 0x36
        /*006a*/ 	.short	(.L_784 - .L_783)
.L_783:
        /*006c*/ 	.word	0x00000008
.L_784:


//--------------------- .nv.callgraph             --------------------------
	.section	.nv.callgraph,"",@"SHT_CUDA_CALLGRAPH"
	.align	4
	.sectionentsize	8
	.align		4
        /*0000*/ 	.word	0x00000000
	.align		4
        /*0004*/ 	.word	0xffffffff
	.align		4
        /*0008*/ 	.word	0x00000000
	.align		4
        /*000c*/ 	.word	0xfffffffe
	.align		4
        /*0010*/ 	.word	0x00000000
	.align		4
        /*0014*/ 	.word	0xfffffffd
	.align		4
        /*0018*/ 	.word	0x00000000
	.align		4
        /*001c*/ 	.word	0xfffffffc


//--------------------- .nv.constant4             --------------------------
	.section	.nv.constant4,"a",@progbits
	.align	8
	.align		8
.nv.constant4:
        /*0000*/ 	.dword	_ZN65_INTERNAL_ade4a511_29_flash_bwd_hdim32_fp16_sm80_cu_ea41c527_29004cuda3std3__45__cpo5beginE
	.align		8
        /*0008*/ 	.dword	_ZN65_INTERNAL_ade4a511_29_flash_bwd_hdim32_fp16_sm80_cu_ea41c527_29004cuda3std3__45__cpo3endE
	.align		8
        /*0010*/ 	.dword	_ZN65_INTERNAL_ade4a511_29_flash_bwd_hdim32_fp16_sm80_cu_ea41c527_29004cuda3std3__45__cpo6cbeginE
	.align		8
        /*0018*/ 	.dword	_ZN65_INTERNAL_ade4a511_29_flash_bwd_hdim32_fp16_sm80_cu_ea41c527_29004cuda3std3__45__cpo4cendE
	.align		8
        /*0020*/ 	.dword	_ZN65_INTERNAL_ade4a511_29_flash_bwd_hdim32_fp16_sm80_cu_ea41c527_29004cuda3std3__467_GLOBAL__N__ade4a511_29_flash_bwd_hdim32_fp16_sm80_cu_ea41c527_29006ignoreE
	.align		8
        /*0028*/ 	.dword	_ZN65_INTERNAL_ade4a511_29_flash_bwd_hdim32_fp16_sm80_cu_ea41c527_29004cuda3std3__419piecewise_constructE
	.align		8
        /*0030*/ 	.dword	_ZN65_INTERNAL_ade4a511_29_flash_bwd_hdim32_fp16_sm80_cu_ea41c527_29004cuda3std3__48in_placeE
	.align		8
        /*0038*/ 	.dword	_ZN65_INTERNAL_ade4a511_29_flash_bwd_hdim32_fp16_sm80_cu_ea41c527_29004cuda3std6ranges3__45__cpo4swapE
	.align		8
        /*0040*/ 	.dword	_ZN65_INTERNAL_ade4a511_29_flash_bwd_hdim32_fp16_sm80_cu_ea41c527_29004cuda3std6ranges3__45__cpo9iter_moveE
	.align		8
        /*0048*/ 	.dword	_ZN65_INTERNAL_ade4a511_29_flash_bwd_hdim32_fp16_sm80_cu_ea41c527_29004cute7productE
	.align		8
        /*0050*/ 	.dword	_ZN65_INTERNAL_ade4a511_29_flash_bwd_hdim32_fp16_sm80_cu_ea41c527_29004cute1_E


//--------------------- .text._ZN5flash44flash_bwd_dq_dk_dv_loop_seqk_parallel_kernelI23Flash_bwd_kernel_traitsILi32ELi128ELi128ELi8ELi4ELi4ELi4ELb1ELb0EN7cutlass6half_tE19Flash_kernel_traitsILi32ELi128ELi128ELi8ES3_EELb0ELb0ELb0ELb0ELb0ELb1ELb0EEEvNS_16Flash_bwd_paramsE --------------------------
	.section	.text._ZN5flash44flash_bwd_dq_dk_dv_loop_seqk_parallel_kernelI23Flash_bwd_kernel_traitsILi32ELi128ELi128ELi8ELi4ELi4ELi4ELb1ELb0EN7cutlass6half_tE19Flash_kernel_traitsILi32ELi128ELi128ELi8ES3_EELb0ELb0ELb0ELb0ELb0ELb1ELb0EEEvNS_16Flash_bwd_paramsE,"ax",@progbits
	.align	128
        .global         _ZN5flash44flash_bwd_dq_dk_dv_loop_seqk_parallel_kernelI23Flash_bwd_kernel_traitsILi32ELi128ELi128ELi8ELi4ELi4ELi4ELb1ELb0EN7cutlass6half_tE19Flash_kernel_traitsILi32ELi128ELi128ELi8ES3_EELb0ELb0ELb0ELb0ELb0ELb1ELb0EEEvNS_16Flash_bwd_paramsE
        .type           _ZN5flash44flash_bwd_dq_dk_dv_loop_seqk_parallel_kernelI23Flash_bwd_kernel_traitsILi32ELi128ELi128ELi8ELi4ELi4ELi4ELb1ELb0EN7cutlass6half_tE19Flash_kernel_traitsILi32ELi128ELi128ELi8ES3_EELb0ELb0ELb0ELb0ELb0ELb1ELb0EEEvNS_16Flash_bwd_paramsE,@function
        .size           _ZN5flash44flash_bwd_dq_dk_dv_loop_seqk_parallel_kernelI23Flash_bwd_kernel_traitsILi32ELi128ELi128ELi8ELi4ELi4ELi4ELb1ELb0EN7cutlass6half_tE19Flash_kernel_traitsILi32ELi128ELi128ELi8ES3_EELb0ELb0ELb0ELb0ELb0ELb1ELb0EEEvNS_16Flash_bwd_paramsE,(.L_x_1328 - _ZN5flash44flash_bwd_dq_dk_dv_loop_seqk_parallel_kernelI23Flash_bwd_kernel_traitsILi32ELi128ELi128ELi8ELi4ELi4ELi4ELb1ELb0EN7cutlass6half_tE19Flash_kernel_traitsILi32ELi128ELi128ELi8ES3_EELb0ELb0ELb0ELb0ELb0ELb1ELb0EEEvNS_16Flash_bwd_paramsE)
        .other          _ZN5flash44flash_bwd_dq_dk_dv_loop_seqk_parallel_kernelI23Flash_bwd_kernel_traitsILi32ELi128ELi128ELi8ELi4ELi4ELi4ELb1ELb0EN7cutlass6half_tE19Flash_kernel_traitsILi32ELi128ELi128ELi8ES3_EELb0ELb0ELb0ELb0ELb0ELb1ELb0EEEvNS_16Flash_bwd_paramsE,@"STO_CUDA_ENTRY STV_DEFAULT"
_ZN5flash44flash_bwd_dq_dk_dv_loop_seqk_parallel_kernelI23Flash_bwd_kernel_traitsILi32ELi128ELi128ELi8ELi4ELi4ELi4ELb1ELb0EN7cutlass6half_tE19Flash_kernel_traitsILi32ELi128ELi128ELi8ES3_EELb0ELb0ELb0ELb0ELb0ELb1ELb0EEEvNS_16Flash_bwd_paramsE:
.text._ZN5flash44flash_bwd_dq_dk_dv_loop_seqk_parallel_kernelI23Flash_bwd_kernel_traitsILi32ELi128ELi128ELi8ELi4ELi4ELi4ELb1ELb0EN7cutlass6half_tE19Flash_kernel_traitsILi32ELi128ELi128ELi8ES3_EELb0ELb0ELb0ELb0ELb0ELb1ELb0EEEvNS_16Flash_bwd_paramsE:
[----:B------:R-:W-:Y:S08]  /*0000*/  LDC R1, c[0x0][0x28] ;  /* 0x00000a00ff017b82 */ /* 0x000ff00000000800 */
[----:B------:R-:W1:Y:S01]  /*0010*/  S2UR UR32, SR_CTAID.X ;  /* 0x00000000002079c3 */ /* 0x000e620000002500 */
[----:B------:R-:W-:Y:S02]  /*0020*/  ULDC UR4, c[0x0][0x2c8] ;  /* 0x0000b20000047ab9 */ /* 0x000fe40000000800 */
[----:B------:R-:W-:-:S04]  /*0030*/  UIADD3 UR5, UR4, 0x7f, URZ ;  /* 0x0000007f04057890 */ /* 0x000fc8000fffe03f */
[----:B------:R-:W-:-:S04]  /*0040*/  USHF.R.S32.HI UR4, URZ, 0x1f, UR5 ;  /* 0x0000001f3f047899 */ /* 0x000fc80008011405 */
[----:B------:R-:W-:-:S04]  /*0050*/  ULEA.HI UR4, UR4, UR5, URZ, 0x7 ;  /* 0x0000000504047291 */ /* 0x000fc8000f8f383f */
[----:B------:R-:W-:-:S04]  /*0060*/  USHF.R.S32.HI UR4, URZ, 0x7, UR4 ;  /* 0x000000073f047899 */ /* 0x000fc80008011404 */
[----:B-1----:R-:W-:-:S06]  /*0070*/  UISETP.GE.AND UP0, UPT, UR32, UR4, UPT ;  /* 0x000000042000728c */ /* 0x002fcc000bf06270 */
[----:B------:R-:W-:-:S13]  /*0080*/  PLOP3.LUT P0, PT, PT, PT, UP0, 0x80, 0x0 ;  /* 0x000000000000781c */ /* 0x000fda0003f0f008 */
[----:B------:R-:W-:Y:S05]  /*0090*/  @P0 EXIT ;  /* 0x000000000000094d */ /* 0x000fea0003800000 */
[----:B------:R-:W1:Y:S01]  /*00a0*/  S2R R20, SR_TID.X ;  /* 0x0000000000147919 */ /* 0x000e620000002100 */
[----:B------:R-:W2:Y:S01]  /*00b0*/  S2UR UR4, SR_CgaCtaId ;  /* 0x00000000000479c3 */ /* 0x000ea20000008800 */
[----:B------:R-:W-:Y:S01]  /*00c0*/  UMOV UR5, 0x400 ;  /* 0x0000040000057882 */ /* 0x000fe20000000000 */
[----:B------:R-:W-:Y:S01]  /*00d0*/  IMAD.MOV.U32 R202, RZ, RZ, -0x10 ;  /* 0xfffffff0ffca7424 */ /* 0x000fe200078e00ff */
[----:B------:R-:W-:Y:S01]  /*00e0*/  ULDC.64 UR8, c[0x0][0x208] ;  /* 0x0000820000087ab9 */ /* 0x000fe20000000a00 */
[----:B------:R-:W-:Y:S02]  /*00f0*/  IMAD.MOV.U32 R155, RZ, RZ, 0x20 ;  /* 0x00000020ff9b7424 */ /* 0x000fe400078e00ff */
[----:B------:R-:W-:Y:S02]  /*0100*/  IMAD.MOV.U32 R152, RZ, RZ, 0x40 ;  /* 0x00000040ff987424 */ /* 0x000fe400078e00ff */
[----:B------:R-:W3:Y:S08]  /*0110*/  S2UR UR59, SR_CTAID.Z ;  /* 0x00000000003b79c3 */ /* 0x000ef00000002700 */
[----:B------:R-:W4:Y:S01]  /*0120*/  S2UR UR48, SR_CTAID.Y ;  /* 0x00000000003079c3 */ /* 0x000f220000002600 */
[----:B--2---:R-:W-:Y:S01]  /*0130*/  ULEA UR4, UR4, UR5, 0x18 ;  /* 0x0000000504047291 */ /* 0x004fe2000f8ec03f */
[----:B-1----:R-:W-:Y:S01]  /*0140*/  SHF.R.S32.HI R11, RZ, 0x1f, R20 ;  /* 0x0000001fff0b7819 */ /* 0x002fe20000011414 */
[----:B---3--:R-:W-:Y:S01]  /*0150*/  USHF.R.S32.HI UR5, URZ, 0x1f, UR59 ;  /* 0x0000001f3f057899 */ /* 0x008fe2000801143b */
[----:B------:R-:W-:-:S02]  /*0160*/  IMAD.SHL.U32 R246, R20, 0x2, RZ ;  /* 0x0000000214f67824 */ /* 0x000fc400078e00ff */
[CC--:B------:R-:W-:Y:S02]  /*0170*/  LEA.HI R3, R11.reuse, R20.reuse, RZ, 0x2 ;  /* 0x000000140b037211 */ /* 0x0c0fe400078f10ff */
[----:B------:R-:W-:Y:S02]  /*0180*/  LEA.HI R10, R11, R20, RZ, 0x5 ;  /* 0x000000140b0a7211 */ /* 0x000fe400078f28ff */
[--C-:B------:R-:W-:Y:S01]  /*0190*/  SHF.R.S32.HI R4, RZ, 0x2, R3.reuse ;  /* 0x00000002ff047819 */ /* 0x100fe20000011403 */
[----:B----4-:R-:W-:Y:S01]  /*01a0*/  USHF.L.U32 UR6, UR48, 0x7, URZ ;  /* 0x0000000730067899 */ /* 0x010fe2000800063f */
[----:B------:R-:W-:Y:S02]  /*01b0*/  SHF.R.S32.HI R0, RZ, 0x1f, R3 ;  /* 0x0000001fff007819 */ /* 0x000fe40000011403 */
[-C--:B------:R-:W-:Y:S02]  /*01c0*/  LEA.HI R2, R3, R4.reuse, RZ, 0x1 ;  /* 0x0000000403027211 */ /* 0x080fe400078f08ff */
[----:B------:R-:W-:-:S02]  /*01d0*/  LEA.HI R0, R0, R4, RZ, 0x3 ;  /* 0x0000000400007211 */ /* 0x000fc400078f18ff */
[----:B------:R-:W-:Y:S02]  /*01e0*/  LOP3.LUT R2, R2, 0x7fffffe, RZ, 0xc0, !PT ;  /* 0x07fffffe02027812 */ /* 0x000fe400078ec0ff */
[----:B------:R-:W-:Y:S02]  /*01f0*/  LOP3.LUT R0, R0, 0xfffffff8, RZ, 0xc0, !PT ;  /* 0xfffffff800007812 */ /* 0x000fe400078ec0ff */
[----:B------:R-:W-:Y:S01]  /*0200*/  LOP3.LUT R5, R10, 0xffffffe0, RZ, 0xc0, !PT ;  /* 0xffffffe00a057812 */ /* 0x000fe200078ec0ff */
[C---:B------:R-:W-:Y:S01]  /*0210*/  IMAD.IADD R9, R4.reuse, 0x1, -R2 ;  /* 0x0000000104097824 */ /* 0x040fe200078e0a02 */
[CC--:B------:R-:W-:Y:S01]  /*0220*/  LEA.HI R21, R11.reuse, R20.reuse, RZ, 0x3 ;  /* 0x000000140b157211 */ /* 0x0c0fe200078f18ff */
[----:B------:R-:W-:Y:S01]  /*0230*/  IMAD.IADD R7, R4, 0x1, -R0 ;  /* 0x0000000104077824 */ /* 0x000fe200078e0a00 */
[----:B------:R-:W-:Y:S01]  /*0240*/  LEA.HI R6, R11, R20, RZ, 0x4 ;  /* 0x000000140b067211 */ /* 0x000fe200078f20ff */
[----:B------:R-:W-:Y:S01]  /*0250*/  IMAD.IADD R0, R20, 0x1, -R5 ;  /* 0x0000000114007824 */ /* 0x000fe200078e0a05 */
[----:B------:R-:W-:-:S02]  /*0260*/  SHF.R.S32.HI R2, RZ, 0x3, R21 ;  /* 0x00000003ff027819 */ /* 0x000fc40000011415 */
[----:B------:R-:W-:Y:S02]  /*0270*/  LOP3.LUT R3, R3, 0xfffffffc, RZ, 0xc0, !PT ;  /* 0xfffffffc03037812 */ /* 0x000fe400078ec0ff */
[----:B------:R-:W-:Y:S01]  /*0280*/  SHF.R.S32.HI R8, RZ, 0x4, R6 ;  /* 0x00000004ff087819 */ /* 0x000fe20000011406 */
[----:B------:R-:W-:Y:S01]  /*0290*/  IMAD.SHL.U32 R2, R2, 0x40, RZ ;  /* 0x0000004002027824 */ /* 0x000fe200078e00ff */
[----:B------:R-:W-:Y:S01]  /*02a0*/  SHF.R.S32.HI R4, RZ, 0x1f, R0 ;  /* 0x0000001fff047819 */ /* 0x000fe20000011400 */
[----:B------:R-:W-:Y:S01]  /*02b0*/  IMAD.IADD R13, R20, 0x1, -R3 ;  /* 0x00000001140d7824 */ /* 0x000fe200078e0a03 */
[----:B------:R-:W-:Y:S02]  /*02c0*/  LEA.HI R3, R6, R8, RZ, 0x1 ;  /* 0x0000000806037211 */ /* 0x000fe400078f08ff */
[----:B------:R-:W-:Y:S01]  /*02d0*/  LEA.HI R247, R4, R0, RZ, 0x2 ;  /* 0x0000000004f77211 */ /* 0x000fe200078f10ff */
[----:B------:R-:W-:Y:S01]  /*02e0*/  IMAD.SHL.U32 R5, R13, 0x8, RZ ;  /* 0x000000080d057824 */ /* 0x000fe200078e00ff */
[----:B------:R-:W-:-:S02]  /*02f0*/  LOP3.LUT R0, R2, 0xc0, RZ, 0xc0, !PT ;  /* 0x000000c002007812 */ /* 0x000fc400078ec0ff */
[----:B------:R-:W-:Y:S02]  /*0300*/  LOP3.LUT R2, R3, 0xfffffffe, RZ, 0xc0, !PT ;  /* 0xfffffffe03027812 */ /* 0x000fe400078ec0ff */
[----:B------:R-:W-:Y:S02]  /*0310*/  LOP3.LUT R5, R0, 0x18, R5, 0xf8, !PT ;  /* 0x0000001800057812 */ /* 0x000fe400078ef805 */
[----:B------:R-:W-:Y:S01]  /*0320*/  SHF.R.U32.HI R0, RZ, 0x3, R0 ;  /* 0x00000003ff007819 */ /* 0x000fe20000011600 */
[----:B------:R-:W-:Y:S01]  /*0330*/  IMAD.IADD R14, R8, 0x1, -R2 ;  /* 0x00000001080e7824 */ /* 0x000fe200078e0a02 */
[----:B------:R-:W-:Y:S02]  /*0340*/  LOP3.LUT R8, R21, 0xfffffff8, RZ, 0xc0, !PT ;  /* 0xfffffff815087812 */ /* 0x000fe400078ec0ff */
[--C-:B------:R-:W-:Y:S02]  /*0350*/  SHF.R.S32.HI R4, RZ, 0x5, R10.reuse ;  /* 0x00000005ff047819 */ /* 0x100fe4000001140a */
[----:B------:R-:W-:Y:S01]  /*0360*/  SHF.R.S32.HI R3, RZ, 0x1f, R10 ;  /* 0x0000001fff037819 */ /* 0x000fe2000001140a */
[----:B------:R-:W-:Y:S01]  /*0370*/  IMAD.IADD R8, R20, 0x1, -R8 ;  /* 0x0000000114087824 */ /* 0x000fe200078e0a08 */
[----:B------:R-:W-:-:S02]  /*0380*/  LOP3.LUT R245, R5, R0, RZ, 0x3c, !PT ;  /* 0x0000000005f57212 */ /* 0x000fc400078e3cff */
[----:B------:R-:W-:Y:S01]  /*0390*/  LOP3.LUT R0, R6, 0xfffffff0, RZ, 0xc0, !PT ;  /* 0xfffffff006007812 */ /* 0x000fe200078ec0ff */
[----:B------:R-:W-:Y:S01]  /*03a0*/  IMAD R6, R4, 0x8, R9 ;  /* 0x0000000804067824 */ /* 0x000fe200078e0209 */
[----:B------:R-:W-:Y:S02]  /*03b0*/  LEA.HI R2, R3, R4, RZ, 0x2 ;  /* 0x0000000403027211 */ /* 0x000fe400078f10ff */
[----:B------:R-:W-:Y:S01]  /*03c0*/  LEA.HI R10, R8, R8, RZ, 0x1 ;  /* 0x00000008080a7211 */ /* 0x000fe200078f08ff */
[----:B------:R-:W-:Y:S01]  /*03d0*/  IMAD.IADD R0, R20, 0x1, -R0 ;  /* 0x0000000114007824 */ /* 0x000fe200078e0a00 */
[----:B------:R-:W-:Y:S01]  /*03e0*/  LEA.HI R11, R11, R20, RZ, 0x7 ;  /* 0x000000140b0b7211 */ /* 0x000fe200078f38ff */
[----:B------:R-:W-:Y:S01]  /*03f0*/  IMAD.U32 R245, R6, 0x20, R245 ;  /* 0x0000002006f57824 */ /* 0x000fe200078e00f5 */
[----:B------:R-:W-:Y:S02]  /*0400*/  LOP3.LUT R2, R2, 0xfffffffc, RZ, 0xc0, !PT ;  /* 0xfffffffc02027812 */ /* 0x000fe400078ec0ff */
[----:B------:R-:W-:-:S02]  /*0410*/  LOP3.LUT R3, R10, 0x3fffffe, RZ, 0xc0, !PT ;  /* 0x03fffffe0a037812 */ /* 0x000fc400078ec0ff */
[----:B------:R-:W-:Y:S01]  /*0420*/  SHF.R.S32.HI R11, RZ, 0x7, R11 ;  /* 0x00000007ff0b7819 */ /* 0x000fe2000001140b */
[----:B------:R-:W-:Y:S01]  /*0430*/  IMAD.IADD R161, R4, 0x1, -R2 ;  /* 0x0000000104a17824 */ /* 0x000fe200078e0a02 */
[----:B------:R-:W-:Y:S01]  /*0440*/  SHF.R.S32.HI R12, RZ, 0x1f, R0 ;  /* 0x0000001fff0c7819 */ /* 0x000fe20000011400 */
[----:B------:R-:W-:Y:S01]  /*0450*/  IMAD.IADD R4, R8, 0x1, -R3 ;  /* 0x0000000108047824 */ /* 0x000fe200078e0a03 */
[-C--:B------:R-:W-:Y:S01]  /*0460*/  LEA.HI R2, R0, R0.reuse, RZ, 0x1 ;  /* 0x0000000000027211 */ /* 0x080fe200078f08ff */
[----:B------:R-:W-:Y:S01]  /*0470*/  IMAD R3, R11, 0x8, R14 ;  /* 0x000000080b037824 */ /* 0x000fe200078e020e */
[----:B------:R-:W-:Y:S02]  /*0480*/  LEA.HI R12, R12, R0, RZ, 0x3 ;  /* 0x000000000c0c7211 */ /* 0x000fe400078f18ff */
[----:B------:R-:W-:Y:S01]  /*0490*/  SHF.R.S32.HI R9, RZ, 0x1, R2 ;  /* 0x00000001ff097819 */ /* 0x000fe20000011402 */
[----:B------:R-:W-:Y:S01]  /*04a0*/  IMAD R18, R3, 0x8, R4 ;  /* 0x0000000803127824 */ /* 0x000fe200078e0204 */
[----:B------:R-:W-:-:S02]  /*04b0*/  SHF.R.S32.HI R5, RZ, 0x1f, R2 ;  /* 0x0000001fff057819 */ /* 0x000fc40000011402 */
[----:B------:R-:W-:Y:S02]  /*04c0*/  LOP3.LUT R4, R2, 0x7fffffe, RZ, 0xc0, !PT ;  /* 0x07fffffe02047812 */ /* 0x000fe400078ec0ff */
[----:B------:R-:W-:Y:S02]  /*04d0*/  LOP3.LUT R2, R12, 0xfffffff8, RZ, 0xc0, !PT ;  /* 0xfffffff80c027812 */ /* 0x000fe400078ec0ff */
[----:B------:R-:W-:Y:S01]  /*04e0*/  LEA.HI R5, R5, R9, RZ, 0x2 ;  /* 0x0000000905057211 */ /* 0x000fe200078f10ff */
[C---:B------:R-:W-:Y:S01]  /*04f0*/  IMAD.IADD R17, R0.reuse, 0x1, -R4 ;  /* 0x0000000100117824 */ /* 0x040fe200078e0a04 */
[----:B------:R-:W-:Y:S01]  /*0500*/  LOP3.LUT R3, R7, 0x1, RZ, 0xc0, !PT ;  /* 0x0000000107037812 */ /* 0x000fe200078ec0ff */
[----:B------:R-:W-:Y:S01]  /*0510*/  IMAD.IADD R16, R0, 0x1, -R2 ;  /* 0x0000000100107824 */ /* 0x000fe200078e0a02 */
[----:B------:R-:W-:Y:S01]  /*0520*/  LOP3.LUT R5, R5, 0xfffffffc, RZ, 0xc0, !PT ;  /* 0xfffffffc05057812 */ /* 0x000fe200078ec0ff */
[----:B------:R-:W-:Y:S01]  /*0530*/  IMAD.SHL.U32 R0, R8, 0x40, RZ ;  /* 0x0000004008007824 */ /* 0x000fe200078e00ff */
[----:B------:R-:W-:Y:S01]  /*0540*/  ISETP.NE.U32.AND P6, PT, R3, 0x1, PT ;  /* 0x000000010300780c */ /* 0x000fe20003fc5070 */
[----:B------:R-:W-:Y:S01]  /*0550*/  IMAD.SHL.U32 R8, R13, 0x2, RZ ;  /* 0x000000020d087824 */ /* 0x000fe200078e00ff */
[----:B------:R-:W-:Y:S01]  /*0560*/  LEA.HI R13, R7, R7, RZ, 0x1 ;  /* 0x00000007070d7211 */ /* 0x000fe200078f08ff */
[----:B------:R-:W-:Y:S01]  /*0570*/  IMAD.IADD R15, R9, 0x1, -R5 ;  /* 0x00000001090f7824 */ /* 0x000fe200078e0a05 */
[----:B------:R-:W-:Y:S01]  /*0580*/  LOP3.LUT R9, R0, 0x1c0, RZ, 0xc0, !PT ;  /* 0x000001c000097812 */ /* 0x000fe200078ec0ff */
[----:B------:R-:W-:Y:S01]  /*0590*/  IMAD.SHL.U32 R3, R7, 0x40, RZ ;  /* 0x0000004007037824 */ /* 0x000fe200078e00ff */
[----:B------:R-:W-:Y:S01]  /*05a0*/  LOP3.LUT R0, R13, 0x3fffffe, RZ, 0xc0, !PT ;  /* 0x03fffffe0d007812 */ /* 0x000fe200078ec0ff */
[----:B------:R-:W-:Y:S01]  /*05b0*/  IMAD R19, R11, 0x2000, R8 ;  /* 0x000020000b137824 */ /* 0x000fe200078e0208 */
[----:B------:R-:W-:-:S02]  /*05c0*/  SHF.R.S32.HI R2, RZ, 0x1, R10 ;  /* 0x00000001ff027819 */ /* 0x000fc4000001140a */
[----:B------:R-:W-:Y:S01]  /*05d0*/  SHF.R.S32.HI R4, RZ, 0x3, R12 ;  /* 0x00000003ff047819 */ /* 0x000fe2000001140c */
[----:B------:R-:W-:Y:S01]  /*05e0*/  IMAD.IADD R10, R7, 0x1, -R0 ;  /* 0x00000001070a7824 */ /* 0x000fe200078e0a00 */
[C---:B------:R-:W-:Y:S01]  /*05f0*/  LOP3.LUT P0, RZ, R2.reuse, 0x2, RZ, 0xc0, !PT ;  /* 0x0000000202ff7812 */ /* 0x040fe2000780c0ff */
[----:B------:R-:W-:Y:S01]  /*0600*/  IMAD.SHL.U32 R6, R2, 0x40, RZ ;  /* 0x0000004002067824 */ /* 0x000fe200078e00ff */
[----:B------:R-:W-:Y:S01]  /*0610*/  LOP3.LUT R2, R3, 0x1c0, RZ, 0xc0, !PT ;  /* 0x000001c003027812 */ /* 0x000fe200078ec0ff */
[----:B------:R-:W-:Y:S01]  /*0620*/  IMAD.SHL.U32 R0, R161, 0x10, RZ ;  /* 0x00000010a1007824 */ /* 0x000fe200078e00ff */
[----:B------:R-:W-:Y:S01]  /*0630*/  LOP3.LUT P5, RZ, R7, 0x2, RZ, 0xc0, !PT ;  /* 0x0000000207ff7812 */ /* 0x000fe200078ac0ff */
[----:B------:R-:W-:Y:S01]  /*0640*/  IMAD.SHL.U32 R3, R161, 0x400, RZ ;  /* 0x00000400a1037824 */ /* 0x000fe200078e00ff */
[----:B------:R-:W-:Y:S01]  /*0650*/  LEA.HI R2, R2, R2, RZ, 0x1d ;  /* 0x0000000202027211 */ /* 0x000fe200078fe8ff */
[C---:B------:R-:W-:Y:S01]  /*0660*/  IMAD R17, R4.reuse, 0x8, R17 ;  /* 0x0000000804117824 */ /* 0x040fe200078e0211 */
[----:B------:R-:W-:Y:S01]  /*0670*/  LEA.HI.SX32 R247, R247, R0, 0x1e ;  /* 0x00000000f7f77211 */ /* 0x000fe200078ff2ff */
[--C-:B------:R-:W-:Y:S01]  /*0680*/  IMAD R12, R4, 0x200, R3.reuse ;  /* 0x00000200040c7824 */ /* 0x100fe200078e0203 */
[----:B------:R-:W-:Y:S01]  /*0690*/  LOP3.LUT R5, R9, 0x30, R0, 0xf8, !PT ;  /* 0x0000003009057812 */ /* 0x000fe200078ef800 */
[----:B------:R-:W-:Y:S01]  /*06a0*/  IMAD.SHL.U32 R4, R16, 0x40, RZ ;  /* 0x0000004010047824 */ /* 0x000fe200078e00ff */
[----:B------:R-:W-:Y:S01]  /*06b0*/  LOP3.LUT R0, R6, 0xc0, RZ, 0xc0, !PT ;  /* 0x000000c006007812 */ /* 0x000fe200078ec0ff */
[----:B------:R-:W-:Y:S01]  /*06c0*/  IMAD.SHL.U32 R6, R14, 0x8, RZ ;  /* 0x000000080e067824 */ /* 0x000fe200078e00ff */
[----:B------:R-:W-:-:S02]  /*06d0*/  IADD3 R19, R2, R19, R3 ;  /* 0x0000001302137210 */ /* 0x000fc40007ffe003 */
[----:B------:R-:W-:Y:S02]  /*06e0*/  LOP3.LUT R3, R0, 0x8, R21, 0xf8, !PT ;  /* 0x0000000800037812 */ /* 0x000fe400078ef815 */
[----:B------:R-:W-:Y:S01]  /*06f0*/  SHF.R.U32.HI R149, RZ, 0x3, R0 ;  /* 0x00000003ff957819 */ /* 0x000fe20000011600 */
[----:B------:R-:W-:Y:S01]  /*0700*/  IMAD R0, R161, 0x200, R8 ;  /* 0x00000200a1007824 */ /* 0x000fe200078e0208 */
[----:B------:R-:W-:Y:S02]  /*0710*/  LOP3.LUT P4, RZ, R7, 0x4, RZ, 0xc0, !PT ;  /* 0x0000000407ff7812 */ /* 0x000fe4000788c0ff */
[----:B------:R-:W-:Y:S01]  /*0720*/  LOP3.LUT R4, R4, 0x1c0, RZ, 0xc0, !PT ;  /* 0x000001c004047812 */ /* 0x000fe200078ec0ff */
[----:B------:R-:W-:Y:S01]  /*0730*/  IMAD R10, R10, 0x20, R0 ;  /* 0x000000200a0a7824 */ /* 0x000fe200078e0200 */
[----:B------:R-:W-:Y:S01]  /*0740*/  R2P PR, R16, 0x6 ;  /* 0x0000000610007804 */ /* 0x000fe20000000000 */
[----:B------:R-:W-:Y:S01]  /*0750*/  IMAD.SHL.U32 R0, R11, 0x8, RZ ;  /* 0x000000080b007824 */ /* 0x000fe200078e00ff */
[----:B------:R-:W-:-:S02]  /*0760*/  LOP3.LUT R6, R6, 0x8, RZ, 0xc0, !PT ;  /* 0x0000000806067812 */ /* 0x000fc400078ec0ff */
[----:B------:R-:W-:Y:S02]  /*0770*/  SHF.R.U32.HI R151, RZ, 0x3, R4 ;  /* 0x00000003ff977819 */ /* 0x000fe40000011604 */
[----:B------:R-:W-:Y:S02]  /*0780*/  LOP3.LUT R7, R0, 0x8, RZ, 0xc0, !PT ;  /* 0x0000000800077812 */ /* 0x000fe400078ec0ff */
[----:B------:R-:W-:Y:S02]  /*0790*/  SHF.R.S32.HI R0, RZ, 0x1, R13 ;  /* 0x00000001ff007819 */ /* 0x000fe4000001140d */
[----:B------:R-:W-:Y:S02]  /*07a0*/  LOP3.LUT R5, R5, 0x8, R21, 0xf8, !PT ;  /* 0x0000000805057812 */ /* 0x000fe400078ef815 */
[C---:B------:R-:W-:Y:S01]  /*07b0*/  LOP3.LUT P3, RZ, R0.reuse, 0x2, RZ, 0xc0, !PT ;  /* 0x0000000200ff7812 */ /* 0x040fe2000786c0ff */
[----:B------:R-:W-:Y:S01]  /*07c0*/  IMAD.SHL.U32 R0, R0, 0x40, RZ ;  /* 0x0000004000007824 */ /* 0x000fe200078e00ff */
[----:B------:R-:W-:Y:S01]  /*07d0*/  SHF.R.U32.HI R2, RZ, 0x3, R9 ;  /* 0x00000003ff027819 */ /* 0x000fe20000011609 */
[----:B------:R-:W-:Y:S01]  /*07e0*/  IMAD.SHL.U32 R9, R14, 0x10, RZ ;  /* 0x000000100e097824 */ /* 0x000fe200078e00ff */
[----:B------:R-:W-:Y:S01]  /*07f0*/  LOP3.LUT R151, R151, R4, R6, 0x1e, !PT ;  /* 0x0000000497977212 */ /* 0x000fe200078e1e06 */
[----:B------:R-:W-:Y:S01]  /*0800*/  IMAD.U32 R4, RZ, RZ, UR5 ;  /* 0x00000005ff047e24 */ /* 0x000fe2000f8e00ff */
[----:B------:R-:W-:Y:S01]  /*0810*/  LOP3.LUT R0, R0, 0xc0, RZ, 0xc0, !PT ;  /* 0x000000c000007812 */ /* 0x000fe200078ec0ff */
[----:B------:R-:W-:Y:S01]  /*0820*/  USHF.R.S32.HI UR5, URZ, 0x1f, UR48 ;  /* 0x0000001f3f057899 */ /* 0x000fe20008011430 */
[----:B------:R-:W-:Y:S01]  /*0830*/  LOP3.LUT R149, R3, R149, RZ, 0x3c, !PT ;  /* 0x0000009503957212 */ /* 0x000fe200078e3cff */
[----:B------:R-:W-:Y:S01]  /*0840*/  IMAD.U32 R4, RZ, RZ, UR6 ;  /* 0x00000006ff047e24 */ /* 0x000fe2000f8e00ff */
[----:B------:R-:W-:Y:S01]  /*0850*/  LOP3.LUT R3, R5, R2, RZ, 0x3c, !PT ;  /* 0x0000000205037212 */ /* 0x000fe200078e3cff */
[----:B------:R-:W-:Y:S01]  /*0860*/  IMAD.SHL.U32 R2, R15, 0x40, RZ ;  /* 0x000000400f027824 */ /* 0x000fe200078e00ff */
[----:B------:R-:W-:Y:S01]  /*0870*/  SHF.R.U32.HI R8, RZ, 0x3, R0 ;  /* 0x00000003ff087819 */ /* 0x000fe20000011600 */
[----:B------:R-:W-:Y:S01]  /*0880*/  USHF.R.S32.HI UR6, URZ, 0x1f, UR59 ;  /* 0x0000001f3f067899 */ /* 0x000fe2000801143b */
[----:B------:R-:W-:Y:S01]  /*0890*/  IMAD.U32 R4, RZ, RZ, UR5 ;  /* 0x00000005ff047e24 */ /* 0x000fe2000f8e00ff */
[----:B------:R-:W-:Y:S01]  /*08a0*/  LEA R208, R19, UR4, 0x1 ;  /* 0x0000000413d07c11 */ /* 0x000fe2000f8e08ff */
[----:B------:R-:W-:Y:S01]  /*08b0*/  IMAD.U32 R251, RZ, RZ, UR5 ;  /* 0x00000005fffb7e24 */ /* 0x000fe2000f8e00ff */
[----:B------:R-:W-:Y:S01]  /*08c0*/  LOP3.LUT R8, R8, R0, R7, 0x1e, !PT ;  /* 0x0000000008087212 */ /* 0x000fe200078e1e07 */
[----:B------:R-:W-:Y:S01]  /*08d0*/  UIADD3 UR5, UR4, 0x8000, URZ ;  /* 0x0000800004057890 */ /* 0x000fe2000fffe03f */
[----:B------:R-:W-:Y:S01]  /*08e0*/  LOP3.LUT R2, R2, 0xc0, RZ, 0xc0, !PT ;  /* 0x000000c002027812 */ /* 0x000fe200078ec0ff */
[----:B------:R-:W-:Y:S01]  /*08f0*/  IMAD.IADD R151, R12, 0x1, R151 ;  /* 0x000000010c977824 */ /* 0x000fe200078e0297 */
[----:B------:R-:W-:Y:S01]  /*0900*/  LOP3.LUT R9, R7, 0x10, R9, 0xf8, !PT ;  /* 0x0000001007097812 */ /* 0x000fe200078ef809 */
[----:B------:R-:W-:Y:S01]  /*0910*/  IMAD.U32 R252, RZ, RZ, UR6 ;  /* 0x00000006fffc7e24 */ /* 0x000fe2000f8e00ff */
[----:B------:R-:W-:Y:S01]  /*0920*/  SHF.R.U32.HI R5, RZ, 0x3, R2 ;  /* 0x00000003ff057819 */ /* 0x000fe20000011602 */
[----:B------:R-:W-:Y:S01]  /*0930*/  IMAD.U32 R250, RZ, RZ, UR6 ;  /* 0x00000006fffa7e24 */ /* 0x000fe2000f8e00ff */
[----:B------:R-:W-:Y:S01]  /*0940*/  UIADD3 UR6, UR4, 0x6000, URZ ;  /* 0x0000600004067890 */ /* 0x000fe2000fffe03f */
[----:B------:R-:W-:Y:S01]  /*0950*/  IMAD.IADD R8, R8, 0x1, R10 ;  /* 0x0000000108087824 */ /* 0x000fe200078e020a */
[----:B------:R-:W-:Y:S01]  /*0960*/  SEL R202, R202, 0x10, !P6 ;  /* 0x00000010caca7807 */ /* 0x000fe20007000000 */
[----:B------:R-:W-:Y:S01]  /*0970*/  IMAD.U32 R149, R18, 0x20, R149 ;  /* 0x0000002012957824 */ /* 0x000fe200078e0095 */
[----:B------:R-:W-:Y:S01]  /*0980*/  LEA R151, R151, UR5, 0x1 ;  /* 0x0000000597977c11 */ /* 0x000fe2000f8e08ff */
[C---:B------:R-:W-:Y:S01]  /*0990*/  VIADD R203, R208.reuse, 0x40 ;  /* 0x00000040d0cb7836 */ /* 0x040fe20000000000 */
[----:B------:R-:W-:Y:S01]  /*09a0*/  LOP3.LUT R6, R5, R2, R6, 0x1e, !PT ;  /* 0x0000000205067212 */ /* 0x000fe200078e1e06 */
[----:B------:R-:W-:Y:S01]  /*09b0*/  IMAD.SHL.U32 R0, R17, 0x20, RZ ;  /* 0x0000002011007824 */ /* 0x000fe200078e00ff */
[----:B------:R-:W-:Y:S01]  /*09c0*/  LOP3.LUT R2, R5, R9, R2, 0x1e, !PT ;  /* 0x0000000905027212 */ /* 0x000fe200078e1e02 */
[----:B------:R-:W-:Y:S01]  /*09d0*/  @P4 VIADD R203, R208, 0xffffffc0 ;  /* 0xffffffc0d0cb4836 */ /* 0x000fe20000000000 */
[----:B------:R-:W-:Y:S01]  /*09e0*/  SEL R204, R155, 0xffffffe0, !P5 ;  /* 0xffffffe09bcc7807 */ /* 0x000fe20006800000 */
[----:B------:R-:W-:Y:S01]  /*09f0*/  IMAD R3, R14, 0x200, R3 ;  /* 0x000002000e037824 */ /* 0x000fe200078e0203 */
[----:B------:R-:W-:Y:S01]  /*0a00*/  SEL R152, R152, 0xffffffc0, !P2 ;  /* 0xffffffc098987807 */ /* 0x000fe20005000000 */
[----:B------:R-:W-:Y:S01]  /*0a10*/  IMAD.IADD R207, R208, 0x1, R202 ;  /* 0x00000001d0cf7824 */ /* 0x000fe200078e02ca */
[----:B------:R-:W-:Y:S01]  /*0a20*/  LEA R248, R8, UR6, 0x1 ;  /* 0x0000000608f87c11 */ /* 0x000fe2000f8e08ff */
[----:B------:R-:W-:Y:S01]  /*0a30*/  VIADD R157, R151, 0x20 ;  /* 0x00000020979d7836 */ /* 0x000fe20000000000 */
[----:B------:R-:W-:Y:S01]  /*0a40*/  LOP3.LUT R246, R246, 0x6, RZ, 0xc0, !PT ;  /* 0x00000006f6f67812 */ /* 0x000fe200078ec0ff */
[----:B------:R-:W-:Y:S01]  /*0a50*/  IMAD R161, R161, 0x200, R0 ;  /* 0x00000200a1a17824 */ /* 0x000fe200078e0200 */
[----:B------:R-:W-:Y:S01]  /*0a60*/  SEL R150, R155, 0xffffffe0, !P0 ;  /* 0xffffffe09b967807 */ /* 0x000fe20004000000 */
[----:B------:R-:W-:Y:S01]  /*0a70*/  IMAD.IADD R202, R202, 0x1, R203 ;  /* 0x00000001caca7824 */ /* 0x000fe200078e02cb */
[----:B------:R-:W-:Y:S01]  /*0a80*/  LEA R149, R149, UR4, 0x1 ;  /* 0x0000000495957c11 */ /* 0x000fe2000f8e08ff */
[----:B------:R-:W-:Y:S01]  /*0a90*/  @P1 VIADD R157, R151, 0xffffffe0 ;  /* 0xffffffe0979d1836 */ /* 0x000fe20000000000 */
[----:B------:R-:W-:Y:S01]  /*0aa0*/  LOP3.LUT P0, RZ, R15, 0x2, RZ, 0xc0, !PT ;  /* 0x000000020fff7812 */ /* 0x000fe2000780c0ff */
[----:B------:R-:W-:Y:S01]  /*0ab0*/  IMAD.IADD R156, R0, 0x1, R2 ;  /* 0x00000001009c7824 */ /* 0x000fe200078e0202 */
[----:B------:R-:W-:Y:S01]  /*0ac0*/  LEA R2, R3, UR4, 0x1 ;  /* 0x0000000403027c11 */ /* 0x000fe2000f8e08ff */
[--C-:B------:R-:W-:Y:S01]  /*0ad0*/  IMAD.IADD R209, R208, 0x1, R204.reuse ;  /* 0x00000001d0d17824 */ /* 0x100fe200078e02cc */
[----:B------:R-:W-:Y:S01]  /*0ae0*/  SEL R155, R155, 0xffffffe0, !P0 ;  /* 0xffffffe09b9b7807 */ /* 0x000fe20004000000 */
[----:B------:R-:W-:-:S02]  /*0af0*/  IMAD.IADD R206, R207, 0x1, R204 ;  /* 0x00000001cfce7824 */ /* 0x000fc400078e02cc */
[----:B------:R-:W-:Y:S02]  /*0b00*/  IMAD.IADD R205, R204, 0x1, R203 ;  /* 0x00000001cccd7824 */ /* 0x000fe400078e02cb */
[----:B------:R-:W-:Y:S02]  /*0b10*/  VIADD R249, R248, 0x20 ;  /* 0x00000020f8f97836 */ /* 0x000fe40000000000 */
[----:B------:R-:W-:Y:S02]  /*0b20*/  IMAD.IADD R153, R151, 0x1, R152 ;  /* 0x0000000197997824 */ /* 0x000fe400078e0298 */
[----:B------:R-:W-:Y:S02]  /*0b30*/  IMAD R246, R11, 0x40, R246 ;  /* 0x000000400bf67824 */ /* 0x000fe400078e02f6 */
[----:B------:R-:W-:Y:S02]  /*0b40*/  IMAD.IADD R161, R161, 0x1, R6 ;  /* 0x00000001a1a17824 */ /* 0x000fe400078e0206 */
[----:B------:R-:W-:-:S02]  /*0b50*/  IMAD.IADD R150, R150, 0x1, R149 ;  /* 0x0000000196967824 */ /* 0x000fc400078e0295 */
[----:B------:R-:W-:Y:S02]  /*0b60*/  IMAD.IADD R204, R204, 0x1, R202 ;  /* 0x00000001cccc7824 */ /* 0x000fe400078e02ca */
[----:B------:R-:W-:Y:S02]  /*0b70*/  @P3 VIADD R249, R248, 0xffffffe0 ;  /* 0xffffffe0f8f93836 */ /* 0x000fe40000000000 */
[----:B------:R-:W-:Y:S02]  /*0b80*/  IMAD.IADD R152, R152, 0x1, R157 ;  /* 0x0000000198987824 */ /* 0x000fe400078e029d */
[C---:B------:R-:W-:Y:S02]  /*0b90*/  VIADD R160, R157.reuse, 0x2000 ;  /* 0x000020009da07836 */ /* 0x040fe40000000000 */
[C---:B------:R-:W-:Y:S02]  /*0ba0*/  VIADD R159, R157.reuse, 0x4000 ;  /* 0x000040009d9f7836 */ /* 0x040fe40000000000 */
[----:B------:R-:W-:-:S07]  /*0bb0*/  VIADD R158, R157, 0x6000 ;  /* 0x000060009d9e7836 */ /* 0x000fce0000000000 */
.L_x_28:
[----:B------:R-:W-:Y:S01]  /*0bc0*/  ULDC.64 UR6, c[0x0][0x308] ;  /* 0x0000c20000067ab9 */ /* 0x000fe20000000a00 */
[----:B------:R-:W-:Y:S01]  /*0bd0*/  ULDC.64 UR10, c[0x0][0x300] ;  /* 0x0000c000000a7ab9 */ /* 0x000fe20000000a00 */
[----:B------:R-:W-:Y:S02]  /*0be0*/  UISETP.NE.U32.AND UP3, UPT, UR6, URZ, UPT ;  /* 0x0000003f0600728c */ /* 0x000fe4000bf65070 */
[----:B------:R-:W-:Y:S02]  /*0bf0*/  UISETP.NE.U32.AND UP4, UPT, UR10, URZ, UPT ;  /* 0x0000003f0a00728c */ /* 0x000fe4000bf85070 */
[----:B------:R-:W-:Y:S02]  /*0c00*/  UISETP.NE.AND.EX UP3, UPT, UR7, URZ, UPT, UP3 ;  /* 0x0000003f0700728c */ /* 0x000fe4000bf65330 */
[----:B------:R-:W-:Y:S02]  /*0c10*/  UISETP.NE.AND.EX UP4, UPT, UR11, URZ, UPT, UP4 ;  /* 0x0000003f0b00728c */ /* 0x000fe4000bf85340 */
[----:B------:R-:W-:-:S02]  /*0c20*/  USHF.R.S32.HI UR60, URZ, 0x1f, UR48 ;  /* 0x0000001f3f3c7899 */ /* 0x000fc40008011430 */
[----:B------:R-:W-:Y:S01]  /*0c30*/  USHF.L.U32 UR16, UR48, 0x2, URZ ;  /* 0x0000000230107899 */ /* 0x000fe2000800063f */
[----:B------:R-:W-:Y:S01]  /*0c40*/  PLOP3.LUT P0, PT, PT, PT, UP3, 0x80, 0x0 ;  /* 0x000000000000781c */ /* 0x000fe20003f0f038 */
[----:B------:R-:W-:Y:S01]  /*0c50*/  USHF.L.U64.HI UR5, UR48, 0x2, UR60 ;  /* 0x0000000230057899 */ /* 0x000fe2000801023c */
[----:B------:R-:W-:Y:S01]  /*0c60*/  PLOP3.LUT P1, PT, PT, PT, UP4, 0x80, 0x0 ;  /* 0x000000000000781c */ /* 0x000fe20003f2f048 */
[----:B------:R-:W-:Y:S01]  /*0c70*/  ULDC.64 UR12, c[0x0][0x2f0] ;  /* 0x0000bc00000c7ab9 */ /* 0x000fe20000000a00 */
[----:B------:R-:W-:Y:S02]  /*0c80*/  @UP3 UIADD3 UR6, UP0, UR16, UR6, URZ ;  /* 0x0000000610063290 */ /* 0x000fe4000ff1e03f */
[----:B------:R-:W-:Y:S02]  /*0c90*/  @UP4 UIADD3 UR10, UP1, UR16, UR10, URZ ;  /* 0x0000000a100a4290 */ /* 0x000fe4000ff3e03f */
[----:B------:R-:W-:Y:S02]  /*0ca0*/  UIADD3 UR15, UP2, UR16, UR12, URZ ;  /* 0x0000000c100f7290 */ /* 0x000fe4000ff5e03f */
[----:B------:R-:W-:Y:S01]  /*0cb0*/  @UP3 UIADD3.X UR7, UR5, UR7, URZ, UP0, !UPT ;  /* 0x0000000705073290 */ /* 0x000fe200087fe43f */
[----:B--2-4-:R-:W-:Y:S01]  /*0cc0*/  IMAD.U32 R4, RZ, RZ, UR6 ;  /* 0x00000006ff047e24 */ /* 0x014fe2000f8e00ff */
[----:B------:R-:W-:Y:S01]  /*0cd0*/  UISETP.NE.U32.AND UP0, UPT, UR12, URZ, UPT ;  /* 0x0000003f0c00728c */ /* 0x000fe2000bf05070 */
[----:B------:R-:W-:Y:S01]  /*0ce0*/  IMAD.U32 R6, RZ, RZ, UR10 ;  /* 0x0000000aff067e24 */ /* 0x000fe2000f8e00ff */
[----:B------:R-:W-:-:S02]  /*0cf0*/  @UP4 UIADD3.X UR11, UR5, UR11, URZ, UP1, !UPT ;  /* 0x0000000b050b4290 */ /* 0x000fc40008ffe43f */
[----:B------:R-:W-:Y:S01]  /*0d00*/  UIADD3.X UR14, UR5, UR13, URZ, UP2, !UPT ;  /* 0x0000000d050e7290 */ /* 0x000fe200097fe43f */
[----:B------:R-:W-:Y:S01]  /*0d10*/  IMAD.U32 R5, RZ, RZ, UR7 ;  /* 0x00000007ff057e24 */ /* 0x000fe2000f8e00ff */
[----:B------:R-:W-:Y:S01]  /*0d20*/  UISETP.NE.AND.EX UP2, UPT, UR13, URZ, UPT, UP0 ;  /* 0x0000003f0d00728c */ /* 0x000fe2000bf45300 */
[----:B------:R-:W-:Y:S02]  /*0d30*/  ULDC.U8 UR17, c[0x0][0x3c2] ;  /* 0x0000f08000117ab9 */ /* 0x000fe40000000000 */
[----:B------:R-:W-:Y:S01]  /*0d40*/  ULDC.64 UR12, c[0x0][0x2f8] ;  /* 0x0000be00000c7ab9 */ /* 0x000fe20000000a00 */
[----:B------:R-:W-:Y:S01]  /*0d50*/  UISETP.NE.AND UP1, UPT, UR17, URZ, UPT ;  /* 0x0000003f1100728c */ /* 0x000fe2000bf25270 */
[----:B------:R-:W-:Y:S01]  /*0d60*/  IMAD.U32 R7, RZ, RZ, UR11 ;  /* 0x0000000bff077e24 */ /* 0x000fe2000f8e00ff */
[----:B------:R-:W-:Y:S01]  /*0d70*/  UISETP.EQ.U32.AND UP4, UPT, UR12, URZ, UPT ;  /* 0x0000003f0c00728c */ /* 0x000fe2000bf82070 */
[----:B------:R-:W-:-:S03]  /*0d80*/  PLOP3.LUT P3, PT, PT, PT, UP2, 0x80, 0x0 ;  /* 0x000000000000781c */ /* 0x000fc60003f6f028 */
[----:B------:R-:W-:Y:S01]  /*0d90*/  UISETP.EQ.OR.EX UP4, UPT, UR13, URZ, !UP1, UP4 ;  /* 0x0000003f0d00728c */ /* 0x000fe2000cf82740 */
[----:B-1-3--:R-:W2:Y:S01]  /*0da0*/  @P1 LDG.E R8, desc[UR8][R6.64] ;  /* 0x0000000806081981 */ /* 0x00aea2000c1e1900 */
[----:B------:R-:W-:-:S04]  /*0db0*/  UIADD3 UR6, UP0, UR16, UR12, URZ ;  /* 0x0000000c10067290 */ /* 0x000fc8000ff1e03f */
[----:B------:R-:W-:Y:S01]  /*0dc0*/  PLOP3.LUT P2, PT, PT, PT, UP4, 0x80, 0x0 ;  /* 0x000000000000781c */ /* 0x000fe20003f4f048 */
[----:B------:R-:W-:Y:S01]  /*0dd0*/  UIADD3.X UR5, UR5, UR13, URZ, UP0, !UPT ;  /* 0x0000000d05057290 */ /* 0x000fe200087fe43f */
[----:B------:R1:W3:Y:S02]  /*0de0*/  @P0 LDG.E R6, desc[UR8][R4.64] ;  /* 0x0000000804060981 */ /* 0x0002e4000c1e1900 */
[----:B-1----:R-:W-:Y:S02]  /*0df0*/  IMAD.U32 R4, RZ, RZ, UR15 ;  /* 0x0000000fff047e24 */ /* 0x002fe4000f8e00ff */
[----:B------:R-:W-:-:S05]  /*0e00*/  IMAD.U32 R5, RZ, RZ, UR14 ;  /* 0x0000000eff057e24 */ /* 0x000fca000f8e00ff */
[----:B------:R-:W4:Y:S04]  /*0e10*/  @P3 LDG.E R7, desc[UR8][R4.64] ;  /* 0x0000000804073981 */ /* 0x000f28000c1e1900 */
[----:B-----5:R1:W5:Y:S02]  /*0e20*/  @P3 LDG.E R0, desc[UR8][R4.64+0x4] ;  /* 0x0000040804003981 */ /* 0x020364000c1e1900 */
[----:B-1----:R-:W-:Y:S01]  /*0e30*/  IMAD.U32 R4, RZ, RZ, UR6 ;  /* 0x00000006ff047e24 */ /* 0x002fe2000f8e00ff */
[----:B------:R-:W-:Y:S01]  /*0e40*/  UMOV UR31, URZ ;  /* 0x0000003f001f7c82 */ /* 0x000fe20008000000 */
[----:B------:R-:W-:Y:S01]  /*0e50*/  IMAD.U32 R5, RZ, RZ, UR5 ;  /* 0x00000005ff057e24 */ /* 0x000fe2000f8e00ff */
[----:B------:R-:W-:Y:S01]  /*0e60*/  @!UP3 ULDC.64 UR6, c[0x0][0x318] ;  /* 0x0000c6000006bab9 */ /* 0x000fe20000000a00 */
[----:B------:R-:W-:-:S03]  /*0e70*/  @!UP3 ULDC UR5, c[0x0][0x2cc] ;  /* 0x0000b3000005bab9 */ /* 0x000fc60000000800 */
[----:B------:R-:W5:Y:S01]  /*0e80*/  @!P2 LDG.E R3, desc[UR8][R4.64] ;  /* 0x000000080403a981 */ /* 0x000f62000c1e1900 */
[----:B------:R-:W-:Y:S01]  /*0e90*/  @!UP3 UISETP.NE.U32.AND UP0, UPT, UR6, URZ, UPT ;  /* 0x0000003f0600b28c */ /* 0x000fe2000bf05070 */
[----:B------:R-:W-:Y:S01]  /*0ea0*/  UMOV UR16, 0xffffffff ;  /* 0xffffffff00107882 */ /* 0x000fe20000000000 */
[----:B------:R-:W-:Y:S02]  /*0eb0*/  UMOV UR33, 0xffffffff ;  /* 0xffffffff00217882 */ /* 0x000fe40000000000 */
[----:B------:R-:W-:Y:S02]  /*0ec0*/  @!UP3 UISETP.NE.AND.EX UP0, UPT, UR7, URZ, UPT, UP0 ;  /* 0x0000003f0700b28c */ /* 0x000fe4000bf05300 */
[----:B------:R-:W-:Y:S02]  /*0ed0*/  USHF.L.U32 UR30, UR32, 0x7, URZ ;  /* 0x00000007201e7899 */ /* 0x000fe4000800063f */
[----:B------:R-:W-:Y:S01]  /*0ee0*/  @!UP3 USEL UR7, UR5, URZ, UP0 ;  /* 0x0000003f0507b287 */ /* 0x000fe20008000000 */
[----:B------:R-:W-:Y:S01]  /*0ef0*/  ULDC UR6, c[0x0][0x2c8] ;  /* 0x0000b20000067ab9 */ /* 0x000fe20000000800 */
[----:B--2---:R-:W-:-:S02]  /*0f00*/  @P1 R2UR UR31, R8 ;  /* 0x00000000081f12ca */ /* 0x004fc400000e0000 */
[----:B---3--:R-:W-:Y:S02]  /*0f10*/  @P0 R2UR UR10, R6 ;  /* 0x00000000060a02ca */ /* 0x008fe400000e0000 */
[----:B------:R-:W-:-:S04]  /*0f20*/  ISETP.NE.U32.AND P0, PT, RZ, UR12, PT ;  /* 0x0000000cff007c0c */ /* 0x000fc8000bf05070 */
[----:B------:R-:W-:-:S07]  /*0f30*/  ISETP.NE.AND.EX P0, PT, RZ, UR13, PT, P0 ;  /* 0x0000000dff007c0c */ /* 0x000fce000bf05300 */
[----:B------:R-:W-:Y:S01]  /*0f40*/  @UP3 UIADD3 UR5, UR10, -UR31, URZ ;  /* 0x8000001f0a053290 */ /* 0x000fe2000fffe03f */
[----:B----4-:R-:W-:Y:S02]  /*0f50*/  @P3 R2UR UR16, R7 ;  /* 0x00000000071032ca */ /* 0x010fe400000e0000 */
[----:B-----5:R-:W-:Y:S02]  /*0f60*/  @P3 R2UR UR11, R0 ;  /* 0x00000000000b32ca */ /* 0x020fe400000e0000 */
[----:B------:R-:W-:Y:S01]  /*0f70*/  @!P2 R2UR UR33, R3 ;  /* 0x000000000321a2ca */ /* 0x000fe200000e0000 */
[----:B------:R-:W-:-:S14]  /*0f80*/  @!P0 BRA `(.L_x_0) ;  /* 0x0000000000188947 */ /* 0x000fdc0003800000 */
[----:B------:R-:W-:-:S13]  /*0f90*/  PLOP3.LUT P0, PT, PT, PT, UP1, 0x80, 0x0 ;  /* 0x000000000000781c */ /* 0x000fda0003f0f018 */
[----:B------:R-:W2:Y:S04]  /*0fa0*/  @P0 LDG.E R0, desc[UR8][R4.64+0x4] ;  /* 0x0000040804000981 */ /* 0x000ea8000c1e1900 */
[----:B------:R-:W3:Y:S01]  /*0fb0*/  @!P0 LDG.E R4, desc[UR8][R4.64] ;  /* 0x0000000804048981 */ /* 0x000ee2000c1e1900 */
[----:B--2---:R-:W-:-:S13]  /*0fc0*/  @P0 R2UR UR6, R0 ;  /* 0x00000000000602ca */ /* 0x004fda00000e0000 */
[----:B------:R-:W-:-:S07]  /*0fd0*/  @UP1 UIADD3 UR6, UR6, -UR33, URZ ;  /* 0x8000002106061290 */ /* 0x000fce000fffe03f */
[----:B---3--:R-:W-:-:S15]  /*0fe0*/  @!P0 R2UR UR6, R4 ;  /* 0x00000000040682ca */ /* 0x008fde00000e0000 */
.L_x_0:
[----:B------:R-:W-:Y:S02]  /*0ff0*/  @!UP3 UIADD3 UR5, UR7, UR6, -UR31 ;  /* 0x000000060705b290 */ /* 0x000fe4000fffe81f */
[----:B------:R-:W-:Y:S02]  /*1000*/  @UP2 UIADD3 UR38, UR11, -UR16, URZ ;  /* 0x800000100b262290 */ /* 0x000fe4000fffe03f */
[----:B------:R-:W-:-:S05]  /*1010*/  UISETP.GT.AND UP0, UPT, UR5, UR30, UPT ;  /* 0x0000001e0500728c */ /* 0x000fca000bf04270 */
[----:B------:R-:W-:Y:S01]  /*1020*/  @!UP2 ULDC UR38, c[0x0][0x2c4] ;  /* 0x0000b1000026aab9 */ /* 0x000fe20000000800 */
[----:B------:R-:W-:-:S13]  /*1030*/  PLOP3.LUT P0, PT, PT, PT, UP0, 0x80, 0x0 ;  /* 0x000000000000781c */ /* 0x000fda0003f0f008 */
[----:B------:R-:W-:Y:S05]  /*1040*/  @!P0 BRA `(.L_x_1) ;  /* 0x0000006c00fc8947 */ /* 0x000fea0003800000 */
[----:B------:R-:W1:Y:S01]  /*1050*/  LDC R7, c[0x0][0x278] ;  /* 0x00009e00ff077b82 */ /* 0x000e620000000800 */
[----:B------:R-:W-:Y:S01]  /*1060*/  ULDC.64 UR10, c[0x0][0x488] ;  /* 0x00012200000a7ab9 */ /* 0x000fe20000000a00 */
[----:B------:R-:W-:Y:S01]  /*1070*/  UISETP.NE.AND UP1, UPT, UR16, -0x1, UPT ;  /* 0xffffffff1000788c */ /* 0x000fe2000bf25270 */
[----:B------:R-:W-:Y:S01]  /*1080*/  ULDC.64 UR6, c[0x0][0x228] ;  /* 0x00008a0000067ab9 */ /* 0x000fe20000000a00 */
[----:B------:R-:W-:Y:S01]  /*1090*/  ULDC UR61, c[0x0][0x2d4] ;  /* 0x0000b500003d7ab9 */ /* 0x000fe20000000800 */
[----:B------:R-:W-:-:S03]  /*10a0*/  UIMAD.WIDE.U32 UR18, UR48, UR6, URZ ;  /* 0x00000006301272a5 */ /* 0x000fc6000f8e003f */
[----:B------:R-:W2:Y:S01]  /*10b0*/  S2UR UR12, SR_CTAID.X ;  /* 0x00000000000c79c3 */ /* 0x000ea20000002500 */
[----:B------:R-:W-:Y:S02]  /*10c0*/  UIMAD UR6, UR60, UR6, URZ ;  /* 0x000000063c0672a4 */ /* 0x000fe4000f8e023f */
[----:B------:R-:W-:Y:S02]  /*10d0*/  USHF.R.S32.HI UR39, URZ, 0x1f, UR61 ;  /* 0x0000001f3f277899 */ /* 0x000fe4000801143d */
[----:B------:R-:W-:Y:S02]  /*10e0*/  UIMAD UR23, UR48, UR7, UR6 ;  /* 0x00000007301772a4 */ /* 0x000fe4000f8e0206 */
[----:B------:R-:W-:Y:S01]  /*10f0*/  USHF.L.U32 UR14, UR48, 0x7, URZ ;  /* 0x00000007300e7899 */ /* 0x000fe2000800063f */
[----:B------:R-:W-:Y:S01]  /*1100*/  @!UP1 ULDC.64 UR6, c[0x0][0x418] ;  /* 0x0001060000069ab9 */ /* 0x000fe20000000a00 */
[----:B------:R-:W-:Y:S01]  /*1110*/  ULDC.64 UR42, c[0x0][0x240] ;  /* 0x00009000002a7ab9 */ /* 0x000fe20000000a00 */
[----:B------:R-:W-:Y:S01]  /*1120*/  ULDC UR44, c[0x0][0x2dc] ;  /* 0x0000b700002c7ab9 */ /* 0x000fe20000000800 */
[----:B------:R-:W-:Y:S01]  /*1130*/  ULDC UR41, c[0x0][0x270] ;  /* 0x00009c0000297ab9 */ /* 0x000fe20000000800 */
[----:B------:R-:W-:-:S02]  /*1140*/  USEL UR36, UR14, URZ, UP2 ;  /* 0x0000003f0e247287 */ /* 0x000fc40009000000 */
[----:B------:R-:W-:Y:S01]  /*1150*/  @!UP1 UIMAD.WIDE.U32 UR28, UR48, UR6, URZ ;  /* 0x00000006301c92a5 */ /* 0x000fe2000f8e003f */
[----:B-1----:R-:W-:Y:S01]  /*1160*/  IABS R6, R7 ;  /* 0x0000000700067213 */ /* 0x002fe20000000000 */
[----:B------:R-:W-:Y:S01]  /*1170*/  UIMAD.WIDE.U32 UR14, UR16, UR42, URZ ;  /* 0x0000002a100e72a5 */ /* 0x000fe2000f8e003f */
[----:B------:R-:W-:Y:S01]  /*1180*/  ISETP.NE.AND P3, PT, R7, RZ, PT ;  /* 0x000000ff0700720c */ /* 0x000fe20003f65270 */
[----:B------:R-:W-:Y:S01]  /*1190*/  ULDC.U8 UR20, c[0x0][0x3d8] ;  /* 0x0000f60000147ab9 */ /* 0x000fe20000000000 */
[----:B------:R-:W1:Y:S01]  /*11a0*/  I2F.RP R4, R6 ;  /* 0x0000000600047306 */ /* 0x000e620000209400 */
[----:B------:R-:W-:Y:S02]  /*11b0*/  USHF.L.U64.HI UR13, UR48, 0x7, UR60 ;  /* 0x00000007300d7899 */ /* 0x000fe4000801023c */
[----:B------:R-:W-:Y:S02]  /*11c0*/  UISETP.NE.AND UP3, UPT, UR20, URZ, UPT ;  /* 0x0000003f1400728c */ /* 0x000fe4000bf65270 */
[----:B--2---:R-:W-:-:S02]  /*11d0*/  UIMAD.WIDE.U32 UR26, UR12, UR10, URZ ;  /* 0x0000000a0c1a72a5 */ /* 0x004fc4000f8e003f */
[----:B------:R-:W-:Y:S02]  /*11e0*/  USEL UR57, UR18, UR14, !UP1 ;  /* 0x0000000e12397287 */ /* 0x000fe4000c800000 */
[----:B------:R-:W-:Y:S02]  /*11f0*/  UIMAD UR45, UR12, UR11, UR27 ;  /* 0x0000000b0c2d72a4 */ /* 0x000fe4000f8e021b */
[----:B------:R-:W-:Y:S01]  /*1200*/  UIADD3 UR12, UR38, 0x7f, URZ ;  /* 0x0000007f260c7890 */ /* 0x000fe2000fffe03f */
[----:B------:R-:W-:Y:S01]  /*1210*/  @UP1 ULDC.64 UR10, c[0x0][0x420] ;  /* 0x00010800000a1ab9 */ /* 0x000fe20000000a00 */
[----:B------:R-:W-:Y:S01]  /*1220*/  UIMAD UR24, UR16, UR43, URZ ;  /* 0x0000002b101872a4 */ /* 0x000fe2000f8e023f */
[----:B-1----:R-:W1:Y:S01]  /*1230*/  MUFU.RCP R4, R4 ;  /* 0x0000000400047308 */ /* 0x002e620000001000 */
[----:B------:R-:W-:Y:S02]  /*1240*/  USHF.R.S32.HI UR17, URZ, 0x1f, UR12 ;  /* 0x0000001f3f117899 */ /* 0x000fe4000801140c */
[----:B------:R-:W-:-:S02]  /*1250*/  @UP1 UIMAD.WIDE.U32 UR34, UR16, UR10, URZ ;  /* 0x0000000a102212a5 */ /* 0x000fc4000f8e003f */
[----:B------:R-:W-:Y:S02]  /*1260*/  @!UP1 UIMAD UR10, UR60, UR6, URZ ;  /* 0x000000063c0a92a4 */ /* 0x000fe4000f8e023f */
[----:B------:R-:W-:Y:S02]  /*1270*/  ULEA.HI UR46, UR17, UR12, URZ, 0x7 ;  /* 0x0000000c112e7291 */ /* 0x000fe4000f8f383f */
[----:B------:R-:W-:Y:S02]  /*1280*/  UIMAD UR12, UR39, UR48, URZ ;  /* 0x00000030270c72a4 */ /* 0x000fe4000f8e023f */
[----:B------:R-:W-:Y:S02]  /*1290*/  @UP1 UIMAD UR50, UR16, UR11, UR35 ;  /* 0x0000000b103212a4 */ /* 0x000fe4000f8e0223 */
[----:B------:R-:W-:Y:S02]  /*12a0*/  @!UP1 UIMAD UR27, UR48, UR7, UR10 ;  /* 0x00000007301b92a4 */ /* 0x000fe4000f8e020a */
[----:B------:R-:W-:Y:S01]  /*12b0*/  UIMAD.WIDE UR6, UR44, UR41, URZ ;  /* 0x000000292c0672a5 */ /* 0x000fe2000f8e023f */
[----:B-1----:R-:W-:Y:S01]  /*12c0*/  VIADD R4, R4, 0xffffffe ;  /* 0x0ffffffe04047836 */ /* 0x002fe20000000000 */
[----:B------:R-:W-:-:S02]  /*12d0*/  UIMAD.WIDE.U32 UR10, UR48, UR61, URZ ;  /* 0x0000003d300a72a5 */ /* 0x000fc4000f8e003f */
[----:B------:R-:W-:Y:S01]  /*12e0*/  UIMAD UR12, UR60, UR61, UR12 ;  /* 0x0000003d3c0c72a4 */ /* 0x000fe2000f8e020c */
[----:B------:R-:W1:Y:S01]  /*12f0*/  F2I.FTZ.U32.TRUNC.NTZ R5, R4 ;  /* 0x0000000400057305 */ /* 0x000e62000021f000 */
[----:B------:R-:W-:Y:S02]  /*1300*/  UIMAD UR17, UR7, UR10, URZ ;  /* 0x0000000a071172a4 */ /* 0x000fe4000f8e023f */
[----:B------:R-:W-:Y:S02]  /*1310*/  UIADD3 UR14, UR11, UR12, URZ ;  /* 0x0000000c0b0e7290 */ /* 0x000fe4000fffe03f */
[----:B------:R-:W-:Y:S02]  /*1320*/  USEL UR37, UR13, URZ, UP2 ;  /* 0x0000003f0d257287 */ /* 0x000fe40009000000 */
[----:B------:R-:W-:Y:S02]  /*1330*/  UIADD3 UR47, UR19, UR23, URZ ;  /* 0x00000017132f7290 */ /* 0x000fe4000fffe03f */
[----:B------:R-:W-:-:S02]  /*1340*/  UIMAD.WIDE.U32 UR12, UR6, UR10, URZ ;  /* 0x0000000a060c72a5 */ /* 0x000fc4000f8e003f */
[----:B------:R-:W-:Y:S02]  /*1350*/  @UP1 UIADD3 UR47, UR15, UR24, URZ ;  /* 0x000000180f2f1290 */ /* 0x000fe4000fffe03f */
[----:B------:R-:W-:Y:S01]  /*1360*/  UIMAD.WIDE.U32 UR10, UR6, UR16, URZ ;  /* 0x00000010060a72a5 */ /* 0x000fe2000f8e003f */
[--C-:B-1----:R-:W-:Y:S01]  /*1370*/  IMAD.MOV R0, RZ, RZ, -R5.reuse ;  /* 0x000000ffff007224 */ /* 0x102fe200078e0a05 */
[----:B------:R-:W-:Y:S01]  /*1380*/  UIMAD UR14, UR6, UR14, UR17 ;  /* 0x0000000e060e72a4 */ /* 0x000fe2000f8e0211 */
[----:B------:R-:W-:Y:S01]  /*1390*/  IMAD.MOV.U32 R4, RZ, RZ, RZ ;  /* 0x000000ffff047224 */ /* 0x000fe200078e00ff */
[----:B------:R-:W-:Y:S01]  /*13a0*/  UIMAD UR15, UR7, UR16, URZ ;  /* 0x00000010070f72a4 */ /* 0x000fe2000f8e023f */
[----:B------:R-:W-:Y:S01]  /*13b0*/  IMAD R3, R0, R6, RZ ;  /* 0x0000000600037224 */ /* 0x000fe200078e02ff */
[----:B------:R-:W-:Y:S01]  /*13c0*/  IABS R0, UR59 ;  /* 0x0000003b00007c13 */ /* 0x000fe20008000000 */
[----:B------:R-:W-:Y:S01]  /*13d0*/  ULDC UR40, c[0x0][0x2c4] ;  /* 0x0000b10000287ab9 */ /* 0x000fe20000000800 */
[----:B------:R-:W-:Y:S01]  /*13e0*/  USEL UR58, UR12, UR10, !UP1 ;  /* 0x0000000a0c3a7287 */ /* 0x000fe2000c800000 */
[----:B------:R-:W-:Y:S01]  /*13f0*/  IMAD.HI.U32 R3, R5, R3, R4 ;  /* 0x0000000305037227 */ /* 0x000fe200078e0004 */
[----:B------:R-:W-:-:S02]  /*1400*/  UIADD3 UR49, UR13, UR14, URZ ;  /* 0x0000000e0d317290 */ /* 0x000fc4000fffe03f */
[----:B------:R-:W-:Y:S02]  /*1410*/  @UP1 UIADD3 UR49, UR11, UR15, URZ ;  /* 0x0000000f0b311290 */ /* 0x000fe4000fffe03f */
[----:B------:R-:W-:Y:S01]  /*1420*/  @UP3 UIMAD UR10, UR48, UR40, URZ ;  /* 0x00000028300a32a4 */ /* 0x000fe2000f8e023f */
[----:B------:R-:W-:Y:S01]  /*1430*/  IMAD.HI.U32 R3, R3, R0, RZ ;  /* 0x0000000003037227 */ /* 0x000fe200078e00ff */
[----:B------:R-:W-:Y:S02]  /*1440*/  ULOP3.LUT UR11, UR46, 0xffffff80, URZ, 0xc0, !UPT ;  /* 0xffffff802e0b7892 */ /* 0x000fe4000f8ec03f */
[----:B------:R-:W-:Y:S01]  /*1450*/  UISETP.NE.AND UP0, UPT, UR33, -0x1, UPT ;  /* 0xffffffff2100788c */ /* 0x000fe2000bf05270 */
[----:B------:R-:W-:Y:S01]  /*1460*/  IMAD.MOV R4, RZ, RZ, -R3 ;  /* 0x000000ffff047224 */ /* 0x000fe200078e0a03 */
[----:B------:R-:W-:Y:S02]  /*1470*/  @UP3 USEL UR10, UR10, UR16, !UP1 ;  /* 0x000000100a0a3287 */ /* 0x000fe4000c800000 */
[----:B------:R-:W-:Y:S01]  /*1480*/  UIADD3 UR14, UR11, -0x80, URZ ;  /* 0xffffff800b0e7890 */ /* 0x000fe2000fffe03f */
[----:B------:R-:W-:Y:S01]  /*1490*/  IMAD R0, R6, R4, R0 ;  /* 0x0000000406007224 */ /* 0x000fe200078e0200 */
[----:B------:R-:W-:Y:S01]  /*14a0*/  @UP3 ULDC UR15, c[0x0][0x2e4] ;  /* 0x0000b900000f3ab9 */ /* 0x000fe20000000800 */
[----:B------:R-:W-:-:S02]  /*14b0*/  @!UP3 UIMAD UR11, UR48, UR41, UR59 ;  /* 0x00000029300bb2a4 */ /* 0x000fc4000f8e023b */
[----:B------:R-:W-:Y:S01]  /*14c0*/  @UP3 UIMAD UR23, UR59, UR15, UR10 ;  /* 0x0000000f3b1732a4 */ /* 0x000fe2000f8e020a */
[----:B------:R-:W-:Y:S01]  /*14d0*/  ISETP.GT.U32.AND P1, PT, R6, R0, PT ;  /* 0x000000000600720c */ /* 0x000fe20003f24070 */
[----:B------:R-:W-:Y:S02]  /*14e0*/  USHF.R.S32.HI UR17, URZ, 0x1f, UR14 ;  /* 0x0000001f3f117899 */ /* 0x000fe4000801140e */
[----:B------:R-:W-:Y:S02]  /*14f0*/  UIADD3 UR10, UP2, UR14, UR36, URZ ;  /* 0x000000240e0a7290 */ /* 0x000fe4000ff5e03f */
[----:B------:R-:W-:Y:S01]  /*1500*/  @!UP3 UIMAD UR23, UR11, UR40, URZ ;  /* 0x000000280b17b2a4 */ /* 0x000fe2000f8e023f */
[----:B------:R-:W-:Y:S01]  /*1510*/  ULDC.U8 UR21, c[0x0][0x480] ;  /* 0x0001200000157ab9 */ /* 0x000fe20000000000 */
[----:B------:R-:W-:Y:S02]  /*1520*/  UIADD3.X UR11, UR17, UR37, URZ, UP2, !UPT ;  /* 0x00000025110b7290 */ /* 0x000fe400097fe43f */
[----:B------:R-:W-:-:S02]  /*1530*/  UIMAD UR7, UR7, UR10, URZ ;  /* 0x0000000a070772a4 */ /* 0x000fc4000f8e023f */
[----:B------:R-:W-:Y:S02]  /*1540*/  @UP0 UIADD3 UR22, UR31, UR33, URZ ;  /* 0x000000211f160290 */ /* 0x000fe4000fffe03f */
[-C--:B------:R-:W-:Y:S01]  /*1550*/  @!P1 IADD3 R0, R0, -R6.reuse, RZ ;  /* 0x8000000600009210 */ /* 0x080fe20007ffe0ff */
[----:B------:R-:W-:Y:S01]  /*1560*/  @!P1 VIADD R3, R3, 0x1 ;  /* 0x0000000103039836 */ /* 0x000fe20000000000 */
[----:B------:R-:W-:Y:S01]  /*1570*/  PLOP3.LUT P1, PT, PT, PT, UP0, 0x80, 0x0 ;  /* 0x000000000000781c */ /* 0x000fe20003f2f008 */
[----:B------:R-:W-:Y:S01]  /*1580*/  @UP0 UIADD3 UR25, UR31, UR33, URZ ;  /* 0x000000211f190290 */ /* 0x000fe2000fffe03f */
[----:B------:R-:W-:Y:S01]  /*1590*/  ISETP.GE.U32.AND P0, PT, R0, R6, PT ;  /* 0x000000060000720c */ /* 0x000fe20003f06070 */
[----:B------:R-:W-:Y:S01]  /*15a0*/  UISETP.NE.AND UP5, UPT, UR21, URZ, UPT ;  /* 0x0000003f1500728c */ /* 0x000fe2000bfa5270 */
[----:B------:R-:W-:Y:S01]  /*15b0*/  LOP3.LUT R0, R7, UR59, RZ, 0x3c, !PT ;  /* 0x0000003b07007c12 */ /* 0x000fe2000f8e3cff */
[----:B------:R-:W-:Y:S01]  /*15c0*/  @UP0 ULDC.64 UR18, c[0x0][0x250] ;  /* 0x0000940000120ab9 */ /* 0x000fe20000000a00 */
[----:B------:R-:W-:Y:S01]  /*15d0*/  @UP0 ULDC.64 UR20, c[0x0][0x248] ;  /* 0x0000920000140ab9 */ /* 0x000fe20000000a00 */
[----:B------:R-:W-:Y:S01]  /*15e0*/  UIMAD.WIDE.U32 UR40, UR6, UR10, URZ ;  /* 0x0000000a062872a5 */ /* 0x000fe2000f8e003f */
[----:B------:R-:W-:Y:S01]  /*15f0*/  ISETP.GE.AND P2, PT, R0, RZ, PT ;  /* 0x000000ff0000720c */ /* 0x000fe20003f46270 */
[----:B------:R-:W-:-:S02]  /*1600*/  UIMAD UR10, UR6, UR11, UR7 ;  /* 0x0000000b060a72a4 */ /* 0x000fc4000f8e0207 */
[----:B------:R-:W-:Y:S02]  /*1610*/  @UP0 UIMAD.WIDE.U32 UR12, UR22, UR20, URZ ;  /* 0x00000014160c02a5 */ /* 0x000fe4000f8e003f */
[----:B------:R-:W-:Y:S02]  /*1620*/  @UP0 UIMAD.WIDE.U32 UR6, UR25, UR18, URZ ;  /* 0x00000012190602a5 */ /* 0x000fe4000f8e003f */
[----:B------:R-:W-:Y:S01]  /*1630*/  UIMAD UR52, UR59, UR44, URZ ;  /* 0x0000002c3b3472a4 */ /* 0x000fe2000f8e023f */
[----:B------:R-:W-:Y:S01]  /*1640*/  @P0 VIADD R3, R3, 0x1 ;  /* 0x0000000103030836 */ /* 0x000fe20000000000 */
[----:B------:R-:W-:Y:S01]  /*1650*/  @UP0 UIMAD UR15, UR22, UR21, URZ ;  /* 0x00000015160f02a4 */ /* 0x000fe2000f8e023f */
[----:B------:R-:W-:Y:S01]  /*1660*/  PLOP3.LUT P0, PT, PT, PT, UP3, 0x80, 0x0 ;  /* 0x000000000000781c */ /* 0x000fe20003f0f038 */
[----:B------:R-:W-:Y:S02]  /*1670*/  @UP0 UIMAD UR11, UR25, UR19, URZ ;  /* 0x00000013190b02a4 */ /* 0x000fe4000f8e023f */
[----:B------:R-:W-:Y:S01]  /*1680*/  USEL UR54, UR45, URZ, UP5 ;  /* 0x0000003f2d367287 */ /* 0x000fe2000a800000 */
[----:B------:R-:W-:Y:S01]  /*1690*/  @!P2 IADD3 R3, -R3, RZ, RZ ;  /* 0x000000ff0303a210 */ /* 0x000fe20007ffe1ff */
[----:B------:R-:W-:Y:S01]  /*16a0*/  USHF.R.S32.HI UR51, URZ, 0x1f, UR30 ;  /* 0x0000001f3f337899 */ /* 0x000fe2000801141e */
[----:B------:R-:W-:Y:S01]  /*16b0*/  @!P3 LOP3.LUT R3, RZ, R7, RZ, 0x33, !PT ;  /* 0x00000007ff03b212 */ /* 0x000fe200078e33ff */
[----:B------:R-:W-:-:S02]  /*16c0*/  @!UP1 UIADD3 UR50, UR29, UR27, URZ ;  /* 0x0000001b1d329290 */ /* 0x000fc4000fffe03f */
[----:B------:R-:W-:Y:S02]  /*16d0*/  USHF.R.S32.HI UR56, URZ, 0x1f, UR52 ;  /* 0x0000001f3f387899 */ /* 0x000fe40008011434 */
[----:B------:R-:W-:Y:S02]  /*16e0*/  USEL UR55, UR26, URZ, UP5 ;  /* 0x0000003f1a377287 */ /* 0x000fe4000a800000 */
[----:B------:R-:W-:Y:S02]  /*16f0*/  @UP0 UIADD3 UR44, UR7, UR11, URZ ;  /* 0x0000000b072c0290 */ /* 0x000fe4000fffe03f */
[----:B------:R-:W-:Y:S02]  /*1700*/  UIADD3 UR53, UR41, UR10, URZ ;  /* 0x0000000a29357290 */ /* 0x000fe4000fffe03f */
[----:B------:R-:W-:Y:S01]  /*1710*/  @UP0 UIADD3 UR45, UR13, UR15, URZ ;  /* 0x0000000f0d2d0290 */ /* 0x000fe2000fffe03f */
[----:B------:R-:W-:Y:S01]  /*1720*/  @UP0 UMOV UR39, UR12 ;  /* 0x0000000c00270c82 */ /* 0x000fe20008000000 */
[----:B------:R-:W-:Y:S01]  /*1730*/  @UP0 UMOV UR37, UR6 ;  /* 0x0000000600250c82 */ /* 0x000fe20008000000 */
[----:B------:R-:W-:Y:S09]  /*1740*/  @P1 BRA `(.L_x_2) ;  /* 0x0000000000301947 */ /* 0x000ff20003800000 */
[----:B------:R-:W-:Y:S01]  /*1750*/  USHF.R.S32.HI UR6, URZ, 0x1f, UR31 ;  /* 0x0000001f3f067899 */ /* 0x000fe2000801141f */
[----:B------:R-:W-:-:S03]  /*1760*/  ULDC.64 UR20, c[0x0][0x248] ;  /* 0x0000920000147ab9 */ /* 0x000fc60000000a00 */
[----:B------:R-:W-:Y:S02]  /*1770*/  UIMAD UR10, UR6, UR20, URZ ;  /* 0x00000014060a72a4 */ /* 0x000fe4000f8e023f */
[----:B------:R-:W-:Y:S02]  /*1780*/  UIMAD.WIDE.U32 UR6, UR31, UR20, URZ ;  /* 0x000000141f0672a5 */ /* 0x000fe4000f8e003f */
[----:B------:R-:W-:-:S04]  /*1790*/  UIMAD UR10, UR31, UR21, UR10 ;  /* 0x000000151f0a72a4 */ /* 0x000fc8000f8e020a */
[----:B------:R-:W-:-:S03]  /*17a0*/  UIADD3 UR7, UR7, UR10, URZ ;  /* 0x0000000a07077290 */ /* 0x000fc6000fffe03f */
[----:B------:R-:W-:Y:S02]  /*17b0*/  ULDC.64 UR10, c[0x0][0x230] ;  /* 0x00008c00000a7ab9 */ /* 0x000fe40000000a00 */
[----:B------:R-:W-:Y:S02]  /*17c0*/  UIMAD UR12, UR60, UR10, URZ ;  /* 0x0000000a3c0c72a4 */ /* 0x000fe4000f8e023f */
[----:B------:R-:W-:Y:S02]  /*17d0*/  UIMAD.WIDE.U32 UR6, UR48, UR10, UR6 ;  /* 0x0000000a300672a5 */ /* 0x000fe4000f8e0006 */
[----:B------:R-:W-:-:S04]  /*17e0*/  UIMAD UR11, UR48, UR11, UR12 ;  /* 0x0000000b300b72a4 */ /* 0x000fc8000f8e020c */
[----:B------:R-:W-:Y:S01]  /*17f0*/  UIADD3 UR45, UR7, UR11, URZ ;  /* 0x0000000b072d7290 */ /* 0x000fe2000fffe03f */
[----:B------:R-:W-:-:S11]  /*1800*/  UMOV UR39, UR6 ;  /* 0x0000000600277c82 */ /* 0x000fd60008000000 */
.L_x_2:
[----:B------:R-:W-:Y:S05]  /*1810*/  @P1 BRA `(.L_x_3) ;  /* 0x0000000000301947 */ /* 0x000fea0003800000 */
[----:B------:R-:W-:Y:S01]  /*1820*/  USHF.R.S32.HI UR6, URZ, 0x1f, UR31 ;  /* 0x0000001f3f067899 */ /* 0x000fe2000801141f */
[----:B------:R-:W-:-:S03]  /*1830*/  ULDC.64 UR18, c[0x0][0x250] ;  /* 0x0000940000127ab9 */ /* 0x000fc60000000a00 */
[----:B------:R-:W-:Y:S02]  /*1840*/  UIMAD UR10, UR6, UR18, URZ ;  /* 0x00000012060a72a4 */ /* 0x000fe4000f8e023f */
[----:B------:R-:W-:Y:S02]  /*1850*/  UIMAD.WIDE.U32 UR6, UR31, UR18, URZ ;  /* 0x000000121f0672a5 */ /* 0x000fe4000f8e003f */
[----:B------:R-:W-:-:S03]  /*1860*/  UIMAD UR12, UR31, UR19, UR10 ;  /* 0x000000131f0c72a4 */ /* 0x000fc6000f8e020a */
[----:B------:R-:W-:Y:S01]  /*1870*/  ULDC.64 UR10, c[0x0][0x238] ;  /* 0x00008e00000a7ab9 */ /* 0x000fe20000000a00 */
[----:B------:R-:W-:Y:S02]  /*1880*/  UIADD3 UR7, UR7, UR12, URZ ;  /* 0x0000000c07077290 */ /* 0x000fe4000fffe03f */
[----:B------:R-:W-:Y:S02]  /*1890*/  UIMAD UR12, UR60, UR10, URZ ;  /* 0x0000000a3c0c72a4 */ /* 0x000fe4000f8e023f */
[----:B------:R-:W-:Y:S02]  /*18a0*/  UIMAD.WIDE.U32 UR6, UR48, UR10, UR6 ;  /* 0x0000000a300672a5 */ /* 0x000fe4000f8e0006 */
[----:B------:R-:W-:-:S04]  /*18b0*/  UIMAD UR11, UR48, UR11, UR12 ;  /* 0x0000000b300b72a4 */ /* 0x000fc8000f8e020c */
[----:B------:R-:W-:Y:S01]  /*18c0*/  UIADD3 UR44, UR7, UR11, URZ ;  /* 0x0000000b072c7290 */ /* 0x000fe2000fffe03f */
[----:B------:R-:W-:-:S11]  /*18d0*/  UMOV UR37, UR6 ;  /* 0x0000000600257c82 */ /* 0x000fd60008000000 */
.L_x_3:
[----:B------:R-:W-:Y:S01]  /*18e0*/  @UP1 UMOV UR7, UR34 ;  /* 0x0000002200071c82 */ /* 0x000fe20008000000 */
[----:B------:R-:W-:Y:S01]  /*18f0*/  @!UP1 UMOV UR7, UR28 ;  /* 0x0000001c00079c82 */ /* 0x000fe20008000000 */
[----:B------:R-:W-:Y:S01]  /*1900*/  SHF.R.S32.HI R16, RZ, 0x1f, R3 ;  /* 0x0000001fff107819 */ /* 0x000fe20000011403 */
[----:B------:R-:W-:Y:S06]  /*1910*/  @!P0 BRA `(.L_x_4) ;  /* 0x00000000001c8947 */ /* 0x000fec0003800000 */
[----:B------:R-:W-:Y:S01]  /*1920*/  @!UP1 UIMAD UR16, UR48, UR61, URZ ;  /* 0x0000003d301092a4 */ /* 0x000fe2000f8e023f */
[----:B------:R-:W-:Y:S01]  /*1930*/  ULDC UR6, c[0x0][0x2c0] ;  /* 0x0000b00000067ab9 */ /* 0x000fe20000000800 */
[----:B------:R-:W-:Y:S02]  /*1940*/  ULDC UR10, c[0x0][0x2e4] ;  /* 0x0000b900000a7ab9 */ /* 0x000fe40000000800 */
[----:B------:R-:W-:Y:S02]  /*1950*/  ULEA UR10, UR6, UR10, 0x7 ;  /* 0x0000000a060a7291 */ /* 0x000fe4000f8e383f */
[----:B------:R-:W-:-:S04]  /*1960*/  ULEA UR6, UR48, UR16, 0x7 ;  /* 0x0000001030067291 */ /* 0x000fc8000f8e383f */
[----:B------:R-:W-:Y:S01]  /*1970*/  UIMAD UR6, UR10, UR59, UR6 ;  /* 0x0000003b0a0672a4 */ /* 0x000fe2000f8e0206 */
[----:B------:R-:W-:Y:S11]  /*1980*/  BRA `(.L_x_5) ;  /* 0x00000000000c7947 */ /* 0x000ff60003800000 */
.L_x_4:
[----:B------:R-:W-:Y:S02]  /*1990*/  ULDC UR6, c[0x0][0x270] ;  /* 0x00009c0000067ab9 */ /* 0x000fe40000000800 */
[----:B------:R-:W-:-:S04]  /*19a0*/  UIMAD UR6, UR48, UR6, UR59 ;  /* 0x00000006300672a4 */ /* 0x000fc8000f8e023b */
[----:B------:R-:W-:-:S12]  /*19b0*/  UIMAD UR6, UR6, UR61, URZ ;  /* 0x0000003d060672a4 */ /* 0x000fd8000f8e023f */
.L_x_5:
[----:B------:R-:W1:Y:S01]  /*19c0*/  S2R R5, SR_TID.X ;  /* 0x0000000000057919 */ /* 0x000e620000002100 */
[----:B------:R-:W2:Y:S01]  /*19d0*/  LDC.64 R12, c[0x0][0x420] ;  /* 0x00010800ff0c7b82 */ /* 0x000ea20000000a00 */
[----:B------:R-:W-:Y:S01]  /*19e0*/  USHF.R.S32.HI UR12, URZ, 0x1f, UR59 ;  /* 0x0000001f3f0c7899 */ /* 0x000fe2000801143b */
[----:B------:R-:W-:Y:S01]  /*19f0*/  BSSY B1, `(.L_x_1) ;  /* 0x0000664000017945 */ /* 0x000fe20003800000 */
[----:B------:R-:W-:Y:S01]  /*1a00*/  UIADD3 UR34, UR14, UR6, URZ ;  /* 0x000000060e227290 */ /* 0x000fe2000fffe03f */
[----:B------:R-:W-:Y:S01]  /*1a10*/  ULDC UR10, c[0x0][0x2dc] ;  /* 0x0000b700000a7ab9 */ /* 0x000fe20000000800 */
[----:B------:R-:W-:Y:S01]  /*1a20*/  ULDC UR11, c[0x0][0x270] ;  /* 0x00009c00000b7ab9 */ /* 0x000fe20000000800 */
[----:B------:R-:W-:Y:S01]  /*1a30*/  ULDC.64 UR24, c[0x0][0x210] ;  /* 0x0000840000187ab9 */ /* 0x000fe20000000a00 */
[----:B------:R-:W-:Y:S02]  /*1a40*/  UIMAD UR16, UR10, UR11, URZ ;  /* 0x0000000b0a1072a4 */ /* 0x000fe4000f8e023f */
[----:B------:R-:W-:-:S02]  /*1a50*/  UISETP.GE.AND UP4, UPT, UR38, 0x1, UPT ;  /* 0x000000012600788c */ /* 0x000fc4000bf86270 */
[----:B------:R-:W-:Y:S01]  /*1a60*/  USHF.L.U32 UR15, UR16, 0x7, URZ ;  /* 0x00000007100f7899 */ /* 0x000fe2000800063f */
[----:B------:R-:W-:Y:S01]  /*1a70*/  ULDC.64 UR28, c[0x0][0x3e0] ;  /* 0x0000f800001c7ab9 */ /* 0x000fe20000000a00 */
[----:B------:R-:W-:Y:S01]  /*1a80*/  ULDC.64 UR26, c[0x0][0x400] ;  /* 0x00010000001a7ab9 */ /* 0x000fe20000000a00 */
[----:B------:R-:W-:Y:S01]  /*1a90*/  UIADD3 UR13, UR14, UR23, URZ ;  /* 0x000000170e0d7290 */ /* 0x000fe2000fffe03f */
[----:B------:R-:W-:Y:S02]  /*1aa0*/  ULDC.64 UR60, c[0x0][0x478] ;  /* 0x00011e00003c7ab9 */ /* 0x000fe40000000a00 */
[----:B------:R-:W-:Y:S01]  /*1ab0*/  ULDC.64 UR22, c[0x0][0x2b0] ;  /* 0x0000ac0000167ab9 */ /* 0x000fe20000000a00 */
[----:B------:R-:W-:Y:S02]  /*1ac0*/  ULEA.HI.SX32 UR36, UR46, 0xffffffff, 0x19 ;  /* 0xffffffff2e247891 */ /* 0x000fe4000f8fca3f */
[----:B------:R-:W-:Y:S01]  /*1ad0*/  UIMAD.WIDE UR22, UR13, 0x4, UR22 ;  /* 0x000000040d1678a5 */ /* 0x000fe2000f8e0216 */
[----:B--2---:R-:W-:Y:S01]  /*1ae0*/  IMAD R10, R12, UR17, RZ ;  /* 0x000000110c0a7c24 */ /* 0x004fe2000f8e02ff */
[----:B------:R-:W-:Y:S01]  /*1af0*/  UIMAD.WIDE UR34, UR34, 0x4, UR60 ;  /* 0x00000004222278a5 */ /* 0x000fe2000f8e023c */
[----:B-1----:R-:W-:-:S04]  /*1b00*/  SHF.R.S32.HI R14, RZ, 0x1f, R5 ;  /* 0x0000001fff0e7819 */ /* 0x002fc80000011405 */
[CC--:B------:R-:W-:Y:S02]  /*1b10*/  LEA.HI R0, R14.reuse, R5.reuse, RZ, 0x2 ;  /* 0x000000050e007211 */ /* 0x0c0fe400078f10ff */
[----:B------:R-:W-:Y:S02]  /*1b20*/  LEA.HI R14, R14, R5, RZ, 0x5 ;  /* 0x000000050e0e7211 */ /* 0x000fe400078f28ff */
[----:B------:R-:W-:Y:S02]  /*1b30*/  LOP3.LUT R4, R0, 0xfffffffc, RZ, 0xc0, !PT ;  /* 0xfffffffc00047812 */ /* 0x000fe400078ec0ff */
[----:B------:R-:W-:Y:S02]  /*1b40*/  SHF.R.S32.HI R0, RZ, 0x2, R0 ;  /* 0x00000002ff007819 */ /* 0x000fe40000011400 */
[----:B------:R-:W-:Y:S01]  /*1b50*/  LOP3.LUT R15, R14, 0xffffffe0, RZ, 0xc0, !PT ;  /* 0xffffffe00e0f7812 */ /* 0x000fe200078ec0ff */
[----:B------:R-:W-:Y:S01]  /*1b60*/  IMAD.IADD R4, R5, 0x1, -R4 ;  /* 0x0000000105047824 */ /* 0x000fe200078e0a04 */
[----:B------:R-:W-:-:S02]  /*1b70*/  SHF.R.S32.HI R22, RZ, 0x1f, R0 ;  /* 0x0000001fff167819 */ /* 0x000fc40000011400 */
[----:B------:R-:W-:Y:S01]  /*1b80*/  IADD3 R6, P0, R0, UR14, RZ ;  /* 0x0000000e00067c10 */ /* 0x000fe2000ff1e0ff */
[----:B------:R-:W-:Y:S02]  /*1b90*/  IMAD.SHL.U32 R4, R4, 0x8, RZ ;  /* 0x0000000804047824 */ /* 0x000fe400078e00ff */
[----:B------:R-:W-:Y:S01]  /*1ba0*/  IMAD.IADD R15, R5, 0x1, -R15 ;  /* 0x00000001050f7824 */ /* 0x000fe200078e0a0f */
[----:B------:R-:W-:Y:S02]  /*1bb0*/  IADD3.X R7, R22, UR17, RZ, P0, !PT ;  /* 0x0000001116077c10 */ /* 0x000fe400087fe4ff */
[----:B------:R-:W-:-:S03]  /*1bc0*/  SHF.R.S32.HI R5, RZ, 0x1f, R4 ;  /* 0x0000001fff057819 */ /* 0x000fc60000011404 */
[----:B------:R-:W-:Y:S02]  /*1bd0*/  IMAD R7, R7, UR42, RZ ;  /* 0x0000002a07077c24 */ /* 0x000fe4000f8e02ff */
[----:B------:R-:W-:-:S04]  /*1be0*/  IMAD.WIDE.U32 R8, R6, UR42, R4 ;  /* 0x0000002a06087c25 */ /* 0x000fc8000f8e0004 */
[----:B------:R-:W-:Y:S01]  /*1bf0*/  IMAD R11, R6, UR43, R7 ;  /* 0x0000002b060b7c24 */ /* 0x000fe2000f8e0207 */
[----:B------:R-:W-:Y:S01]  /*1c00*/  IADD3 R6, P0, R4, UR7, RZ ;  /* 0x0000000704067c10 */ /* 0x000fe2000ff1e0ff */
[----:B------:R-:W-:Y:S01]  /*1c10*/  ULDC.64 UR6, c[0x0][0x428] ;  /* 0x00010a0000067ab9 */ /* 0x000fe20000000a00 */
[----:B------:R-:W-:Y:S01]  /*1c20*/  IADD3 R8, P1, R8, UR57, RZ ;  /* 0x0000003908087c10 */ /* 0x000fe2000ff3e0ff */
[----:B------:R-:W-:Y:S01]  /*1c30*/  UIMAD UR10, UR12, UR6, URZ ;  /* 0x000000060c0a72a4 */ /* 0x000fe2000f8e023f */
[----:B------:R-:W-:Y:S02]  /*1c40*/  IADD3.X R7, R5, UR50, RZ, P0, !PT ;  /* 0x0000003205077c10 */ /* 0x000fe400087fe4ff */
[----:B------:R-:W-:Y:S01]  /*1c50*/  IADD3.X R9, R9, UR47, R11, P1, !PT ;  /* 0x0000002f09097c10 */ /* 0x000fe20008ffe40b */
[----:B------:R-:W-:Y:S01]  /*1c60*/  IMAD R11, R13, UR14, R10 ;  /* 0x0000000e0d0b7c24 */ /* 0x000fe2000f8e020a */
[----:B------:R-:W-:Y:S01]  /*1c70*/  UIMAD UR11, UR59, UR7, UR10 ;  /* 0x000000073b0b72a4 */ /* 0x000fe2000f8e020a */
[----:B------:R-:W-:-:S04]  /*1c80*/  IMAD.WIDE.U32 R6, R12, UR14, R6 ;  /* 0x0000000e0c067c25 */ /* 0x000fc8000f8e0006 */
[----:B------:R-:W-:Y:S01]  /*1c90*/  IMAD.U32 R10, RZ, RZ, UR6 ;  /* 0x00000006ff0a7e24 */ /* 0x000fe2000f8e00ff */
[----:B------:R-:W-:Y:S01]  /*1ca0*/  ULDC.64 UR6, c[0x0][0x258] ;  /* 0x0000960000067ab9 */ /* 0x000fe20000000a00 */
[----:B------:R-:W-:Y:S01]  /*1cb0*/  IMAD.IADD R7, R7, 0x1, R11 ;  /* 0x0000000107077824 */ /* 0x000fe200078e020b */
[----:B------:R-:W-:Y:S01]  /*1cc0*/  UIMAD UR10, UR12, UR6, URZ ;  /* 0x000000060c0a72a4 */ /* 0x000fe2000f8e023f */
[----:B------:R-:W-:Y:S01]  /*1cd0*/  SHF.R.S32.HI R11, RZ, 0x5, R14 ;  /* 0x00000005ff0b7819 */ /* 0x000fe2000001140e */
[----:B------:R-:W-:Y:S02]  /*1ce0*/  IMAD.WIDE.U32 R6, R10, UR59, R6 ;  /* 0x0000003b0a067c25 */ /* 0x000fe4000f8e0006 */
[----:B------:R-:W-:Y:S02]  /*1cf0*/  UIMAD UR12, UR59, UR7, UR10 ;  /* 0x000000073b0c72a4 */ /* 0x000fe4000f8e020a */
[----:B------:R-:W-:Y:S01]  /*1d00*/  USHF.R.S32.HI UR7, URZ, 0x1f, UR15 ;  /* 0x0000001f3f077899 */ /* 0x000fe2000801140f */
[----:B------:R-:W-:Y:S01]  /*1d10*/  IMAD.U32 R10, RZ, RZ, UR6 ;  /* 0x00000006ff0a7e24 */ /* 0x000fe2000f8e00ff */
[----:B------:R-:W-:Y:S01]  /*1d20*/  UIADD3 UR6, UP3, UP2, UR40, UR15, UR52 ;  /* 0x0000000f28067290 */ /* 0x000fe2000fa7e034 */
[----:B------:R-:W-:-:S02]  /*1d30*/  IMAD R11, R11, UR16, R15 ;  /* 0x000000100b0b7c24 */ /* 0x000fc4000f8e020f */
[----:B------:R-:W-:Y:S01]  /*1d40*/  IMAD.WIDE.U32 R8, R10, UR59, R8 ;  /* 0x0000003b0a087c25 */ /* 0x000fe2000f8e0008 */
[----:B------:R-:W-:Y:S02]  /*1d50*/  UIADD3 UR10, UP1, UP0, UR55, UR6, UR58 ;  /* 0x00000006370a7290 */ /* 0x000fe4000f83e03a */
[----:B------:R-:W-:Y:S01]  /*1d60*/  UIADD3.X UR6, UR53, UR7, UR56, UP3, UP2 ;  /* 0x0000000735067290 */ /* 0x000fe20009fe4438 */
[----:B------:R-:W-:Y:S01]  /*1d70*/  VIADD R14, R9, UR12 ;  /* 0x0000000c090e7c36 */ /* 0x000fe20008000000 */
[----:B------:R-:W-:Y:S01]  /*1d80*/  LEA R214, P0, R8, UR24, 0x1 ;  /* 0x0000001808d67c11 */ /* 0x000fe2000f8008ff */
[----:B------:R-:W-:Y:S01]  /*1d90*/  VIADD R7, R7, UR11 ;  /* 0x0000000b07077c36 */ /* 0x000fe20008000000 */
[----:B------:R-:W-:Y:S01]  /*1da0*/  UIADD3.X UR6, UR54, UR6, UR49, UP1, UP0 ;  /* 0x0000000636067290 */ /* 0x000fe20008fe0431 */
[-C--:B------:R-:W-:Y:S01]  /*1db0*/  IMAD R10, R22, R12.reuse, RZ ;  /* 0x0000000c160a7224 */ /* 0x080fe200078e02ff */
[----:B------:R-:W-:Y:S01]  /*1dc0*/  LEA.HI.X R215, R8, UR25, R14, 0x1, P0 ;  /* 0x0000001908d77c11 */ /* 0x000fe200080f0c0e */
[----:B------:R-:W-:Y:S01]  /*1dd0*/  IMAD.WIDE.U32 R6, R0, R12, R6 ;  /* 0x0000000c00067225 */ /* 0x000fe200078e0006 */
[----:B------:R-:W-:-:S02]  /*1de0*/  PLOP3.LUT P0, PT, PT, PT, UP4, 0x80, 0x0 ;  /* 0x000000000000781c */ /* 0x000fc40003f0f048 */
[----:B------:R-:W-:Y:S01]  /*1df0*/  IADD3 R8, P2, R11, UR10, RZ ;  /* 0x0000000a0b087c10 */ /* 0x000fe2000ff5e0ff */
[----:B------:R-:W-:Y:S01]  /*1e00*/  IMAD R9, R0, R13, R10 ;  /* 0x0000000d00097224 */ /* 0x000fe200078e020a */
[----:B------:R-:W-:Y:S02]  /*1e10*/  LEA R10, P3, R6, UR28, 0x1 ;  /* 0x0000001c060a7c11 */ /* 0x000fe4000f8608ff */
[----:B------:R-:W-:Y:S01]  /*1e20*/  LEA R221, P1, R8, UR26, 0x2 ;  /* 0x0000001a08dd7c11 */ /* 0x000fe2000f8210ff */
[----:B------:R-:W-:Y:S01]  /*1e30*/  IMAD.IADD R9, R7, 0x1, R9 ;  /* 0x0000000107097824 */ /* 0x000fe200078e0209 */
[----:B------:R-:W-:-:S04]  /*1e40*/  LEA.HI.X.SX32 R7, R11, UR6, 0x1, P2 ;  /* 0x000000060b077c11 */ /* 0x000fc800090f0eff */
[----:B------:R-:W-:Y:S02]  /*1e50*/  LEA.HI.X R11, R6, UR29, R9, 0x1, P3 ;  /* 0x0000001d060b7c11 */ /* 0x000fe400098f0c09 */
[----:B------:R-:W-:Y:S01]  /*1e60*/  LEA.HI.X R220, R8, UR27, R7, 0x2, P1 ;  /* 0x0000001b08dc7c11 */ /* 0x000fe200088f1407 */
[----:B------:R-:W-:Y:S06]  /*1e70*/  @!P0 BRA `(.L_x_6) ;  /* 0x0000005800508947 */ /* 0x000fec0003800000 */
[----:B------:R-:W-:Y:S01]  /*1e80*/  UIMAD UR6, UR51, UR18, URZ ;  /* 0x00000012330672a4 */ /* 0x000fe2000f8e023f */
[C---:B------:R-:W-:Y:S01]  /*1e90*/  VIADD R15, R0.reuse, 0x40 ;  /* 0x00000040000f7836 */ /* 0x040fe20000000000 */
[----:B------:R-:W-:Y:S01]  /*1ea0*/  UIMAD UR10, UR32, -0x80, UR5 ;  /* 0xffffff80200a78a4 */ /* 0x000fe2000f8e0205 */
[----:B------:R-:W-:Y:S01]  /*1eb0*/  IMAD.U32 R6, RZ, RZ, UR18 ;  /* 0x00000012ff067e24 */ /* 0x000fe2000f8e00ff */
[----:B------:R-:W-:Y:S01]  /*1ec0*/  UMOV UR7, UR36 ;  /* 0x0000002400077c82 */ /* 0x000fe20008000000 */
[----:B------:R-:W-:Y:S01]  /*1ed0*/  UIMAD UR11, UR30, UR19, UR6 ;  /* 0x000000131e0b72a4 */ /* 0x000fe2000f8e0206 */
[----:B------:R-:W-:Y:S01]  /*1ee0*/  IMAD.U32 R8, RZ, RZ, UR20 ;  /* 0x00000014ff087e24 */ /* 0x000fe2000f8e00ff */
[----:B------:R-:W-:Y:S01]  /*1ef0*/  UIMAD UR6, UR7, -0x80, UR38 ;  /* 0xffffff80070678a4 */ /* 0x000fe2000f8e0226 */
[----:B------:R-:W-:Y:S01]  /*1f00*/  ISETP.GE.AND P4, PT, R0, UR10, PT ;  /* 0x0000000a00007c0c */ /* 0x000fe2000bf86270 */
[----:B------:R-:W-:Y:S01]  /*1f10*/  IMAD.WIDE.U32 R6, R6, UR30, R4 ;  /* 0x0000001e06067c25 */ /* 0x000fe2000f8e0004 */
[----:B------:R-:W-:Y:S01]  /*1f20*/  ISETP.GE.AND P3, PT, R15, UR10, PT ;  /* 0x0000000a0f007c0c */ /* 0x000fe2000bf66270 */
[----:B------:R-:W-:-:S02]  /*1f30*/  ULDC.64 UR12, c[0x0][0x268] ;  /* 0x00009a00000c7ab9 */ /* 0x000fc40000000a00 */
[----:B------:R-:W-:Y:S01]  /*1f40*/  ISETP.GE.AND P1, PT, R15, UR6, PT ;  /* 0x000000060f007c0c */ /* 0x000fe2000bf26270 */
[----:B------:R-:W-:Y:S01]  /*1f50*/  IMAD.U32 R14, RZ, RZ, UR11 ;  /* 0x0000000bff0e7e24 */ /* 0x000fe2000f8e00ff */
[----:B------:R-:W-:Y:S01]  /*1f60*/  UIMAD UR11, UR51, UR20, URZ ;  /* 0x00000014330b72a4 */ /* 0x000fe2000f8e023f */
[----:B------:R-:W-:Y:S01]  /*1f70*/  IMAD.WIDE.U32 R8, R8, UR30, R4 ;  /* 0x0000001e08087c25 */ /* 0x000fe2000f8e0004 */
[----:B------:R-:W-:Y:S02]  /*1f80*/  IADD3 R4, P0, R6, UR37, RZ ;  /* 0x0000002506047c10 */ /* 0x000fe4000ff1e0ff */
[----:B------:R-:W-:Y:S01]  /*1f90*/  UIMAD UR14, UR30, UR21, UR11 ;  /* 0x000000151e0e72a4 */ /* 0x000fe2000f8e020b */
[----:B------:R-:W-:Y:S01]  /*1fa0*/  VIADD R5, R247, 0x8 ;  /* 0x00000008f7057836 */ /* 0x000fe20000000000 */
[----:B------:R-:W1:Y:S01]  /*1fb0*/  @!P4 LDC.64 R18, c[0x0][0x220] ;  /* 0x00008800ff12cb82 */ /* 0x000e620000000a00 */
[----:B------:R-:W-:Y:S01]  /*1fc0*/  IMAD.SHL.U32 R15, R13, 0x80, RZ ;  /* 0x000000800d0f7824 */ /* 0x000fe200078e00ff */
[----:B------:R-:W-:Y:S01]  /*1fd0*/  ULDC.64 UR10, c[0x0][0x260] ;  /* 0x00009800000a7ab9 */ /* 0x000fe20000000a00 */
[----:B------:R-:W-:Y:S01]  /*1fe0*/  IMAD.WIDE.U32 R12, R12, 0x80, RZ ;  /* 0x000000800c0c7825 */ /* 0x000fe200078e00ff */
[----:B------:R-:W-:-:S02]  /*1ff0*/  ISETP.GE.AND P6, PT, R5, UR6, PT ;  /* 0x0000000605007c0c */ /* 0x000fc4000bfc6270 */
[----:B------:R-:W-:Y:S01]  /*2000*/  IADD3.X R5, R7, UR44, R14, P0, !PT ;  /* 0x0000002c07057c10 */ /* 0x000fe200087fe40e */
[----:B------:R-:W-:Y:S01]  /*2010*/  IMAD.MOV.U32 R216, RZ, RZ, R10 ;  /* 0x000000ffffd87224 */ /* 0x000fe200078e000a */
[----:B------:R-:W-:Y:S01]  /*2020*/  IADD3 R10, P0, R8, UR39, RZ ;  /* 0x00000027080a7c10 */ /* 0x000fe2000ff1e0ff */
[----:B------:R-:W-:Y:S01]  /*2030*/  IMAD R6, R16, UR12, RZ ;  /* 0x0000000c10067c24 */ /* 0x000fe2000f8e02ff */
[----:B------:R-:W2:Y:S01]  /*2040*/  @!P3 LDC.64 R20, c[0x0][0x220] ;  /* 0x00008800ff14bb82 */ /* 0x000ea20000000a00 */
[----:B------:R-:W-:Y:S01]  /*2050*/  IMAD.U32 R8, RZ, RZ, UR14 ;  /* 0x0000000eff087e24 */ /* 0x000fe2000f8e00ff */
[----:B------:R-:W-:Y:S01]  /*2060*/  @!P1 IADD3 R14, P2, R216, R12, RZ ;  /* 0x0000000cd80e9210 */ /* 0x000fe20007f5e0ff */
[----:B------:R-:W-:Y:S01]  /*2070*/  IMAD R7, R3, UR13, R6 ;  /* 0x0000000d03077c24 */ /* 0x000fe2000f8e0206 */
[----:B------:R-:W-:Y:S01]  /*2080*/  @!P3 IADD3 R12, P5, R0, 0x40, RZ ;  /* 0x00000040000cb810 */ /* 0x000fe20007fbe0ff */
[----:B------:R-:W-:Y:S02]  /*2090*/  IMAD R6, R16, UR10, RZ ;  /* 0x0000000a10067c24 */ /* 0x000fe4000f8e02ff */
[----:B------:R-:W-:Y:S01]  /*20a0*/  IMAD.MOV.U32 R217, RZ, RZ, R11 ;  /* 0x000000ffffd97224 */ /* 0x000fe200078e000b */
[----:B------:R-:W-:Y:S01]  /*20b0*/  IADD3.X R11, R9, UR45, R8, P0, !PT ;  /* 0x0000002d090b7c10 */ /* 0x000fe200087fe408 */
[----:B------:R-:W-:Y:S01]  /*20c0*/  IMAD R9, R3, UR11, R6 ;  /* 0x0000000b03097c24 */ /* 0x000fe2000f8e0206 */
[----:B------:R-:W-:Y:S01]  /*20d0*/  USHF.L.U32 UR11, UR43, 0x7, URZ ;  /* 0x000000072b0b7899 */ /* 0x000fe2000800063f */
[----:B------:R-:W-:Y:S01]  /*20e0*/  @!P3 IMAD.X R6, RZ, RZ, R22, P5 ;  /* 0x000000ffff06b224 */ /* 0x000fe200028e0616 */
[----:B------:R-:W-:Y:S01]  /*20f0*/  @!P1 IADD3.X R15, R217, R13, R15, P2, !PT ;  /* 0x0000000dd90f9210 */ /* 0x000fe200017fe40f */
[----:B------:R-:W-:Y:S01]  /*2100*/  IMAD.WIDE.U32 R4, R3, UR12, R4 ;  /* 0x0000000c03047c25 */ /* 0x000fe2000f8e0004 */
[----:B------:R-:W-:-:S03]  /*2110*/  UIMAD.WIDE.U32 UR12, UR42, 0x80, URZ ;  /* 0x000000802a0c78a5 */ /* 0x000fc6000f8e003f */
[----:B------:R-:W-:Y:S01]  /*2120*/  IMAD.WIDE.U32 R10, R3, UR10, R10 ;  /* 0x0000000a030a7c25 */ /* 0x000fe2000f8e000a */
[----:B------:R-:W-:-:S03]  /*2130*/  ULEA.HI UR10, UR7, UR7, URZ, 0x1 ;  /* 0x00000007070a7291 */ /* 0x000fc6000f8f083f */
[----:B------:R-:W-:Y:S01]  /*2140*/  @!P3 IMAD R8, R6, UR18, RZ ;  /* 0x000000120608bc24 */ /* 0x000fe2000f8e02ff */
[----:B------:R-:W-:Y:S01]  /*2150*/  ULOP3.LUT UR10, UR10, 0xfffffffe, URZ, 0xc0, !UPT ;  /* 0xfffffffe0a0a7892 */ /* 0x000fe2000f8ec03f */
[----:B------:R-:W-:Y:S02]  /*2160*/  IMAD.IADD R7, R5, 0x1, R7 ;  /* 0x0000000105077824 */ /* 0x000fe400078e0207 */
[----:B------:R-:W-:Y:S01]  /*2170*/  @!P4 IMAD R3, R22, UR18, RZ ;  /* 0x000000121603cc24 */ /* 0x000fe2000f8e02ff */
[----:B------:R-:W-:Y:S01]  /*2180*/  UIADD3 UR10, UR7, -UR10, URZ ;  /* 0x8000000a070a7290 */ /* 0x000fe2000fffe03f */
[----:B------:R-:W-:Y:S02]  /*2190*/  @!P4 IMAD.MOV.U32 R6, RZ, RZ, R4 ;  /* 0x000000ffff06c224 */ /* 0x000fe400078e0004 */
[----:B------:R-:W-:Y:S01]  /*21a0*/  IMAD.IADD R5, R11, 0x1, R9 ;  /* 0x000000010b057824 */ /* 0x000fe200078e0209 */
[----:B------:R-:W-:Y:S01]  /*21b0*/  UISETP.NE.AND UP0, UPT, UR10, 0x1, UPT ;  /* 0x000000010a00788c */ /* 0x000fe2000bf05270 */
[----:B------:R-:W-:-:S02]  /*21c0*/  @!P3 IMAD R11, R12, UR19, R8 ;  /* 0x000000130c0bbc24 */ /* 0x000fc4000f8e0208 */
[----:B------:R-:W-:Y:S01]  /*21d0*/  @!P3 IMAD.MOV.U32 R16, RZ, RZ, R4 ;  /* 0x000000ffff10b224 */ /* 0x000fe200078e0004 */
[----:B------:R-:W-:Y:S01]  /*21e0*/  UMOV UR10, UR23 ;  /* 0x00000017000a7c82 */ /* 0x000fe20008000000 */
[----:B------:R-:W-:Y:S02]  /*21f0*/  @!P3 IMAD.MOV.U32 R17, RZ, RZ, R7 ;  /* 0x000000ffff11b224 */ /* 0x000fe400078e0007 */
[C---:B------:R-:W-:Y:S01]  /*2200*/  @!P4 IMAD R13, R0.reuse, UR19, R3 ;  /* 0x00000013000dcc24 */ /* 0x040fe2000f8e0203 */
[C---:B------:R-:W-:Y:S01]  /*2210*/  @!P3 IADD3 R3, P2, R0.reuse, 0x40, RZ ;  /* 0x000000400003b810 */ /* 0x040fe20007f5e0ff */
[----:B------:R-:W-:-:S04]  /*2220*/  @!P4 IMAD.WIDE.U32 R8, R0, UR18, R6 ;  /* 0x000000120008cc25 */ /* 0x000fc8000f8e0006 */
[----:B------:R-:W-:Y:S01]  /*2230*/  @!P3 IMAD.WIDE.U32 R6, R12, UR18, R16 ;  /* 0x000000120c06bc25 */ /* 0x000fe2000f8e0010 */
[----:B-1----:R-:W-:-:S03]  /*2240*/  @!P4 LEA R12, P0, R8, R18, 0x1 ;  /* 0x00000012080cc211 */ /* 0x002fc600078008ff */
[----:B------:R-:W-:Y:S02]  /*2250*/  @!P4 IMAD.IADD R9, R9, 0x1, R13 ;  /* 0x000000010909c824 */ /* 0x000fe400078e020d */
[--C-:B------:R-:W-:Y:S02]  /*2260*/  @!P4 IMAD.MOV.U32 R4, RZ, RZ, R10.reuse ;  /* 0x000000ffff04c224 */ /* 0x100fe400078e000a */
[----:B------:R-:W-:Y:S01]  /*2270*/  @!P3 IMAD.MOV.U32 R16, RZ, RZ, R10 ;  /* 0x000000ffff10b224 */ /* 0x000fe200078e000a */
[----:B------:R-:W-:Y:S01]  /*2280*/  @!P4 LEA.HI.X R13, R8, R19, R9, 0x1, P0 ;  /* 0x00000013080dc211 */ /* 0x000fe200000f0c09 */
[----:B------:R-:W-:Y:S01]  /*2290*/  @!P3 IMAD.X R18, RZ, RZ, R22, P2 ;  /* 0x000000ffff12b224 */ /* 0x000fe200010e0616 */
[----:B------:R-:W-:Y:S01]  /*22a0*/  PLOP3.LUT P0, PT, PT, PT, UP5, 0x80, 0x0 ;  /* 0x000000000000781c */ /* 0x000fe20003f0f058 */
[----:B------:R-:W-:Y:S01]  /*22b0*/  @!P3 IMAD.IADD R11, R7, 0x1, R11 ;  /* 0x00000001070bb824 */ /* 0x000fe200078e020b */
[----:B--2---:R-:W-:Y:S01]  /*22c0*/  @!P3 LEA R10, P2, R6, R20, 0x1 ;  /* 0x00000014060ab211 */ /* 0x004fe200078408ff */
[----:B------:R-:W-:-:S02]  /*22d0*/  @!P3 IMAD.MOV.U32 R17, RZ, RZ, R5 ;  /* 0x000000ffff11b224 */ /* 0x000fc400078e0005 */
[----:B------:R-:W-:Y:S01]  /*22e0*/  @!P4 IMAD R7, R22, UR20, RZ ;  /* 0x000000141607cc24 */ /* 0x000fe2000f8e02ff */
[----:B------:R-:W-:Y:S01]  /*22f0*/  @!P3 LEA.HI.X R11, R6, R21, R11, 0x1, P2 ;  /* 0x00000015060bb211 */ /* 0x000fe200010f0c0b */
[----:B------:R-:W-:Y:S01]  /*2300*/  @!P3 IMAD R6, R18, UR20, RZ ;  /* 0x000000141206bc24 */ /* 0x000fe2000f8e02ff */
[C---:B------:R-:W-:Y:S01]  /*2310*/  ISETP.GE.AND P2, PT, R0.reuse, UR6, PT ;  /* 0x0000000600007c0c */ /* 0x040fe2000bf46270 */
[----:B------:R-:W-:Y:S01]  /*2320*/  @!P4 IMAD R9, R0, UR21, R7 ;  /* 0x000000150009cc24 */ /* 0x000fe2000f8e0207 */
[----:B------:R-:W1:Y:S01]  /*2330*/  @!P3 LDC.64 R18, c[0x0][0x218] ;  /* 0x00008600ff12bb82 */ /* 0x000e620000000a00 */
[----:B------:R-:W-:-:S07]  /*2340*/  @!P3 IMAD R20, R3, UR21, R6 ;  /* 0x000000150314bc24 */ /* 0x000fce000f8e0206 */
[----:B------:R-:W-:Y:S01]  /*2350*/  @P0 BAR.SYNC.DEFER_BLOCKING 0x0 ;  /* 0x0000000000000b1d */ /* 0x000fe20000010000 */
[----:B------:R-:W-:Y:S01]  /*2360*/  @!P3 IMAD.WIDE.U32 R6, R3, UR20, R16 ;  /* 0x000000140306bc25 */ /* 0x000fe2000f8e0010 */
[----:B------:R-:W-:-:S03]  /*2370*/  PLOP3.LUT P0, PT, PT, PT, UP0, 0x80, 0x0 ;  /* 0x000000000000781c */ /* 0x000fc60003f0f008 */
[----:B------:R-:W-:-:S03]  /*2380*/  @!P4 IMAD.WIDE.U32 R4, R0, UR20, R4 ;  /* 0x000000140004cc25 */ /* 0x000fc6000f8e0004 */
[----:B------:R-:W2:Y:S01]  /*2390*/  @!P4 LDC.64 R16, c[0x0][0x218] ;  /* 0x00008600ff10cb82 */ /* 0x000ea20000000a00 */
[C---:B------:R-:W-:Y:S01]  /*23a0*/  LEA R0, R245.reuse, UR4, 0x1 ;  /* 0x00000004f5007c11 */ /* 0x040fe2000f8e08ff */
[----:B------:R-:W-:Y:S02]  /*23b0*/  VIADD R8, R245, 0x1000 ;  /* 0x00001000f5087836 */ /* 0x000fe40000000000 */
[----:B------:R-:W-:Y:S01]  /*23c0*/  IMAD.U32 R3, RZ, RZ, UR11 ;  /* 0x0000000bff037e24 */ /* 0x000fe2000f8e00ff */
[----:B------:R-:W-:Y:S01]  /*23d0*/  UMOV UR11, UR22 ;  /* 0x00000016000b7c82 */ /* 0x000fe20008000000 */
[----:B------:R-:W-:Y:S02]  /*23e0*/  @!P3 IMAD.IADD R7, R7, 0x1, R20 ;  /* 0x000000010707b824 */ /* 0x000fe400078e0214 */
[----:B------:R-:W-:Y:S02]  /*23f0*/  IMAD.MOV.U32 R239, RZ, RZ, 0x7f800000 ;  /* 0x7f800000ffef7424 */ /* 0x000fe400078e00ff */
[----:B------:R-:W-:-:S02]  /*2400*/  IMAD.MOV.U32 R240, RZ, RZ, 0x7f800000 ;  /* 0x7f800000fff07424 */ /* 0x000fc400078e00ff */
[----:B------:R-:W-:Y:S02]  /*2410*/  IMAD.MOV.U32 R237, RZ, RZ, 0x7f800000 ;  /* 0x7f800000ffed7424 */ /* 0x000fe400078e00ff */
[----:B------:R-:W-:Y:S01]  /*2420*/  IMAD.MOV.U32 R238, RZ, RZ, 0x7f800000 ;  /* 0x7f800000ffee7424 */ /* 0x000fe200078e00ff */
[----:B------:R-:W-:Y:S04]  /*2430*/  @P4 STS [R0+0x8000], RZ ;  /* 0x008000ff00004388 */ /* 0x000fe80000000800 */
[----:B------:R-:W-:Y:S04]  /*2440*/  @P4 STS [R0+0x8004], RZ ;  /* 0x008004ff00004388 */ /* 0x000fe80000000800 */
[----:B------:R-:W-:Y:S04]  /*2450*/  @P4 STS.64 [R0+0x8008], RZ ;  /* 0x008008ff00004388 */ /* 0x000fe80000000a00 */
[----:B------:R-:W-:Y:S01]  /*2460*/  @!PT LDS RZ, [RZ] ;  /* 0x00000000fffff984 */ /* 0x000fe20000000800 */
[----:B------:R-:W-:Y:S01]  /*2470*/  @!PT LDS RZ, [RZ] ;  /* 0x00000000fffff984 */ /* 0x000fe20000000800 */
[----:B------:R-:W-:Y:S01]  /*2480*/  @!PT LDS RZ, [RZ] ;  /* 0x00000000fffff984 */ /* 0x000fe20000000800 */
[----:B------:R3:W-:Y:S04]  /*2490*/  @!P4 LDGSTS.E.BYPASS.LTC128B.128 [R0+0x8000], desc[UR8][R12.64] ;  /* 0x080000000c00cfae */ /* 0x0007e8000b901d48 */
[----:B------:R-:W-:Y:S04]  /*24a0*/  @P3 STS.128 [R0+0x9000], RZ ;  /* 0x009000ff00003388 */ /* 0x000fe80000000c00 */
[----:B------:R-:W-:Y:S01]  /*24b0*/  @!PT LDS RZ, [RZ] ;  /* 0x00000000fffff984 */ /* 0x000fe20000000800 */
[----:B------:R-:W-:Y:S01]  /*24c0*/  @!PT LDS RZ, [RZ] ;  /* 0x00000000fffff984 */ /* 0x000fe20000000800 */
[----:B------:R-:W-:Y:S01]  /*24d0*/  @!PT LDS RZ, [RZ] ;  /* 0x00000000fffff984 */ /* 0x000fe20000000800 */
[----:B------:R4:W-:Y:S04]  /*24e0*/  @!P3 LDGSTS.E.BYPASS.LTC128B.128 [R0+0x9000], desc[UR8][R10.64] ;  /* 0x090000000a00bfae */ /* 0x0009e8000b901d48 */
[----:B------:R-:W0:Y:S04]  /*24f0*/  LDGDEPBAR ;  /* 0x00000000000079af */ /* 0x000e280000000000 */
[----:B------:R-:W-:Y:S04]  /*2500*/  @P2 STS [R0+0x4000], RZ ;  /* 0x004000ff00002388 */ /* 0x000fe80000000800 */
[----:B------:R-:W-:Y:S04]  /*2510*/  @P2 STS [R0+0x4004], RZ ;  /* 0x004004ff00002388 */ /* 0x000fe80000000800 */
[----:B------:R-:W-:Y:S01]  /*2520*/  @P2 STS.64 [R0+0x4008], RZ ;  /* 0x004008ff00002388 */ /* 0x000fe20000000a00 */
[----:B---3--:R-:W-:-:S03]  /*2530*/  SEL R12, R8, R245, !P0 ;  /* 0x000000f5080c7207 */ /* 0x008fc60004000000 */
[----:B------:R-:W-:Y:S01]  /*2540*/  @!PT LDS RZ, [RZ] ;  /* 0x00000000fffff984 */ /* 0x000fe20000000800 */
[----:B------:R-:W-:Y:S01]  /*2550*/  @!PT LDS RZ, [RZ] ;  /* 0x00000000fffff984 */ /* 0x000fe20000000800 */
[----:B------:R-:W-:Y:S01]  /*2560*/  @!PT LDS RZ, [RZ] ;  /* 0x00000000fffff984 */ /* 0x000fe20000000800 */
[----:B------:R-:W-:Y:S01]  /*2570*/  @!P2 LDGSTS.E.BYPASS.LTC128B.128 [R0+0x4000], desc[UR8][R216.64] ;  /* 0x04000000d800afae */ /* 0x000fe2000b901d48 */
[----:B------:R-:W-:-:S03]  /*2580*/  LEA R222, R12, UR4, 0x1 ;  /* 0x000000040cde7c11 */ /* 0x000fc6000f8e08ff */
[----:B------:R-:W-:Y:S01]  /*2590*/  @P1 STS.128 [R0+0x5000], RZ ;  /* 0x005000ff00001388 */ /* 0x000fe20000000c00 */
[----:B----4-:R-:W-:-:S03]  /*25a0*/  @!P1 IADD3 R10, P5, R214, UR12, RZ ;  /* 0x0000000cd60a9c10 */ /* 0x010fc6000ffbe0ff */
[----:B------:R-:W-:Y:S01]  /*25b0*/  @!PT LDS RZ, [RZ] ;  /* 0x00000000fffff984 */ /* 0x000fe20000000800 */
[----:B------:R-:W-:Y:S01]  /*25c0*/  @!PT LDS RZ, [RZ] ;  /* 0x00000000fffff984 */ /* 0x000fe20000000800 */
[----:B------:R-:W-:Y:S01]  /*25d0*/  @!PT LDS RZ, [RZ] ;  /* 0x00000000fffff984 */ /* 0x000fe20000000800 */
[----:B------:R-:W-:Y:S01]  /*25e0*/  @!P1 LDGSTS.E.BYPASS.LTC128B.128 [R0+0x5000], desc[UR8][R14.64] ;  /* 0x050000000e009fae */ /* 0x000fe2000b901d48 */
[----:B------:R-:W-:Y:S01]  /*25f0*/  @!P1 IADD3.X R11, R215, UR13, R3, P5, !PT ;  /* 0x0000000dd70b9c10 */ /* 0x000fe2000affe403 */
[----:B------:R-:W-:Y:S01]  /*2600*/  @!P4 IMAD.IADD R3, R5, 0x1, R9 ;  /* 0x000000010503c824 */ /* 0x000fe200078e0209 */
[C---:B--2---:R-:W-:Y:S01]  /*2610*/  @!P4 LEA R8, P5, R4.reuse, R16, 0x1 ;  /* 0x000000100408c211 */ /* 0x044fe200078a08ff */
[C---:B------:R-:W-:Y:S01]  /*2620*/  VIADD R5, R247.reuse, 0x40 ;  /* 0x00000040f7057836 */ /* 0x040fe20000000000 */
[----:B------:R-:W-:Y:S02]  /*2630*/  @P2 STS [R222], RZ ;  /* 0x000000ffde002388 */ /* 0x000fe40000000800 */
[----:B------:R-:W-:Y:S01]  /*2640*/  @!P4 LEA.HI.X R9, R4, R17, R3, 0x1, P5 ;  /* 0x000000110409c211 */ /* 0x000fe200028f0c03 */
[C---:B------:R-:W-:Y:S01]  /*2650*/  VIADD R3, R247.reuse, 0x48 ;  /* 0x00000048f7037836 */ /* 0x040fe20000000000 */
[----:B------:R-:W-:Y:S01]  /*2660*/  @P2 STS [R222+0x4], RZ ;  /* 0x000004ffde002388 */ /* 0x000fe20000000800 */
[----:B------:R-:W-:-:S03]  /*2670*/  ISETP.GE.AND P5, PT, R247, UR6, PT ;  /* 0x00000006f7007c0c */ /* 0x000fc6000bfa6270 */
[----:B------:R-:W-:Y:S04]  /*2680*/  @P2 STS [R222+0x8], RZ ;  /* 0x000008ffde002388 */ /* 0x000fe80000000800 */
[----:B------:R-:W-:Y:S04]  /*2690*/  @P2 STS [R222+0xc], RZ ;  /* 0x00000cffde002388 */ /* 0x000fe80000000800 */
[----:B------:R-:W-:Y:S01]  /*26a0*/  @!PT LDS RZ, [RZ] ;  /* 0x00000000fffff984 */ /* 0x000fe20000000800 */
[----:B------:R-:W-:Y:S01]  /*26b0*/  @!PT LDS RZ, [RZ] ;  /* 0x00000000fffff984 */ /* 0x000fe20000000800 */
[----:B------:R-:W-:Y:S01]  /*26c0*/  @!PT LDS RZ, [RZ] ;  /* 0x00000000fffff984 */ /* 0x000fe20000000800 */
[----:B------:R-:W-:Y:S01]  /*26d0*/  @!P2 LDGSTS.E.BYPASS.LTC128B.128 [R222], desc[UR8][R214.64] ;  /* 0x00000000d6deafae */ /* 0x000fe2000b901d48 */
[----:B-1----:R-:W-:-:S03]  /*26e0*/  @!P3 LEA R4, P2, R6, R18, 0x1 ;  /* 0x000000120604b211 */ /* 0x002fc600078408ff */
[----:B------:R-:W-:Y:S04]  /*26f0*/  @P1 STS [R222+0x1000], RZ ;  /* 0x001000ffde001388 */ /* 0x000fe80000000800 */
[----:B------:R-:W-:Y:S04]  /*2700*/  @P1 STS [R222+0x1004], RZ ;  /* 0x001004ffde001388 */ /* 0x000fe80000000800 */
[----:B------:R-:W-:Y:S04]  /*2710*/  @P1 STS [R222+0x1008], RZ ;  /* 0x001008ffde001388 */ /* 0x000fe80000000800 */
[----:B------:R-:W-:Y:S04]  /*2720*/  @P1 STS [R222+0x100c], RZ ;  /* 0x00100cffde001388 */ /* 0x000fe80000000800 */
[----:B------:R-:W-:Y:S01]  /*2730*/  @!PT LDS RZ, [RZ] ;  /* 0x00000000fffff984 */ /* 0x000fe20000000800 */
[----:B------:R-:W-:Y:S01]  /*2740*/  @!PT LDS RZ, [RZ] ;  /* 0x00000000fffff984 */ /* 0x000fe20000000800 */
[----:B------:R-:W-:Y:S01]  /*2750*/  @!PT LDS RZ, [RZ] ;  /* 0x00000000fffff984 */ /* 0x000fe20000000800 */
[----:B------:R-:W-:Y:S01]  /*2760*/  @!P1 LDGSTS.E.BYPASS.LTC128B.128 [R222+0x1000], desc[UR8][R10.64] ;  /* 0x010000000ade9fae */ /* 0x000fe2000b901d48 */
[----:B------:R-:W-:-:S02]  /*2770*/  ISETP.GE.AND P1, PT, R5, UR6, PT ;  /* 0x0000000605007c0c */ /* 0x000fc4000bf26270 */
[----:B------:R-:W-:Y:S01]  /*2780*/  @!P3 LEA.HI.X R5, R6, R19, R7, 0x1, P2 ;  /* 0x000000130605b211 */ /* 0x000fe200010f0c07 */
[----:B------:R-:W-:Y:S01]  /*2790*/  @P4 STS [R0+0x6000], RZ ;  /* 0x006000ff00004388 */ /* 0x000fe20000000800 */
[----:B------:R-:W-:Y:S01]  /*27a0*/  ISETP.GE.AND P2, PT, R3, UR6, PT ;  /* 0x0000000603007c0c */ /* 0x000fe2000bf46270 */
[----:B------:R-:W-:Y:S02]  /*27b0*/  IMAD.SHL.U32 R6, R247, 0x4, RZ ;  /* 0x00000004f7067824 */ /* 0x000fe400078e00ff */
[----:B------:R-:W-:Y:S04]  /*27c0*/  @P4 STS [R0+0x6004], RZ ;  /* 0x006004ff00004388 */ /* 0x000fe80000000800 */
[----:B------:R-:W-:Y:S04]  /*27d0*/  @P4 STS.64 [R0+0x6008], RZ ;  /* 0x006008ff00004388 */ /* 0x000fe80000000a00 */
[----:B------:R-:W-:Y:S01]  /*27e0*/  @!PT LDS RZ, [RZ] ;  /* 0x00000000fffff984 */ /* 0x000fe20000000800 */
[----:B------:R-:W-:Y:S01]  /*27f0*/  @!PT LDS RZ, [RZ] ;  /* 0x00000000fffff984 */ /* 0x000fe20000000800 */
[----:B------:R-:W-:Y:S01]  /*2800*/  @!PT LDS RZ, [RZ] ;  /* 0x00000000fffff984 */ /* 0x000fe20000000800 */
[----:B------:R1:W-:Y:S04]  /*2810*/  @!P4 LDGSTS.E.BYPASS.LTC128B.128 [R0+0x6000], desc[UR8][R8.64] ;  /* 0x060000000800cfae */ /* 0x0003e8000b901d48 */
[----:B------:R2:W-:Y:S04]  /*2820*/  @P3 STS.128 [R0+0x7000], RZ ;  /* 0x007000ff00003388 */ /* 0x0005e80000000c00 */
[----:B------:R-:W-:Y:S01]  /*2830*/  @!PT LDS RZ, [RZ] ;  /* 0x00000000fffff984 */ /* 0x000fe20000000800 */
[----:B------:R-:W-:Y:S01]  /*2840*/  @!PT LDS RZ, [RZ] ;  /* 0x00000000fffff984 */ /* 0x000fe20000000800 */
[----:B------:R-:W-:Y:S01]  /*2850*/  @!PT LDS RZ, [RZ] ;  /* 0x00000000fffff984 */ /* 0x000fe20000000800 */
[----:B------:R3:W-:Y:S04]  /*2860*/  @!P3 LDGSTS.E.BYPASS.LTC128B.128 [R0+0x7000], desc[UR8][R4.64] ;  /* 0x070000000400bfae */ /* 0x0007e8000b901d48 */
[----:B------:R-:W0:Y:S01]  /*2870*/  LDGDEPBAR ;  /* 0x00000000000079af */ /* 0x000e220000000000 */
[----:B-1----:R-:W-:-:S02]  /*2880*/  SHF.R.S32.HI R8, RZ, 0x1f, R247 ;  /* 0x0000001fff087819 */ /* 0x002fc400000114f7 */
[----:B---3--:R-:W-:Y:S01]  /*2890*/  IADD3 R4, P4, R6, UR11, RZ ;  /* 0x0000000b06047c10 */ /* 0x008fe2000ff9e0ff */
[----:B------:R-:W-:-:S04]  /*28a0*/  DEPBAR.LE SB0, 0x1 ;  /* 0x000080400000791a */ /* 0x000fc80000000000 */
[----:B--2---:R-:W-:Y:S02]  /*28b0*/  SHF.R.S32.HI R0, RZ, 0x1f, R3 ;  /* 0x0000001fff007819 */ /* 0x004fe40000011403 */
[----:B------:R-:W-:Y:S02]  /*28c0*/  @!P2 LEA R6, P3, R3, UR11, 0x2 ;  /* 0x0000000b0306ac11 */ /* 0x000fe4000f8610ff */
[----:B------:R-:W-:Y:S02]  /*28d0*/  SHF.L.U64.HI R5, R247, 0x2, R8 ;  /* 0x00000002f7057819 */ /* 0x000fe40000010208 */
[----:B------:R-:W-:Y:S02]  /*28e0*/  @!P2 LEA.HI.X R7, R3, UR10, R0, 0x2, P3 ;  /* 0x0000000a0307ac11 */ /* 0x000fe400098f1400 */
[----:B------:R-:W-:-:S03]  /*28f0*/  IADD3.X R5, R5, UR10, RZ, P4, !PT ;  /* 0x0000000a05057c10 */ /* 0x000fc6000a7fe4ff */
[----:B------:R-:W5:Y:S04]  /*2900*/  @!P2 LDG.E R238, desc[UR8][R6.64] ;  /* 0x0000000806eea981 */ /* 0x000f68000c1e1900 */
[----:B------:R-:W5:Y:S04]  /*2910*/  @!P5 LDG.E R239, desc[UR8][R4.64] ;  /* 0x0000000804efd981 */ /* 0x000f68000c1e1900 */
[----:B------:R-:W5:Y:S04]  /*2920*/  @!P6 LDG.E R240, desc[UR8][R4.64+0x20] ;  /* 0x0000200804f0e981 */ /* 0x000f68000c1e1900 */
[----:B------:R1:W5:Y:S01]  /*2930*/  @!P1 LDG.E R237, desc[UR8][R4.64+0x100] ;  /* 0x0001000804ed9981 */ /* 0x000362000c1e1900 */
[----:B------:R-:W-:Y:S01]  /*2940*/  BAR.SYNC.DEFER_BLOCKING 0x0 ;  /* 0x0000000000007b1d */ /* 0x000fe20000010000 */
[----:B------:R-:W-:-:S05]  /*2950*/  VIADD R0, R247, 0xffffff80 ;  /* 0xffffff80f7007836 */ /* 0x000fca0000000000 */
[----:B------:R2:W3:Y:S04]  /*2960*/  LDSM.16.M88.4 R116, [R149+0x8000] ;  /* 0x008000009574783b */ /* 0x0004e80000000200 */
[----:B------:R2:W4:Y:S04]  /*2970*/  LDSM.16.M88.4 R120, [R149+0x8400] ;  /* 0x008400009578783b */ /* 0x0005280000000200 */
[----:B------:R2:W2:Y:S04]  /*2980*/  LDSM.16.M88.4 R124, [R149+0x8800] ;  /* 0x00880000957c783b */ /* 0x0004a80000000200 */
[----:B------:R2:W2:Y:S04]  /*2990*/  LDSM.16.M88.4 R128, [R149+0x8c00] ;  /* 0x008c00009580783b */ /* 0x0004a80000000200 */
[----:B------:R2:W2:Y:S04]  /*29a0*/  LDSM.16.M88.4 R132, [R150+0x8000] ;  /* 0x008000009684783b */ /* 0x0004a80000000200 */
[----:B------:R2:W2:Y:S04]  /*29b0*/  LDSM.16.M88.4 R136, [R150+0x8400] ;  /* 0x008400009688783b */ /* 0x0004a80000000200 */
[----:B------:R2:W2:Y:S04]  /*29c0*/  LDSM.16.M88.4 R140, [R150+0x8800] ;  /* 0x00880000968c783b */ /* 0x0004a80000000200 */
[----:B------:R2:W2:Y:S01]  /*29d0*/  LDSM.16.M88.4 R144, [R150+0x8c00] ;  /* 0x008c00009690783b */ /* 0x0004a20000000200 */
[----:B------:R-:W-:Y:S01]  /*29e0*/  VIADD R148, R161, 0x1000 ;  /* 0x00001000a1947836 */ /* 0x000fe20000000000 */
[----:B------:R-:W-:Y:S01]  /*29f0*/  SHF.R.S32.HI R3, RZ, 0x1f, R0 ;  /* 0x0000001fff037819 */ /* 0x000fe20000011400 */
[----:B-1----:R-:W-:Y:S01]  /*2a00*/  VIADD R4, R156, 0x1000 ;  /* 0x000010009c047836 */ /* 0x002fe20000000000 */
[----:B------:R-:W-:-:S02]  /*2a10*/  UIADD3 UR6, UR30, 0x80, URZ ;  /* 0x000000801e067890 */ /* 0x000fc4000fffe03f */
[----:B------:R-:W-:Y:S02]  /*2a20*/  SHF.L.U64.HI R242, R0, 0x2, R3 ;  /* 0x0000000200f27819 */ /* 0x000fe40000010203 */
[----:B------:R-:W-:Y:S02]  /*2a30*/  SEL R148, R148, R161, !P0 ;  /* 0x000000a194947207 */ /* 0x000fe40004000000 */
[----:B------:R-:W-:Y:S01]  /*2a40*/  SEL R3, R4, R156, !P0 ;  /* 0x0000009c04037207 */ /* 0x000fe20004000000 */
[----:B------:R-:W-:Y:S01]  /*2a50*/  IMAD.SHL.U32 R244, R247, 0x4, RZ ;  /* 0x00000004f7f47824 */ /* 0x000fe200078e00ff */
[----:B------:R-:W-:Y:S01]  /*2a60*/  CS2R R94, SRZ ;  /* 0x00000000005e7805 */ /* 0x000fe2000001ff00 */
[----:B------:R-:W-:Y:S01]  /*2a70*/  IMAD.SHL.U32 R154, R161, 0x2, RZ ;  /* 0x00000002a19a7824 */ /* 0x000fe200078e00ff */
[----:B------:R-:W-:Y:S02]  /*2a80*/  CS2R R92, SRZ ;  /* 0x00000000005c7805 */ /* 0x000fe4000001ff00 */
[----:B------:R-:W-:-:S02]  /*2a90*/  CS2R R98, SRZ ;  /* 0x0000000000627805 */ /* 0x000fc4000001ff00 */
[----:B------:R-:W-:Y:S02]  /*2aa0*/  CS2R R96, SRZ ;  /* 0x0000000000607805 */ /* 0x000fe4000001ff00 */
[----:B------:R-:W-:Y:S02]  /*2ab0*/  CS2R R90, SRZ ;  /* 0x00000000005a7805 */ /* 0x000fe4000001ff00 */
[----:B------:R-:W-:Y:S02]  /*2ac0*/  CS2R R88, SRZ ;  /* 0x0000000000587805 */ /* 0x000fe4000001ff00 */
[----:B------:R-:W-:Y:S02]  /*2ad0*/  CS2R R86, SRZ ;  /* 0x0000000000567805 */ /* 0x000fe4000001ff00 */
        /* <DEDUP_REMOVED lines=9> */
[----:B------:R-:W-:Y:S01]  /*2b70*/  SHF.L.U64.HI R243, R247, 0x2, R8 ;  /* 0x00000002f7f37819 */ /* 0x000fe20000010208 */
[----:B------:R-:W-:Y:S01]  /*2b80*/  IMAD.SHL.U32 R241, R0, 0x4, RZ ;  /* 0x0000000400f17824 */ /* 0x000fe200078e00ff */
[----:B------:R-:W-:Y:S02]  /*2b90*/  LEA R148, R148, UR4, 0x1 ;  /* 0x0000000494947c11 */ /* 0x000fe4000f8e08ff */
[----:B------:R-:W-:Y:S01]  /*2ba0*/  LEA R3, R3, UR4, 0x1 ;  /* 0x0000000403037c11 */ /* 0x000fe2000f8e08ff */
[----:B------:R-:W-:Y:S02]  /*2bb0*/  USHF.L.U32 UR30, UR16, 0x3, URZ ;  /* 0x00000003101e7899 */ /* 0x000fe4000800063f */
[----:B------:R-:W-:Y:S02]  /*2bc0*/  USHF.L.U32 UR29, UR16, 0x4, URZ ;  /* 0x00000004101d7899 */ /* 0x000fe4000800063f */
[----:B------:R-:W-:-:S02]  /*2bd0*/  UIMAD UR28, UR16, 0x18, URZ ;  /* 0x00000018101c78a4 */ /* 0x000fc4000f8e023f */
[----:B------:R-:W-:Y:S02]  /*2be0*/  USHF.L.U32 UR27, UR16, 0x5, URZ ;  /* 0x00000005101b7899 */ /* 0x000fe4000800063f */
[----:B------:R-:W-:Y:S02]  /*2bf0*/  UIMAD UR26, UR16, 0x28, URZ ;  /* 0x00000028101a78a4 */ /* 0x000fe4000f8e023f */
[----:B------:R-:W-:Y:S02]  /*2c00*/  UIMAD UR25, UR16, 0x30, URZ ;  /* 0x00000030101978a4 */ /* 0x000fe4000f8e023f */
[----:B------:R-:W-:Y:S02]  /*2c10*/  UIMAD UR24, UR16, 0x38, URZ ;  /* 0x00000038101878a4 */ /* 0x000fe4000f8e023f */
[----:B------:R-:W-:Y:S02]  /*2c20*/  USHF.L.U32 UR23, UR16, 0x6, URZ ;  /* 0x0000000610177899 */ /* 0x000fe4000800063f */
[----:B------:R-:W-:-:S02]  /*2c30*/  UIMAD UR22, UR16, 0x48, URZ ;  /* 0x00000048101678a4 */ /* 0x000fc4000f8e023f */
[----:B------:R-:W-:Y:S02]  /*2c40*/  UIMAD UR21, UR16, 0x50, URZ ;  /* 0x00000050101578a4 */ /* 0x000fe4000f8e023f */
[----:B------:R-:W-:Y:S02]  /*2c50*/  UIMAD UR20, UR16, 0x58, URZ ;  /* 0x00000058101478a4 */ /* 0x000fe4000f8e023f */
[----:B------:R-:W-:Y:S02]  /*2c60*/  UIMAD UR19, UR16, 0x60, URZ ;  /* 0x00000060101378a4 */ /* 0x000fe4000f8e023f */
[----:B------:R-:W-:Y:S02]  /*2c70*/  UIMAD UR18, UR16, 0x68, URZ ;  /* 0x00000068101278a4 */ /* 0x000fe4000f8e023f */
[----:B------:R-:W-:Y:S02]  /*2c80*/  UIMAD UR17, UR16, 0x70, URZ ;  /* 0x00000070101178a4 */ /* 0x000fe4000f8e023f */
[----:B------:R-:W-:Y:S01]  /*2c90*/  UISETP.GE.AND UP0, UPT, UR6, UR5, UPT ;  /* 0x000000050600728c */ /* 0x000fe2000bf06270 */
[----:B------:R-:W-:Y:S01]  /*2ca0*/  UMOV UR13, UR34 ;  /* 0x00000022000d7c82 */ /* 0x000fe20008000000 */
[----:B------:R-:W-:-:S02]  /*2cb0*/  UIADD3 UR15, -UR15, URZ, URZ ;  /* 0x0000003f0f0f7290 */ /* 0x000fc4000fffe13f */
[----:B------:R-:W-:Y:S01]  /*2cc0*/  UIMAD UR16, UR16, 0x78, URZ ;  /* 0x00000078101078a4 */ /* 0x000fe2000f8e023f */
[----:B------:R-:W-:Y:S01]  /*2cd0*/  UMOV UR12, UR35 ;  /* 0x00000023000c7c82 */ /* 0x000fe20008000000 */
[----:B--234-:R-:W-:-:S10]  /*2ce0*/  ULDC UR6, c[0x0][0x2ec] ;  /* 0x0000bb0000067ab9 */ /* 0x01cfd40000000800 */
.L_x_9:
[----:B------:R-:W0:Y:S01]  /*2cf0*/  LDGDEPBAR ;  /* 0x00000000000079af */ /* 0x000e220000000000 */
[----:B------:R-:W-:Y:S01]  /*2d00*/  IMAD.IADD R112, R155, 0x1, R148 ;  /* 0x000000019b707824 */ /* 0x000fe200078e0294 */
[----:B------:R-:W-:Y:S01]  /*2d10*/  PLOP3.LUT P0, PT, PT, PT, UP0, 0x80, 0x0 ;  /* 0x000000000000781c */ /* 0x000fe20003f0f008 */
[----:B------:R-:W-:Y:S01]  /*2d20*/  UISETP.GE.AND UP3, UPT, UR7, 0x1, UPT ;  /* 0x000000010700788c */ /* 0x000fe2000bf66270 */
[----:B------:R-:W-:Y:S02]  /*2d30*/  PLOP3.LUT P2, PT, PT, PT, UP0, 0x80, 0x0 ;  /* 0x000000000000781c */ /* 0x000fe40003f4f008 */
[----:B------:R-:W-:Y:S02]  /*2d40*/  PLOP3.LUT P6, PT, PT, PT, UP0, 0x80, 0x0 ;  /* 0x000000000000781c */ /* 0x000fe40003fcf008 */
[----:B------:R-:W-:Y:S02]  /*2d50*/  PLOP3.LUT P5, PT, PT, PT, UP0, 0x80, 0x0 ;  /* 0x000000000000781c */ /* 0x000fe40003faf008 */
[----:B------:R-:W-:Y:S02]  /*2d60*/  PLOP3.LUT P1, PT, PT, PT, UP0, 0x80, 0x0 ;  /* 0x000000000000781c */ /* 0x000fe40003f2f008 */
[----:B-----5:R-:W-:Y:S02]  /*2d70*/  FSETP.NEU.FTZ.AND P3, PT, R239, -INF , PT ;  /* 0xff800000ef00780b */ /* 0x020fe40003f7d000 */
[----:B------:R-:W-:Y:S01]  /*2d80*/  PLOP3.LUT P4, PT, PT, PT, UP0, 0x80, 0x0 ;  /* 0x000000000000781c */ /* 0x000fe20003f8f008 */
[----:B------:R-:W-:Y:S04]  /*2d90*/  DEPBAR.LE SB0, 0x0 ;  /* 0x000080000000791a */ /* 0x000fe80000000000 */
[----:B------:R-:W-:Y:S06]  /*2da0*/  BAR.SYNC.DEFER_BLOCKING 0x0 ;  /* 0x0000000000007b1d */ /* 0x000fec0000010000 */
[----:B------:R-:W-:Y:S08]  /*2db0*/  LDSM.16.M88.4 R64, [R148] ;  /* 0x000000009440783b */ /* 0x000ff00000000200 */
[----:B------:R-:W1:Y:S08]  /*2dc0*/  LDSM.16.M88.4 R16, [R149+0x6000] ;  /* 0x006000009510783b */ /* 0x000e700000000200 */
[----:B------:R-:W2:Y:S08]  /*2dd0*/  LDSM.16.M88.4 R60, [R148+0x1000] ;  /* 0x00100000943c783b */ /* 0x000eb00000000200 */
[----:B------:R-:W3:Y:S08]  /*2de0*/  LDSM.16.M88.4 R32, [R149+0x6400] ;  /* 0x006400009520783b */ /* 0x000ef00000000200 */
[----:B------:R-:W4:Y:S08]  /*2df0*/  LDSM.16.M88.4 R48, [R149+0x6800] ;  /* 0x006800009530783b */ /* 0x000f300000000200 */
[----:B------:R-:W4:Y:S01]  /*2e00*/  LDSM.16.M88.4 R100, [R149+0x6c00] ;  /* 0x006c00009564783b */ /* 0x000f220000000200 */
[-C--:B-1----:R-:W-:Y:S07]  /*2e10*/  HMMA.16816.F32 R4, R64, R16.reuse, RZ ;  /* 0x000000104004723c */ /* 0x082fee00000018ff */
[----:B------:R-:W-:Y:S01]  /*2e20*/  LDSM.16.M88.4 R104, [R112] ;  /* 0x000000007068783b */ /* 0x000fe20000000200 */
[C---:B--2---:R-:W-:Y:S07]  /*2e30*/  HMMA.16816.F32 R8, R60.reuse, R16, RZ ;  /* 0x000000103c08723c */ /* 0x044fee00000018ff */
[----:B------:R-:W1:Y:S01]  /*2e40*/  LDSM.16.M88.4 R108, [R150+0x6000] ;  /* 0x00600000966c783b */ /* 0x000e620000000200 */
[-C--:B------:R-:W-:Y:S07]  /*2e50*/  HMMA.16816.F32 R12, R60, R18.reuse, RZ ;  /* 0x000000123c0c723c */ /* 0x080fee00000018ff */
[----:B------:R-:W2:Y:S01]  /*2e60*/  LDSM.16.M88.4 R112, [R112+0x1000] ;  /* 0x001000007070783b */ /* 0x000ea20000000200 */
[C---:B------:R-:W-:Y:S06]  /*2e70*/  HMMA.16816.F32 R16, R64.reuse, R18, RZ ;  /* 0x000000124010723c */ /* 0x040fec00000018ff */
[-C--:B---3--:R-:W-:Y:S06]  /*2e80*/  HMMA.16816.F32 R20, R64, R32.reuse, RZ ;  /* 0x000000204014723c */ /* 0x088fec00000018ff */
[C---:B------:R-:W-:Y:S06]  /*2e90*/  HMMA.16816.F32 R24, R60.reuse, R32, RZ ;  /* 0x000000203c18723c */ /* 0x040fec00000018ff */
[-C--:B------:R-:W-:Y:S06]  /*2ea0*/  HMMA.16816.F32 R28, R60, R34.reuse, RZ ;  /* 0x000000223c1c723c */ /* 0x080fec00000018ff */
[C---:B------:R-:W-:Y:S06]  /*2eb0*/  HMMA.16816.F32 R32, R64.reuse, R34, RZ ;  /* 0x000000224020723c */ /* 0x040fec00000018ff */
[-C--:B----4-:R-:W-:Y:S06]  /*2ec0*/  HMMA.16816.F32 R36, R64, R48.reuse, RZ ;  /* 0x000000304024723c */ /* 0x090fec00000018ff */
[C---:B------:R-:W-:Y:S06]  /*2ed0*/  HMMA.16816.F32 R40, R60.reuse, R48, RZ ;  /* 0x000000303c28723c */ /* 0x040fec00000018ff */
[-C--:B------:R-:W-:Y:S06]  /*2ee0*/  HMMA.16816.F32 R44, R60, R50.reuse, RZ ;  /* 0x000000323c2c723c */ /* 0x080fec00000018ff */
[C---:B------:R-:W-:Y:S06]  /*2ef0*/  HMMA.16816.F32 R48, R64.reuse, R50, RZ ;  /* 0x000000324030723c */ /* 0x040fec00000018ff */
[-C--:B------:R-:W-:Y:S06]  /*2f00*/  HMMA.16816.F32 R52, R64, R100.reuse, RZ ;  /* 0x000000644034723c */ /* 0x080fec00000018ff */
[C---:B------:R-:W-:Y:S06]  /*2f10*/  HMMA.16816.F32 R56, R60.reuse, R100, RZ ;  /* 0x000000643c38723c */ /* 0x040fec00000018ff */
[-C--:B------:R-:W-:Y:S01]  /*2f20*/  HMMA.16816.F32 R60, R60, R102.reuse, RZ ;  /* 0x000000663c3c723c */ /* 0x080fe200000018ff */
[----:B------:R-:W-:Y:S01]  /*2f30*/  FMUL.FTZ R101, R240, 1.4426950216293334961 ;  /* 0x3fb8aa3bf0657820 */ /* 0x000fe20000410000 */
[----:B------:R-:W-:Y:S04]  /*2f40*/  FMUL.FTZ R100, R237, 1.4426950216293334961 ;  /* 0x3fb8aa3bed647820 */ /* 0x000fe80000410000 */
[----:B------:R-:W-:Y:S06]  /*2f50*/  HMMA.16816.F32 R64, R64, R102, RZ ;  /* 0x000000664040723c */ /* 0x000fec00000018ff */
[-C--:B-1----:R-:W-:Y:S01]  /*2f60*/  HMMA.16816.F32 R4, R104, R108.reuse, R4 ;  /* 0x0000006c6804723c */ /* 0x082fe20000001804 */
[----:B------:R-:W-:Y:S04]  /*2f70*/  IMAD.U32 R102, RZ, RZ, UR32 ;  /* 0x00000020ff667e24 */ /* 0x000fe8000f8e00ff */
[----:B------:R-:W-:Y:S01]  /*2f80*/  @P0 IMAD R102, R102, 0x80, R246 ;  /* 0x0000008066660824 */ /* 0x000fe200078e02f6 */
[----:B------:R-:W-:Y:S01]  /*2f90*/  PLOP3.LUT P0, PT, PT, PT, UP0, 0x80, 0x0 ;  /* 0x000000000000781c */ /* 0x000fe20003f0f008 */
[----:B------:R-:W-:Y:S01]  /*2fa0*/  FMUL.FTZ R103, R239, 1.4426950216293334961 ;  /* 0x3fb8aa3bef677820 */ /* 0x000fe20000410000 */
[C---:B--2---:R-:W-:Y:S04]  /*2fb0*/  HMMA.16816.F32 R8, R112.reuse, R108, R8 ;  /* 0x0000006c7008723c */ /* 0x044fe80000001808 */
[C---:B------:R-:W-:Y:S01]  /*2fc0*/  @P2 VIADD R0, R102.reuse, 0x1 ;  /* 0x0000000166002836 */ /* 0x040fe20000000000 */
[----:B------:R-:W-:Y:S01]  /*2fd0*/  @P6 ISETP.GE.AND P6, PT, R102, UR5, PT ;  /* 0x0000000566006c0c */ /* 0x000fe2000bfc6270 */
[-C--:B------:R-:W-:Y:S03]  /*2fe0*/  HMMA.16816.F32 R12, R112, R110.reuse, R12 ;  /* 0x0000006e700c723c */ /* 0x080fe6000000180c */
[----:B------:R-:W-:Y:S02]  /*2ff0*/  @P5 ISETP.GE.AND P5, PT, R0, UR5, PT ;  /* 0x0000000500005c0c */ /* 0x000fe4000bfa6270 */
[----:B------:R-:W-:Y:S01]  /*3000*/  FSEL R103, R103, RZ, P3 ;  /* 0x000000ff67677208 */ /* 0x000fe20001800000 */
[----:B------:R-:W-:Y:S01]  /*3010*/  FMUL.FTZ R0, R238, 1.4426950216293334961 ;  /* 0x3fb8aa3bee007820 */ /* 0x000fe20000410000 */
[----:B------:R-:W-:Y:S01]  /*3020*/  FSETP.NEU.FTZ.AND P2, PT, R240, -INF , PT ;  /* 0xff800000f000780b */ /* 0x000fe20003f5d000 */
[C---:B------:R-:W-:Y:S01]  /*3030*/  HMMA.16816.F32 R16, R104.reuse, R110, R16 ;  /* 0x0000006e6810723c */ /* 0x040fe20000001810 */
[----:B------:R-:W-:Y:S03]  /*3040*/  PLOP3.LUT P3, PT, PT, PT, UP0, 0x80, 0x0 ;  /* 0x000000000000781c */ /* 0x000fe60003f6f008 */
[----:B------:R-:W-:Y:S02]  /*3050*/  @P1 FSEL R4, R4, -INF , !P6 ;  /* 0xff80000004041808 */ /* 0x000fe40007000000 */
[----:B------:R-:W-:Y:S02]  /*3060*/  @P0 FSEL R5, R5, -INF , !P5 ;  /* 0xff80000005050808 */ /* 0x000fe40006800000 */
[----:B------:R-:W-:Y:S02]  /*3070*/  PLOP3.LUT P1, PT, PT, PT, UP0, 0x80, 0x0 ;  /* 0x000000000000781c */ /* 0x000fe40003f2f008 */
[----:B------:R-:W-:Y:S01]  /*3080*/  PLOP3.LUT P0, PT, PT, PT, UP0, 0x80, 0x0 ;  /* 0x000000000000781c */ /* 0x000fe20003f0f008 */
[--C-:B------:R-:W-:Y:S01]  /*3090*/  FFMA.FTZ R4, R4, UR6, -R103.reuse ;  /* 0x0000000604047c23 */ /* 0x100fe20008010867 */
[----:B------:R-:W-:Y:S01]  /*30a0*/  FSEL R101, R101, RZ, P2 ;  /* 0x000000ff65657208 */ /* 0x000fe20001000000 */
[----:B------:R-:W-:Y:S01]  /*30b0*/  FFMA.FTZ R5, R5, UR6, -R103 ;  /* 0x0000000605057c23 */ /* 0x000fe20008010867 */
[----:B------:R-:W-:Y:S01]  /*30c0*/  PLOP3.LUT P2, PT, PT, PT, UP0, 0x80, 0x0 ;  /* 0x000000000000781c */ /* 0x000fe20003f4f008 */
[----:B------:R1:W-:Y:S06]  /*30d0*/  MUFU.EX2 R236, R4 ;  /* 0x0000000400ec7308 */ /* 0x0003ec0000000800 */
[----:B------:R-:W-:Y:S04]  /*30e0*/  @P1 FSEL R6, R6, -INF , !P6 ;  /* 0xff80000006061808 */ /* 0x000fe80007000000 */
[----:B------:R-:W2:Y:S01]  /*30f0*/  MUFU.EX2 R235, R5 ;  /* 0x0000000500eb7308 */ /* 0x000ea20000000800 */
[----:B------:R-:W-:Y:S02]  /*3100*/  @P0 FSEL R7, R7, -INF , !P5 ;  /* 0xff80000007070808 */ /* 0x000fe40006800000 */
[----:B------:R-:W-:Y:S01]  /*3110*/  PLOP3.LUT P1, PT, PT, PT, UP0, 0x80, 0x0 ;  /* 0x000000000000781c */ /* 0x000fe20003f2f008 */
[--C-:B------:R-:W-:Y:S01]  /*3120*/  FFMA.FTZ R6, R6, UR6, -R101.reuse ;  /* 0x0000000606067c23 */ /* 0x100fe20008010865 */
[----:B------:R-:W-:Y:S01]  /*3130*/  @P2 FSEL R9, R9, -INF , !P5 ;  /* 0xff80000009092808 */ /* 0x000fe20006800000 */
[--C-:B------:R-:W-:Y:S01]  /*3140*/  FFMA.FTZ R7, R7, UR6, -R101.reuse ;  /* 0x0000000607077c23 */ /* 0x100fe20008010865 */
[----:B------:R-:W-:Y:S03]  /*3150*/  FSETP.NEU.FTZ.AND P0, PT, R237, -INF , PT ;  /* 0xff800000ed00780b */ /* 0x000fe60003f1d000 */
[----:B------:R-:W-:Y:S01]  /*3160*/  MUFU.EX2 R193, R6 ;  /* 0x0000000600c17308 */ /* 0x000fe20000000800 */
[----:B-1----:R-:W-:Y:S01]  /*3170*/  @P3 VIADD R4, R102, 0x8 ;  /* 0x0000000866043836 */ /* 0x002fe20000000000 */
[----:B------:R-:W-:Y:S02]  /*3180*/  FSETP.NEU.FTZ.AND P2, PT, R238, -INF , PT ;  /* 0xff800000ee00780b */ /* 0x000fe40003f5d000 */
[----:B------:R-:W-:Y:S02]  /*3190*/  FSEL R100, R100, RZ, P0 ;  /* 0x000000ff64647208 */ /* 0x000fe40000000000 */
[----:B------:R-:W-:Y:S04]  /*31a0*/  @P4 ISETP.GE.AND P4, PT, R4, UR5, PT ;  /* 0x0000000504004c0c */ /* 0x000fe8000bf86270 */
[----:B------:R1:W-:Y:S01]  /*31b0*/  MUFU.EX2 R192, R7 ;  /* 0x0000000700c07308 */ /* 0x0003e20000000800 */
[----:B------:R-:W-:Y:S01]  /*31c0*/  @P1 FSEL R8, R8, -INF , !P6 ;  /* 0xff80000008081808 */ /* 0x000fe20007000000 */
[--C-:B------:R-:W-:Y:S01]  /*31d0*/  FFMA.FTZ R9, R9, UR6, -R100.reuse ;  /* 0x0000000609097c23 */ /* 0x100fe20008010864 */
[----:B------:R-:W-:Y:S02]  /*31e0*/  PLOP3.LUT P1, PT, PT, PT, UP0, 0x80, 0x0 ;  /* 0x000000000000781c */ /* 0x000fe40003f2f008 */
[----:B------:R-:W-:Y:S01]  /*31f0*/  PLOP3.LUT P0, PT, PT, PT, UP0, 0x80, 0x0 ;  /* 0x000000000000781c */ /* 0x000fe20003f0f008 */
[----:B------:R-:W-:Y:S01]  /*3200*/  FFMA.FTZ R8, R8, UR6, -R100 ;  /* 0x0000000608087c23 */ /* 0x000fe20008010864 */
[----:B------:R-:W-:Y:S03]  /*3210*/  FSEL R0, R0, RZ, P2 ;  /* 0x000000ff00007208 */ /* 0x000fe60001000000 */
[----:B------:R-:W-:Y:S01]  /*3220*/  MUFU.EX2 R200, R9 ;  /* 0x0000000900c87308 */ /* 0x000fe20000000800 */
[----:B------:R-:W-:Y:S02]  /*3230*/  PLOP3.LUT P2, PT, PT, PT, UP0, 0x80, 0x0 ;  /* 0x000000000000781c */ /* 0x000fe40003f4f008 */
[----:B------:R-:W-:Y:S07]  /*3240*/  PLOP3.LUT P3, PT, PT, PT, UP0, 0x80, 0x0 ;  /* 0x000000000000781c */ /* 0x000fee0003f6f008 */
[----:B------:R3:W4:Y:S01]  /*3250*/  MUFU.EX2 R201, R8 ;  /* 0x0000000800c97308 */ /* 0x0007220000000800 */
[----:B-1----:R-:W1:Y:S01]  /*3260*/  LDSM.16.M88.4 R4, [R150+0x6400] ;  /* 0x006400009604783b */ /* 0x002e620000000200 */
[----:B------:R-:W-:Y:S02]  /*3270*/  @P1 FSEL R10, R10, -INF , !P6 ;  /* 0xff8000000a0a1808 */ /* 0x000fe40007000000 */
[----:B------:R-:W-:Y:S02]  /*3280*/  PLOP3.LUT P6, PT, PT, PT, UP0, 0x80, 0x0 ;  /* 0x000000000000781c */ /* 0x000fe40003fcf008 */
[----:B------:R-:W-:Y:S01]  /*3290*/  PLOP3.LUT P1, PT, PT, PT, UP0, 0x80, 0x0 ;  /* 0x000000000000781c */ /* 0x000fe20003f2f008 */
[--C-:B------:R-:W-:Y:S01]  /*32a0*/  FFMA.FTZ R10, R10, UR6, -R0.reuse ;  /* 0x000000060a0a7c23 */ /* 0x100fe20008010800 */
[----:B------:R-:W-:Y:S02]  /*32b0*/  @P0 FSEL R11, R11, -INF , !P5 ;  /* 0xff8000000b0b0808 */ /* 0x000fe40006800000 */
[----:B------:R-:W-:Y:S01]  /*32c0*/  PLOP3.LUT P0, PT, PT, PT, UP0, 0x80, 0x0 ;  /* 0x000000000000781c */ /* 0x000fe20003f0f008 */
[----:B------:R-:W-:Y:S01]  /*32d0*/  MUFU.EX2 R213, R10 ;  /* 0x0000000a00d57308 */ /* 0x000fe20000000800 */
[----:B------:R-:W-:Y:S01]  /*32e0*/  PLOP3.LUT P5, PT, PT, PT, UP0, 0x80, 0x0 ;  /* 0x000000000000781c */ /* 0x000fe20003faf008 */
[----:B------:R-:W-:Y:S01]  /*32f0*/  FFMA.FTZ R11, R11, UR6, -R0 ;  /* 0x000000060b0b7c23 */ /* 0x000fe20008010800 */
[----:B---3--:R-:W-:Y:S01]  /*3300*/  @P2 VIADD R8, R102, 0x9 ;  /* 0x0000000966082836 */ /* 0x008fe20000000000 */
[----:B------:R-:W-:Y:S06]  /*3310*/  PLOP3.LUT P2, PT, PT, PT, UP0, 0x80, 0x0 ;  /* 0x000000000000781c */ /* 0x000fec0003f4f008 */
[----:B------:R3:W-:Y:S01]  /*3320*/  MUFU.EX2 R212, R11 ;  /* 0x0000000b00d47308 */ /* 0x0007e20000000800 */
[----:B------:R-:W-:Y:S02]  /*3330*/  @P1 FSEL R12, R12, -INF , !P4 ;  /* 0xff8000000c0c1808 */ /* 0x000fe40006000000 */
[----:B------:R-:W-:Y:S02]  /*3340*/  @P6 ISETP.GE.AND P6, PT, R8, UR5, PT ;  /* 0x0000000508006c0c */ /* 0x000fe4000bfc6270 */
[----:B------:R-:W-:Y:S01]  /*3350*/  PLOP3.LUT P1, PT, PT, PT, UP0, 0x80, 0x0 ;  /* 0x000000000000781c */ /* 0x000fe20003f2f008 */
[----:B------:R-:W-:Y:S01]  /*3360*/  @P5 VIADD R8, R102, 0x10 ;  /* 0x0000001066085836 */ /* 0x000fe20000000000 */
[----:B------:R-:W-:Y:S01]  /*3370*/  @P0 FSEL R13, R13, -INF , !P6 ;  /* 0xff8000000d0d0808 */ /* 0x000fe20007000000 */
[--C-:B------:R-:W-:Y:S01]  /*3380*/  FFMA.FTZ R12, R12, UR6, -R100.reuse ;  /* 0x000000060c0c7c23 */ /* 0x100fe20008010864 */
[----:B------:R-:W-:Y:S02]  /*3390*/  PLOP3.LUT P0, PT, PT, PT, UP0, 0x80, 0x0 ;  /* 0x000000000000781c */ /* 0x000fe40003f0f008 */
[----:B------:R-:W-:Y:S01]  /*33a0*/  PLOP3.LUT P5, PT, PT, PT, UP0, 0x80, 0x0 ;  /* 0x000000000000781c */ /* 0x000fe20003faf008 */
[----:B------:R2:W-:Y:S01]  /*33b0*/  MUFU.EX2 R199, R12 ;  /* 0x0000000c00c77308 */ /* 0x0005e20000000800 */
[----:B------:R-:W-:Y:S01]  /*33c0*/  @P2 FSEL R18, R18, -INF , !P4 ;  /* 0xff80000012122808 */ /* 0x000fe20006000000 */
[----:B------:R-:W-:Y:S01]  /*33d0*/  FFMA.FTZ R13, R13, UR6, -R100 ;  /* 0x000000060d0d7c23 */ /* 0x000fe20008010864 */
[----:B------:R-:W-:Y:S03]  /*33e0*/  PLOP3.LUT P2, PT, PT, PT, UP0, 0x80, 0x0 ;  /* 0x000000000000781c */ /* 0x000fe60003f4f008 */
[----:B------:R-:W-:Y:S01]  /*33f0*/  @P1 FSEL R14, R14, -INF , !P4 ;  /* 0xff8000000e0e1808 */ /* 0x000fe20006000000 */
[----:B------:R-:W-:Y:S03]  /*3400*/  FFMA.FTZ R18, R18, UR6, -R101 ;  /* 0x0000000612127c23 */ /* 0x000fe60008010865 */
[----:B------:R-:W-:Y:S01]  /*3410*/  MUFU.EX2 R197, R13 ;  /* 0x0000000d00c57308 */ /* 0x000fe20000000800 */
[----:B------:R-:W-:Y:S01]  /*3420*/  PLOP3.LUT P1, PT, PT, PT, UP0, 0x80, 0x0 ;  /* 0x000000000000781c */ /* 0x000fe20003f2f008 */
[-C--:B-1----:R-:W-:Y:S03]  /*3430*/  HMMA.16816.F32 R20, R104, R4.reuse, R20 ;  /* 0x000000046814723c */ /* 0x082fe60000001814 */
[----:B------:R-:W-:Y:S01]  /*3440*/  @P0 FSEL R15, R15, -INF , !P6 ;  /* 0xff8000000f0f0808 */ /* 0x000fe20007000000 */
[--C-:B------:R-:W-:Y:S01]  /*3450*/  FFMA.FTZ R14, R14, UR6, -R0.reuse ;  /* 0x000000060e0e7c23 */ /* 0x100fe20008010800 */
[----:B------:R-:W-:Y:S03]  /*3460*/  PLOP3.LUT P0, PT, PT, PT, UP0, 0x80, 0x0 ;  /* 0x000000000000781c */ /* 0x000fe60003f0f008 */
[----:B------:R-:W-:Y:S01]  /*3470*/  MUFU.EX2 R185, R18 ;  /* 0x0000001200b97308 */ /* 0x000fe20000000800 */
[C---:B------:R-:W-:Y:S04]  /*3480*/  HMMA.16816.F32 R24, R112.reuse, R4, R24 ;  /* 0x000000047018723c */ /* 0x040fe80000001818 */
[----:B------:R-:W-:Y:S01]  /*3490*/  FFMA.FTZ R15, R15, UR6, -R0 ;  /* 0x000000060f0f7c23 */ /* 0x000fe20008010800 */
[----:B------:R-:W-:Y:S01]  /*34a0*/  @P1 FSEL R16, R16, -INF , !P4 ;  /* 0xff80000010101808 */ /* 0x000fe20006000000 */
[-C--:B------:R-:W-:Y:S03]  /*34b0*/  HMMA.16816.F32 R28, R112, R6.reuse, R28 ;  /* 0x00000006701c723c */ /* 0x080fe6000000181c */
[----:B------:R-:W-:Y:S01]  /*34c0*/  MUFU.EX2 R211, R14 ;  /* 0x0000000e00d37308 */ /* 0x000fe20000000800 */
[----:B------:R-:W-:Y:S02]  /*34d0*/  PLOP3.LUT P1, PT, PT, PT, UP0, 0x80, 0x0 ;  /* 0x000000000000781c */ /* 0x000fe40003f2f008 */
[----:B------:R-:W-:Y:S01]  /*34e0*/  PLOP3.LUT P4, PT, PT, PT, UP0, 0x80, 0x0 ;  /* 0x000000000000781c */ /* 0x000fe20003f8f008 */
[----:B------:R-:W-:Y:S01]  /*34f0*/  @P3 VIADD R4, R102, 0x11 ;  /* 0x0000001166043836 */ /* 0x000fe20000000000 */
[----:B------:R-:W-:Y:S01]  /*3500*/  @P0 FSEL R17, R17, -INF , !P6 ;  /* 0xff80000011110808 */ /* 0x000fe20007000000 */
[C---:B------:R-:W-:Y:S01]  /*3510*/  HMMA.16816.F32 R32, R104.reuse, R6, R32 ;  /* 0x000000066820723c */ /* 0x040fe20000001820 */
[----:B------:R-:W-:Y:S03]  /*3520*/  PLOP3.LUT P0, PT, PT, PT, UP0, 0x80, 0x0 ;  /* 0x000000000000781c */ /* 0x000fe60003f0f008 */
[----:B------:R-:W-:Y:S01]  /*3530*/  MUFU.EX2 R210, R15 ;  /* 0x0000000f00d27308 */ /* 0x000fe20000000800 */
[----:B------:R-:W-:Y:S01]  /*3540*/  PLOP3.LUT P3, PT, PT, PT, UP0, 0x80, 0x0 ;  /* 0x000000000000781c */ /* 0x000fe20003f6f008 */
[--C-:B------:R-:W-:Y:S01]  /*3550*/  FFMA.FTZ R16, R16, UR6, -R103.reuse ;  /* 0x0000000610107c23 */ /* 0x100fe20008010867 */
[----:B------:R-:W-:Y:S01]  /*3560*/  FFMA.FTZ R17, R17, UR6, -R103 ;  /* 0x0000000611117c23 */ /* 0x000fe20008010867 */
[----:B------:R-:W-:Y:S06]  /*3570*/  @P1 ISETP.GE.AND P1, PT, R8, UR5, PT ;  /* 0x0000000508001c0c */ /* 0x000fec000bf26270 */
[----:B------:R-:W-:Y:S01]  /*3580*/  MUFU.EX2 R234, R16 ;  /* 0x0000001000ea7308 */ /* 0x000fe20000000800 */
[----:B------:R-:W-:Y:S01]  /*3590*/  @P4 ISETP.GE.AND P4, PT, R4, UR5, PT ;  /* 0x0000000504004c0c */ /* 0x000fe2000bf86270 */
[----:B---3--:R-:W1:Y:S01]  /*35a0*/  LDSM.16.M88.4 R8, [R150+0x6800] ;  /* 0x006800009608783b */ /* 0x008e620000000200 */
[----:B------:R-:W-:Y:S02]  /*35b0*/  @P2 FSEL R20, R20, -INF , !P1 ;  /* 0xff80000014142808 */ /* 0x000fe40004800000 */
[----:B------:R-:W-:Y:S02]  /*35c0*/  @P0 FSEL R19, R19, -INF , !P6 ;  /* 0xff80000013130808 */ /* 0x000fe40007000000 */
[----:B------:R-:W-:Y:S03]  /*35d0*/  PLOP3.LUT P0, PT, PT, PT, UP0, 0x80, 0x0 ;  /* 0x000000000000781c */ /* 0x000fe60003f0f008 */
[----:B------:R-:W3:Y:S01]  /*35e0*/  MUFU.EX2 R233, R17 ;  /* 0x0000001100e97308 */ /* 0x000ee20000000800 */
[----:B------:R-:W-:Y:S01]  /*35f0*/  PLOP3.LUT P2, PT, PT, PT, UP0, 0x80, 0x0 ;  /* 0x000000000000781c */ /* 0x000fe20003f4f008 */
[----:B------:R-:W-:Y:S01]  /*3600*/  FFMA.FTZ R19, R19, UR6, -R101 ;  /* 0x0000000613137c23 */ /* 0x000fe20008010865 */
[----:B------:R-:W-:Y:S01]  /*3610*/  @P3 FSEL R22, R22, -INF , !P1 ;  /* 0xff80000016163808 */ /* 0x000fe20004800000 */
[----:B------:R-:W-:Y:S01]  /*3620*/  FFMA.FTZ R20, R20, UR6, -R103 ;  /* 0x0000000614147c23 */ /* 0x000fe20008010867 */
[----:B------:R-:W-:Y:S02]  /*3630*/  PLOP3.LUT P3, PT, PT, PT, UP0, 0x80, 0x0 ;  /* 0x000000000000781c */ /* 0x000fe40003f6f008 */
[----:B------:R-:W-:Y:S03]  /*3640*/  @P5 FSEL R24, R24, -INF , !P1 ;  /* 0xff80000018185808 */ /* 0x000fe60004800000 */
[----:B------:R-:W-:Y:S01]  /*3650*/  MUFU.EX2 R182, R19 ;  /* 0x0000001300b67308 */ /* 0x000fe20000000800 */
[----:B------:R-:W-:Y:S01]  /*3660*/  PLOP3.LUT P5, PT, PT, PT, UP0, 0x80, 0x0 ;  /* 0x000000000000781c */ /* 0x000fe20003faf008 */
[----:B------:R-:W-:Y:S01]  /*3670*/  FFMA.FTZ R22, R22, UR6, -R101 ;  /* 0x0000000616167c23 */ /* 0x000fe20008010865 */
[----:B------:R-:W-:Y:S01]  /*3680*/  PLOP3.LUT P6, PT, PT, PT, UP0, 0x80, 0x0 ;  /* 0x000000000000781c */ /* 0x000fe20003fcf008 */
[----:B------:R-:W-:Y:S01]  /*3690*/  FFMA.FTZ R24, R24, UR6, -R100 ;  /* 0x0000000618187c23 */ /* 0x000fe20008010864 */
[----:B------:R-:W-:Y:S02]  /*36a0*/  @P0 FSEL R21, R21, -INF , !P4 ;  /* 0xff80000015150808 */ /* 0x000fe40006000000 */
[----:B------:R-:W-:Y:S03]  /*36b0*/  @P2 FSEL R23, R23, -INF , !P4 ;  /* 0xff80000017172808 */ /* 0x000fe60006000000 */
[----:B------:R-:W-:Y:S01]  /*36c0*/  MUFU.EX2 R232, R20 ;  /* 0x0000001400e87308 */ /* 0x000fe20000000800 */
[----:B------:R-:W-:Y:S01]  /*36d0*/  PLOP3.LUT P0, PT, PT, PT, UP0, 0x80, 0x0 ;  /* 0x000000000000781c */ /* 0x000fe20003f0f008 */
[----:B------:R-:W-:Y:S01]  /*36e0*/  @P3 VIADD R4, R102, 0x18 ;  /* 0x0000001866043836 */ /* 0x000fe20000000000 */
[----:B------:R-:W-:Y:S01]  /*36f0*/  PLOP3.LUT P2, PT, PT, PT, UP0, 0x80, 0x0 ;  /* 0x000000000000781c */ /* 0x000fe20003f4f008 */
[----:B------:R-:W-:Y:S01]  /*3700*/  FFMA.FTZ R21, R21, UR6, -R103 ;  /* 0x0000000615157c23 */ /* 0x000fe20008010867 */
[----:B------:R-:W-:Y:S01]  /*3710*/  PLOP3.LUT P3, PT, PT, PT, UP0, 0x80, 0x0 ;  /* 0x000000000000781c */ /* 0x000fe20003f6f008 */
[----:B------:R-:W-:Y:S01]  /*3720*/  FFMA.FTZ R23, R23, UR6, -R101 ;  /* 0x0000000617177c23 */ /* 0x000fe20008010865 */
[----:B------:R-:W-:Y:S03]  /*3730*/  @P5 ISETP.GE.AND P5, PT, R4, UR5, PT ;  /* 0x0000000504005c0c */ /* 0x000fe6000bfa6270 */
[----:B------:R-:W-:Y:S04]  /*3740*/  MUFU.EX2 R231, R21 ;  /* 0x0000001500e77308 */ /* 0x000fe80000000800 */
[----:B------:R-:W-:Y:S06]  /*3750*/  @P0 FSEL R25, R25, -INF , !P4 ;  /* 0xff80000019190808 */ /* 0x000fec0006000000 */
[----:B------:R-:W-:Y:S01]  /*3760*/  MUFU.EX2 R181, R22 ;  /* 0x0000001600b57308 */ /* 0x000fe20000000800 */
[----:B------:R-:W-:Y:S01]  /*3770*/  @P2 FSEL R26, R26, -INF , !P1 ;  /* 0xff8000001a1a2808 */ /* 0x000fe20004800000 */
[-C--:B-1----:R-:W-:Y:S01]  /*3780*/  HMMA.16816.F32 R36, R104, R8.reuse, R36 ;  /* 0x000000086824723c */ /* 0x082fe20000001824 */
[----:B------:R-:W-:Y:S02]  /*3790*/  PLOP3.LUT P0, PT, PT, PT, UP0, 0x80, 0x0 ;  /* 0x000000000000781c */ /* 0x000fe40003f0f008 */
[----:B------:R-:W-:Y:S01]  /*37a0*/  PLOP3.LUT P1, PT, PT, PT, UP0, 0x80, 0x0 ;  /* 0x000000000000781c */ /* 0x000fe20003f2f008 */
[----:B------:R-:W-:Y:S01]  /*37b0*/  FFMA.FTZ R26, R26, UR6, -R0 ;  /* 0x000000061a1a7c23 */ /* 0x000fe20008010800 */
[----:B------:R-:W-:Y:S03]  /*37c0*/  PLOP3.LUT P2, PT, PT, PT, UP0, 0x80, 0x0 ;  /* 0x000000000000781c */ /* 0x000fe60003f4f008 */
[----:B------:R-:W-:Y:S01]  /*37d0*/  MUFU.EX2 R180, R23 ;  /* 0x0000001700b47308 */ /* 0x000fe20000000800 */
[C---:B------:R-:W-:Y:S04]  /*37e0*/  HMMA.16816.F32 R40, R112.reuse, R8, R40 ;  /* 0x000000087028723c */ /* 0x040fe80000001828 */
[----:B------:R-:W-:Y:S02]  /*37f0*/  FFMA.FTZ R25, R25, UR6, -R100 ;  /* 0x0000000619197c23 */ /* 0x000fe40008010864 */
[-C--:B------:R-:W-:Y:S03]  /*3800*/  HMMA.16816.F32 R44, R112, R10.reuse, R44 ;  /* 0x0000000a702c723c */ /* 0x080fe6000000182c */
[----:B------:R-:W-:Y:S02]  /*3810*/  MUFU.EX2 R198, R26 ;  /* 0x0000001a00c67308 */ /* 0x000fe40000000800 */
[----:B------:R-:W-:Y:S01]  /*3820*/  @P0 FSEL R27, R27, -INF , !P4 ;  /* 0xff8000001b1b0808 */ /* 0x000fe20006000000 */
[----:B------:R-:W-:Y:S01]  /*3830*/  @P2 VIADD R4, R102, 0x19 ;  /* 0x0000001966042836 */ /* 0x000fe20000000000 */
[----:B------:R-:W-:Y:S01]  /*3840*/  @P1 FSEL R28, R28, -INF , !P5 ;  /* 0xff8000001c1c1808 */ /* 0x000fe20006800000 */
[C---:B------:R-:W-:Y:S05]  /*3850*/  HMMA.16816.F32 R48, R104.reuse, R10, R48 ;  /* 0x0000000a6830723c */ /* 0x040fea0000001830 */
[----:B------:R-:W-:Y:S01]  /*3860*/  MUFU.EX2 R191, R24 ;  /* 0x0000001800bf7308 */ /* 0x000fe20000000800 */
[----:B------:R-:W-:Y:S02]  /*3870*/  PLOP3.LUT P0, PT, PT, PT, UP0, 0x80, 0x0 ;  /* 0x000000000000781c */ /* 0x000fe40003f0f008 */
[----:B------:R-:W-:Y:S03]  /*3880*/  PLOP3.LUT P1, PT, PT, PT, UP0, 0x80, 0x0 ;  /* 0x000000000000781c */ /* 0x000fe60003f2f008 */
[----:B------:R-:W-:Y:S01]  /*3890*/  FFMA.FTZ R27, R27, UR6, -R0 ;  /* 0x000000061b1b7c23 */ /* 0x000fe20008010800 */
[----:B------:R-:W-:Y:S01]  /*38a0*/  @P6 ISETP.GE.AND P6, PT, R4, UR5, PT ;  /* 0x0000000504006c0c */ /* 0x000fe2000bfc6270 */
[--C-:B------:R-:W-:Y:S01]  /*38b0*/  FFMA.FTZ R28, R28, UR6, -R100.reuse ;  /* 0x000000061c1c7c23 */ /* 0x100fe20008010864 */
[----:B------:R-:W-:Y:S01]  /*38c0*/  PLOP3.LUT P4, PT, PT, PT, UP0, 0x80, 0x0 ;  /* 0x000000000000781c */ /* 0x000fe20003f8f008 */
[----:B------:R-:W-:Y:S01]  /*38d0*/  MUFU.EX2 R196, R27 ;  /* 0x0000001b00c47308 */ /* 0x000fe20000000800 */
[----:B------:R-:W-:Y:S03]  /*38e0*/  PLOP3.LUT P2, PT, PT, PT, UP0, 0x80, 0x0 ;  /* 0x000000000000781c */ /* 0x000fe60003f4f008 */
[----:B------:R-:W-:Y:S06]  /*38f0*/  @P0 FSEL R29, R29, -INF , !P6 ;  /* 0xff8000001d1d0808 */ /* 0x000fec0007000000 */
[----:B------:R-:W-:Y:S01]  /*3900*/  MUFU.EX2 R190, R25 ;  /* 0x0000001900be7308 */ /* 0x000fe20000000800 */
[----:B------:R-:W-:Y:S02]  /*3910*/  @P1 FSEL R30, R30, -INF , !P5 ;  /* 0xff8000001e1e1808 */ /* 0x000fe40006800000 */
[----:B------:R-:W-:Y:S01]  /*3920*/  PLOP3.LUT P0, PT, PT, PT, UP0, 0x80, 0x0 ;  /* 0x000000000000781c */ /* 0x000fe20003f0f008 */
[----:B------:R-:W-:Y:S01]  /*3930*/  @P4 VIADD R4, R102, 0x20 ;  /* 0x0000002066044836 */ /* 0x000fe20000000000 */
[----:B------:R-:W-:Y:S01]  /*3940*/  PLOP3.LUT P1, PT, PT, PT, UP0, 0x80, 0x0 ;  /* 0x000000000000781c */ /* 0x000fe20003f2f008 */
[----:B------:R-:W-:Y:S01]  /*3950*/  FFMA.FTZ R29, R29, UR6, -R100 ;  /* 0x000000061d1d7c23 */ /* 0x000fe20008010864 */
[----:B------:R-:W-:Y:S03]  /*3960*/  PLOP3.LUT P4, PT, PT, PT, UP0, 0x80, 0x0 ;  /* 0x000000000000781c */ /* 0x000fe60003f8f008 */
[----:B------:R-:W-:Y:S01]  /*3970*/  MUFU.EX2 R188, R28 ;  /* 0x0000001c00bc7308 */ /* 0x000fe20000000800 */
[----:B------:R-:W-:Y:S01]  /*3980*/  @P2 ISETP.GE.AND P2, PT, R4, UR5, PT ;  /* 0x0000000504002c0c */ /* 0x000fe2000bf46270 */
[----:B------:R-:W-:Y:S01]  /*3990*/  @P3 VIADD R4, R102, 0x21 ;  /* 0x0000002166043836 */ /* 0x000fe20000000000 */
[----:B------:R-:W-:Y:S01]  /*39a0*/  PLOP3.LUT P3, PT, PT, PT, UP0, 0x80, 0x0 ;  /* 0x000000000000781c */ /* 0x000fe20003f6f008 */
[--C-:B------:R-:W-:Y:S06]  /*39b0*/  FFMA.FTZ R30, R30, UR6, -R0.reuse ;  /* 0x000000061e1e7c23 */ /* 0x100fec0008010800 */
[----:B------:R-:W-:Y:S01]  /*39c0*/  MUFU.EX2 R187, R29 ;  /* 0x0000001d00bb7308 */ /* 0x000fe20000000800 */
[----:B------:R-:W-:Y:S02]  /*39d0*/  @P0 FSEL R31, R31, -INF , !P6 ;  /* 0xff8000001f1f0808 */ /* 0x000fe40007000000 */
[----:B------:R-:W-:Y:S02]  /*39e0*/  @P1 FSEL R32, R32, -INF , !P5 ;  /* 0xff80000020201808 */ /* 0x000fe40006800000 */
[----:B------:R-:W-:Y:S01]  /*39f0*/  PLOP3.LUT P0, PT, PT, PT, UP0, 0x80, 0x0 ;  /* 0x000000000000781c */ /* 0x000fe20003f0f008 */
[----:B------:R-:W-:Y:S01]  /*3a00*/  FFMA.FTZ R31, R31, UR6, -R0 ;  /* 0x000000061f1f7c23 */ /* 0x000fe20008010800 */
[----:B------:R-:W-:Y:S03]  /*3a10*/  PLOP3.LUT P1, PT, PT, PT, UP0, 0x80, 0x0 ;  /* 0x000000000000781c */ /* 0x000fe60003f2f008 */
[----:B------:R-:W-:Y:S01]  /*3a20*/  MUFU.EX2 R195, R30 ;  /* 0x0000001e00c37308 */ /* 0x000fe20000000800 */
[----:B------:R-:W-:Y:S01]  /*3a30*/  @P3 FSEL R38, R38, -INF , !P2 ;  /* 0xff80000026263808 */ /* 0x000fe20005000000 */
[----:B------:R-:W-:Y:S01]  /*3a40*/  FFMA.FTZ R32, R32, UR6, -R103 ;  /* 0x0000000620207c23 */ /* 0x000fe20008010867 */
[----:B------:R-:W-:Y:S03]  /*3a50*/  PLOP3.LUT P3, PT, PT, PT, UP0, 0x80, 0x0 ;  /* 0x000000000000781c */ /* 0x000fe60003f6f008 */
[----:B------:R-:W-:Y:S04]  /*3a60*/  FFMA.FTZ R38, R38, UR6, -R101 ;  /* 0x0000000626267c23 */ /* 0x000fe80008010865 */
[----:B------:R-:W-:Y:S01]  /*3a70*/  MUFU.EX2 R230, R32 ;  /* 0x0000002000e67308 */ /* 0x000fe20000000800 */
[----:B------:R-:W-:Y:S02]  /*3a80*/  @P0 FSEL R33, R33, -INF , !P6 ;  /* 0xff80000021210808 */ /* 0x000fe40007000000 */
[----:B------:R-:W-:Y:S02]  /*3a90*/  @P1 FSEL R34, R34, -INF , !P5 ;  /* 0xff80000022221808 */ /* 0x000fe40006800000 */
[----:B------:R-:W-:Y:S01]  /*3aa0*/  PLOP3.LUT P0, PT, PT, PT, UP0, 0x80, 0x0 ;  /* 0x000000000000781c */ /* 0x000fe20003f0f008 */
[----:B------:R-:W-:Y:S04]  /*3ab0*/  FFMA.FTZ R33, R33, UR6, -R103 ;  /* 0x0000000621217c23 */ /* 0x000fe80008010867 */
[----:B------:R-:W-:Y:S01]  /*3ac0*/  MUFU.EX2 R194, R31 ;  /* 0x0000001f00c27308 */ /* 0x000fe20000000800 */
[----:B------:R-:W-:Y:S01]  /*3ad0*/  PLOP3.LUT P1, PT, PT, PT, UP0, 0x80, 0x0 ;  /* 0x000000000000781c */ /* 0x000fe20003f2f008 */
[--C-:B------:R-:W-:Y:S01]  /*3ae0*/  FFMA.FTZ R34, R34, UR6, -R101.reuse ;  /* 0x0000000622227c23 */ /* 0x100fe20008010865 */
[----:B------:R-:W-:Y:S07]  /*3af0*/  PLOP3.LUT P5, PT, PT, PT, UP0, 0x80, 0x0 ;  /* 0x000000000000781c */ /* 0x000fee0003faf008 */
[----:B------:R-:W-:Y:S01]  /*3b00*/  MUFU.EX2 R229, R33 ;  /* 0x0000002100e57308 */ /* 0x000fe20000000800 */
[----:B------:R-:W-:Y:S02]  /*3b10*/  @P0 FSEL R35, R35, -INF , !P6 ;  /* 0xff80000023230808 */ /* 0x000fe40007000000 */
[----:B------:R-:W-:Y:S02]  /*3b20*/  PLOP3.LUT P0, PT, PT, PT, UP0, 0x80, 0x0 ;  /* 0x000000000000781c */ /* 0x000fe40003f0f008 */
[----:B------:R-:W-:Y:S05]  /*3b30*/  @P1 FSEL R36, R36, -INF , !P2 ;  /* 0xff80000024241808 */ /* 0x000fea0005000000 */
[----:B------:R-:W-:Y:S01]  /*3b40*/  MUFU.EX2 R175, R34 ;  /* 0x0000002200af7308 */ /* 0x000fe20000000800 */
[----:B------:R-:W-:Y:S01]  /*3b50*/  PLOP3.LUT P1, PT, PT, PT, UP0, 0x80, 0x0 ;  /* 0x000000000000781c */ /* 0x000fe20003f2f008 */
[----:B------:R-:W-:Y:S01]  /*3b60*/  FFMA.FTZ R35, R35, UR6, -R101 ;  /* 0x0000000623237c23 */ /* 0x000fe20008010865 */
[----:B------:R-:W-:Y:S01]  /*3b70*/  @P5 ISETP.GE.AND P5, PT, R4, UR5, PT ;  /* 0x0000000504005c0c */ /* 0x000fe2000bfa6270 */
[--C-:B------:R-:W-:Y:S01]  /*3b80*/  FFMA.FTZ R36, R36, UR6, -R103.reuse ;  /* 0x0000000624247c23 */ /* 0x100fe20008010867 */
[----:B------:R-:W-:Y:S01]  /*3b90*/  PLOP3.LUT P6, PT, PT, PT, UP0, 0x80, 0x0 ;  /* 0x000000000000781c */ /* 0x000fe20003fcf008 */
[----:B------:R-:W1:Y:S01]  /*3ba0*/  LDSM.16.M88.4 R4, [R150+0x6c00] ;  /* 0x006c00009604783b */ /* 0x000e620000000200 */
[----:B------:R-:W-:Y:S03]  /*3bb0*/  @P4 FSEL R41, R41, -INF , !P5 ;  /* 0xff80000029294808 */ /* 0x000fe60006800000 */
[----:B------:R-:W-:Y:S01]  /*3bc0*/  MUFU.EX2 R173, R35 ;  /* 0x0000002300ad7308 */ /* 0x000fe20000000800 */
[----:B------:R-:W-:Y:S02]  /*3bd0*/  IADD3 R8, P4, R244, UR13, RZ ;  /* 0x0000000df4087c10 */ /* 0x000fe4000ff9e0ff */
[----:B------:R-:W-:Y:S01]  /*3be0*/  @P0 FSEL R37, R37, -INF , !P5 ;  /* 0xff80000025250808 */ /* 0x000fe20006800000 */
[--C-:B------:R-:W-:Y:S01]  /*3bf0*/  FFMA.FTZ R41, R41, UR6, -R100.reuse ;  /* 0x0000000629297c23 */ /* 0x100fe20008010864 */
[----:B------:R-:W-:Y:S02]  /*3c00*/  PLOP3.LUT P0, PT, PT, PT, UP0, 0x80, 0x0 ;  /* 0x000000000000781c */ /* 0x000fe40003f0f008 */
[----:B------:R-:W-:Y:S03]  /*3c10*/  @P1 FSEL R39, R39, -INF , !P5 ;  /* 0xff80000027271808 */ /* 0x000fe60006800000 */
[----:B------:R-:W-:Y:S01]  /*3c20*/  MUFU.EX2 R228, R36 ;  /* 0x0000002400e47308 */ /* 0x000fe20000000800 */
[----:B------:R-:W-:Y:S01]  /*3c30*/  PLOP3.LUT P1, PT, PT, PT, UP0, 0x80, 0x0 ;  /* 0x000000000000781c */ /* 0x000fe20003f2f008 */
[----:B------:R-:W-:Y:S01]  /*3c40*/  FFMA.FTZ R37, R37, UR6, -R103 ;  /* 0x0000000625257c23 */ /* 0x000fe20008010867 */
[----:B------:R-:W-:Y:S01]  /*3c50*/  IADD3.X R9, R243, UR12, RZ, P4, !PT ;  /* 0x0000000cf3097c10 */ /* 0x000fe2000a7fe4ff */
[----:B------:R-:W-:Y:S01]  /*3c60*/  FFMA.FTZ R39, R39, UR6, -R101 ;  /* 0x0000000627277c23 */ /* 0x000fe20008010865 */
[----:B------:R-:W-:Y:S02]  /*3c70*/  PLOP3.LUT P4, PT, PT, PT, UP0, 0x80, 0x0 ;  /* 0x000000000000781c */ /* 0x000fe40003f8f008 */
[----:B------:R-:W-:Y:S03]  /*3c80*/  @P3 FSEL R43, R43, -INF , !P5 ;  /* 0xff8000002b2b3808 */ /* 0x000fe60006800000 */
[----:B------:R-:W-:Y:S01]  /*3c90*/  MUFU.EX2 R227, R37 ;  /* 0x0000002500e37308 */ /* 0x000fe20000000800 */
[----:B------:R-:W3:Y:S01]  /*3ca0*/  LDG.E R111, desc[UR8][R8.64] ;  /* 0x00000008086f7981 */ /* 0x000ee2000c1e1900 */
[----:B------:R-:W-:Y:S02]  /*3cb0*/  @P0 FSEL R40, R40, -INF , !P2 ;  /* 0xff80000028280808 */ /* 0x000fe40005000000 */
[----:B------:R-:W-:Y:S01]  /*3cc0*/  PLOP3.LUT P0, PT, PT, PT, UP0, 0x80, 0x0 ;  /* 0x000000000000781c */ /* 0x000fe20003f0f008 */
[----:B------:R-:W3:Y:S01]  /*3cd0*/  LDG.E R110, desc[UR8][R8.64+0x20] ;  /* 0x00002008086e7981 */ /* 0x000ee2000c1e1900 */
[----:B------:R-:W-:Y:S01]  /*3ce0*/  @P1 FSEL R42, R42, -INF , !P2 ;  /* 0xff8000002a2a1808 */ /* 0x000fe20005000000 */
[----:B------:R-:W-:Y:S03]  /*3cf0*/  FFMA.FTZ R40, R40, UR6, -R100 ;  /* 0x0000000628287c23 */ /* 0x000fe60008010864 */
[----:B------:R-:W-:Y:S01]  /*3d00*/  MUFU.EX2 R172, R38 ;  /* 0x0000002600ac7308 */ /* 0x000fe20000000800 */
[----:B------:R-:W-:Y:S01]  /*3d10*/  PLOP3.LUT P2, PT, PT, PT, UP0, 0x80, 0x0 ;  /* 0x000000000000781c */ /* 0x000fe20003f4f008 */
[----:B------:R-:W5:Y:S01]  /*3d20*/  LDG.E R109, desc[UR8][R8.64+0x100] ;  /* 0x00010008086d7981 */ /* 0x000f62000c1e1900 */
[----:B------:R-:W-:Y:S01]  /*3d30*/  PLOP3.LUT P3, PT, PT, PT, UP0, 0x80, 0x0 ;  /* 0x000000000000781c */ /* 0x000fe20003f6f008 */
[--C-:B------:R-:W-:Y:S01]  /*3d40*/  FFMA.FTZ R42, R42, UR6, -R0.reuse ;  /* 0x000000062a2a7c23 */ /* 0x100fe20008010800 */
[----:B------:R-:W-:Y:S01]  /*3d50*/  PLOP3.LUT P5, PT, PT, PT, UP0, 0x80, 0x0 ;  /* 0x000000000000781c */ /* 0x000fe20003faf008 */
[----:B------:R4:W5:Y:S01]  /*3d60*/  LDG.E R108, desc[UR8][R8.64+0x120] ;  /* 0x00012008086c7981 */ /* 0x000962000c1e1900 */
[----:B------:R-:W-:Y:S03]  /*3d70*/  PLOP3.LUT P1, PT, PT, PT, UP0, 0x80, 0x0 ;  /* 0x000000000000781c */ /* 0x000fe60003f2f008 */
[----:B------:R-:W-:Y:S01]  /*3d80*/  MUFU.EX2 R171, R39 ;  /* 0x0000002700ab7308 */ /* 0x000fe20000000800 */
[C---:B--2---:R-:W-:Y:S01]  /*3d90*/  @P0 VIADD R12, R102.reuse, 0x28 ;  /* 0x00000028660c0836 */ /* 0x044fe20000000000 */
[----:B------:R-:W-:Y:S01]  /*3da0*/  PLOP3.LUT P0, PT, PT, PT, UP0, 0x80, 0x0 ;  /* 0x000000000000781c */ /* 0x000fe20003f0f008 */
[----:B------:R-:W-:Y:S01]  /*3db0*/  FFMA.FTZ R43, R43, UR6, -R0 ;  /* 0x000000062b2b7c23 */ /* 0x000fe20008010800 */
[----:B------:R-:W-:Y:S01]  /*3dc0*/  @P2 VIADD R10, R102, 0x29 ;  /* 0x00000029660a2836 */ /* 0x000fe20000000000 */
[----:B------:R-:W-:Y:S05]  /*3dd0*/  PLOP3.LUT P2, PT, PT, PT, UP0, 0x80, 0x0 ;  /* 0x000000000000781c */ /* 0x000fea0003f4f008 */
[----:B------:R-:W-:Y:S01]  /*3de0*/  MUFU.EX2 R179, R40 ;  /* 0x0000002800b37308 */ /* 0x000fe20000000800 */
[----:B------:R-:W-:Y:S01]  /*3df0*/  @P6 ISETP.GE.AND P6, PT, R12, UR5, PT ;  /* 0x000000050c006c0c */ /* 0x000fe2000bfc6270 */
[-C--:B-1----:R-:W-:Y:S03]  /*3e00*/  HMMA.16816.F32 R52, R104, R4.reuse, R52 ;  /* 0x000000046834723c */ /* 0x082fe60000001834 */
[----:B------:R-:W-:Y:S02]  /*3e10*/  @P4 ISETP.GE.AND P4, PT, R10, UR5, PT ;  /* 0x000000050a004c0c */ /* 0x000fe4000bf86270 */
[----:B------:R-:W-:Y:S03]  /*3e20*/  @P1 FSEL R44, R44, -INF , !P6 ;  /* 0xff8000002c2c1808 */ /* 0x000fe60007000000 */
[----:B------:R-:W-:Y:S01]  /*3e30*/  MUFU.EX2 R178, R41 ;  /* 0x0000002900b27308 */ /* 0x000fe20000000800 */
[C---:B------:R-:W-:Y:S01]  /*3e40*/  HMMA.16816.F32 R56, R112.reuse, R4, R56 ;  /* 0x000000047038723c */ /* 0x040fe20000001838 */
[----:B------:R-:W-:Y:S03]  /*3e50*/  PLOP3.LUT P1, PT, PT, PT, UP0, 0x80, 0x0 ;  /* 0x000000000000781c */ /* 0x000fe60003f2f008 */
[----:B------:R-:W-:Y:S01]  /*3e60*/  @P2 FSEL R46, R46, -INF , !P6 ;  /* 0xff8000002e2e2808 */ /* 0x000fe20007000000 */
[----:B------:R-:W-:Y:S01]  /*3e70*/  FFMA.FTZ R44, R44, UR6, -R100 ;  /* 0x000000062c2c7c23 */ /* 0x000fe20008010864 */
[----:B------:R-:W-:Y:S03]  /*3e80*/  PLOP3.LUT P2, PT, PT, PT, UP0, 0x80, 0x0 ;  /* 0x000000000000781c */ /* 0x000fe60003f4f008 */
[----:B------:R-:W-:Y:S01]  /*3e90*/  MUFU.EX2 R189, R42 ;  /* 0x0000002a00bd7308 */ /* 0x000fe20000000800 */
[-C--:B------:R-:W-:Y:S03]  /*3ea0*/  HMMA.16816.F32 R60, R112, R6.reuse, R60 ;  /* 0x00000006703c723c */ /* 0x080fe6000000183c */
[----:B----4-:R-:W-:Y:S01]  /*3eb0*/  @P3 VIADD R8, R102, 0x30 ;  /* 0x0000003066083836 */ /* 0x010fe20000000000 */
[----:B------:R-:W-:Y:S01]  /*3ec0*/  PLOP3.LUT P3, PT, PT, PT, UP0, 0x80, 0x0 ;  /* 0x000000000000781c */ /* 0x000fe20003f6f008 */
[----:B------:R-:W-:Y:S01]  /*3ed0*/  FFMA.FTZ R46, R46, UR6, -R0 ;  /* 0x000000062e2e7c23 */ /* 0x000fe20008010800 */
[----:B------:R-:W-:Y:S03]  /*3ee0*/  F2FP.F16.F32.PACK_AB R5, R235, R236 ;  /* 0x000000eceb05723e */ /* 0x000fe600000000ff */
[----:B------:R-:W-:Y:S01]  /*3ef0*/  MUFU.EX2 R186, R43 ;  /* 0x0000002b00ba7308 */ /* 0x000fe20000000800 */
[----:B------:R-:W-:Y:S01]  /*3f00*/  HMMA.16816.F32 R64, R104, R6, R64 ;  /* 0x000000066840723c */ /* 0x000fe20000001840 */
[----:B------:R3:W-:Y:S03]  /*3f10*/  STS [R208+0x10000], R5 ;  /* 0x01000005d0007388 */ /* 0x0007e60000000800 */
[----:B------:R-:W-:Y:S02]  /*3f20*/  @P2 FSEL R49, R49, -INF , !P4 ;  /* 0xff80000031312808 */ /* 0x000fe40006000000 */
[----:B------:R-:W-:Y:S03]  /*3f30*/  PLOP3.LUT P2, PT, PT, PT, UP0, 0x80, 0x0 ;  /* 0x000000000000781c */ /* 0x000fe60003f4f008 */
[----:B------:R-:W-:Y:S01]  /*3f40*/  MUFU.EX2 R177, R44 ;  /* 0x0000002c00b17308 */ /* 0x000fe20000000800 */
[----:B------:R-:W-:Y:S01]  /*3f50*/  @P5 ISETP.GE.AND P5, PT, R8, UR5, PT ;  /* 0x0000000508005c0c */ /* 0x000fe2000bfa6270 */
[----:B------:R-:W-:Y:S01]  /*3f60*/  @P3 VIADD R4, R102, 0x38 ;  /* 0x0000003866043836 */ /* 0x000fe20000000000 */
[----:B------:R-:W-:Y:S01]  /*3f70*/  F2FP.F16.F32.PACK_AB R6, R200, R201 ;  /* 0x000000c9c806723e */ /* 0x000fe200000000ff */
[----:B------:R-:W-:Y:S01]  /*3f80*/  FFMA.FTZ R49, R49, UR6, -R103 ;  /* 0x0000000631317c23 */ /* 0x000fe20008010867 */
[----:B------:R-:W-:Y:S05]  /*3f90*/  @P0 FSEL R45, R45, -INF , !P4 ;  /* 0xff8000002d2d0808 */ /* 0x000fea0006000000 */
[----:B------:R-:W-:Y:S01]  /*3fa0*/  MUFU.EX2 R184, R46 ;  /* 0x0000002e00b87308 */ /* 0x000fe20000000800 */
[----:B------:R-:W-:Y:S01]  /*3fb0*/  PLOP3.LUT P0, PT, PT, PT, UP0, 0x80, 0x0 ;  /* 0x000000000000781c */ /* 0x000fe20003f0f008 */
[----:B------:R-:W-:Y:S01]  /*3fc0*/  IMAD.U32 R104, RZ, RZ, UR4 ;  /* 0x00000004ff687e24 */ /* 0x000fe2000f8e00ff */
[----:B------:R-:W-:Y:S01]  /*3fd0*/  @P1 FSEL R47, R47, -INF , !P4 ;  /* 0xff8000002f2f1808 */ /* 0x000fe20006000000 */
[----:B------:R-:W-:Y:S01]  /*3fe0*/  @P2 VIADD R8, R102, 0x31 ;  /* 0x0000003166082836 */ /* 0x000fe20000000000 */
[----:B------:R-:W-:Y:S01]  /*3ff0*/  PLOP3.LUT P2, PT, PT, PT, UP0, 0x80, 0x0 ;  /* 0x000000000000781c */ /* 0x000fe20003f4f008 */
[----:B------:R-:W-:Y:S01]  /*4000*/  FFMA.FTZ R45, R45, UR6, -R100 ;  /* 0x000000062d2d7c23 */ /* 0x000fe20008010864 */
[----:B------:R-:W-:Y:S03]  /*4010*/  PLOP3.LUT P1, PT, PT, PT, UP0, 0x80, 0x0 ;  /* 0x000000000000781c */ /* 0x000fe60003f2f008 */
[----:B------:R-:W-:Y:S01]  /*4020*/  MUFU.EX2 R225, R49 ;  /* 0x0000003100e17308 */ /* 0x000fe20000000800 */
[----:B------:R-:W-:Y:S01]  /*4030*/  PLOP3.LUT P3, PT, PT, PT, UP0, 0x80, 0x0 ;  /* 0x000000000000781c */ /* 0x000fe20003f6f008 */
[----:B------:R-:W-:Y:S01]  /*4040*/  FFMA.FTZ R47, R47, UR6, -R0 ;  /* 0x000000062f2f7c23 */ /* 0x000fe20008010800 */
[----:B------:R-:W-:Y:S02]  /*4050*/  IADD3 R104, R154, 0x4000, R104 ;  /* 0x000040009a687810 */ /* 0x000fe40007ffe068 */
[----:B---3--:R-:W-:Y:S02]  /*4060*/  F2FP.F16.F32.PACK_AB R5, R233, R234 ;  /* 0x000000eae905723e */ /* 0x008fe400000000ff */
[----:B------:R-:W-:Y:S03]  /*4070*/  @P0 FSEL R48, R48, -INF , !P6 ;  /* 0xff80000030300808 */ /* 0x000fe60007000000 */
[----:B------:R-:W-:Y:S01]  /*4080*/  MUFU.EX2 R176, R45 ;  /* 0x0000002d00b07308 */ /* 0x000fe20000000800 */
[----:B------:R-:W-:Y:S01]  /*4090*/  PLOP3.LUT P0, PT, PT, PT, UP0, 0x80, 0x0 ;  /* 0x000000000000781c */ /* 0x000fe20003f0f008 */
[----:B------:R-:W-:Y:S01]  /*40a0*/  IMAD.IADD R104, R104, 0x1, R155 ;  /* 0x0000000168687824 */ /* 0x000fe200078e029b */
[----:B------:R-:W-:Y:S01]  /*40b0*/  @P2 ISETP.GE.AND P2, PT, R4, UR5, PT ;  /* 0x0000000504002c0c */ /* 0x000fe2000bf46270 */
[----:B------:R-:W-:Y:S01]  /*40c0*/  FFMA.FTZ R48, R48, UR6, -R103 ;  /* 0x0000000630307c23 */ /* 0x000fe20008010867 */
[----:B------:R-:W-:Y:S02]  /*40d0*/  F2FP.F16.F32.PACK_AB R4, R192, R193 ;  /* 0x000000c1c004723e */ /* 0x000fe400000000ff */
[----:B------:R-:W-:Y:S03]  /*40e0*/  @P1 FSEL R50, R50, -INF , !P6 ;  /* 0xff80000032321808 */ /* 0x000fe60007000000 */
[----:B------:R-:W1:Y:S01]  /*40f0*/  MUFU.EX2 R226, R48 ;  /* 0x0000003000e27308 */ /* 0x000e620000000800 */
[----:B------:R-:W-:Y:S01]  /*4100*/  PLOP3.LUT P6, PT, PT, PT, UP0, 0x80, 0x0 ;  /* 0x000000000000781c */ /* 0x000fe20003fcf008 */
[----:B------:R2:W-:Y:S01]  /*4110*/  STS [R208+0x10400], R4 ;  /* 0x01040004d0007388 */ /* 0x0005e20000000800 */
[----:B------:R-:W-:Y:S01]  /*4120*/  PLOP3.LUT P1, PT, PT, PT, UP0, 0x80, 0x0 ;  /* 0x000000000000781c */ /* 0x000fe20003f2f008 */
[--C-:B------:R-:W-:Y:S02]  /*4130*/  FFMA.FTZ R50, R50, UR6, -R101.reuse ;  /* 0x0000000632327c23 */ /* 0x100fe40008010865 */
[----:B------:R3:W-:Y:S01]  /*4140*/  STS [R207+0x10000], R5 ;  /* 0x01000005cf007388 */ /* 0x0007e20000000800 */
[----:B------:R-:W-:Y:S03]  /*4150*/  @P0 FSEL R51, R51, -INF , !P4 ;  /* 0xff80000033330808 */ /* 0x000fe60006000000 */
[----:B------:R-:W-:Y:S01]  /*4160*/  MUFU.EX2 R165, R50 ;  /* 0x0000003200a57308 */ /* 0x000fe20000000800 */
[----:B------:R-:W-:Y:S02]  /*4170*/  PLOP3.LUT P0, PT, PT, PT, UP0, 0x80, 0x0 ;  /* 0x000000000000781c */ /* 0x000fe40003f0f008 */
[----:B------:R-:W-:Y:S01]  /*4180*/  PLOP3.LUT P4, PT, PT, PT, UP0, 0x80, 0x0 ;  /* 0x000000000000781c */ /* 0x000fe20003f8f008 */
[----:B------:R-:W-:Y:S01]  /*4190*/  FFMA.FTZ R51, R51, UR6, -R101 ;  /* 0x0000000633337c23 */ /* 0x000fe20008010865 */
[----:B------:R-:W-:Y:S02]  /*41a0*/  @P6 ISETP.GE.AND P6, PT, R8, UR5, PT ;  /* 0x0000000508006c0c */ /* 0x000fe4000bfc6270 */
[----:B------:R-:W-:Y:S03]  /*41b0*/  @P1 FSEL R52, R52, -INF , !P5 ;  /* 0xff80000034341808 */ /* 0x000fe60006800000 */
[----:B------:R-:W-:Y:S01]  /*41c0*/  MUFU.EX2 R164, R51 ;  /* 0x0000003300a47308 */ /* 0x000fe20000000800 */
[----:B------:R-:W-:Y:S02]  /*41d0*/  PLOP3.LUT P1, PT, PT, PT, UP0, 0x80, 0x0 ;  /* 0x000000000000781c */ /* 0x000fe40003f2f008 */
[----:B-1----:R-:W-:Y:S01]  /*41e0*/  F2FP.F16.F32.PACK_AB R7, R225, R226 ;  /* 0x000000e2e107723e */ /* 0x002fe200000000ff */
[--C-:B------:R-:W-:Y:S01]  /*41f0*/  FFMA.FTZ R52, R52, UR6, -R103.reuse ;  /* 0x0000000634347c23 */ /* 0x100fe20008010867 */
[----:B------:R-:W-:Y:S02]  /*4200*/  @P0 FSEL R53, R53, -INF , !P6 ;  /* 0xff80000035350808 */ /* 0x000fe40007000000 */
[----:B------:R-:W-:Y:S01]  /*4210*/  PLOP3.LUT P0, PT, PT, PT, UP0, 0x80, 0x0 ;  /* 0x000000000000781c */ /* 0x000fe20003f0f008 */
[----:B------:R-:W-:Y:S02]  /*4220*/  @P4 VIADD R102, R102, 0x39 ;  /* 0x0000003966664836 */ /* 0x000fe40000000000 */
[----:B------:R-:W-:Y:S01]  /*4230*/  MUFU.EX2 R183, R47 ;  /* 0x0000002f00b77308 */ /* 0x000fe20000000800 */
[----:B--2---:R-:W-:Y:S01]  /*4240*/  F2FP.F16.F32.PACK_AB R4, R182, R185 ;  /* 0x000000b9b604723e */ /* 0x004fe200000000ff */
[----:B------:R-:W-:Y:S01]  /*4250*/  FFMA.FTZ R53, R53, UR6, -R103 ;  /* 0x0000000635357c23 */ /* 0x000fe20008010867 */
[----:B------:R-:W-:Y:S03]  /*4260*/  @P3 ISETP.GE.AND P3, PT, R102, UR5, PT ;  /* 0x0000000566003c0c */ /* 0x000fe6000bf66270 */
[----:B------:R1:W-:Y:S01]  /*4270*/  STS [R207+0x10400], R4 ;  /* 0x01040004cf007388 */ /* 0x0003e20000000800 */
[----:B---3--:R-:W-:Y:S03]  /*4280*/  F2FP.F16.F32.PACK_AB R5, R197, R199 ;  /* 0x000000c7c505723e */ /* 0x008fe600000000ff */
[----:B------:R-:W-:Y:S01]  /*4290*/  MUFU.EX2 R224, R52 ;  /* 0x0000003400e07308 */ /* 0x000fe20000000800 */
[----:B------:R-:W-:Y:S01]  /*42a0*/  @P1 FSEL R54, R54, -INF , !P5 ;  /* 0xff80000036361808 */ /* 0x000fe20006800000 */
[----:B------:R2:W-:Y:S01]  /*42b0*/  STS [R208+0x12000], R6 ;  /* 0x01200006d0007388 */ /* 0x0005e20000000800 */
[----:B------:R-:W-:Y:S02]  /*42c0*/  @P0 FSEL R55, R55, -INF , !P6 ;  /* 0xff80000037370808 */ /* 0x000fe40007000000 */
[----:B------:R-:W-:Y:S01]  /*42d0*/  PLOP3.LUT P0, PT, PT, PT, UP0, 0x80, 0x0 ;  /* 0x000000000000781c */ /* 0x000fe20003f0f008 */
[--C-:B------:R-:W-:Y:S01]  /*42e0*/  FFMA.FTZ R54, R54, UR6, -R101.reuse ;  /* 0x0000000636367c23 */ /* 0x100fe20008010865 */
[----:B------:R-:W-:Y:S01]  /*42f0*/  PLOP3.LUT P1, PT, PT, PT, UP0, 0x80, 0x0 ;  /* 0x000000000000781c */ /* 0x000fe20003f2f008 */
[----:B------:R-:W-:Y:S02]  /*4300*/  FFMA.FTZ R55, R55, UR6, -R101 ;  /* 0x0000000637377c23 */ /* 0x000fe40008010865 */
[----:B------:R-:W-:Y:S10]  /*4310*/  MUFU.EX2 R223, R53 ;  /* 0x0000003500df7308 */ /* 0x000ff40000000800 */
[----:B------:R-:W-:Y:S01]  /*4320*/  MUFU.EX2 R163, R54 ;  /* 0x0000003600a37308 */ /* 0x000fe20000000800 */
[----:B------:R-:W-:Y:S02]  /*4330*/  @P0 FSEL R57, R57, -INF , !P6 ;  /* 0xff80000039390808 */ /* 0x000fe40007000000 */
[----:B------:R-:W-:Y:S02]  /*4340*/  PLOP3.LUT P0, PT, PT, PT, UP0, 0x80, 0x0 ;  /* 0x000000000000781c */ /* 0x000fe40003f0f008 */
[----:B------:R-:W-:Y:S01]  /*4350*/  @P1 FSEL R56, R56, -INF , !P5 ;  /* 0xff80000038381808 */ /* 0x000fe20006800000 */
[--C-:B------:R-:W-:Y:S01]  /*4360*/  FFMA.FTZ R57, R57, UR6, -R100.reuse ;  /* 0x0000000639397c23 */ /* 0x100fe20008010864 */
[----:B-1----:R-:W-:Y:S03]  /*4370*/  F2FP.F16.F32.PACK_AB R4, R210, R211 ;  /* 0x000000d3d204723e */ /* 0x002fe600000000ff */
[----:B------:R-:W-:Y:S01]  /*4380*/  MUFU.EX2 R162, R55 ;  /* 0x0000003700a27308 */ /* 0x000fe20000000800 */
[----:B------:R-:W-:Y:S01]  /*4390*/  PLOP3.LUT P1, PT, PT, PT, UP0, 0x80, 0x0 ;  /* 0x000000000000781c */ /* 0x000fe20003f2f008 */
[----:B------:R-:W-:Y:S01]  /*43a0*/  FFMA.FTZ R56, R56, UR6, -R100 ;  /* 0x0000000638387c23 */ /* 0x000fe20008010864 */
[----:B--2---:R-:W-:Y:S05]  /*43b0*/  F2FP.F16.F32.PACK_AB R6, R212, R213 ;  /* 0x000000d5d406723e */ /* 0x004fea00000000ff */
[----:B------:R1:W-:Y:S01]  /*43c0*/  STS [R208+0x12400], R6 ;  /* 0x01240006d0007388 */ /* 0x0003e20000000800 */
[----:B------:R-:W-:Y:S01]  /*43d0*/  @P0 FSEL R59, R59, -INF , !P6 ;  /* 0xff8000003b3b0808 */ /* 0x000fe20007000000 */
[----:B------:R-:W-:Y:S01]  /*43e0*/  MUFU.EX2 R168, R56 ;  /* 0x0000003800a87308 */ /* 0x000fe20000000800 */
[----:B------:R-:W-:Y:S01]  /*43f0*/  PLOP3.LUT P0, PT, PT, PT, UP0, 0x80, 0x0 ;  /* 0x000000000000781c */ /* 0x000fe20003f0f008 */
[----:B------:R2:W-:Y:S02]  /*4400*/  STS [R207+0x12000], R5 ;  /* 0x01200005cf007388 */ /* 0x0005e40000000800 */
[----:B------:R-:W-:Y:S01]  /*4410*/  @P1 FSEL R58, R58, -INF , !P5 ;  /* 0xff8000003a3a1808 */ /* 0x000fe20006800000 */
[--C-:B------:R-:W-:Y:S01]  /*4420*/  FFMA.FTZ R59, R59, UR6, -R0.reuse ;  /* 0x000000063b3b7c23 */ /* 0x100fe20008010800 */
[----:B------:R3:W-:Y:S01]  /*4430*/  STS [R207+0x12400], R4 ;  /* 0x01240004cf007388 */ /* 0x0007e20000000800 */
[----:B------:R-:W-:Y:S03]  /*4440*/  PLOP3.LUT P1, PT, PT, PT, UP0, 0x80, 0x0 ;  /* 0x000000000000781c */ /* 0x000fe60003f2f008 */
[----:B------:R-:W-:Y:S01]  /*4450*/  MUFU.EX2 R167, R57 ;  /* 0x0000003900a77308 */ /* 0x000fe20000000800 */
[----:B------:R-:W-:Y:S03]  /*4460*/  FFMA.FTZ R58, R58, UR6, -R0 ;  /* 0x000000063a3a7c23 */ /* 0x000fe60008010800 */
[----:B------:R-:W-:Y:S02]  /*4470*/  @P0 FSEL R61, R61, -INF , !P3 ;  /* 0xff8000003d3d0808 */ /* 0x000fe40005800000 */
[----:B------:R-:W-:Y:S04]  /*4480*/  PLOP3.LUT P0, PT, PT, PT, UP0, 0x80, 0x0 ;  /* 0x000000000000781c */ /* 0x000fe80003f0f008 */
[----:B------:R-:W-:Y:S01]  /*4490*/  MUFU.EX2 R174, R58 ;  /* 0x0000003a00ae7308 */ /* 0x000fe20000000800 */
[----:B------:R-:W-:Y:S02]  /*44a0*/  @P1 FSEL R60, R60, -INF , !P2 ;  /* 0xff8000003c3c1808 */ /* 0x000fe40005000000 */
[----:B------:R-:W-:Y:S02]  /*44b0*/  PLOP3.LUT P1, PT, PT, PT, UP0, 0x80, 0x0 ;  /* 0x000000000000781c */ /* 0x000fe40003f2f008 */
[----:B-1----:R-:W-:Y:S01]  /*44c0*/  F2FP.F16.F32.PACK_AB R6, R231, R232 ;  /* 0x000000e8e706723e */ /* 0x002fe200000000ff */
[--C-:B------:R-:W-:Y:S01]  /*44d0*/  FFMA.FTZ R60, R60, UR6, -R100.reuse ;  /* 0x000000063c3c7c23 */ /* 0x100fe20008010864 */
[----:B------:R-:W-:Y:S01]  /*44e0*/  FFMA.FTZ R100, R61, UR6, -R100 ;  /* 0x000000063d647c23 */ /* 0x000fe20008010864 */
[----:B--2---:R-:W-:Y:S02]  /*44f0*/  F2FP.F16.F32.PACK_AB R5, R180, R181 ;  /* 0x000000b5b405723e */ /* 0x004fe400000000ff */
[----:B------:R-:W-:Y:S01]  /*4500*/  MUFU.EX2 R170, R59 ;  /* 0x0000003b00aa7308 */ /* 0x000fe20000000800 */
[----:B------:R1:W-:Y:S01]  /*4510*/  STS [R209+0x10000], R6 ;  /* 0x01000006d1007388 */ /* 0x0003e20000000800 */
[----:B------:R-:W-:Y:S02]  /*4520*/  @P0 FSEL R64, R64, -INF , !P2 ;  /* 0xff80000040400808 */ /* 0x000fe40005000000 */
[----:B---3--:R-:W-:Y:S01]  /*4530*/  F2FP.F16.F32.PACK_AB R4, R229, R230 ;  /* 0x000000e6e504723e */ /* 0x008fe200000000ff */
[----:B------:R2:W-:Y:S01]  /*4540*/  STS [R209+0x10400], R5 ;  /* 0x01040005d1007388 */ /* 0x0005e20000000800 */
[----:B------:R-:W-:Y:S01]  /*4550*/  PLOP3.LUT P0, PT, PT, PT, UP0, 0x80, 0x0 ;  /* 0x000000000000781c */ /* 0x000fe20003f0f008 */
[----:B------:R-:W-:Y:S01]  /*4560*/  FFMA.FTZ R64, R64, UR6, -R103 ;  /* 0x0000000640407c23 */ /* 0x000fe20008010867 */
[----:B------:R-:W-:Y:S01]  /*4570*/  @P1 FSEL R62, R62, -INF , !P2 ;  /* 0xff8000003e3e1808 */ /* 0x000fe20005000000 */
[----:B------:R3:W-:Y:S01]  /*4580*/  STS [R206+0x10000], R4 ;  /* 0x01000004ce007388 */ /* 0x0007e20000000800 */
[----:B------:R-:W-:Y:S01]  /*4590*/  PLOP3.LUT P1, PT, PT, PT, UP0, 0x80, 0x0 ;  /* 0x000000000000781c */ /* 0x000fe20003f2f008 */
[----:B------:R-:W-:Y:S02]  /*45a0*/  MUFU.EX2 R219, R64 ;  /* 0x0000004000db7308 */ /* 0x000fe40000000800 */
[--C-:B------:R-:W-:Y:S06]  /*45b0*/  FFMA.FTZ R62, R62, UR6, -R0.reuse ;  /* 0x000000063e3e7c23 */ /* 0x100fec0008010800 */
[----:B------:R-:W-:Y:S02]  /*45c0*/  @P0 FSEL R66, R66, -INF , !P2 ;  /* 0xff80000042420808 */ /* 0x000fe40005000000 */
[----:B------:R-:W-:Y:S01]  /*45d0*/  MUFU.EX2 R115, R60 ;  /* 0x0000003c00737308 */ /* 0x000fe20000000800 */
[----:B------:R-:W-:Y:S02]  /*45e0*/  PLOP3.LUT P0, PT, PT, PT, UP0, 0x80, 0x0 ;  /* 0x000000000000781c */ /* 0x000fe40003f0f008 */
[----:B------:R-:W-:Y:S01]  /*45f0*/  @P1 FSEL R65, R65, -INF , !P3 ;  /* 0xff80000041411808 */ /* 0x000fe20005800000 */
[----:B------:R-:W-:Y:S01]  /*4600*/  FFMA.FTZ R66, R66, UR6, -R101 ;  /* 0x0000000642427c23 */ /* 0x000fe20008010865 */
[----:B------:R-:W-:Y:S02]  /*4610*/  PLOP3.LUT P1, PT, PT, PT, UP0, 0x80, 0x0 ;  /* 0x000000000000781c */ /* 0x000fe40003f2f008 */
[----:B-1----:R-:W-:Y:S01]  /*4620*/  F2FP.F16.F32.PACK_AB R6, R194, R195 ;  /* 0x000000c3c206723e */ /* 0x002fe200000000ff */
[----:B------:R-:W-:Y:S02]  /*4630*/  FFMA.FTZ R103, R65, UR6, -R103 ;  /* 0x0000000641677c23 */ /* 0x000fe40008010867 */
[----:B------:R-:W-:Y:S01]  /*4640*/  MUFU.EX2 R113, R66 ;  /* 0x0000004200717308 */ /* 0x000fe20000000800 */
[----:B--2---:R-:W-:Y:S02]  /*4650*/  F2FP.F16.F32.PACK_AB R5, R190, R191 ;  /* 0x000000bfbe05723e */ /* 0x004fe400000000ff */
[----:B---3--:R-:W-:Y:S02]  /*4660*/  F2FP.F16.F32.PACK_AB R4, R173, R175 ;  /* 0x000000afad04723e */ /* 0x008fe400000000ff */
[----:B------:R-:W-:Y:S05]  /*4670*/  @P0 FSEL R63, R63, -INF , !P3 ;  /* 0xff8000003f3f0808 */ /* 0x000fea0005800000 */
[----:B------:R-:W1:Y:S01]  /*4680*/  MUFU.EX2 R218, R103 ;  /* 0x0000006700da7308 */ /* 0x000e620000000800 */
[----:B------:R-:W-:Y:S01]  /*4690*/  @P1 FSEL R67, R67, -INF , !P3 ;  /* 0xff80000043431808 */ /* 0x000fe20005800000 */
[----:B------:R2:W-:Y:S01]  /*46a0*/  STS [R206+0x10400], R4 ;  /* 0x01040004ce007388 */ /* 0x0005e20000000800 */
[----:B------:R-:W-:Y:S01]  /*46b0*/  PLOP3.LUT P1, PT, PT, PT, UP3, 0x80, 0x0 ;  /* 0x000000000000781c */ /* 0x000fe20003f2f038 */
[----:B------:R-:W-:Y:S02]  /*46c0*/  FFMA.FTZ R0, R63, UR6, -R0 ;  /* 0x000000063f007c23 */ /* 0x000fe40008010800 */
[----:B------:R3:W-:Y:S01]  /*46d0*/  STS [R209+0x12000], R5 ;  /* 0x01200005d1007388 */ /* 0x0007e20000000800 */
[----:B------:R-:W-:Y:S03]  /*46e0*/  FFMA.FTZ R101, R67, UR6, -R101 ;  /* 0x0000000643657c23 */ /* 0x000fe60008010865 */
[----:B------:R1:W-:Y:S10]  /*46f0*/  MUFU.EX2 R166, R0 ;  /* 0x0000000000a67308 */ /* 0x0003f40000000800 */
[----:B------:R-:W4:Y:S10]  /*4700*/  MUFU.EX2 R112, R101 ;  /* 0x0000006500707308 */ /* 0x000f340000000800 */
[----:B------:R-:W4:Y:S01]  /*4710*/  MUFU.EX2 R114, R100 ;  /* 0x0000006400727308 */ /* 0x000f220000000800 */
[----:B-1----:R-:W-:Y:S02]  /*4720*/  F2FP.F16.F32.PACK_AB R0, R218, R219 ;  /* 0x000000dbda00723e */ /* 0x002fe400000000ff */
[----:B--2---:R-:W-:Y:S02]  /*4730*/  F2FP.F16.F32.PACK_AB R4, R196, R198 ;  /* 0x000000c6c404723e */ /* 0x004fe400000000ff */
[----:B---3--:R-:W-:Y:S03]  /*4740*/  F2FP.F16.F32.PACK_AB R5, R227, R228 ;  /* 0x000000e4e305723e */ /* 0x008fe600000000ff */
[----:B------:R1:W-:Y:S02]  /*4750*/  STS [R209+0x12400], R4 ;  /* 0x01240004d1007388 */ /* 0x0003e40000000800 */
[----:B------:R-:W2:Y:S02]  /*4760*/  MUFU.EX2 R169, R62 ;  /* 0x0000003e00a97308 */ /* 0x000ea40000000800 */
[----:B------:R3:W-:Y:S01]  /*4770*/  STS [R206+0x12400], R6 ;  /* 0x01240006ce007388 */ /* 0x0007e20000000800 */
[----:B-1----:R-:W-:Y:S02]  /*4780*/  F2FP.F16.F32.PACK_AB R4, R187, R188 ;  /* 0x000000bcbb04723e */ /* 0x002fe400000000ff */
[----:B---3--:R-:W-:Y:S03]  /*4790*/  F2FP.F16.F32.PACK_AB R6, R164, R165 ;  /* 0x000000a5a406723e */ /* 0x008fe600000000ff */
[----:B------:R1:W-:Y:S04]  /*47a0*/  STS [R206+0x12000], R4 ;  /* 0x01200004ce007388 */ /* 0x0003e80000000800 */
[----:B------:R3:W-:Y:S01]  /*47b0*/  STS [R203+0x10000], R5 ;  /* 0x01000005cb007388 */ /* 0x0007e20000000800 */
[----:B-1----:R-:W-:Y:S02]  /*47c0*/  F2FP.F16.F32.PACK_AB R4, R171, R172 ;  /* 0x000000acab04723e */ /* 0x002fe400000000ff */
[----:B---3--:R-:W-:Y:S03]  /*47d0*/  F2FP.F16.F32.PACK_AB R5, R178, R179 ;  /* 0x000000b3b205723e */ /* 0x008fe600000000ff */
[----:B------:R1:W-:Y:S04]  /*47e0*/  STS [R203+0x10400], R4 ;  /* 0x01040004cb007388 */ /* 0x0003e80000000800 */
[----:B------:R3:W-:Y:S04]  /*47f0*/  STS [R202+0x10000], R7 ;  /* 0x01000007ca007388 */ /* 0x0007e80000000800 */
[----:B------:R4:W-:Y:S04]  /*4800*/  STS [R202+0x10400], R6 ;  /* 0x01040006ca007388 */ /* 0x0009e80000000800 */
[----:B------:R2:W-:Y:S01]  /*4810*/  STS [R203+0x12000], R5 ;  /* 0x01200005cb007388 */ /* 0x0005e20000000800 */
[----:B-1----:R-:W-:Y:S02]  /*4820*/  F2FP.F16.F32.PACK_AB R4, R186, R189 ;  /* 0x000000bdba04723e */ /* 0x002fe400000000ff */
[----:B---3--:R-:W-:Y:S03]  /*4830*/  F2FP.F16.F32.PACK_AB R7, R176, R177 ;  /* 0x000000b1b007723e */ /* 0x008fe600000000ff */
[----:B------:R1:W-:Y:S01]  /*4840*/  STS [R203+0x12400], R4 ;  /* 0x01240004cb007388 */ /* 0x0003e20000000800 */
[----:B----4-:R-:W-:Y:S03]  /*4850*/  F2FP.F16.F32.PACK_AB R6, R183, R184 ;  /* 0x000000b8b706723e */ /* 0x010fe600000000ff */
[----:B------:R3:W-:Y:S01]  /*4860*/  STS [R202+0x12000], R7 ;  /* 0x01200007ca007388 */ /* 0x0007e20000000800 */
[----:B--2---:R-:W-:Y:S03]  /*4870*/  F2FP.F16.F32.PACK_AB R5, R223, R224 ;  /* 0x000000e0df05723e */ /* 0x004fe600000000ff */
[----:B------:R2:W-:Y:S04]  /*4880*/  STS [R202+0x12400], R6 ;  /* 0x01240006ca007388 */ /* 0x0005e80000000800 */
[----:B------:R4:W-:Y:S01]  /*4890*/  STS [R205+0x10000], R5 ;  /* 0x01000005cd007388 */ /* 0x0009e20000000800 */
[----:B-1----:R-:W-:Y:S02]  /*48a0*/  F2FP.F16.F32.PACK_AB R4, R162, R163 ;  /* 0x000000a3a204723e */ /* 0x002fe400000000ff */
[----:B---3--:R-:W-:Y:S03]  /*48b0*/  F2FP.F16.F32.PACK_AB R7, R167, R168 ;  /* 0x000000a8a707723e */ /* 0x008fe600000000ff */
[----:B------:R1:W-:Y:S01]  /*48c0*/  STS [R205+0x10400], R4 ;  /* 0x01040004cd007388 */ /* 0x0003e20000000800 */
[----:B--2---:R-:W-:Y:S03]  /*48d0*/  F2FP.F16.F32.PACK_AB R6, R170, R174 ;  /* 0x000000aeaa06723e */ /* 0x004fe600000000ff */
[----:B------:R2:W-:Y:S01]  /*48e0*/  STS [R204+0x10000], R0 ;  /* 0x01000000cc007388 */ /* 0x0005e20000000800 */
[----:B----4-:R-:W-:Y:S05]  /*48f0*/  F2FP.F16.F32.PACK_AB R5, R112, R113 ;  /* 0x000000717005723e */ /* 0x010fea00000000ff */
[----:B------:R-:W-:Y:S04]  /*4900*/  STS [R204+0x10400], R5 ;  /* 0x01040005cc007388 */ /* 0x000fe80000000800 */
[----:B------:R-:W-:Y:S04]  /*4910*/  STS [R205+0x12000], R7 ;  /* 0x01200007cd007388 */ /* 0x000fe80000000800 */
[----:B------:R-:W-:Y:S01]  /*4920*/  STS [R205+0x12400], R6 ;  /* 0x01240006cd007388 */ /* 0x000fe20000000800 */
[----:B-1----:R-:W-:Y:S02]  /*4930*/  F2FP.F16.F32.PACK_AB R4, R114, R115 ;  /* 0x000000737204723e */ /* 0x002fe400000000ff */
[----:B--2---:R-:W-:Y:S03]  /*4940*/  F2FP.F16.F32.PACK_AB R0, R166, R169 ;  /* 0x000000a9a600723e */ /* 0x004fe600000000ff */
[----:B------:R-:W-:Y:S04]  /*4950*/  STS [R204+0x12000], R4 ;  /* 0x01200004cc007388 */ /* 0x000fe80000000800 */
[----:B------:R-:W-:Y:S04]  /*4960*/  STS [R204+0x12400], R0 ;  /* 0x01240000cc007388 */ /* 0x000fe80000000800 */
[----:B------:R-:W1:Y:S08]  /*4970*/  LDSM.16.M88.4 R64, [R154+UR4+0x4000] ;  /* 0x004000049a40783b */ /* 0x000e700008000200 */
[----:B------:R-:W2:Y:S08]  /*4980*/  LDSM.16.M88.4 R60, [R154+UR4+0x5000] ;  /* 0x005000049a3c783b */ /* 0x000eb00008000200 */
[----:B------:R-:W3:Y:S08]  /*4990*/  LDSM.16.M88.4 R100, [R104] ;  /* 0x000000006864783b */ /* 0x000ef00000000200 */
[----:B------:R-:W4:Y:S01]  /*49a0*/  LDSM.16.M88.4 R104, [R104+0x1000] ;  /* 0x001000006868783b */ /* 0x000f220000000200 */
[-C--:B-1----:R-:W-:Y:S06]  /*49b0*/  HMMA.16816.F32 R4, R64, R116.reuse, RZ ;  /* 0x000000744004723c */ /* 0x082fec00000018ff */
[C---:B--2---:R-:W-:Y:S06]  /*49c0*/  HMMA.16816.F32 R8, R60.reuse, R116, RZ ;  /* 0x000000743c08723c */ /* 0x044fec00000018ff */
[-C--:B------:R-:W-:Y:S06]  /*49d0*/  HMMA.16816.F32 R12, R60, R118.reuse, RZ ;  /* 0x000000763c0c723c */ /* 0x080fec00000018ff */
[C---:B------:R-:W-:Y:S06]  /*49e0*/  HMMA.16816.F32 R16, R64.reuse, R118, RZ ;  /* 0x000000764010723c */ /* 0x040fec00000018ff */
        /* <DEDUP_REMOVED lines=11> */
[----:B------:R-:W-:Y:S06]  /*4aa0*/  HMMA.16816.F32 R64, R64, R130, RZ ;  /* 0x000000824040723c */ /* 0x000fec00000018ff */
[-C--:B---3--:R-:W-:Y:S06]  /*4ab0*/  HMMA.16816.F32 R4, R100, R132.reuse, R4 ;  /* 0x000000846404723c */ /* 0x088fec0000001804 */
[C---:B----4-:R-:W-:Y:S06]  /*4ac0*/  HMMA.16816.F32 R8, R104.reuse, R132, R8 ;  /* 0x000000846808723c */ /* 0x050fec0000001808 */
[-C--:B------:R-:W-:Y:S06]  /*4ad0*/  HMMA.16816.F32 R12, R104, R134.reuse, R12 ;  /* 0x00000086680c723c */ /* 0x080fec000000180c */
[C---:B------:R-:W-:Y:S06]  /*4ae0*/  HMMA.16816.F32 R16, R100.reuse, R134, R16 ;  /* 0x000000866410723c */ /* 0x040fec0000001810 */
[-C--:B------:R-:W-:Y:S05]  /*4af0*/  HMMA.16816.F32 R20, R100, R136.reuse, R20 ;  /* 0x000000886414723c */ /* 0x080fea0000001814 */
[C---:B------:R-:W-:Y:S01]  /*4b00*/  FADD.FTZ R4, -R111.reuse, R4 ;  /* 0x000000046f047221 */ /* 0x040fe20000010100 */
[C---:B------:R-:W-:Y:S05]  /*4b10*/  HMMA.16816.F32 R24, R104.reuse, R136, R24 ;  /* 0x000000886818723c */ /* 0x040fea0000001818 */
[----:B------:R-:W-:Y:S01]  /*4b20*/  FADD.FTZ R0, -R111, R5 ;  /* 0x000000056f007221 */ /* 0x000fe20000010100 */
[-C--:B------:R-:W-:Y:S05]  /*4b30*/  HMMA.16816.F32 R28, R104, R138.reuse, R28 ;  /* 0x0000008a681c723c */ /* 0x080fea000000181c */
[----:B------:R-:W-:Y:S01]  /*4b40*/  FMUL.FTZ R0, R235, R0 ;  /* 0x00000000eb007220 */ /* 0x000fe20000410000 */
[C---:B------:R-:W-:Y:S05]  /*4b50*/  HMMA.16816.F32 R32, R100.reuse, R138, R32 ;  /* 0x0000008a6420723c */ /* 0x040fea0000001820 */
[----:B------:R-:W-:Y:S01]  /*4b60*/  FADD.FTZ R6, -R110, R6 ;  /* 0x000000066e067221 */ /* 0x000fe20000010100 */
[-C--:B------:R-:W-:Y:S05]  /*4b70*/  HMMA.16816.F32 R36, R100, R140.reuse, R36 ;  /* 0x0000008c6424723c */ /* 0x080fea0000001824 */
[C---:B------:R-:W-:Y:S01]  /*4b80*/  FADD.FTZ R5, -R111.reuse, R20 ;  /* 0x000000146f057221 */ /* 0x040fe20000010100 */
[C---:B------:R-:W-:Y:S05]  /*4b90*/  HMMA.16816.F32 R40, R104.reuse, R140, R40 ;  /* 0x0000008c6828723c */ /* 0x040fea0000001828 */
[C---:B------:R-:W-:Y:S01]  /*4ba0*/  FADD.FTZ R21, -R111.reuse, R21 ;  /* 0x000000156f157221 */ /* 0x040fe20000010100 */
[-C--:B------:R-:W-:Y:S05]  /*4bb0*/  HMMA.16816.F32 R44, R104, R142.reuse, R44 ;  /* 0x0000008e682c723c */ /* 0x080fea000000182c */
[----:B------:R-:W-:Y:S01]  /*4bc0*/  FMUL.FTZ R5, R232, R5 ;  /* 0x00000005e8057220 */ /* 0x000fe20000410000 */
[C---:B------:R-:W-:Y:S05]  /*4bd0*/  HMMA.16816.F32 R48, R100.reuse, R142, R48 ;  /* 0x0000008e6430723c */ /* 0x040fea0000001830 */
[C---:B------:R-:W-:Y:S01]  /*4be0*/  FADD.FTZ R32, -R111.reuse, R32 ;  /* 0x000000206f207221 */ /* 0x040fe20000010100 */
[-C--:B------:R-:W-:Y:S05]  /*4bf0*/  HMMA.16816.F32 R52, R100, R144.reuse, R52 ;  /* 0x000000906434723c */ /* 0x080fea0000001834 */
[----:B------:R-:W-:Y:S01]  /*4c00*/  FADD.FTZ R37, -R111, R37 ;  /* 0x000000256f257221 */ /* 0x000fe20000010100 */
[C---:B------:R-:W-:Y:S05]  /*4c10*/  HMMA.16816.F32 R56, R104.reuse, R144, R56 ;  /* 0x000000906838723c */ /* 0x040fea0000001838 */
[----:B------:R-:W-:Y:S01]  /*4c20*/  FMUL.FTZ R37, R227, R37 ;  /* 0x00000025e3257220 */ /* 0x000fe20000410000 */
[-C--:B------:R-:W-:Y:S05]  /*4c30*/  HMMA.16816.F32 R60, R104, R146.reuse, R60 ;  /* 0x00000092683c723c */ /* 0x080fea000000183c */
[----:B------:R-:W-:Y:S01]  /*4c40*/  FADD.FTZ R7, -R110, R7 ;  /* 0x000000076e077221 */ /* 0x000fe20000010100 */
[----:B------:R-:W-:Y:S05]  /*4c50*/  HMMA.16816.F32 R64, R100, R146, R64 ;  /* 0x000000926440723c */ /* 0x000fea0000001840 */
[C---:B------:R-:W-:Y:S02]  /*4c60*/  FADD.FTZ R20, -R111.reuse, R48 ;  /* 0x000000306f147221 */ /* 0x040fe40000010100 */
[----:B------:R-:W-:Y:S01]  /*4c70*/  FMUL.FTZ R101, R236, R4 ;  /* 0x00000004ec657220 */ /* 0x000fe20000410000 */
[C---:B------:R-:W-:Y:S03]  /*4c80*/  FADD.FTZ R4, -R111.reuse, R16 ;  /* 0x000000106f047221 */ /* 0x040fe60000010100 */
[----:B------:R-:W-:Y:S01]  /*4c90*/  FADD.FTZ R16, -R111, R17 ;  /* 0x000000116f107221 */ /* 0x000fe20000010100 */
[----:B------:R-:W-:Y:S01]  /*4ca0*/  F2FP.F16.F32.PACK_AB R0, R0, R101 ;  /* 0x000000650000723e */ /* 0x000fe200000000ff */
[----:B------:R-:W-:Y:S01]  /*4cb0*/  FMUL.FTZ R4, R234, R4 ;  /* 0x00000004ea047220 */ /* 0x000fe20000410000 */
[----:B------:R-:W-:Y:S01]  /*4cc0*/  FMUL.FTZ R100, R231, R21 ;  /* 0x00000015e7647220 */ /* 0x000fe20000410000 */
[----:B------:R-:W-:Y:S01]  /*4cd0*/  FMUL.FTZ R16, R233, R16 ;  /* 0x00000010e9107220 */ /* 0x000fe20000410000 */
[C---:B------:R-:W-:Y:S01]  /*4ce0*/  FADD.FTZ R21, -R111.reuse, R33 ;  /* 0x000000216f157221 */ /* 0x040fe20000010100 */
[----:B------:R-:W-:Y:S01]  /*4cf0*/  FMUL.FTZ R101, R230, R32 ;  /* 0x00000020e6657220 */ /* 0x000fe20000410000 */
[C---:B------:R-:W-:Y:S01]  /*4d00*/  FADD.FTZ R17, -R111.reuse, R36 ;  /* 0x000000246f117221 */ /* 0x040fe20000010100 */
[----:B------:R-:W-:Y:S01]  /*4d10*/  F2FP.F16.F32.PACK_AB R100, R100, R5 ;  /* 0x000000056464723e */ /* 0x000fe200000000ff */
[C---:B------:R-:W-:Y:S01]  /*4d20*/  FADD.FTZ R36, -R111.reuse, R49 ;  /* 0x000000316f247221 */ /* 0x040fe20000010100 */
[----:B------:R-:W-:Y:S01]  /*4d30*/  F2FP.F16.F32.PACK_AB R16, R16, R4 ;  /* 0x000000041010723e */ /* 0x000fe200000000ff */
[C---:B------:R-:W-:Y:S01]  /*4d40*/  FADD.FTZ R4, -R111.reuse, R52 ;  /* 0x000000346f047221 */ /* 0x040fe20000010100 */
[C---:B------:R-:W-:Y:S01]  /*4d50*/  FADD.FTZ R33, -R111.reuse, R53 ;  /* 0x000000356f217221 */ /* 0x040fe20000010100 */
[C---:B------:R-:W-:Y:S01]  /*4d60*/  FADD.FTZ R5, -R111.reuse, R64 ;  /* 0x000000406f057221 */ /* 0x040fe20000010100 */
[----:B------:R-:W-:Y:S01]  /*4d70*/  FADD.FTZ R32, -R111, R65 ;  /* 0x000000416f207221 */ /* 0x000fe20000010100 */
[----:B------:R-:W-:Y:S01]  /*4d80*/  FMUL.FTZ R21, R229, R21 ;  /* 0x00000015e5157220 */ /* 0x000fe20000410000 */
[----:B------:R-:W-:Y:S01]  /*4d90*/  FMUL.FTZ R17, R228, R17 ;  /* 0x00000011e4117220 */ /* 0x000fe20000410000 */
[----:B------:R-:W-:Y:S01]  /*4da0*/  FMUL.FTZ R20, R226, R20 ;  /* 0x00000014e2147220 */ /* 0x000fe20000410000 */
[----:B------:R-:W-:Y:S01]  /*4db0*/  FMUL.FTZ R36, R225, R36 ;  /* 0x00000024e1247220 */ /* 0x000fe20000410000 */
[----:B------:R-:W-:Y:S01]  /*4dc0*/  FMUL.FTZ R4, R224, R4 ;  /* 0x00000004e0047220 */ /* 0x000fe20000410000 */
[----:B------:R-:W-:Y:S01]  /*4dd0*/  F2FP.F16.F32.PACK_AB R48, R21, R101 ;  /* 0x000000651530723e */ /* 0x000fe200000000ff */
[----:B------:R-:W-:Y:S01]  /*4de0*/  FMUL.FTZ R33, R223, R33 ;  /* 0x00000021df217220 */ /* 0x000fe20000410000 */
[----:B------:R-:W-:Y:S01]  /*4df0*/  F2FP.F16.F32.PACK_AB R37, R37, R17 ;  /* 0x000000112525723e */ /* 0x000fe200000000ff */
[----:B------:R-:W-:Y:S01]  /*4e00*/  FMUL.FTZ R5, R219, R5 ;  /* 0x00000005db057220 */ /* 0x000fe20000410000 */
[----:B------:R-:W-:Y:S01]  /*4e10*/  F2FP.F16.F32.PACK_AB R36, R36, R20 ;  /* 0x000000142424723e */ /* 0x000fe200000000ff */
[----:B------:R-:W-:Y:S01]  /*4e20*/  FMUL.FTZ R32, R218, R32 ;  /* 0x00000020da207220 */ /* 0x000fe20000410000 */
[----:B------:R-:W-:Y:S04]  /*4e30*/  F2FP.F16.F32.PACK_AB R33, R33, R4 ;  /* 0x000000042121723e */ /* 0x000fe800000000ff */
[----:B------:R-:W-:Y:S01]  /*4e40*/  F2FP.F16.F32.PACK_AB R32, R32, R5 ;  /* 0x000000052020723e */ /* 0x000fe200000000ff */
[----:B------:R-:W-:Y:S06]  /*4e50*/  @!P1 BRA `(.L_x_7) ;  /* 0x0000000000549947 */ /* 0x000fec0003800000 */
[----:B------:R-:W1:Y:S01]  /*4e60*/  LDC R17, c[0x0][0x240] ;  /* 0x00009000ff117b82 */ /* 0x000e620000000800 */
[----:B------:R-:W-:Y:S01]  /*4e70*/  ULOP3.LUT UR14, UR7, 0x1, URZ, 0xc0, !UPT ;  /* 0x00000001070e7892 */ /* 0x000fe2000f8ec03f */
[----:B------:R-:W-:Y:S03]  /*4e80*/  UMOV UR34, 0xffffe000 ;  /* 0xffffe00000227882 */ /* 0x000fe60000000000 */
[----:B------:R-:W-:Y:S03]  /*4e90*/  UISETP.NE.U32.AND UP1, UPT, UR14, 0x1, UPT ;  /* 0x000000010e00788c */ /* 0x000fe6000bf25070 */
[----:B------:R-:W2:Y:S01]  /*4ea0*/  LDC R20, c[0x0][0x244] ;  /* 0x00009100ff147b82 */ /* 0x000ea20000000800 */
[----:B------:R-:W-:Y:S06]  /*4eb0*/  USEL UR14, UR34, 0x2000, !UP1 ;  /* 0x00002000220e7887 */ /* 0x000fec000c800000 */
[----:B------:R-:W-:Y:S01]  /*4ec0*/  VIADD R222, R222, UR14 ;  /* 0x0000000edede7c36 */ /* 0x000fe20008000000 */
[----:B------:R-:W-:Y:S01]  /*4ed0*/  IADD3 R148, R148, UR14, RZ ;  /* 0x0000000e94947c10 */ /* 0x000fe2000fffe0ff */
[C---:B-1----:R-:W-:Y:S05]  /*4ee0*/  IMAD.U32 R4, R17.reuse, -0x80, RZ ;  /* 0xffffff8011047824 */ /* 0x042fea00078e00ff */
[C---:B------:R-:W-:Y:S04]  /*4ef0*/  LEA R5, P0, R4.reuse, R214, 0x1 ;  /* 0x000000d604057211 */ /* 0x040fe800078008ff */
[----:B------:R-:W-:Y:S01]  /*4f00*/  LEA.HI.X.SX32 R4, R4, R215, 0x1, P0 ;  /* 0x000000d704047211 */ /* 0x000fe200000f0eff */
[----:B------:R-:W-:Y:S03]  /*4f10*/  IMAD.MOV.U32 R214, RZ, RZ, R5 ;  /* 0x000000ffffd67224 */ /* 0x000fe600078e0005 */
[----:B------:R-:W-:Y:S02]  /*4f20*/  MOV R215, R4 ;  /* 0x0000000400d77202 */ /* 0x000fe40000000f00 */
[C---:B------:R-:W-:Y:S03]  /*4f30*/  LEA R4, P0, R17.reuse, R214, 0x7 ;  /* 0x000000d611047211 */ /* 0x040fe600078038ff */
[----:B------:R-:W-:Y:S01]  /*4f40*/  @!PT LDS RZ, [RZ] ;  /* 0x00000000fffff984 */ /* 0x000fe20000000800 */
[----:B------:R-:W-:Y:S01]  /*4f50*/  @!PT LDS RZ, [RZ] ;  /* 0x00000000fffff984 */ /* 0x000fe20000000800 */
[----:B------:R-:W-:Y:S01]  /*4f60*/  @!PT LDS RZ, [RZ] ;  /* 0x00000000fffff984 */ /* 0x000fe20000000800 */
[----:B------:R1:W-:Y:S01]  /*4f70*/  LDGSTS.E.BYPASS.LTC128B.128 [R222], desc[UR8][R214.64] ;  /* 0x00000000d6de7fae */ /* 0x0003e2000b901d48 */
[----:B--2---:R-:W-:Y:S05]  /*4f80*/  LEA.HI.X R5, R17, R215, R20, 0x7, P0 ;  /* 0x000000d711057211 */ /* 0x004fea00000f3c14 */
[----:B------:R1:W-:Y:S04]  /*4f90*/  LDGSTS.E.BYPASS.LTC128B.128 [R222+0x1000], desc[UR8][R4.64] ;  /* 0x0100000004de7fae */ /* 0x0003e8000b901d48 */
[----:B------:R-:W0:Y:S02]  /*4fa0*/  LDGDEPBAR ;  /* 0x00000000000079af */ /* 0x000e240000000000 */
.L_x_7:
[----:B------:R2:W-:Y:S01]  /*4fb0*/  STS [R208+0x8000], R0 ;  /* 0x00800000d0007388 */ /* 0x0005e20000000800 */
[----:B------:R-:W-:Y:S01]  /*4fc0*/  FMUL.FTZ R6, R193, R6 ;  /* 0x00000006c1067220 */ /* 0x000fe20000410000 */
[----:B-1----:R-:W-:Y:S01]  /*4fd0*/  FMUL.FTZ R4, R192, R7 ;  /* 0x00000007c0047220 */ /* 0x002fe20000410000 */
[C---:B------:R-:W-:Y:S01]  /*4fe0*/  FADD.FTZ R19, -R110.reuse, R19 ;  /* 0x000000136e137221 */ /* 0x040fe20000010100 */
[----:B------:R-:W-:Y:S01]  /*4ff0*/  FADD.FTZ R18, -R110, R18 ;  /* 0x000000126e127221 */ /* 0x000fe20000010100 */
[C---:B-----5:R-:W-:Y:S01]  /*5000*/  FADD.FTZ R12, -R109.reuse, R12 ;  /* 0x0000000c6d0c7221 */ /* 0x060fe20000010100 */
[C---:B------:R-:W-:Y:S01]  /*5010*/  FADD.FTZ R13, -R109.reuse, R13 ;  /* 0x0000000d6d0d7221 */ /* 0x040fe20000010100 */
[----:B------:R-:W-:Y:S01]  /*5020*/  F2FP.F16.F32.PACK_AB R4, R4, R6 ;  /* 0x000000060404723e */ /* 0x000fe200000000ff */
[C---:B------:R-:W-:Y:S01]  /*5030*/  FADD.FTZ R15, -R108.reuse, R15 ;  /* 0x0000000f6c0f7221 */ /* 0x040fe20000010100 */
[----:B------:R-:W-:Y:S01]  /*5040*/  FADD.FTZ R25, -R109, R25 ;  /* 0x000000196d197221 */ /* 0x000fe20000010100 */
[C---:B------:R-:W-:Y:S01]  /*5050*/  FADD.FTZ R27, -R108.reuse, R27 ;  /* 0x0000001b6c1b7221 */ /* 0x040fe20000010100 */
[----:B------:R-:W-:Y:S01]  /*5060*/  FMUL.FTZ R18, R185, R18 ;  /* 0x00000012b9127220 */ /* 0x000fe20000410000 */
[----:B------:R1:W-:Y:S01]  /*5070*/  STS [R208+0x8400], R4 ;  /* 0x00840004d0007388 */ /* 0x0003e20000000800 */
[----:B------:R-:W-:Y:S01]  /*5080*/  FMUL.FTZ R12, R199, R12 ;  /* 0x0000000cc70c7220 */ /* 0x000fe20000410000 */
[----:B------:R-:W-:Y:S01]  /*5090*/  FMUL.FTZ R13, R197, R13 ;  /* 0x0000000dc50d7220 */ /* 0x000fe20000410000 */
[C---:B------:R-:W-:Y:S01]  /*50a0*/  FADD.FTZ R8, -R109.reuse, R8 ;  /* 0x000000086d087221 */ /* 0x040fe20000010100 */
[----:B------:R-:W-:Y:S01]  /*50b0*/  STS [R207+0x8000], R16 ;  /* 0x00800010cf007388 */ /* 0x000fe20000000800 */
[----:B------:R-:W-:Y:S01]  /*50c0*/  FADD.FTZ R9, -R109, R9 ;  /* 0x000000096d097221 */ /* 0x000fe20000010100 */
[C---:B------:R-:W-:Y:S01]  /*50d0*/  FADD.FTZ R10, -R108.reuse, R10 ;  /* 0x0000000a6c0a7221 */ /* 0x040fe20000010100 */
[----:B------:R-:W-:Y:S01]  /*50e0*/  FMUL.FTZ R8, R201, R8 ;  /* 0x00000008c9087220 */ /* 0x000fe20000410000 */
[----:B------:R-:W-:Y:S01]  /*50f0*/  FADD.FTZ R14, -R108, R14 ;  /* 0x0000000e6c0e7221 */ /* 0x000fe20000010100 */
[----:B------:R-:W-:Y:S01]  /*5100*/  FMUL.FTZ R9, R200, R9 ;  /* 0x00000009c8097220 */ /* 0x000fe20000410000 */
[----:B------:R-:W-:Y:S01]  /*5110*/  FMUL.FTZ R10, R213, R10 ;  /* 0x0000000ad50a7220 */ /* 0x000fe20000410000 */
[C---:B------:R-:W-:Y:S01]  /*5120*/  FADD.FTZ R22, -R110.reuse, R22 ;  /* 0x000000166e167221 */ /* 0x040fe20000010100 */
[----:B------:R-:W-:Y:S01]  /*5130*/  FADD.FTZ R23, -R110, R23 ;  /* 0x000000176e177221 */ /* 0x000fe20000010100 */
[----:B--2---:R-:W-:Y:S01]  /*5140*/  FMUL.FTZ R0, R182, R19 ;  /* 0x00000013b6007220 */ /* 0x004fe20000410000 */
[----:B------:R-:W-:Y:S01]  /*5150*/  F2FP.F16.F32.PACK_AB R19, R13, R12 ;  /* 0x0000000c0d13723e */ /* 0x000fe200000000ff */
[----:B------:R-:W-:Y:S01]  /*5160*/  FADD.FTZ R12, -R109, R57 ;  /* 0x000000396d0c7221 */ /* 0x000fe20000010100 */
[----:B------:R-:W-:Y:S01]  /*5170*/  FMUL.FTZ R14, R211, R14 ;  /* 0x0000000ed30e7220 */ /* 0x000fe20000410000 */
[----:B------:R-:W-:Y:S01]  /*5180*/  FMUL.FTZ R22, R181, R22 ;  /* 0x00000016b5167220 */ /* 0x000fe20000410000 */
[----:B------:R-:W-:Y:S01]  /*5190*/  F2FP.F16.F32.PACK_AB R0, R0, R18 ;  /* 0x000000120000723e */ /* 0x000fe200000000ff */
[----:B------:R-:W-:Y:S01]  /*51a0*/  FMUL.FTZ R18, R190, R25 ;  /* 0x00000019be127220 */ /* 0x000fe20000410000 */
[----:B------:R-:W-:Y:S01]  /*51b0*/  FMUL.FTZ R12, R167, R12 ;  /* 0x0000000ca70c7220 */ /* 0x000fe20000410000 */
[----:B------:R-:W-:Y:S01]  /*51c0*/  FMUL.FTZ R23, R180, R23 ;  /* 0x00000017b4177220 */ /* 0x000fe20000410000 */
[C---:B------:R-:W-:Y:S01]  /*51d0*/  FADD.FTZ R24, -R109.reuse, R24 ;  /* 0x000000186d187221 */ /* 0x040fe20000010100 */
[----:B------:R2:W-:Y:S01]  /*51e0*/  STS [R207+0x8400], R0 ;  /* 0x00840000cf007388 */ /* 0x0005e20000000800 */
[C---:B------:R-:W-:Y:S01]  /*51f0*/  FADD.FTZ R34, -R110.reuse, R34 ;  /* 0x000000226e227221 */ /* 0x040fe20000010100 */
[----:B-1----:R-:W-:Y:S01]  /*5200*/  FADD.FTZ R4, -R109, R56 ;  /* 0x000000386d047221 */ /* 0x002fe20000010100 */
[C---:B------:R-:W-:Y:S01]  /*5210*/  FADD.FTZ R35, -R110.reuse, R35 ;  /* 0x000000236e237221 */ /* 0x040fe20000010100 */
[C---:B------:R-:W-:Y:S01]  /*5220*/  FADD.FTZ R17, -R110.reuse, R54 ;  /* 0x000000366e117221 */ /* 0x040fe20000010100 */
[----:B------:R-:W-:Y:S01]  /*5230*/  FADD.FTZ R7, -R110, R55 ;  /* 0x000000376e077221 */ /* 0x000fe20000010100 */
[----:B------:R-:W-:Y:S01]  /*5240*/  FMUL.FTZ R4, R168, R4 ;  /* 0x00000004a8047220 */ /* 0x000fe20000410000 */
[C---:B------:R-:W-:Y:S01]  /*5250*/  FADD.FTZ R6, -R110.reuse, R66 ;  /* 0x000000426e067221 */ /* 0x040fe20000010100 */
[----:B------:R-:W-:Y:S01]  /*5260*/  FADD.FTZ R5, -R110, R67 ;  /* 0x000000436e057221 */ /* 0x000fe20000010100 */
[----:B------:R-:W-:Y:S01]  /*5270*/  F2FP.F16.F32.PACK_AB R23, R23, R22 ;  /* 0x000000161717723e */ /* 0x000fe200000000ff */
[----:B------:R-:W-:Y:S01]  /*5280*/  FMUL.FTZ R34, R175, R34 ;  /* 0x00000022af227220 */ /* 0x000fe20000410000 */
[----:B------:R-:W-:Y:S01]  /*5290*/  F2FP.F16.F32.PACK_AB R12, R12, R4 ;  /* 0x000000040c0c723e */ /* 0x000fe200000000ff */
[C---:B------:R-:W-:Y:S01]  /*52a0*/  FADD.FTZ R4, -R108.reuse, R11 ;  /* 0x0000000b6c047221 */ /* 0x040fe20000010100 */
[----:B------:R-:W-:Y:S01]  /*52b0*/  FMUL.FTZ R22, R173, R35 ;  /* 0x00000023ad167220 */ /* 0x000fe20000410000 */
[----:B------:R-:W-:Y:S01]  /*52c0*/  FADD.FTZ R26, -R108, R26 ;  /* 0x0000001a6c1a7221 */ /* 0x000fe20000010100 */
[----:B------:R-:W-:Y:S01]  /*52d0*/  FMUL.FTZ R17, R163, R17 ;  /* 0x00000011a3117220 */ /* 0x000fe20000410000 */
        /* <DEDUP_REMOVED lines=8> */
[----:B------:R-:W-:Y:S01]  /*5360*/  FADD.FTZ R28, -R109, R28 ;  /* 0x0000001c6d1c7221 */ /* 0x000fe20000010100 */
[----:B--2---:R-:W-:Y:S01]  /*5370*/  F2FP.F16.F32.PACK_AB R0, R9, R8 ;  /* 0x000000080900723e */ /* 0x004fe200000000ff */
[----:B------:R-:W-:Y:S01]  /*5380*/  STS [R208+0xa400], R10 ;  /* 0x00a4000ad0007388 */ /* 0x000fe20000000800 */
[----:B------:R-:W-:Y:S01]  /*5390*/  FMUL.FTZ R9, R210, R15 ;  /* 0x0000000fd2097220 */ /* 0x000fe20000410000 */
[----:B------:R-:W-:Y:S01]  /*53a0*/  FMUL.FTZ R8, R196, R27 ;  /* 0x0000001bc4087220 */ /* 0x000fe20000410000 */
[----:B------:R-:W-:Y:S01]  /*53b0*/  F2FP.F16.F32.PACK_AB R21, R7, R17 ;  /* 0x000000110715723e */ /* 0x000fe200000000ff */
[----:B------:R1:W-:Y:S01]  /*53c0*/  STS [R208+0xa000], R0 ;  /* 0x00a00000d0007388 */ /* 0x0003e20000000800 */
[----:B------:R-:W-:Y:S01]  /*53d0*/  F2FP.F16.F32.PACK_AB R20, R5, R6 ;  /* 0x000000060514723e */ /* 0x000fe200000000ff */
[----:B------:R-:W-:Y:S01]  /*53e0*/  FMUL.FTZ R28, R188, R28 ;  /* 0x0000001cbc1c7220 */ /* 0x000fe20000410000 */
[----:B------:R-:W-:Y:S01]  /*53f0*/  F2FP.F16.F32.PACK_AB R9, R9, R14 ;  /* 0x0000000e0909723e */ /* 0x000fe200000000ff */
[----:B------:R-:W-:Y:S01]  /*5400*/  STS [R207+0xa000], R19 ;  /* 0x00a00013cf007388 */ /* 0x000fe20000000800 */
[----:B------:R-:W-:Y:S01]  /*5410*/  F2FP.F16.F32.PACK_AB R18, R18, R24 ;  /* 0x000000181212723e */ /* 0x000fe200000000ff */
[----:B------:R-:W-:Y:S01]  /*5420*/  FADD.FTZ R29, -R109, R29 ;  /* 0x0000001d6d1d7221 */ /* 0x000fe20000010100 */
[----:B------:R-:W-:Y:S01]  /*5430*/  F2FP.F16.F32.PACK_AB R8, R8, R26 ;  /* 0x0000001a0808723e */ /* 0x000fe200000000ff */
[----:B------:R-:W-:Y:S01]  /*5440*/  STS [R207+0xa400], R9 ;  /* 0x00a40009cf007388 */ /* 0x000fe20000000800 */
[C---:B------:R-:W-:Y:S01]  /*5450*/  FADD.FTZ R30, -R108.reuse, R30 ;  /* 0x0000001e6c1e7221 */ /* 0x040fe20000010100 */
[----:B------:R-:W-:Y:S01]  /*5460*/  FADD.FTZ R31, -R108, R31 ;  /* 0x0000001f6c1f7221 */ /* 0x000fe20000010100 */
[----:B------:R-:W-:Y:S01]  /*5470*/  FMUL.FTZ R17, R187, R29 ;  /* 0x0000001dbb117220 */ /* 0x000fe20000410000 */
[----:B------:R-:W-:Y:S01]  /*5480*/  STS [R209+0x8000], R100 ;  /* 0x00800064d1007388 */ /* 0x000fe20000000800 */
[----:B------:R-:W-:Y:S01]  /*5490*/  FMUL.FTZ R30, R195, R30 ;  /* 0x0000001ec31e7220 */ /* 0x000fe20000410000 */
[----:B------:R-:W-:Y:S01]  /*54a0*/  FMUL.FTZ R6, R194, R31 ;  /* 0x0000001fc2067220 */ /* 0x000fe20000410000 */
[----:B------:R-:W-:Y:S01]  /*54b0*/  FADD.FTZ R40, -R109, R40 ;  /* 0x000000286d287221 */ /* 0x000fe20000010100 */
[----:B------:R-:W-:Y:S01]  /*54c0*/  STS [R209+0x8400], R23 ;  /* 0x00840017d1007388 */ /* 0x000fe20000000800 */
[C---:B------:R-:W-:Y:S01]  /*54d0*/  FADD.FTZ R38, -R110.reuse, R38 ;  /* 0x000000266e267221 */ /* 0x040fe20000010100 */
[----:B------:R-:W-:Y:S01]  /*54e0*/  FADD.FTZ R39, -R110, R39 ;  /* 0x000000276e277221 */ /* 0x000fe20000010100 */
[----:B------:R-:W-:Y:S01]  /*54f0*/  F2FP.F16.F32.PACK_AB R17, R17, R28 ;  /* 0x0000001c1111723e */ /* 0x000fe200000000ff */
[----:B------:R-:W-:Y:S01]  /*5500*/  STS [R206+0x8000], R48 ;  /* 0x00800030ce007388 */ /* 0x000fe20000000800 */
[----:B------:R-:W-:Y:S01]  /*5510*/  F2FP.F16.F32.PACK_AB R6, R6, R30 ;  /* 0x0000001e0606723e */ /* 0x000fe200000000ff */
[----:B------:R-:W-:Y:S01]  /*5520*/  FMUL.FTZ R40, R179, R40 ;  /* 0x00000028b3287220 */ /* 0x000fe20000410000 */
[----:B------:R-:W-:Y:S01]  /*5530*/  FMUL.FTZ R38, R172, R38 ;  /* 0x00000026ac267220 */ /* 0x000fe20000410000 */
[----:B------:R-:W-:Y:S01]  /*5540*/  STS [R206+0x8400], R22 ;  /* 0x00840016ce007388 */ /* 0x000fe20000000800 */
[----:B------:R-:W-:Y:S01]  /*5550*/  FMUL.FTZ R39, R171, R39 ;  /* 0x00000027ab277220 */ /* 0x000fe20000410000 */
[C---:B------:R-:W-:Y:S01]  /*5560*/  FADD.FTZ R50, -R110.reuse, R50 ;  /* 0x000000326e327221 */ /* 0x040fe20000010100 */
[----:B------:R-:W-:Y:S01]  /*5570*/  FADD.FTZ R51, -R110, R51 ;  /* 0x000000336e337221 */ /* 0x000fe20000010100 */
[----:B------:R-:W-:Y:S01]  /*5580*/  STS [R209+0xa000], R18 ;  /* 0x00a00012d1007388 */ /* 0x000fe20000000800 */
[----:B------:R-:W-:Y:S01]  /*5590*/  FADD.FTZ R41, -R109, R41 ;  /* 0x000000296d297221 */ /* 0x000fe20000010100 */
[----:B------:R-:W-:Y:S01]  /*55a0*/  FMUL.FTZ R50, R165, R50 ;  /* 0x00000032a5327220 */ /* 0x000fe20000410000 */
[----:B------:R-:W-:Y:S01]  /*55b0*/  FMUL.FTZ R51, R164, R51 ;  /* 0x00000033a4337220 */ /* 0x000fe20000410000 */
[----:B------:R-:W-:Y:S01]  /*55c0*/  STS [R209+0xa400], R8 ;  /* 0x00a40008d1007388 */ /* 0x000fe20000000800 */
[C---:B------:R-:W-:Y:S01]  /*55d0*/  FADD.FTZ R42, -R108.reuse, R42 ;  /* 0x0000002a6c2a7221 */ /* 0x040fe20000010100 */
[----:B------:R-:W-:Y:S01]  /*55e0*/  FADD.FTZ R43, -R108, R43 ;  /* 0x0000002b6c2b7221 */ /* 0x000fe20000010100 */
[----:B------:R-:W-:Y:S01]  /*55f0*/  F2FP.F16.F32.PACK_AB R38, R39, R38 ;  /* 0x000000262726723e */ /* 0x000fe200000000ff */
[----:B------:R-:W-:Y:S01]  /*5600*/  STS [R206+0xa000], R17 ;  /* 0x00a00011ce007388 */ /* 0x000fe20000000800 */
[----:B------:R-:W-:Y:S01]  /*5610*/  FMUL.FTZ R16, R178, R41 ;  /* 0x00000029b2107220 */ /* 0x000fe20000410000 */
[----:B------:R-:W-:Y:S01]  /*5620*/  FMUL.FTZ R42, R189, R42 ;  /* 0x0000002abd2a7220 */ /* 0x000fe20000410000 */
[----:B------:R-:W-:Y:S01]  /*5630*/  FMUL.FTZ R5, R186, R43 ;  /* 0x0000002bba057220 */ /* 0x000fe20000410000 */
[----:B------:R-:W-:Y:S01]  /*5640*/  STS [R206+0xa400], R6 ;  /* 0x00a40006ce007388 */ /* 0x000fe20000000800 */
[C---:B------:R-:W-:Y:S01]  /*5650*/  FADD.FTZ R44, -R109.reuse, R44 ;  /* 0x0000002c6d2c7221 */ /* 0x040fe20000010100 */
[----:B------:R-:W-:Y:S01]  /*5660*/  FADD.FTZ R45, -R109, R45 ;  /* 0x0000002d6d2d7221 */ /* 0x000fe20000010100 */
        /* <DEDUP_REMOVED lines=8> */
[----:B------:R-:W-:Y:S01]  /*56f0*/  FMUL.FTZ R4, R183, R47 ;  /* 0x0000002fb7047220 */ /* 0x000fe20000410000 */
[----:B------:R-:W-:Y:S01]  /*5700*/  F2FP.F16.F32.PACK_AB R16, R16, R40 ;  /* 0x000000281010723e */ /* 0x000fe200000000ff */
[C---:B------:R-:W-:Y:S01]  /*5710*/  FADD.FTZ R58, -R108.reuse, R58 ;  /* 0x0000003a6c3a7221 */ /* 0x040fe20000010100 */
[----:B------:R-:W-:Y:S01]  /*5720*/  F2FP.F16.F32.PACK_AB R5, R5, R42 ;  /* 0x0000002a0505723e */ /* 0x000fe200000000ff */
[----:B------:R-:W-:Y:S01]  /*5730*/  STS [R202+0x8000], R36 ;  /* 0x00800024ca007388 */ /* 0x000fe20000000800 */
[----:B------:R-:W-:Y:S01]  /*5740*/  F2FP.F16.F32.PACK_AB R13, R13, R44 ;  /* 0x0000002c0d0d723e */ /* 0x000fe200000000ff */
[----:B------:R-:W-:Y:S01]  /*5750*/  FADD.FTZ R59, -R108, R59 ;  /* 0x0000003b6c3b7221 */ /* 0x000fe20000010100 */
[----:B------:R-:W-:Y:S01]  /*5760*/  F2FP.F16.F32.PACK_AB R4, R4, R46 ;  /* 0x0000002e0404723e */ /* 0x000fe200000000ff */
[----:B------:R-:W-:Y:S01]  /*5770*/  STS [R202+0x8400], R50 ;  /* 0x00840032ca007388 */ /* 0x000fe20000000800 */
[----:B------:R-:W-:Y:S01]  /*5780*/  FMUL.FTZ R58, R174, R58 ;  /* 0x0000003aae3a7220 */ /* 0x000fe20000410000 */
[----:B-1----:R-:W-:Y:S01]  /*5790*/  FMUL.FTZ R0, R170, R59 ;  /* 0x0000003baa007220 */ /* 0x002fe20000410000 */
[C---:B------:R-:W-:Y:S01]  /*57a0*/  FADD.FTZ R60, -R109.reuse, R60 ;  /* 0x0000003c6d3c7221 */ /* 0x040fe20000010100 */
[----:B------:R-:W-:Y:S01]  /*57b0*/  STS [R203+0xa000], R16 ;  /* 0x00a00010cb007388 */ /* 0x000fe20000000800 */
[----:B------:R-:W-:Y:S01]  /*57c0*/  FADD.FTZ R61, -R109, R61 ;  /* 0x0000003d6d3d7221 */ /* 0x000fe20000010100 */
[C---:B------:R-:W-:Y:S01]  /*57d0*/  FADD.FTZ R62, -R108.reuse, R62 ;  /* 0x0000003e6c3e7221 */ /* 0x040fe20000010100 */
[----:B------:R-:W-:Y:S01]  /*57e0*/  FADD.FTZ R63, -R108, R63 ;  /* 0x0000003f6c3f7221 */ /* 0x000fe20000010100 */
[----:B------:R-:W-:Y:S01]  /*57f0*/  STS [R203+0xa400], R5 ;  /* 0x00a40005cb007388 */ /* 0x000fe20000000800 */
[----:B------:R-:W-:Y:S01]  /*5800*/  FMUL.FTZ R60, R115, R60 ;  /* 0x0000003c733c7220 */ /* 0x000fe20000410000 */
[----:B------:R-:W-:Y:S01]  /*5810*/  FMUL.FTZ R61, R114, R61 ;  /* 0x0000003d723d7220 */ /* 0x000fe20000410000 */
[----:B------:R-:W-:Y:S01]  /*5820*/  FMUL.FTZ R62, R169, R62 ;  /* 0x0000003ea93e7220 */ /* 0x000fe20000410000 */
[----:B------:R-:W-:Y:S01]  /*5830*/  STS [R202+0xa000], R13 ;  /* 0x00a0000dca007388 */ /* 0x000fe20000000800 */
[----:B------:R-:W-:Y:S01]  /*5840*/  FMUL.FTZ R7, R166, R63 ;  /* 0x0000003fa6077220 */ /* 0x000fe20000410000 */
[----:B------:R-:W-:Y:S02]  /*5850*/  F2FP.F16.F32.PACK_AB R0, R0, R58 ;  /* 0x0000003a0000723e */ /* 0x000fe400000000ff */
[----:B------:R-:W-:Y:S01]  /*5860*/  STS [R202+0xa400], R4 ;  /* 0x00a40004ca007388 */ /* 0x000fe20000000800 */
[----:B------:R-:W-:Y:S02]  /*5870*/  F2FP.F16.F32.PACK_AB R11, R61, R60 ;  /* 0x0000003c3d0b723e */ /* 0x000fe400000000ff */
[----:B------:R-:W-:Y:S01]  /*5880*/  F2FP.F16.F32.PACK_AB R7, R7, R62 ;  /* 0x0000003e0707723e */ /* 0x000fe200000000ff */
[----:B------:R-:W-:Y:S01]  /*5890*/  STS [R205+0x8000], R33 ;  /* 0x00800021cd007388 */ /* 0x000fe20000000800 */
[----:B------:R-:W-:Y:S02]  /*58a0*/  LEA R59, R245, UR4, 0x1 ;  /* 0x00000004f53b7c11 */ /* 0x000fe4000f8e08ff */
[----:B------:R-:W-:Y:S01]  /*58b0*/  MOV R52, R221 ;  /* 0x000000dd00347202 */ /* 0x000fe20000000f00 */
[----:B------:R-:W-:Y:S01]  /*58c0*/  STS [R205+0x8400], R21 ;  /* 0x00840015cd007388 */ /* 0x000fe20000000800 */
[----:B------:R-:W-:Y:S03]  /*58d0*/  MOV R53, R220 ;  /* 0x000000dc00357202 */ /* 0x000fe60000000f00 */
[----:B------:R-:W-:Y:S04]  /*58e0*/  STS [R204+0x8000], R32 ;  /* 0x00800020cc007388 */ /* 0x000fe80000000800 */
[----:B------:R-:W-:Y:S04]  /*58f0*/  STS [R204+0x8400], R20 ;  /* 0x00840014cc007388 */ /* 0x000fe80000000800 */
[----:B------:R-:W-:Y:S04]  /*5900*/  STS [R205+0xa000], R12 ;  /* 0x00a0000ccd007388 */ /* 0x000fe80000000800 */
[----:B------:R1:W-:Y:S04]  /*5910*/  STS [R205+0xa400], R0 ;  /* 0x00a40000cd007388 */ /* 0x0003e80000000800 */
[----:B------:R-:W-:Y:S04]  /*5920*/  STS [R204+0xa000], R11 ;  /* 0x00a0000bcc007388 */ /* 0x000fe80000000800 */
[----:B------:R-:W-:Y:S01]  /*5930*/  STS [R204+0xa400], R7 ;  /* 0x00a40007cc007388 */ /* 0x000fe20000000800 */
[----:B------:R-:W-:Y:S01]  /*5940*/  BAR.SYNC.DEFER_BLOCKING 0x0 ;  /* 0x0000000000007b1d */ /* 0x000fe20000010000 */
[----:B-1----:R-:W-:Y:S05]  /*5950*/  LEA R0, R156, UR4, 0x1 ;  /* 0x000000049c007c11 */ /* 0x002fea000f8e08ff */
[----:B------:R-:W-:Y:S04]  /*5960*/  LDSM.16.MT88.4 R4, [R2+0x10000] ;  /* 0x010000000204783b */ /* 0x000fe80000004200 */
[----:B------:R-:W1:Y:S04]  /*5970*/  LDSM.16.MT88.4 R8, [R0+0x4000] ;  /* 0x004000000008783b */ /* 0x000e680000004200 */
[----:B------:R-:W2:Y:S04]  /*5980*/  LDSM.16.MT88.4 R12, [R2+0x14000] ;  /* 0x01400000020c783b */ /* 0x000ea80000004200 */
[----:B------:R-:W-:Y:S04]  /*5990*/  LDSM.16.MT88.4 R16, [R2+0x10800] ;  /* 0x010800000210783b */ /* 0x000fe80000004200 */
[----:B------:R-:W3:Y:S04]  /*59a0*/  LDSM.16.MT88.4 R20, [R0+0x4400] ;  /* 0x004400000014783b */ /* 0x000ee80000004200 */
[----:B------:R-:W4:Y:S01]  /*59b0*/  LDSM.16.MT88.4 R24, [R2+0x14800] ;  /* 0x014800000218783b */ /* 0x000f220000004200 */
[-C--:B-1----:R-:W-:Y:S06]  /*59c0*/  HMMA.16816.F32 R68, R4, R8.reuse, R68 ;  /* 0x000000080444723c */ /* 0x082fec0000001844 */
[C---:B--2---:R-:W-:Y:S06]  /*59d0*/  HMMA.16816.F32 R72, R12.reuse, R8, R72 ;  /* 0x000000080c48723c */ /* 0x044fec0000001848 */
[-C--:B------:R-:W-:Y:S01]  /*59e0*/  HMMA.16816.F32 R76, R12, R10.reuse, R76 ;  /* 0x0000000a0c4c723c */ /* 0x080fe2000000184c */
[----:B------:R-:W-:Y:S05]  /*59f0*/  LDSM.16.MT88.4 R12, [R2+0x15000] ;  /* 0x01500000020c783b */ /* 0x000fea0000004200 */
[----:B------:R-:W-:Y:S01]  /*5a00*/  HMMA.16816.F32 R80, R4, R10, R80 ;  /* 0x0000000a0450723c */ /* 0x000fe20000001850 */
[----:B------:R-:W-:Y:S04]  /*5a10*/  LDSM.16.MT88.4 R4, [R2+0x11000] ;  /* 0x011000000204783b */ /* 0x000fe80000004200 */
[----:B------:R-:W1:Y:S01]  /*5a20*/  LDSM.16.MT88.4 R8, [R0+0x4800] ;  /* 0x004800000008783b */ /* 0x000e620000004200 */
[-C--:B---3--:R-:W-:Y:S06]  /*5a30*/  HMMA.16816.F32 R68, R16, R20.reuse, R68 ;  /* 0x000000141044723c */ /* 0x088fec0000001844 */
[C---:B----4-:R-:W-:Y:S06]  /*5a40*/  HMMA.16816.F32 R72, R24.reuse, R20, R72 ;  /* 0x000000141848723c */ /* 0x050fec0000001848 */
[-C--:B------:R-:W-:Y:S01]  /*5a50*/  HMMA.16816.F32 R76, R24, R22.reuse, R76 ;  /* 0x00000016184c723c */ /* 0x080fe2000000184c */
[----:B------:R-:W-:Y:S05]  /*5a60*/  LDSM.16.MT88.4 R24, [R2+0x15800] ;  /* 0x015800000218783b */ /* 0x000fea0000004200 */
[----:B------:R-:W-:Y:S01]  /*5a70*/  HMMA.16816.F32 R80, R16, R22, R80 ;  /* 0x000000161050723c */ /* 0x000fe20000001850 */
[----:B------:R-:W-:Y:S04]  /*5a80*/  LDSM.16.MT88.4 R16, [R2+0x11800] ;  /* 0x011800000210783b */ /* 0x000fe80000004200 */
[----:B------:R-:W2:Y:S01]  /*5a90*/  LDSM.16.MT88.4 R20, [R0+0x4c00] ;  /* 0x004c00000014783b */ /* 0x000ea20000004200 */
[-C--:B-1----:R-:W-:Y:S06]  /*5aa0*/  HMMA.16816.F32 R68, R4, R8.reuse, R68 ;  /* 0x000000080444723c */ /* 0x082fec0000001844 */
[C---:B------:R-:W-:Y:S06]  /*5ab0*/  HMMA.16816.F32 R72, R12.reuse, R8, R72 ;  /* 0x000000080c48723c */ /* 0x040fec0000001848 */
[-C--:B------:R-:W-:Y:S01]  /*5ac0*/  HMMA.16816.F32 R76, R12, R10.reuse, R76 ;  /* 0x0000000a0c4c723c */ /* 0x080fe2000000184c */
[----:B------:R-:W-:Y:S05]  /*5ad0*/  LDSM.16.MT88.4 R12, [R2+0x16000] ;  /* 0x01600000020c783b */ /* 0x000fea0000004200 */
[----:B------:R-:W-:Y:S01]  /*5ae0*/  HMMA.16816.F32 R80, R4, R10, R80 ;  /* 0x0000000a0450723c */ /* 0x000fe20000001850 */
[----:B------:R-:W-:Y:S04]  /*5af0*/  LDSM.16.MT88.4 R4, [R2+0x12000] ;  /* 0x012000000204783b */ /* 0x000fe80000004200 */
[----:B------:R-:W1:Y:S01]  /*5b00*/  LDSM.16.MT88.4 R8, [R0+0x5000] ;  /* 0x005000000008783b */ /* 0x000e620000004200 */
[-C--:B--2---:R-:W-:Y:S06]  /*5b10*/  HMMA.16816.F32 R68, R16, R20.reuse, R68 ;  /* 0x000000141044723c */ /* 0x084fec0000001844 */
[C---:B------:R-:W-:Y:S06]  /*5b20*/  HMMA.16816.F32 R72, R24.reuse, R20, R72 ;  /* 0x000000141848723c */ /* 0x040fec0000001848 */
        /* <DEDUP_REMOVED lines=19> */
[----:B------:R-:W-:Y:S01]  /*5c60*/  BAR.SYNC.DEFER_BLOCKING 0x0 ;  /* 0x0000000000007b1d */ /* 0x000fe20000010000 */
[-C--:B-1----:R-:W-:Y:S06]  /*5c70*/  HMMA.16816.F32 R68, R4, R8.reuse, R68 ;  /* 0x000000080444723c */ /* 0x082fec0000001844 */
[C---:B------:R-:W-:Y:S06]  /*5c80*/  HMMA.16816.F32 R72, R12.reuse, R8, R72 ;  /* 0x000000080c48723c */ /* 0x040fec0000001848 */
[-C--:B------:R-:W-:Y:S06]  /*5c90*/  HMMA.16816.F32 R76, R12, R10.reuse, R76 ;  /* 0x0000000a0c4c723c */ /* 0x080fec000000184c */
[----:B------:R-:W-:Y:S06]  /*5ca0*/  HMMA.16816.F32 R80, R4, R10, R80 ;  /* 0x0000000a0450723c */ /* 0x000fec0000001850 */
[-C--:B--2---:R-:W-:Y:S06]  /*5cb0*/  HMMA.16816.F32 R68, R16, R20.reuse, R68 ;  /* 0x000000141044723c */ /* 0x084fec0000001844 */
[C---:B------:R-:W-:Y:S06]  /*5cc0*/  HMMA.16816.F32 R72, R24.reuse, R20, R72 ;  /* 0x000000141848723c */ /* 0x040fec0000001848 */
[-C--:B------:R-:W-:Y:S06]  /*5cd0*/  HMMA.16816.F32 R76, R24, R22.reuse, R76 ;  /* 0x00000016184c723c */ /* 0x080fec000000184c */
[----:B------:R-:W-:Y:S01]  /*5ce0*/  HMMA.16816.F32 R80, R16, R22, R80 ;  /* 0x000000161050723c */ /* 0x000fe20000001850 */
[----:B------:R-:W-:Y:S11]  /*5cf0*/  @!UPT UIADD3 URZ, URZ, URZ, URZ ;  /* 0x0000003f3f3ff290 */ /* 0x000ff6000fffe03f */
[----:B------:R-:W-:Y:S01]  /*5d00*/  @!UPT UIADD3 URZ, URZ, URZ, URZ ;  /* 0x0000003f3f3ff290 */ /* 0x000fe2000fffe03f */
[----:B------:R-:W-:Y:S11]  /*5d10*/  @!P1 BRA `(.L_x_8) ;  /* 0x00000000003c9947 */ /* 0x000ff60003800000 */
[----:B------:R-:W1:Y:S08]  /*5d20*/  LDC R6, c[0x0][0x420] ;  /* 0x00010800ff067b82 */ /* 0x000e700000000800 */
[----:B------:R-:W2:Y:S01]  /*5d30*/  LDC R7, c[0x0][0x424] ;  /* 0x00010900ff077b82 */ /* 0x000ea20000000800 */
[----:B-1----:R-:W-:Y:S05]  /*5d40*/  IMAD.U32 R4, R6, -0x80, RZ ;  /* 0xffffff8006047824 */ /* 0x002fea00078e00ff */
[C---:B------:R-:W-:Y:S04]  /*5d50*/  LEA R5, P0, R4.reuse, R216, 0x1 ;  /* 0x000000d804057211 */ /* 0x040fe800078008ff */
[----:B------:R-:W-:Y:S01]  /*5d60*/  LEA.HI.X.SX32 R4, R4, R217, 0x1, P0 ;  /* 0x000000d904047211 */ /* 0x000fe200000f0eff */
[----:B------:R-:W-:Y:S04]  /*5d70*/  IMAD.MOV.U32 R216, RZ, RZ, R5 ;  /* 0x000000ffffd87224 */ /* 0x000fe800078e0005 */
[----:B------:R-:W-:Y:S01]  /*5d80*/  IMAD.MOV.U32 R217, RZ, RZ, R4 ;  /* 0x000000ffffd97224 */ /* 0x000fe200078e0004 */
[C---:B------:R-:W-:Y:S04]  /*5d90*/  LEA R4, P0, R6.reuse, R216, 0x7 ;  /* 0x000000d806047211 */ /* 0x040fe800078038ff */
[----:B------:R-:W-:Y:S01]  /*5da0*/  @!PT LDS RZ, [RZ] ;  /* 0x00000000fffff984 */ /* 0x000fe20000000800 */
[----:B------:R-:W-:Y:S01]  /*5db0*/  @!PT LDS RZ, [RZ] ;  /* 0x00000000fffff984 */ /* 0x000fe20000000800 */
[----:B------:R-:W-:Y:S01]  /*5dc0*/  @!PT LDS RZ, [RZ] ;  /* 0x00000000fffff984 */ /* 0x000fe20000000800 */
[----:B------:R1:W-:Y:S01]  /*5dd0*/  LDGSTS.E.BYPASS.LTC128B.128 [R59+0x4000], desc[UR8][R216.64] ;  /* 0x04000000d83b7fae */ /* 0x0003e2000b901d48 */
[----:B--2---:R-:W-:Y:S05]  /*5de0*/  LEA.HI.X R5, R6, R217, R7, 0x7, P0 ;  /* 0x000000d906057211 */ /* 0x004fea00000f3c07 */
[----:B------:R1:W-:Y:S04]  /*5df0*/  LDGSTS.E.BYPASS.LTC128B.128 [R59+0x5000], desc[UR8][R4.64] ;  /* 0x05000000043b7fae */ /* 0x0003e8000b901d48 */
[----:B------:R-:W0:Y:S02]  /*5e00*/  LDGDEPBAR ;  /* 0x00000000000079af */ /* 0x000e240000000000 */
.L_x_8:
[----:B------:R-:W-:Y:S01]  /*5e10*/  LDSM.16.M88.4 R16, [R151] ;  /* 0x000000009710783b */ /* 0x000fe20000000200 */
[----:B------:R-:W-:Y:S01]  /*5e20*/  IMAD.U32 R58, RZ, RZ, UR22 ;  /* 0x00000016ff3a7e24 */ /* 0x000fe2000f8e00ff */
[----:B------:R-:W-:Y:S01]  /*5e30*/  MOV R55, UR19 ;  /* 0x0000001300377c02 */ /* 0x000fe20008000f00 */
[----:B------:R-:W-:Y:S01]  /*5e40*/  IMAD.U32 R57, RZ, RZ, UR21 ;  /* 0x00000015ff397e24 */ /* 0x000fe2000f8e00ff */
[----:B------:R-:W1:Y:S01]  /*5e50*/  LDSM.16.MT88.4 R20, [R0+0x6000] ;  /* 0x006000000014783b */ /* 0x000e620000004200 */
[----:B------:R-:W-:Y:S01]  /*5e60*/  IMAD.U32 R56, RZ, RZ, UR20 ;  /* 0x00000014ff387e24 */ /* 0x000fe2000f8e00ff */
[----:B------:R-:W-:Y:S01]  /*5e70*/  ULOP3.LUT UR14, UR7, 0x1, URZ, 0xc0, !UPT ;  /* 0x00000001070e7892 */ /* 0x000fe2000f8ec03f */
[----:B------:R-:W-:Y:S01]  /*5e80*/  IMAD.U32 R54, RZ, RZ, UR18 ;  /* 0x00000012ff367e24 */ /* 0x000fe2000f8e00ff */
[----:B------:R-:W2:Y:S02]  /*5e90*/  LDSM.16.M88.4 R12, [R151+0x2000] ;  /* 0x00200000970c783b */ /* 0x000ea40000000200 */
[----:B------:R-:W-:Y:S02]  /*5ea0*/  UISETP.NE.U32.AND UP1, UPT, UR14, 0x1, UPT ;  /* 0x000000010e00788c */ /* 0x000fe4000bf25070 */
[----:B------:R-:W-:Y:S01]  /*5eb0*/  LDSM.16.M88.4 R24, [R157] ;  /* 0x000000009d18783b */ /* 0x000fe20000000200 */
[----:B------:R-:W-:Y:S03]  /*5ec0*/  UIADD3 UR14, UR7, -0x1, URZ ;  /* 0xffffffff070e7890 */ /* 0x000fe6000fffe03f */
[----:B------:R-:W3:Y:S04]  /*5ed0*/  LDSM.16.MT88.4 R28, [R0+0x6400] ;  /* 0x00640000001c783b */ /* 0x000ee80000004200 */
[----:B------:R-:W4:Y:S04]  /*5ee0*/  LDSM.16.M88.4 R32, [R160] ;  /* 0x00000000a020783b */ /* 0x000f280000000200 */
[----:B------:R-:W-:Y:S04]  /*5ef0*/  LDSM.16.M88.4 R36, [R153] ;  /* 0x000000009924783b */ /* 0x000fe80000000200 */
[----:B------:R-:W4:Y:S04]  /*5f00*/  LDSM.16.MT88.4 R40, [R0+0x6800] ;  /* 0x006800000028783b */ /* 0x000f280000004200 */
[----:B------:R-:W4:Y:S04]  /*5f10*/  LDSM.16.M88.4 R44, [R153+0x2000] ;  /* 0x00200000992c783b */ /* 0x000f280000000200 */
[----:B------:R-:W-:Y:S01]  /*5f20*/  LDSM.16.MT88.4 R48, [R0+0x6c00] ;  /* 0x006c00000030783b */ /* 0x000fe20000004200 */
[-C--:B-1----:R-:W-:Y:S06]  /*5f30*/  HMMA.16816.F32 R4, R16, R20.reuse, RZ ;  /* 0x000000141004723c */ /* 0x082fec00000018ff */
[C---:B--2---:R-:W-:Y:S06]  /*5f40*/  HMMA.16816.F32 R8, R12.reuse, R20, RZ ;  /* 0x000000140c08723c */ /* 0x044fec00000018ff */
[-C--:B------:R-:W-:Y:S06]  /*5f50*/  HMMA.16816.F32 R12, R12, R22.reuse, RZ ;  /* 0x000000160c0c723c */ /* 0x080fec00000018ff */
[----:B------:R-:W-:Y:S01]  /*5f60*/  HMMA.16816.F32 R16, R16, R22, RZ ;  /* 0x000000161010723c */ /* 0x000fe200000018ff */
[----:B------:R-:W1:Y:S05]  /*5f70*/  LDSM.16.M88.4 R20, [R152] ;  /* 0x000000009814783b */ /* 0x000e6a0000000200 */
[-C--:B---3--:R-:W-:Y:S06]  /*5f80*/  HMMA.16816.F32 R4, R24, R28.reuse, R4 ;  /* 0x0000001c1804723c */ /* 0x088fec0000001804 */
[C---:B----4-:R-:W-:Y:S06]  /*5f90*/  HMMA.16816.F32 R8, R32.reuse, R28, R8 ;  /* 0x0000001c2008723c */ /* 0x050fec0000001808 */
[-C--:B------:R-:W-:Y:S01]  /*5fa0*/  HMMA.16816.F32 R12, R32, R30.reuse, R12 ;  /* 0x0000001e200c723c */ /* 0x080fe2000000180c */
[----:B------:R-:W2:Y:S05]  /*5fb0*/  LDSM.16.M88.4 R32, [R152+0x2000] ;  /* 0x002000009820783b */ /* 0x000eaa0000000200 */
[----:B------:R-:W-:Y:S01]  /*5fc0*/  HMMA.16816.F32 R16, R24, R30, R16 ;  /* 0x0000001e1810723c */ /* 0x000fe20000001810 */
[----:B------:R-:W-:Y:S04]  /*5fd0*/  LDSM.16.M88.4 R24, [R151+0x4000] ;  /* 0x004000009718783b */ /* 0x000fe80000000200 */
[----:B------:R-:W3:Y:S01]  /*5fe0*/  LDSM.16.MT88.4 R28, [R0+0x7000] ;  /* 0x00700000001c783b */ /* 0x000ee20000004200 */
[-C--:B------:R-:W-:Y:S06]  /*5ff0*/  HMMA.16816.F32 R4, R36, R40.reuse, R4 ;  /* 0x000000282404723c */ /* 0x080fec0000001804 */
[C---:B------:R-:W-:Y:S06]  /*6000*/  HMMA.16816.F32 R8, R44.reuse, R40, R8 ;  /* 0x000000282c08723c */ /* 0x040fec0000001808 */
[-C--:B------:R-:W-:Y:S01]  /*6010*/  HMMA.16816.F32 R12, R44, R42.reuse, R12 ;  /* 0x0000002a2c0c723c */ /* 0x080fe2000000180c */
[----:B------:R-:W4:Y:S05]  /*6020*/  LDSM.16.M88.4 R44, [R151+0x6000] ;  /* 0x00600000972c783b */ /* 0x000f2a0000000200 */
[----:B------:R-:W-:Y:S01]  /*6030*/  HMMA.16816.F32 R16, R36, R42, R16 ;  /* 0x0000002a2410723c */ /* 0x000fe20000001810 */
[----:B------:R-:W-:Y:S04]  /*6040*/  LDSM.16.M88.4 R36, [R159] ;  /* 0x000000009f24783b */ /* 0x000fe80000000200 */
[----:B------:R-:W4:Y:S01]  /*6050*/  LDSM.16.MT88.4 R40, [R0+0x7400] ;  /* 0x007400000028783b */ /* 0x000f220000004200 */
[-C--:B-1----:R-:W-:Y:S06]  /*6060*/  HMMA.16816.F32 R4, R20, R48.reuse, R4 ;  /* 0x000000301404723c */ /* 0x082fec0000001804 */
[C---:B--2---:R-:W-:Y:S06]  /*6070*/  HMMA.16816.F32 R8, R32.reuse, R48, R8 ;  /* 0x000000302008723c */ /* 0x044fec0000001808 */
[-C--:B------:R-:W-:Y:S01]  /*6080*/  HMMA.16816.F32 R12, R32, R50.reuse, R12 ;  /* 0x00000032200c723c */ /* 0x080fe2000000180c */
[----:B------:R-:W1:Y:S05]  /*6090*/  LDSM.16.M88.4 R32, [R158] ;  /* 0x000000009e20783b */ /* 0x000e6a0000000200 */
[----:B------:R-:W-:Y:S01]  /*60a0*/  HMMA.16816.F32 R16, R20, R50, R16 ;  /* 0x000000321410723c */ /* 0x000fe20000001810 */
[----:B------:R-:W-:Y:S04]  /*60b0*/  LDSM.16.M88.4 R20, [R153+0x4000] ;  /* 0x004000009914783b */ /* 0x000fe80000000200 */
[----:B------:R-:W2:Y:S01]  /*60c0*/  LDSM.16.MT88.4 R48, [R0+0x7800] ;  /* 0x007800000030783b */ /* 0x000ea20000004200 */
[-C--:B---3--:R-:W-:Y:S06]  /*60d0*/  HMMA.16816.F32 R4, R24, R28.reuse, R4 ;  /* 0x0000001c1804723c */ /* 0x088fec0000001804 */
[C---:B----4-:R-:W-:Y:S06]  /*60e0*/  HMMA.16816.F32 R8, R44.reuse, R28, R8 ;  /* 0x0000001c2c08723c */ /* 0x050fec0000001808 */
[-C--:B------:R-:W-:Y:S01]  /*60f0*/  HMMA.16816.F32 R12, R44, R30.reuse, R12 ;  /* 0x0000001e2c0c723c */ /* 0x080fe2000000180c */
[----:B------:R-:W3:Y:S05]  /*6100*/  LDSM.16.M88.4 R44, [R153+0x6000] ;  /* 0x00600000992c783b */ /* 0x000eea0000000200 */
[----:B------:R-:W-:Y:S01]  /*6110*/  HMMA.16816.F32 R16, R24, R30, R16 ;  /* 0x0000001e1810723c */ /* 0x000fe20000001810 */
[----:B------:R4:W-:Y:S04]  /*6120*/  LDSM.16.MT88.4 R28, [R0+0x7c00] ;  /* 0x007c0000001c783b */ /* 0x0009e80000004200 */
[----:B------:R-:W3:Y:S01]  /*6130*/  LDSM.16.M88.4 R24, [R152+0x4000] ;  /* 0x004000009818783b */ /* 0x000ee20000000200 */
[-C--:B------:R-:W-:Y:S06]  /*6140*/  HMMA.16816.F32 R4, R36, R40.reuse, R4 ;  /* 0x000000282404723c */ /* 0x080fec0000001804 */
[C---:B-1----:R-:W-:Y:S06]  /*6150*/  HMMA.16816.F32 R8, R32.reuse, R40, R8 ;  /* 0x000000282008723c */ /* 0x042fec0000001808 */
[-C--:B------:R-:W-:Y:S01]  /*6160*/  HMMA.16816.F32 R12, R32, R42.reuse, R12 ;  /* 0x0000002a200c723c */ /* 0x080fe2000000180c */
[----:B------:R-:W1:Y:S01]  /*6170*/  LDSM.16.M88.4 R32, [R152+0x6000] ;  /* 0x006000009820783b */ /* 0x000e620000000200 */
[----:B------:R-:W-:Y:S04]  /*6180*/  IMAD.U32 R40, RZ, RZ, UR25 ;  /* 0x00000019ff287e24 */ /* 0x000fe8000f8e00ff */
[----:B------:R-:W-:Y:S01]  /*6190*/  HMMA.16816.F32 R16, R36, R42, R16 ;  /* 0x0000002a2410723c */ /* 0x000fe20000001810 */
[----:B----4-:R-:W-:Y:S05]  /*61a0*/  IMAD.U32 R0, RZ, RZ, UR15 ;  /* 0x0000000fff007e24 */ /* 0x010fea000f8e00ff */
[-C--:B--2---:R-:W-:Y:S01]  /*61b0*/  HMMA.16816.F32 R4, R20, R48.reuse, R4 ;  /* 0x000000301404723c */ /* 0x084fe20000001804 */
[----:B------:R-:W-:Y:S04]  /*61c0*/  IMAD.U32 R42, RZ, RZ, UR26 ;  /* 0x0000001aff2a7e24 */ /* 0x000fe8000f8e00ff */
[----:B------:R-:W-:Y:S01]  /*61d0*/  IMAD.U32 R38, RZ, RZ, UR24 ;  /* 0x00000018ff267e24 */ /* 0x000fe2000f8e00ff */
[C---:B---3--:R-:W-:Y:S01]  /*61e0*/  HMMA.16816.F32 R8, R44.reuse, R48, R8 ;  /* 0x000000302c08723c */ /* 0x048fe20000001808 */
[----:B------:R-:W-:Y:S05]  /*61f0*/  IMAD.U32 R36, RZ, RZ, UR23 ;  /* 0x00000017ff247e24 */ /* 0x000fea000f8e00ff */
[-C--:B------:R-:W-:Y:S01]  /*6200*/  HMMA.16816.F32 R12, R44, R50.reuse, R12 ;  /* 0x000000322c0c723c */ /* 0x080fe2000000180c */
[----:B------:R-:W-:Y:S05]  /*6210*/  IMAD.U32 R48, RZ, RZ, UR29 ;  /* 0x0000001dff307e24 */ /* 0x000fea000f8e00ff */
[----:B------:R-:W-:Y:S01]  /*6220*/  HMMA.16816.F32 R16, R20, R50, R16 ;  /* 0x000000321410723c */ /* 0x000fe20000001810 */
[----:B------:R-:W-:Y:S04]  /*6230*/  IMAD.U32 R46, RZ, RZ, UR28 ;  /* 0x0000001cff2e7e24 */ /* 0x000fe8000f8e00ff */
[----:B------:R-:W-:Y:S01]  /*6240*/  IMAD.U32 R44, RZ, RZ, UR27 ;  /* 0x0000001bff2c7e24 */ /* 0x000fe2000f8e00ff */
[-C--:B------:R-:W-:Y:S01]  /*6250*/  HMMA.16816.F32 R4, R24, R28.reuse, R4 ;  /* 0x0000001c1804723c */ /* 0x080fe20000001804 */
[----:B------:R-:W-:Y:S04]  /*6260*/  IMAD.U32 R21, RZ, RZ, UR15 ;  /* 0x0000000fff157e24 */ /* 0x000fe8000f8e00ff */
[----:B------:R-:W-:Y:S01]  /*6270*/  @P1 IADD3 R20, P2, R241, UR11, RZ ;  /* 0x0000000bf1141c10 */ /* 0x000fe2000ff5e0ff */
[C---:B-1----:R-:W-:Y:S01]  /*6280*/  HMMA.16816.F32 R8, R32.reuse, R28, R8 ;  /* 0x0000001c2008723c */ /* 0x042fe20000001808 */
[----:B------:R-:W-:Y:S01]  /*6290*/  IMAD.U32 R50, RZ, RZ, UR30 ;  /* 0x0000001eff327e24 */ /* 0x000fe2000f8e00ff */
[----:B------:R-:W-:Y:S03]  /*62a0*/  @UP3 UIADD3 UR11, UP2, UR11, -0x200, URZ ;  /* 0xfffffe000b0b3890 */ /* 0x000fe6000ff5e03f */
[----:B------:R-:W-:Y:S01]  /*62b0*/  LEA R221, P0, R21, R52, 0x2 ;  /* 0x0000003415dd7211 */ /* 0x000fe200078010ff */
[-C--:B------:R-:W-:Y:S01]  /*62c0*/  HMMA.16816.F32 R12, R32, R30.reuse, R12 ;  /* 0x0000001e200c723c */ /* 0x080fe2000000180c */
[----:B------:R-:W-:Y:S01]  /*62d0*/  IMAD.U32 R22, RZ, RZ, UR29 ;  /* 0x0000001dff167e24 */ /* 0x000fe2000f8e00ff */
[----:B------:R-:W-:Y:S03]  /*62e0*/  MOV R28, UR19 ;  /* 0x00000013001c7c02 */ /* 0x000fe60008000f00 */
[----:B------:R-:W-:Y:S01]  /*62f0*/  @P1 IADD3.X R21, R242, UR10, RZ, P2, !PT ;  /* 0x0000000af2151c10 */ /* 0x000fe200097fe4ff */
[----:B------:R-:W-:Y:S01]  /*6300*/  HMMA.16816.F32 R16, R24, R30, R16 ;  /* 0x0000001e1810723c */ /* 0x000fe20000001810 */
[----:B------:R-:W-:Y:S01]  /*6310*/  IMAD.U32 R23, RZ, RZ, UR28 ;  /* 0x0000001cff177e24 */ /* 0x000fe2000f8e00ff */
[----:B------:R-:W-:Y:S02]  /*6320*/  @UP3 UIADD3.X UR10, UR10, -0x1, URZ, UP2, !UPT ;  /* 0xffffffff0a0a3890 */ /* 0x000fe400097fe43f */
[----:B------:R-:W5:Y:S01]  /*6330*/  @P1 LDG.E R239, desc[UR8][R20.64] ;  /* 0x0000000814ef1981 */ /* 0x000f62000c1e1900 */
[----:B------:R-:W-:Y:S01]  /*6340*/  LEA.HI.X.SX32 R220, R0, R53, 0x2, P0 ;  /* 0x0000003500dc7211 */ /* 0x000fe200000f16ff */
[----:B------:R-:W-:Y:S02]  /*6350*/  IMAD.U32 R0, RZ, RZ, UR30 ;  /* 0x0000001eff007e24 */ /* 0x000fe4000f8e00ff */
[----:B------:R-:W5:Y:S03]  /*6360*/  @P1 LDG.E R240, desc[UR8][R20.64+0x20] ;  /* 0x0000200814f01981 */ /* 0x000f66000c1e1900 */
[----:B------:R-:W-:Y:S01]  /*6370*/  IMAD.U32 R24, RZ, RZ, UR27 ;  /* 0x0000001bff187e24 */ /* 0x000fe2000f8e00ff */
[----:B------:R-:W5:Y:S01]  /*6380*/  @P1 LDG.E R237, desc[UR8][R20.64+0x100] ;  /* 0x0001000814ed1981 */ /* 0x000f62000c1e1900 */
[----:B------:R-:W-:Y:S02]  /*6390*/  IMAD.U32 R25, RZ, RZ, UR26 ;  /* 0x0000001aff197e24 */ /* 0x000fe4000f8e00ff */
[----:B------:R-:W-:Y:S01]  /*63a0*/  IMAD.U32 R27, RZ, RZ, UR25 ;  /* 0x00000019ff1b7e24 */ /* 0x000fe2000f8e00ff */
[----:B------:R1:W5:Y:S01]  /*63b0*/  @P1 LDG.E R238, desc[UR8][R20.64+0x120] ;  /* 0x0001200814ee1981 */ /* 0x000362000c1e1900 */
[----:B------:R-:W-:Y:S02]  /*63c0*/  IMAD.U32 R31, RZ, RZ, UR24 ;  /* 0x00000018ff1f7e24 */ /* 0x000fe4000f8e00ff */
        /* <DEDUP_REMOVED lines=9> */
[----:B-1----:R-:W-:Y:S02]  /*6460*/  IMAD.MOV.U32 R20, RZ, RZ, R221 ;  /* 0x000000ffff147224 */ /* 0x002fe400078e00dd */
[----:B------:R-:W-:Y:S03]  /*6470*/  IMAD.MOV.U32 R21, RZ, RZ, R220 ;  /* 0x000000ffff157224 */ /* 0x000fe600078e00dc */
[-C--:B------:R-:W-:Y:S02]  /*6480*/  LEA R50, P0, R50, R20.reuse, 0x2 ;  /* 0x0000001432327211 */ /* 0x080fe400078010ff */
[-C--:B------:R-:W-:Y:S01]  /*6490*/  LEA R48, P6, R48, R20.reuse, 0x2 ;  /* 0x0000001430307211 */ /* 0x080fe200078c10ff */
[----:B------:R-:W-:Y:S01]  /*64a0*/  REDG.E.ADD.F32.FTZ.RN.STRONG.GPU desc[UR8][R20.64], R4 ;  /* 0x00000004140079a6 */ /* 0x000fe2000c10f388 */
[-C--:B------:R-:W-:Y:S01]  /*64b0*/  LEA.HI.X.SX32 R51, R0, R21.reuse, 0x2, P0 ;  /* 0x0000001500337211 */ /* 0x080fe200000f16ff */
[----:B------:R-:W-:Y:S01]  /*64c0*/  VIADD R0, R3, 0xffffe000 ;  /* 0xffffe00003007836 */ /* 0x000fe20000000000 */
[-C--:B------:R-:W-:Y:S02]  /*64d0*/  LEA R46, P5, R46, R20.reuse, 0x2 ;  /* 0x000000142e2e7211 */ /* 0x080fe400078a10ff */
[-C--:B------:R-:W-:Y:S01]  /*64e0*/  LEA.HI.X.SX32 R49, R22, R21.reuse, 0x2, P6 ;  /* 0x0000001516317211 */ /* 0x080fe200030f16ff */
[----:B------:R-:W-:Y:S01]  /*64f0*/  REDG.E.ADD.F32.FTZ.RN.STRONG.GPU desc[UR8][R50.64], R5 ;  /* 0x00000005320079a6 */ /* 0x000fe2000c10f388 */
        /* <DEDUP_REMOVED lines=22> */
[-C--:B------:R-:W-:Y:S01]  /*6660*/  LEA R30, P4, R30, R20.reuse, 0x2 ;  /* 0x000000141e1e7211 */ /* 0x080fe200078810ff */
[----:B------:R-:W-:Y:S01]  /*6670*/  REDG.E.ADD.F32.FTZ.RN.STRONG.GPU desc[UR8][R34.64], R17 ;  /* 0x00000011220079a6 */ /* 0x000fe2000c10f388 */
[-C--:B------:R-:W-:Y:S02]  /*6680*/  LEA.HI.X.SX32 R33, R57, R21.reuse, 0x2, P5 ;  /* 0x0000001539217211 */ /* 0x080fe400028f16ff */
[-C--:B------:R-:W-:Y:S01]  /*6690*/  LEA R28, P3, R28, R20.reuse, 0x2 ;  /* 0x000000141c1c7211 */ /* 0x080fe200078610ff */
[----:B------:R-:W-:Y:S01]  /*66a0*/  LDSM.16.MT88.4 R4, [R2+0x8000] ;  /* 0x008000000204783b */ /* 0x000fe20000004200 */
[-C--:B------:R-:W-:Y:S02]  /*66b0*/  LEA.HI.X.SX32 R31, R56, R21.reuse, 0x2, P4 ;  /* 0x00000015381f7211 */ /* 0x080fe400020f16ff */
[-C--:B------:R-:W-:Y:S01]  /*66c0*/  LEA R24, P1, R29, R20.reuse, 0x2 ;  /* 0x000000141d187211 */ /* 0x080fe200078210ff */
[----:B------:R-:W-:Y:S01]  /*66d0*/  REDG.E.ADD.F32.FTZ.RN.STRONG.GPU desc[UR8][R32.64], R18 ;  /* 0x00000012200079a6 */ /* 0x000fe2000c10f388 */
[----:B------:R-:W-:Y:S02]  /*66e0*/  LEA R26, P2, R26, R20, 0x2 ;  /* 0x000000141a1a7211 */ /* 0x000fe400078410ff */
[-C--:B------:R-:W-:Y:S01]  /*66f0*/  LEA.HI.X.SX32 R29, R55, R21.reuse, 0x2, P3 ;  /* 0x00000015371d7211 */ /* 0x080fe200018f16ff */
[----:B------:R-:W-:Y:S01]  /*6700*/  REDG.E.ADD.F32.FTZ.RN.STRONG.GPU desc[UR8][R30.64], R19 ;  /* 0x000000131e0079a6 */ /* 0x000fe2000c10f388 */
[-C--:B------:R-:W-:Y:S02]  /*6710*/  LEA.HI.X.SX32 R27, R54, R21.reuse, 0x2, P2 ;  /* 0x00000015361b7211 */ /* 0x080fe400010f16ff */
[-C--:B------:R-:W-:Y:S01]  /*6720*/  LEA.HI.X.SX32 R25, R53, R21.reuse, 0x2, P1 ;  /* 0x0000001535197211 */ /* 0x080fe200008f16ff */
[----:B------:R-:W-:Y:S01]  /*6730*/  REDG.E.ADD.F32.FTZ.RN.STRONG.GPU desc[UR8][R28.64], R12 ;  /* 0x0000000c1c0079a6 */ /* 0x000fe2000c10f388 */
[----:B------:R-:W-:Y:S02]  /*6740*/  LEA.HI.X.SX32 R23, R52, R21, 0x2, P0 ;  /* 0x0000001534177211 */ /* 0x000fe400000f16ff */
[----:B------:R-:W-:Y:S01]  /*6750*/  PLOP3.LUT P0, PT, PT, PT, UP1, 0x80, 0x0 ;  /* 0x000000000000781c */ /* 0x000fe20003f0f018 */
[----:B------:R-:W-:Y:S01]  /*6760*/  REDG.E.ADD.F32.FTZ.RN.STRONG.GPU desc[UR8][R26.64], R13 ;  /* 0x0000000d1a0079a6 */ /* 0x000fe2000c10f388 */
[----:B------:R-:W-:Y:S01]  /*6770*/  ISETP.LT.AND P1, PT, RZ, UR7, PT ;  /* 0x00000007ff007c0c */ /* 0x000fe2000bf21270 */
[----:B------:R-:W-:Y:S02]  /*6780*/  @UP3 UIADD3 UR13, UP1, UR13, -0x200, URZ ;  /* 0xfffffe000d0d3890 */ /* 0x000fe4000ff3e03f */
[----:B------:R-:W-:Y:S01]  /*6790*/  REDG.E.ADD.F32.FTZ.RN.STRONG.GPU desc[UR8][R24.64], R14 ;  /* 0x0000000e180079a6 */ /* 0x000fe2000c10f388 */
[----:B------:R-:W-:Y:S01]  /*67a0*/  UMOV UR7, UR14 ;  /* 0x0000000e00077c82 */ /* 0x000fe20008000000 */
[----:B------:R-:W-:Y:S02]  /*67b0*/  @UP3 UIADD3.X UR12, UR12, -0x1, URZ, UP1, !UPT ;  /* 0xffffffff0c0c3890 */ /* 0x000fe40008ffe43f */
[----:B------:R-:W-:Y:S04]  /*67c0*/  REDG.E.ADD.F32.FTZ.RN.STRONG.GPU desc[UR8][R22.64], R15 ;  /* 0x0000000f160079a6 */ /* 0x000fe8000c10f388 */
[----:B------:R-:W1:Y:S01]  /*67d0*/  LDSM.16.MT88.4 R8, [R3] ;  /* 0x000000000308783b */ /* 0x000e620000004200 */
[----:B------:R-:W-:Y:S03]  /*67e0*/  @P0 VIADD R0, R3, 0x2000 ;  /* 0x0000200003000836 */ /* 0x000fe60000000000 */
[----:B------:R-:W2:Y:S04]  /*67f0*/  LDSM.16.MT88.4 R12, [R2+0xc000] ;  /* 0x00c00000020c783b */ /* 0x000ea80000004200 */
[----:B------:R-:W-:Y:S04]  /*6800*/  LDSM.16.MT88.4 R16, [R2+0x8800] ;  /* 0x008800000210783b */ /* 0x000fe80000004200 */
[----:B------:R-:W3:Y:S04]  /*6810*/  LDSM.16.MT88.4 R20, [R3+0x400] ;  /* 0x000400000314783b */ /* 0x000ee80000004200 */
[----:B------:R-:W4:Y:S04]  /*6820*/  LDSM.16.MT88.4 R24, [R2+0xc800] ;  /* 0x00c800000218783b */ /* 0x000f280000004200 */
[----:B------:R-:W-:Y:S01]  /*6830*/  LDSM.16.MT88.4 R28, [R3+0x800] ;  /* 0x00080000031c783b */ /* 0x000fe20000004200 */
[-C--:B-1----:R-:W-:Y:S06]  /*6840*/  HMMA.16816.F32 R84, R4, R8.reuse, R84 ;  /* 0x000000080454723c */ /* 0x082fec0000001854 */
[C---:B--2---:R-:W-:Y:S06]  /*6850*/  HMMA.16816.F32 R88, R12.reuse, R8, R88 ;  /* 0x000000080c58723c */ /* 0x044fec0000001858 */
[-C--:B------:R-:W-:Y:S01]  /*6860*/  HMMA.16816.F32 R92, R12, R10.reuse, R92 ;  /* 0x0000000a0c5c723c */ /* 0x080fe2000000185c */
[----:B------:R-:W1:Y:S05]  /*6870*/  LDSM.16.MT88.4 R12, [R2+0x9000] ;  /* 0x00900000020c783b */ /* 0x000e6a0000004200 */
[----:B------:R-:W-:Y:S01]  /*6880*/  HMMA.16816.F32 R96, R4, R10, R96 ;  /* 0x0000000a0460723c */ /* 0x000fe20000001860 */
[----:B------:R-:W2:Y:S04]  /*6890*/  LDSM.16.MT88.4 R4, [R2+0xd000] ;  /* 0x00d000000204783b */ /* 0x000ea80000004200 */
[----:B------:R-:W-:Y:S01]  /*68a0*/  LDSM.16.MT88.4 R8, [R2+0x9800] ;  /* 0x009800000208783b */ /* 0x000fe20000004200 */
[-C--:B---3--:R-:W-:Y:S06]  /*68b0*/  HMMA.16816.F32 R84, R16, R20.reuse, R84 ;  /* 0x000000141054723c */ /* 0x088fec0000001854 */
[C---:B----4-:R-:W-:Y:S06]  /*68c0*/  HMMA.16816.F32 R88, R24.reuse, R20, R88 ;  /* 0x000000141858723c */ /* 0x050fec0000001858 */
[-C--:B------:R-:W-:Y:S01]  /*68d0*/  HMMA.16816.F32 R92, R24, R22.reuse, R92 ;  /* 0x00000016185c723c */ /* 0x080fe2000000185c */
[----:B------:R-:W3:Y:S05]  /*68e0*/  LDSM.16.MT88.4 R24, [R3+0xc00] ;  /* 0x000c00000318783b */ /* 0x000eea0000004200 */
[----:B------:R-:W-:Y:S01]  /*68f0*/  HMMA.16816.F32 R96, R16, R22, R96 ;  /* 0x000000161060723c */ /* 0x000fe20000001860 */
        /* <DEDUP_REMOVED lines=22> */
[----:B------:R1:W-:Y:S01]  /*6a60*/  LDSM.16.MT88.4 R20, [R3+0x1c00] ;  /* 0x001c00000314783b */ /* 0x0003e20000004200 */
[-C--:B---3--:R-:W-:Y:S06]  /*6a70*/  HMMA.16816.F32 R84, R16, R28.reuse, R84 ;  /* 0x0000001c1054723c */ /* 0x088fec0000001854 */
[C---:B----4-:R-:W-:Y:S06]  /*6a80*/  HMMA.16816.F32 R88, R8.reuse, R28, R88 ;  /* 0x0000001c0858723c */ /* 0x050fec0000001858 */
[-C--:B------:R-:W-:Y:S01]  /*6a90*/  HMMA.16816.F32 R92, R8, R30.reuse, R92 ;  /* 0x0000001e085c723c */ /* 0x080fe2000000185c */
[----:B------:R-:W3:Y:S05]  /*6aa0*/  LDSM.16.MT88.4 R8, [R2+0xb800] ;  /* 0x00b800000208783b */ /* 0x000eea0000004200 */
[----:B------:R-:W-:Y:S01]  /*6ab0*/  HMMA.16816.F32 R96, R16, R30, R96 ;  /* 0x0000001e1060723c */ /* 0x000fe20000001860 */
[----:B------:R-:W4:Y:S04]  /*6ac0*/  LDSM.16.MT88.4 R16, [R2+0xf800] ;  /* 0x00f800000210783b */ /* 0x000f280000004200 */
[----:B-1----:R-:W-:Y:S01]  /*6ad0*/  IMAD.MOV.U32 R3, RZ, RZ, R0 ;  /* 0x000000ffff037224 */ /* 0x002fe200078e0000 */
[-C--:B------:R-:W-:Y:S06]  /*6ae0*/  HMMA.16816.F32 R84, R12, R24.reuse, R84 ;  /* 0x000000180c54723c */ /* 0x080fec0000001854 */
[C---:B--2---:R-:W-:Y:S06]  /*6af0*/  HMMA.16816.F32 R88, R4.reuse, R24, R88 ;  /* 0x000000180458723c */ /* 0x044fec0000001858 */
[-C--:B------:R-:W-:Y:S06]  /*6b00*/  HMMA.16816.F32 R92, R4, R26.reuse, R92 ;  /* 0x0000001a045c723c */ /* 0x080fec000000185c */
[----:B------:R-:W-:Y:S06]  /*6b10*/  HMMA.16816.F32 R96, R12, R26, R96 ;  /* 0x0000001a0c60723c */ /* 0x000fec0000001860 */
[-C--:B---3--:R-:W-:Y:S06]  /*6b20*/  HMMA.16816.F32 R84, R8, R20.reuse, R84 ;  /* 0x000000140854723c */ /* 0x088fec0000001854 */
[C---:B----4-:R-:W-:Y:S06]  /*6b30*/  HMMA.16816.F32 R88, R16.reuse, R20, R88 ;  /* 0x000000141058723c */ /* 0x050fec0000001858 */
[-C--:B------:R-:W-:Y:S06]  /*6b40*/  HMMA.16816.F32 R92, R16, R22.reuse, R92 ;  /* 0x00000016105c723c */ /* 0x080fec000000185c */
[----:B------:R-:W-:Y:S01]  /*6b50*/  HMMA.16816.F32 R96, R8, R22, R96 ;  /* 0x000000160860723c */ /* 0x000fe20000001860 */
[----:B------:R-:W-:Y:S11]  /*6b60*/  @!UPT UIADD3 URZ, URZ, URZ, URZ ;  /* 0x0000003f3f3ff290 */ /* 0x000ff6000fffe03f */
[----:B------:R-:W-:Y:S01]  /*6b70*/  @!UPT UIADD3 URZ, URZ, URZ, URZ ;  /* 0x0000003f3f3ff290 */ /* 0x000fe2000fffe03f */
[----:B------:R-:W-:Y:S11]  /*6b80*/  @P1 BRA `(.L_x_9) ;  /* 0xffffffc000581947 */ /* 0x000ff6000383ffff */
[----:B------:R-:W-:Y:S01]  /*6b90*/  @!UPT UIADD3 URZ, URZ, URZ, URZ ;  /* 0x0000003f3f3ff290 */ /* 0x000fe2000fffe03f */
[----:B------:R-:W-:Y:S01]  /*6ba0*/  BAR.SYNC.DEFER_BLOCKING 0x0 ;  /* 0x0000000000007b1d */ /* 0x000fe20000010000 */
[----:B------:R-:W-:Y:S01]  /*6bb0*/  F2FP.F16.F32.PACK_AB R68, R69, R68 ;  /* 0x000000444544723e */ /* 0x000fe200000000ff */
[----:B------:R-:W-:Y:S01]  /*6bc0*/  UISETP.NE.AND UP0, UPT, UR33, -0x1, UPT ;  /* 0xffffffff2100788c */ /* 0x000fe2000bf05270 */
[----:B------:R-:W-:Y:S01]  /*6bd0*/  F2FP.F16.F32.PACK_AB R70, R71, R70 ;  /* 0x000000464746723e */ /* 0x000fe200000000ff */
[----:B------:R-:W-:Y:S01]  /*6be0*/  USHF.L.U32 UR18, UR32, 0x7, URZ ;  /* 0x0000000720127899 */ /* 0x000fe2000800063f */
[----:B------:R-:W-:Y:S01]  /*6bf0*/  F2FP.F16.F32.PACK_AB R80, R81, R80 ;  /* 0x000000505150723e */ /* 0x000fe200000000ff */
[----:B------:R-:W-:Y:S01]  /*6c00*/  ULDC UR6, c[0x0][0x390] ;  /* 0x0000e40000067ab9 */ /* 0x000fe20000000800 */
[----:B------:R-:W-:Y:S01]  /*6c10*/  F2FP.F16.F32.PACK_AB R82, R83, R82 ;  /* 0x000000525352723e */ /* 0x000fe200000000ff */
[----:B------:R-:W-:Y:S01]  /*6c20*/  FMUL.FTZ R84, R84, UR6 ;  /* 0x0000000654547c20 */ /* 0x000fe20008410000 */
[----:B------:R-:W-:Y:S01]  /*6c30*/  FMUL.FTZ R9, R85, UR6 ;  /* 0x0000000655097c20 */ /* 0x000fe20008410000 */
[----:B------:R-:W-:Y:S01]  /*6c40*/  FMUL.FTZ R86, R86, UR6 ;  /* 0x0000000656567c20 */ /* 0x000fe20008410000 */
[----:B------:R-:W-:Y:S01]  /*6c50*/  FMUL.FTZ R8, R87, UR6 ;  /* 0x0000000657087c20 */ /* 0x000fe20008410000 */
[----:B------:R-:W-:Y:S01]  /*6c60*/  FMUL.FTZ R96, R96, UR6 ;  /* 0x0000000660607c20 */ /* 0x000fe20008410000 */
[----:B------:R-:W-:Y:S01]  /*6c70*/  FMUL.FTZ R5, R97, UR6 ;  /* 0x0000000661057c20 */ /* 0x000fe20008410000 */
[----:B------:R-:W-:Y:S01]  /*6c80*/  F2FP.F16.F32.PACK_AB R9, R9, R84 ;  /* 0x000000540909723e */ /* 0x000fe200000000ff */
[----:B------:R-:W-:Y:S01]  /*6c90*/  FMUL.FTZ R98, R98, UR6 ;  /* 0x0000000662627c20 */ /* 0x000fe20008410000 */
        /* <DEDUP_REMOVED lines=9> */
[----:B------:R1:W-:Y:S01]  /*6d30*/  STS [R248], R9 ;  /* 0x00000009f8007388 */ /* 0x0003e20000000800 */
[----:B------:R-:W-:Y:S01]  /*6d40*/  F2FP.F16.F32.PACK_AB R8, R8, R86 ;  /* 0x000000560808723e */ /* 0x000fe200000000ff */
[----:B------:R-:W-:Y:S01]  /*6d50*/  @UP0 UIADD3 UR12, UR31, UR33, URZ ;  /* 0x000000211f0c0290 */ /* 0x000fe2000fffe03f */
[----:B------:R-:W-:Y:S01]  /*6d60*/  F2FP.F16.F32.PACK_AB R5, R5, R96 ;  /* 0x000000600505723e */ /* 0x000fe200000000ff */
[----:B------:R-:W-:Y:S01]  /*6d70*/  @UP0 ULDC.64 UR6, c[0x0][0x450] ;  /* 0x0001140000060ab9 */ /* 0x000fe20000000a00 */
[----:B------:R-:W-:Y:S01]  /*6d80*/  F2FP.F16.F32.PACK_AB R4, R4, R98 ;  /* 0x000000620404723e */ /* 0x000fe200000000ff */
[----:B------:R-:W-:Y:S01]  /*6d90*/  STS [R248+0x200], R8 ;  /* 0x00020008f8007388 */ /* 0x000fe20000000800 */
[----:B------:R-:W-:Y:S01]  /*6da0*/  F2FP.F16.F32.PACK_AB R7, R7, R88 ;  /* 0x000000580707723e */ /* 0x000fe200000000ff */
[----:B------:R-:W-:Y:S01]  /*6db0*/  @UP0 UIMAD.WIDE.U32 UR10, UR12, UR6, URZ ;  /* 0x000000060c0a02a5 */ /* 0x000fe2000f8e003f */
[----:B------:R-:W-:Y:S01]  /*6dc0*/  F2FP.F16.F32.PACK_AB R6, R6, R90 ;  /* 0x0000005a0606723e */ /* 0x000fe200000000ff */
[----:B------:R-:W-:Y:S01]  /*6dd0*/  STS [R249], R5 ;  /* 0x00000005f9007388 */ /* 0x000fe20000000800 */
[----:B------:R-:W-:Y:S01]  /*6de0*/  F2FP.F16.F32.PACK_AB R3, R3, R92 ;  /* 0x0000005c0303723e */ /* 0x000fe200000000ff */
[----:B------:R-:W-:Y:S01]  /*6df0*/  @UP0 UIMAD UR12, UR12, UR7, URZ ;  /* 0x000000070c0c02a4 */ /* 0x000fe2000f8e023f */
[----:B------:R-:W-:Y:S01]  /*6e00*/  F2FP.F16.F32.PACK_AB R0, R0, R94 ;  /* 0x0000005e0000723e */ /* 0x000fe200000000ff */
[----:B------:R-:W-:Y:S01]  /*6e10*/  STS [R249+0x200], R4 ;  /* 0x00020004f9007388 */ /* 0x000fe20000000800 */
[----:B------:R-:W-:Y:S01]  /*6e20*/  F2FP.F16.F32.PACK_AB R72, R73, R72 ;  /* 0x000000484948723e */ /* 0x000fe200000000ff */
[----:B------:R-:W-:Y:S01]  /*6e30*/  @UP0 UIADD3 UR20, UR11, UR12, URZ ;  /* 0x0000000c0b140290 */ /* 0x000fe2000fffe03f */
[----:B------:R-:W-:Y:S01]  /*6e40*/  F2FP.F16.F32.PACK_AB R74, R75, R74 ;  /* 0x0000004a4b4a723e */ /* 0x000fe200000000ff */
[----:B------:R-:W-:Y:S01]  /*6e50*/  STS [R248+0x1000], R7 ;  /* 0x00100007f8007388 */ /* 0x000fe20000000800 */
[----:B------:R-:W-:Y:S01]  /*6e60*/  F2FP.F16.F32.PACK_AB R76, R77, R76 ;  /* 0x0000004c4d4c723e */ /* 0x000fe200000000ff */
[----:B------:R-:W-:Y:S01]  /*6e70*/  @UP0 UMOV UR19, UR10 ;  /* 0x0000000a00130c82 */ /* 0x000fe20008000000 */
[----:B------:R-:W-:Y:S01]  /*6e80*/  F2FP.F16.F32.PACK_AB R78, R79, R78 ;  /* 0x0000004e4f4e723e */ /* 0x000fe200000000ff */
[----:B------:R-:W-:Y:S01]  /*6e90*/  STS [R248+0x1200], R6 ;  /* 0x00120006f8007388 */ /* 0x000fe20000000800 */
[----:B------:R-:W-:Y:S01]  /*6ea0*/  PLOP3.LUT P0, PT, PT, PT, UP0, 0x80, 0x0 ;  /* 0x000000000000781c */ /* 0x000fe20003f0f008 */
[----:B-1----:R-:W1:Y:S02]  /*6eb0*/  S2R R9, SR_TID.X ;  /* 0x0000000000097919 */ /* 0x002e640000002100 */
[----:B------:R1:W-:Y:S04]  /*6ec0*/  STS [R249+0x1000], R3 ;  /* 0x00100003f9007388 */ /* 0x0003e80000000800 */
[----:B------:R2:W-:Y:S04]  /*6ed0*/  STS [R249+0x1200], R0 ;  /* 0x00120000f9007388 */ /* 0x0005e80000000800 */
[----:B------:R2:W-:Y:S04]  /*6ee0*/  STS [R248+0x2000], R68 ;  /* 0x00200044f8007388 */ /* 0x0005e80000000800 */
[----:B------:R2:W-:Y:S04]  /*6ef0*/  STS [R248+0x2200], R70 ;  /* 0x00220046f8007388 */ /* 0x0005e80000000800 */
[----:B------:R2:W-:Y:S04]  /*6f00*/  STS [R249+0x2000], R80 ;  /* 0x00200050f9007388 */ /* 0x0005e80000000800 */
[----:B------:R2:W-:Y:S04]  /*6f10*/  STS [R249+0x2200], R82 ;  /* 0x00220052f9007388 */ /* 0x0005e80000000800 */
[----:B------:R2:W-:Y:S04]  /*6f20*/  STS [R248+0x3000], R72 ;  /* 0x00300048f8007388 */ /* 0x0005e80000000800 */
[----:B------:R2:W-:Y:S01]  /*6f30*/  STS [R248+0x3200], R74 ;  /* 0x0032004af8007388 */ /* 0x0005e20000000800 */
[----:B-1----:R-:W-:-:S03]  /*6f40*/  SHF.R.S32.HI R3, RZ, 0x1f, R9 ;  /* 0x0000001fff037819 */ /* 0x002fc60000011409 */
[----:B------:R2:W-:Y:S04]  /*6f50*/  STS [R249+0x3000], R76 ;  /* 0x0030004cf9007388 */ /* 0x0005e80000000800 */
[----:B------:R2:W-:Y:S01]  /*6f60*/  STS [R249+0x3200], R78 ;  /* 0x0032004ef9007388 */ /* 0x0005e20000000800 */
[----:B------:R-:W-:Y:S05]  /*6f70*/  @P0 BRA `(.L_x_10) ;  /* 0x0000000000340947 */ /* 0x000fea0003800000 */
[----:B------:R-:W-:Y:S01]  /*6f80*/  USHF.R.S32.HI UR10, URZ, 0x1f, UR31 ;  /* 0x0000001f3f0a7899 */ /* 0x000fe2000801141f */
[----:B------:R-:W-:Y:S01]  /*6f90*/  ULDC.64 UR6, c[0x0][0x450] ;  /* 0x0001140000067ab9 */ /* 0x000fe20000000a00 */
[----:B------:R-:W-:Y:S02]  /*6fa0*/  USHF.R.S32.HI UR15, URZ, 0x1f, UR48 ;  /* 0x0000001f3f0f7899 */ /* 0x000fe40008011430 */
        /* <DEDUP_REMOVED lines=10> */
.L_x_10:
[----:B------:R-:W-:Y:S01]  /*7050*/  @UP0 UIADD3 UR14, UR31, UR33, URZ ;  /* 0x000000211f0e0290 */ /* 0x000fe2000fffe03f */
[----:B------:R-:W-:Y:S01]  /*7060*/  LEA.HI R3, R3, R9, RZ, 0x2 ;  /* 0x0000000903037211 */ /* 0x000fe200078f10ff */
[----:B------:R-:W-:Y:S02]  /*7070*/  @UP0 ULDC.64 UR10, c[0x0][0x458] ;  /* 0x00011600000a0ab9 */ /* 0x000fe40000000a00 */
[----:B------:R-:W-:Y:S01]  /*7080*/  @UP0 UIMAD.WIDE.U32 UR12, UR14, UR10, URZ ;  /* 0x0000000a0e0c02a5 */ /* 0x000fe2000f8e003f */
[----:B--2---:R-:W-:Y:S01]  /*7090*/  LOP3.LUT R0, R3, 0xfffffffc, RZ, 0xc0, !PT ;  /* 0xfffffffc03007812 */ /* 0x004fe200078ec0ff */
[----:B------:R-:W-:-:S04]  /*70a0*/  @UP0 UIMAD UR14, UR14, UR11, URZ ;  /* 0x0000000b0e0e02a4 */ /* 0x000fc8000f8e023f */
[----:B------:R-:W-:Y:S01]  /*70b0*/  @UP0 UIADD3 UR17, UR13, UR14, URZ ;  /* 0x0000000e0d110290 */ /* 0x000fe2000fffe03f */
[----:B------:R-:W-:Y:S01]  /*70c0*/  IMAD.IADD R0, R9, 0x1, -R0 ;  /* 0x0000000109007824 */ /* 0x000fe200078e0a00 */
[----:B------:R-:W-:Y:S01]  /*70d0*/  @UP0 UMOV UR16, UR12 ;  /* 0x0000000c00100c82 */ /* 0x000fe20008000000 */
[----:B------:R-:W-:Y:S09]  /*70e0*/  @P0 BRA `(.L_x_11) ;  /* 0x0000000000340947 */ /* 0x000ff20003800000 */
        /* <DEDUP_REMOVED lines=13> */
.L_x_11:
[----:B------:R-:W-:Y:S01]  /*71c0*/  BAR.SYNC.DEFER_BLOCKING 0x0 ;  /* 0x0000000000007b1d */ /* 0x000fe20000010000 */
[----:B------:R-:W-:Y:S01]  /*71d0*/  IMAD.SHL.U32 R4, R0, 0x8, RZ ;  /* 0x0000000800047824 */ /* 0x000fe200078e00ff */
[----:B------:R-:W-:Y:S01]  /*71e0*/  USHF.R.S32.HI UR12, URZ, 0x1f, UR18 ;  /* 0x0000001f3f0c7899 */ /* 0x000fe20008011412 */
[----:B------:R-:W-:Y:S01]  /*71f0*/  IMAD.U32 R0, RZ, RZ, UR6 ;  /* 0x00000006ff007e24 */ /* 0x000fe2000f8e00ff */
[----:B------:R-:W-:Y:S02]  /*7200*/  UIMAD UR5, UR32, -0x80, UR5 ;  /* 0xffffff80200578a4 */ /* 0x000fe4000f8e0205 */
[----:B------:R-:W-:Y:S01]  /*7210*/  UIMAD UR13, UR12, UR6, URZ ;  /* 0x000000060c0d72a4 */ /* 0x000fe2000f8e023f */
[--C-:B------:R-:W-:Y:S01]  /*7220*/  SHF.R.S32.HI R5, RZ, 0x1f, R4.reuse ;  /* 0x0000001fff057819 */ /* 0x100fe20000011404 */
[----:B------:R-:W-:Y:S01]  /*7230*/  USHF.R.S32.HI UR21, URZ, 0x1f, UR59 ;  /* 0x0000001f3f157899 */ /* 0x000fe2000801143b */
[----:B------:R-:W-:Y:S01]  /*7240*/  BSSY B0, `(.L_x_12) ;  /* 0x000001f000007945 */ /* 0x000fe20003800000 */
[----:B------:R-:W-:Y:S01]  /*7250*/  UIMAD UR13, UR18, UR7, UR13 ;  /* 0x00000007120d72a4 */ /* 0x000fe2000f8e020d */
[----:B------:R-:W-:Y:S01]  /*7260*/  IMAD.WIDE.U32 R6, R0, UR18, R4 ;  /* 0x0000001200067c25 */ /* 0x000fe2000f8e0004 */
[----:B------:R-:W-:Y:S01]  /*7270*/  SHF.R.S32.HI R0, RZ, 0x2, R3 ;  /* 0x00000002ff007819 */ /* 0x000fe20000011403 */
[----:B------:R-:W-:-:S03]  /*7280*/  ULDC.64 UR14, c[0x0][0x468] ;  /* 0x00011a00000e7ab9 */ /* 0x000fc60000000a00 */
[----:B------:R-:W-:Y:S01]  /*7290*/  IMAD.U32 R3, RZ, RZ, UR13 ;  /* 0x0000000dff037e24 */ /* 0x000fe2000f8e00ff */
[----:B------:R-:W-:Y:S01]  /*72a0*/  IADD3 R6, P0, R6, UR19, RZ ;  /* 0x0000001306067c10 */ /* 0x000fe2000ff1e0ff */
[----:B------:R-:W-:Y:S01]  /*72b0*/  UIMAD UR13, UR21, UR14, URZ ;  /* 0x0000000e150d72a4 */ /* 0x000fe2000f8e023f */
[C---:B------:R-:W-:Y:S02]  /*72c0*/  ISETP.GE.AND P2, PT, R0.reuse, UR5, PT ;  /* 0x0000000500007c0c */ /* 0x040fe4000bf46270 */
[----:B------:R-:W-:Y:S01]  /*72d0*/  IADD3.X R7, R7, UR20, R3, P0, !PT ;  /* 0x0000001407077c10 */ /* 0x000fe200087fe403 */
[----:B------:R-:W-:Y:S01]  /*72e0*/  IMAD.U32 R3, RZ, RZ, UR14 ;  /* 0x0000000eff037e24 */ /* 0x000fe2000f8e00ff */
[----:B------:R-:W-:Y:S01]  /*72f0*/  UIMAD UR15, UR59, UR15, UR13 ;  /* 0x0000000f3b0f72a4 */ /* 0x000fe2000f8e020d */
[----:B------:R1:W2:Y:S01]  /*7300*/  LDS.128 R20, [R59+0x7000] ;  /* 0x007000003b147984 */ /* 0x0002a20000000c00 */
[----:B------:R-:W-:Y:S01]  /*7310*/  IADD3 R8, R0, 0x40, RZ ;  /* 0x0000004000087810 */ /* 0x000fe20007ffe0ff */
[----:B------:R-:W-:Y:S01]  /*7320*/  IMAD.WIDE.U32 R6, R3, UR59, R6 ;  /* 0x0000003b03067c25 */ /* 0x000fe2000f8e0006 */
[----:B------:R-:W-:Y:S01]  /*7330*/  SHF.R.S32.HI R28, RZ, 0x1f, R0 ;  /* 0x0000001fff1c7819 */ /* 0x000fe20000011400 */
[----:B------:R1:W3:Y:S01]  /*7340*/  LDS.128 R24, [R59+0x9000] ;  /* 0x009000003b187984 */ /* 0x0002e20000000c00 */
[----:B------:R-:W-:-:S02]  /*7350*/  ISETP.GE.AND P1, PT, R8, UR5, PT ;  /* 0x0000000508007c0c */ /* 0x000fc4000bf26270 */
[----:B------:R-:W-:Y:S01]  /*7360*/  IADD3 R12, R7, UR15, RZ ;  /* 0x0000000f070c7c10 */ /* 0x000fe2000fffe0ff */
[----:B------:R-:W-:Y:S10]  /*7370*/  @P2 BRA `(.L_x_13) ;  /* 0x00000000002c2947 */ /* 0x000ff40003800000 */
[----:B------:R-:W4:Y:S01]  /*7380*/  LDS.128 R16, [R59+0x6000] ;  /* 0x006000003b107984 */ /* 0x000f220000000c00 */
[----:B------:R-:W-:Y:S01]  /*7390*/  MOV R8, R6 ;  /* 0x0000000600087202 */ /* 0x000fe20000000f00 */
[----:B------:R-:W-:Y:S01]  /*73a0*/  IMAD R3, R28, UR6, RZ ;  /* 0x000000061c037c24 */ /* 0x000fe2000f8e02ff */
[----:B------:R-:W-:Y:S01]  /*73b0*/  MOV R9, R12 ;  /* 0x0000000c00097202 */ /* 0x000fe20000000f00 */
[----:B------:R-:W-:Y:S02]  /*73c0*/  ULDC.64 UR14, c[0x0][0x3f0] ;  /* 0x0000fc00000e7ab9 */ /* 0x000fe40000000a00 */
[C---:B------:R-:W-:Y:S02]  /*73d0*/  IMAD R3, R0.reuse, UR7, R3 ;  /* 0x0000000700037c24 */ /* 0x040fe4000f8e0203 */
[----:B------:R-:W-:-:S05]  /*73e0*/  IMAD.WIDE.U32 R8, R0, UR6, R8 ;  /* 0x0000000600087c25 */ /* 0x000fca000f8e0008 */
[----:B------:R-:W-:Y:S02]  /*73f0*/  IADD3 R3, R9, R3, RZ ;  /* 0x0000000309037210 */ /* 0x000fe40007ffe0ff */
[----:B------:R-:W-:-:S04]  /*7400*/  LEA R10, P0, R8, UR14, 0x1 ;  /* 0x0000000e080a7c11 */ /* 0x000fc8000f8008ff */
[----:B------:R-:W-:-:S05]  /*7410*/  LEA.HI.X R11, R8, UR15, R3, 0x1, P0 ;  /* 0x0000000f080b7c11 */ /* 0x000fca00080f0c03 */
[----:B----4-:R4:W-:Y:S04]  /*7420*/  STG.E.128 desc[UR8][R10.64], R16 ;  /* 0x000000100a007986 */ /* 0x0109e8000c101d08 */
.L_x_13:
[----:B------:R-:W-:Y:S05]  /*7430*/  BSYNC B0 ;  /* 0x0000000000007941 */ /* 0x000fea0003800000 */
.L_x_12:
[----:B------:R-:W-:Y:S04]  /*7440*/  BSSY B0, `(.L_x_14) ;  /* 0x000000d000007945 */ /* 0x000fe80003800000 */
[----:B------:R-:W-:Y:S05]  /*7450*/  @P1 BRA `(.L_x_15) ;  /* 0x00000000002c1947 */ /* 0x000fea0003800000 */
[----:B------:R-:W-:Y:S01]  /*7460*/  IADD3 R3, P0, R0, 0x40, RZ ;  /* 0x0000004000037810 */ /* 0x000fe20007f1e0ff */
[----:B------:R-:W-:-:S03]  /*7470*/  ULDC.64 UR14, c[0x0][0x3f0] ;  /* 0x0000fc00000e7ab9 */ /* 0x000fc60000000a00 */
[----:B------:R-:W-:-:S05]  /*7480*/  IADD3.X R7, RZ, R28, RZ, P0, !PT ;  /* 0x0000001cff077210 */ /* 0x000fca00007fe4ff */
[----:B----4-:R-:W-:Y:S01]  /*7490*/  IMAD R10, R7, UR6, RZ ;  /* 0x00000006070a7c24 */ /* 0x010fe2000f8e02ff */
[----:B------:R-:W-:-:S03]  /*74a0*/  MOV R7, R12 ;  /* 0x0000000c00077202 */ /* 0x000fc60000000f00 */
[----:B------:R-:W-:-:S04]  /*74b0*/  IMAD.WIDE.U32 R8, R3, UR6, R6 ;  /* 0x0000000603087c25 */ /* 0x000fc8000f8e0006 */
[----:B------:R-:W-:Y:S01]  /*74c0*/  IMAD R3, R3, UR7, R10 ;  /* 0x0000000703037c24 */ /* 0x000fe2000f8e020a */
[----:B------:R-:W-:-:S04]  /*74d0*/  LEA R6, P0, R8, UR14, 0x1 ;  /* 0x0000000e08067c11 */ /* 0x000fc8000f8008ff */
[----:B------:R-:W-:-:S04]  /*74e0*/  IADD3 R3, R9, R3, RZ ;  /* 0x0000000309037210 */ /* 0x000fc80007ffe0ff */
[----:B------:R-:W-:-:S05]  /*74f0*/  LEA.HI.X R7, R8, UR15, R3, 0x1, P0 ;  /* 0x0000000f08077c11 */ /* 0x000fca00080f0c03 */
[----:B--2---:R2:W-:Y:S02]  /*7500*/  STG.E.128 desc[UR8][R6.64], R20 ;  /* 0x0000001406007986 */ /* 0x0045e4000c101d08 */
.L_x_15:
[----:B------:R-:W-:Y:S05]  /*7510*/  BSYNC B0 ;  /* 0x0000000000007941 */ /* 0x000fea0003800000 */
.L_x_14:
[----:B------:R1:W1:Y:S01]  /*7520*/  LDS.128 R12, [R59+0x8000] ;  /* 0x008000003b0c7984 */ /* 0x0002620000000c00 */
[----:B------:R-:W-:Y:S01]  /*7530*/  UIMAD UR5, UR12, UR10, URZ ;  /* 0x0000000a0c0572a4 */ /* 0x000fe2000f8e023f */
[----:B------:R-:W-:Y:S01]  /*7540*/  IMAD.U32 R3, RZ, RZ, UR10 ;  /* 0x0000000aff037e24 */ /* 0x000fe2000f8e00ff */
[----:B------:R-:W-:Y:S01]  /*7550*/  USHF.R.S32.HI UR13, URZ, 0x1f, UR59 ;  /* 0x0000001f3f0d7899 */ /* 0x000fe2000801143b */
[----:B------:R-:W-:Y:S01]  /*7560*/  BSSY B0, `(.L_x_16) ;  /* 0x0000017000007945 */ /* 0x000fe20003800000 */
[----:B------:R-:W-:Y:S01]  /*7570*/  UIMAD UR5, UR18, UR11, UR5 ;  /* 0x0000000b120572a4 */ /* 0x000fe2000f8e0205 */
[----:B------:R-:W-:Y:S01]  /*7580*/  IMAD.WIDE.U32 R4, R3, UR18, R4 ;  /* 0x0000001203047c25 */ /* 0x000fe2000f8e0004 */
[----:B------:R-:W-:-:S04]  /*7590*/  ULDC.64 UR6, c[0x0][0x470] ;  /* 0x00011c0000067ab9 */ /* 0x000fc80000000a00 */
[----:B------:R-:W-:Y:S01]  /*75a0*/  IMAD.U32 R3, RZ, RZ, UR5 ;  /* 0x00000005ff037e24 */ /* 0x000fe2000f8e00ff */
[----:B------:R-:W-:Y:S01]  /*75b0*/  IADD3 R4, P0, R4, UR16, RZ ;  /* 0x0000001004047c10 */ /* 0x000fe2000ff1e0ff */
[----:B------:R-:W-:-:S03]  /*75c0*/  UIMAD UR5, UR13, UR6, URZ ;  /* 0x000000060d0572a4 */ /* 0x000fc6000f8e023f */
[----:B------:R-:W-:Y:S01]  /*75d0*/  IADD3.X R5, R5, UR17, R3, P0, !PT ;  /* 0x0000001105057c10 */ /* 0x000fe200087fe403 */
[----:B------:R-:W-:Y:S01]  /*75e0*/  UIMAD UR7, UR59, UR7, UR5 ;  /* 0x000000073b0772a4 */ /* 0x000fe2000f8e0205 */
[----:B------:R-:W-:-:S05]  /*75f0*/  MOV R3, UR6 ;  /* 0x0000000600037c02 */ /* 0x000fca0008000f00 */
[----:B------:R-:W-:-:S05]  /*7600*/  IMAD.WIDE.U32 R4, R3, UR59, R4 ;  /* 0x0000003b03047c25 */ /* 0x000fca000f8e0004 */
[----:B------:R-:W-:Y:S01]  /*7610*/  IADD3 R3, R5, UR7, RZ ;  /* 0x0000000705037c10 */ /* 0x000fe2000fffe0ff */
[----:B------:R-:W-:Y:S06]  /*7620*/  @P2 BRA `(.L_x_17) ;  /* 0x0000000000282947 */ /* 0x000fec0003800000 */
[----:B--2---:R-:W-:Y:S01]  /*7630*/  MOV R6, R4 ;  /* 0x0000000400067202 */ /* 0x004fe20000000f00 */
        /* <DEDUP_REMOVED lines=8> */
[----:B-1----:R1:W-:Y:S04]  /*76c0*/  STG.E.128 desc[UR8][R8.64], R12 ;  /* 0x0000000c08007986 */ /* 0x0023e8000c101d08 */
.L_x_17:
[----:B------:R-:W-:Y:S05]  /*76d0*/  BSYNC B0 ;  /* 0x0000000000007941 */ /* 0x000fea0003800000 */
.L_x_16:
[----:B------:R-:W-:Y:S05]  /*76e0*/  @P1 BRA `(.L_x_18) ;  /* 0x0000000800501947 */ /* 0x000fea0003800000 */
[----:B------:R-:W-:Y:S01]  /*76f0*/  IADD3 R0, P0, R0, 0x40, RZ ;  /* 0x0000004000007810 */ /* 0x000fe20007f1e0ff */
[----:B--2---:R-:W-:Y:S01]  /*7700*/  IMAD.MOV.U32 R6, RZ, RZ, R4 ;  /* 0x000000ffff067224 */ /* 0x004fe200078e0004 */
[----:B------:R-:W-:Y:S01]  /*7710*/  MOV R7, R3 ;  /* 0x0000000300077202 */ /* 0x000fe20000000f00 */
[----:B------:R-:W-:Y:S02]  /*7720*/  ULDC.64 UR6, c[0x0][0x3f8] ;  /* 0x0000fe0000067ab9 */ /* 0x000fe40000000a00 */
[----:B------:R-:W-:Y:S02]  /*7730*/  IMAD.X R5, RZ, RZ, R28, P0 ;  /* 0x000000ffff057224 */ /* 0x000fe400000e061c */
[----:B------:R-:W-:-:S04]  /*7740*/  IMAD.WIDE.U32 R6, R0, UR10, R6 ;  /* 0x0000000a00067c25 */ /* 0x000fc8000f8e0006 */
[----:B------:R-:W-:Y:S01]  /*7750*/  IMAD R5, R5, UR10, RZ ;  /* 0x0000000a05057c24 */ /* 0x000fe2000f8e02ff */
[----:B------:R-:W-:-:S03]  /*7760*/  LEA R4, P0, R6, UR6, 0x1 ;  /* 0x0000000606047c11 */ /* 0x000fc6000f8008ff */
[----:B------:R-:W-:-:S05]  /*7770*/  IMAD R0, R0, UR11, R5 ;  /* 0x0000000b00007c24 */ /* 0x000fca000f8e0205 */
[----:B------:R-:W-:-:S04]  /*7780*/  IADD3 R0, R7, R0, RZ ;  /* 0x0000000007007210 */ /* 0x000fc80007ffe0ff */
[----:B------:R-:W-:-:S05]  /*7790*/  LEA.HI.X R5, R6, UR7, R0, 0x1, P0 ;  /* 0x0000000706057c11 */ /* 0x000fca00080f0c00 */
[----:B---3--:R2:W-:Y:S01]  /*77a0*/  STG.E.128 desc[UR8][R4.64], R24 ;  /* 0x0000001804007986 */ /* 0x0085e2000c101d08 */
[----:B------:R-:W-:Y:S05]  /*77b0*/  BRA `(.L_x_18) ;  /* 0x00000008001c7947 */ /* 0x000fea0003800000 */
.L_x_6:
[----:B------:R-:W-:Y:S01]  /*77c0*/  UISETP.NE.AND UP0, UPT, UR33, -0x1, UPT ;  /* 0xffffffff2100788c */ /* 0x000fe2000bf05270 */
[----:B------:R-:W1:Y:S01]  /*77d0*/  S2R R3, SR_TID.X ;  /* 0x0000000000037919 */ /* 0x000e620000002100 */
[----:B------:R-:W-:-:S04]  /*77e0*/  USHF.L.U32 UR17, UR32, 0x7, URZ ;  /* 0x0000000720117899 */ /* 0x000fc8000800063f */
[----:B------:R-:W-:-:S05]  /*77f0*/  PLOP3.LUT P0, PT, PT, PT, UP0, 0x80, 0x0 ;  /* 0x000000000000781c */ /* 0x000fca0003f0f008 */
[----:B------:R-:W-:Y:S01]  /*7800*/  @UP0 UIADD3 UR12, UR31, UR33, URZ ;  /* 0x000000211f0c0290 */ /* 0x000fe2000fffe03f */
[----:B------:R-:W-:-:S03]  /*7810*/  @UP0 ULDC.64 UR6, c[0x0][0x450] ;  /* 0x0001140000060ab9 */ /* 0x000fc60000000a00 */
[----:B------:R-:W-:Y:S02]  /*7820*/  @UP0 UIMAD.WIDE.U32 UR10, UR12, UR6, URZ ;  /* 0x000000060c0a02a5 */ /* 0x000fe4000f8e003f */
[----:B------:R-:W-:-:S04]  /*7830*/  @UP0 UIMAD UR12, UR12, UR7, URZ ;  /* 0x000000070c0c02a4 */ /* 0x000fc8000f8e023f */
[----:B------:R-:W-:Y:S01]  /*7840*/  @UP0 UIADD3 UR20, UR11, UR12, URZ ;  /* 0x0000000c0b140290 */ /* 0x000fe2000fffe03f */
[----:B------:R-:W-:Y:S01]  /*7850*/  @UP0 UMOV UR19, UR10 ;  /* 0x0000000a00130c82 */ /* 0x000fe20008000000 */
[----:B------:R-:W-:Y:S10]  /*7860*/  @P0 BRA `(.L_x_19) ;  /* 0x0000000000340947 */ /* 0x000ff40003800000 */
        /* <DEDUP_REMOVED lines=13> */
.L_x_19:
[----:B------:R-:W-:Y:S01]  /*7940*/  @UP0 UIADD3 UR14, UR31, UR33, URZ ;  /* 0x000000211f0e0290 */ /* 0x000fe2000fffe03f */
[----:B-1----:R-:W-:Y:S01]  /*7950*/  SHF.R.S32.HI R0, RZ, 0x1f, R3 ;  /* 0x0000001fff007819 */ /* 0x002fe20000011403 */
[----:B------:R-:W-:Y:S01]  /*7960*/  @UP0 ULDC.64 UR10, c[0x0][0x458] ;  /* 0x00011600000a0ab9 */ /* 0x000fe20000000a00 */
[----:B------:R-:W-:Y:S02]  /*7970*/  USHF.R.S32.HI UR18, URZ, 0x1f, UR17 ;  /* 0x0000001f3f127899 */ /* 0x000fe40008011411 */
        /* <DEDUP_REMOVED lines=16> */
[----:B------:R-:W-:-:S03]  /*7a80*/  UIADD3 UR16, UR13, UR15, URZ ;  /* 0x0000000f0d107290 */ /* 0x000fc6000fffe03f */
[----:B------:R-:W-:-:S09]  /*7a90*/  UMOV UR15, UR12 ;  /* 0x0000000c000f7c82 */ /* 0x000fd20008000000 */
.L_x_20:
[----:B------:R-:W-:Y:S01]  /*7aa0*/  UIMAD UR12, UR18, UR6, URZ ;  /* 0x00000006120c72a4 */ /* 0x000fe2000f8e023f */
[----:B------:R-:W-:Y:S01]  /*7ab0*/  IMAD.U32 R6, RZ, RZ, UR6 ;  /* 0x00000006ff067e24 */ /* 0x000fe2000f8e00ff */
[----:B------:R-:W-:Y:S01]  /*7ac0*/  LEA.HI R0, R0, R3, RZ, 0x2 ;  /* 0x0000000300007211 */ /* 0x000fe200078f10ff */
[----:B------:R-:W-:Y:S01]  /*7ad0*/  UIMAD UR5, UR32, -0x80, UR5 ;  /* 0xffffff80200578a4 */ /* 0x000fe2000f8e0205 */
[----:B------:R-:W-:Y:S01]  /*7ae0*/  BSSY B0, `(.L_x_21) ;  /* 0x000001d000007945 */ /* 0x000fe20003800000 */
[----:B------:R-:W-:Y:S01]  /*7af0*/  UIMAD UR12, UR17, UR7, UR12 ;  /* 0x00000007110c72a4 */ /* 0x000fe2000f8e020c */
[----:B------:R-:W-:Y:S01]  /*7b00*/  IMAD.WIDE.U32 R6, R6, UR17, R4 ;  /* 0x0000001106067c25 */ /* 0x000fe2000f8e0004 */
[----:B------:R-:W-:Y:S01]  /*7b10*/  SHF.R.S32.HI R0, RZ, 0x2, R0 ;  /* 0x00000002ff007819 */ /* 0x000fe20000011400 */
[----:B------:R-:W-:-:S03]  /*7b20*/  USHF.R.S32.HI UR14, URZ, 0x1f, UR59 ;  /* 0x0000001f3f0e7899 */ /* 0x000fc6000801143b */
[----:B------:R-:W-:Y:S01]  /*7b30*/  IMAD.U32 R3, RZ, RZ, UR12 ;  /* 0x0000000cff037e24 */ /* 0x000fe2000f8e00ff */
[----:B------:R-:W-:Y:S01]  /*7b40*/  IADD3 R6, P0, R6, UR19, RZ ;  /* 0x0000001306067c10 */ /* 0x000fe2000ff1e0ff */
[----:B------:R-:W-:Y:S01]  /*7b50*/  ULDC.64 UR12, c[0x0][0x468] ;  /* 0x00011a00000c7ab9 */ /* 0x000fe20000000a00 */
[C---:B------:R-:W-:Y:S01]  /*7b60*/  ISETP.GE.AND P2, PT, R0.reuse, UR5, PT ;  /* 0x0000000500007c0c */ /* 0x040fe2000bf46270 */
[----:B------:R-:W-:Y:S01]  /*7b70*/  UIMAD UR14, UR14, UR12, URZ ;  /* 0x0000000c0e0e72a4 */ /* 0x000fe2000f8e023f */
[----:B------:R-:W-:Y:S01]  /*7b80*/  IADD3.X R7, R7, UR20, R3, P0, !PT ;  /* 0x0000001407077c10 */ /* 0x000fe200087fe403 */
[----:B------:R-:W-:Y:S01]  /*7b90*/  IMAD.U32 R3, RZ, RZ, UR12 ;  /* 0x0000000cff037e24 */ /* 0x000fe2000f8e00ff */
[----:B------:R-:W-:Y:S01]  /*7ba0*/  SHF.R.S32.HI R13, RZ, 0x1f, R0 ;  /* 0x0000001fff0d7819 */ /* 0x000fe20000011400 */
[----:B------:R-:W-:Y:S01]  /*7bb0*/  UIMAD UR13, UR59, UR13, UR14 ;  /* 0x0000000d3b0d72a4 */ /* 0x000fe2000f8e020e */
[----:B------:R-:W-:Y:S02]  /*7bc0*/  VIADD R8, R0, 0x40 ;  /* 0x0000004000087836 */ /* 0x000fe40000000000 */
[----:B------:R-:W-:-:S03]  /*7bd0*/  IMAD.WIDE.U32 R6, R3, UR59, R6 ;  /* 0x0000003b03067c25 */ /* 0x000fc6000f8e0006 */
[----:B------:R-:W-:Y:S01]  /*7be0*/  ISETP.GE.AND P1, PT, R8, UR5, PT ;  /* 0x0000000508007c0c */ /* 0x000fe2000bf26270 */
[----:B------:R-:W-:Y:S01]  /*7bf0*/  VIADD R12, R7, UR13 ;  /* 0x0000000d070c7c36 */ /* 0x000fe20008000000 */
[----:B------:R-:W-:Y:S11]  /*7c00*/  @P2 BRA `(.L_x_22) ;  /* 0x0000000000282947 */ /* 0x000ff60003800000 */
        /* <DEDUP_REMOVED lines=9> */
[----:B------:R1:W-:Y:S04]  /*7ca0*/  STG.E.128 desc[UR8][R10.64], RZ ;  /* 0x000000ff0a007986 */ /* 0x0003e8000c101d08 */
.L_x_22:
[----:B------:R-:W-:Y:S05]  /*7cb0*/  BSYNC B0 ;  /* 0x0000000000007941 */ /* 0x000fea0003800000 */
.L_x_21:
[----:B------:R-:W-:Y:S04]  /*7cc0*/  BSSY B0, `(.L_x_23) ;  /* 0x000000e000007945 */ /* 0x000fe80003800000 */
[----:B------:R-:W-:Y:S05]  /*7cd0*/  @P1 BRA `(.L_x_24) ;  /* 0x0000000000301947 */ /* 0x000fea0003800000 */
[----:B------:R-:W-:Y:S01]  /*7ce0*/  IADD3 R3, P0, R0, 0x40, RZ ;  /* 0x0000004000037810 */ /* 0x000fe20007f1e0ff */
[----:B------:R-:W-:Y:S01]  /*7cf0*/  IMAD.MOV.U32 R8, RZ, RZ, R6 ;  /* 0x000000ffff087224 */ /* 0x000fe200078e0006 */
        /* <DEDUP_REMOVED lines=9> */
[----:B------:R2:W-:Y:S02]  /*7d90*/  STG.E.128 desc[UR8][R6.64], RZ ;  /* 0x000000ff06007986 */ /* 0x0005e4000c101d08 */
.L_x_24:
[----:B------:R-:W-:Y:S05]  /*7da0*/  BSYNC B0 ;  /* 0x0000000000007941 */ /* 0x000fea0003800000 */
.L_x_23:
        /* <DEDUP_REMOVED lines=26> */
.L_x_26:
[----:B------:R-:W-:Y:S05]  /*7f50*/  BSYNC B0 ;  /* 0x0000000000007941 */ /* 0x000fea0003800000 */
.L_x_25:
        /* <DEDUP_REMOVED lines=13> */
.L_x_18:
[----:B------:R-:W-:Y:S05]  /*8030*/  BSYNC B1 ;  /* 0x0000000000017941 */ /* 0x000fea0003800000 */
.L_x_1:
[----:B------:R-:W-:Y:S02]  /*8040*/  ULDC UR6, c[0x0][0x2c8] ;  /* 0x0000b20000067ab9 */ /* 0x000fe40000000800 */
[----:B------:R-:W-:-:S04]  /*8050*/  UIADD3 UR6, UR6, 0x7f, URZ ;  /* 0x0000007f06067890 */ /* 0x000fc8000fffe03f */
[----:B------:R-:W-:-:S04]  /*8060*/  USHF.R.S32.HI UR5, URZ, 0x1f, UR6 ;  /* 0x0000001f3f057899 */ /* 0x000fc80008011406 */
[----:B------:R-:W-:-:S03]  /*8070*/  ULEA.HI UR5, UR5, UR6, URZ, 0x7 ;  /* 0x0000000605057291 */ /* 0x000fc6000f8f383f */
[----:B------:R-:W-:Y:S01]  /*8080*/  ULDC UR6, c[0x0][0xc] ;  /* 0x0000030000067ab9 */ /* 0x000fe20000000800 */
[----:B------:R-:W-:Y:S02]  /*8090*/  USHF.R.S32.HI UR5, URZ, 0x7, UR5 ;  /* 0x000000073f057899 */ /* 0x000fe40008011405 */
[----:B------:R-:W-:-:S04]  /*80a0*/  UIADD3 UR32, UR6, UR32, URZ ;  /* 0x0000002006207290 */ /* 0x000fc8000fffe03f */
[----:B------:R-:W-:-:S06]  /*80b0*/  UISETP.GE.AND UP0, UPT, UR32, UR5, UPT ;  /* 0x000000052000728c */ /* 0x000fcc000bf06270 */
[----:B------:R-:W-:-:S13]  /*80c0*/  PLOP3.LUT P0, PT, PT, PT, UP0, 0x80, 0x0 ;  /* 0x000000000000781c */ /* 0x000fda0003f0f008 */
[----:B------:R-:W-:Y:S05]  /*80d0*/  @P0 BRA `(.L_x_27) ;  /* 0x0000000000040947 */ /* 0x000fea0003800000 */
[----:B------:R-:W-:Y:S05]  /*80e0*/  BRA `(.L_x_28) ;  /* 0xffffff8800b47947 */ /* 0x000fea000383ffff */
.L_x_27:
[----:B------:R-:W-:Y:S05]  /*80f0*/  EXIT ;  /* 0x000000000000794d */ /* 0x000fea0003800000 */
.L_x_29:
[----:B------:R-:W-:-:S00]  /*8100*/  BRA `(.L_x_29) ;  /* 0xfffffffc00fc7947 */ /* 0x000fc0000383ffff */
[----:B------:R-:W-:-:S00]  /*8110*/  NOP ;  /* 0x0000000000007918 */ /* 0x000fc00000000000 */
        /* <DEDUP_REMOVED lines=14> */
.L_x_1328:


//--------------------- .text._ZN5flash44flash_bwd_dq_dk_dv_loop_seqk_parallel_kernelI23Flash_bwd_kernel_traitsILi32ELi128ELi128ELi8ELi4ELi4ELi4ELb1ELb0EN7cutlass6half_tE19Flash_kernel_traitsILi32ELi128ELi128ELi8ES3_EELb0ELb0ELb0ELb0ELb0ELb0ELb0EEEvNS_16Flash_bwd_paramsE --------------------------
	.section	.text._ZN5flash44flash_bwd_dq_dk_dv_loop_seqk_parallel_kernelI23Flash_bwd_kernel_traitsILi32ELi128ELi128ELi8ELi4ELi4ELi4ELb1ELb0EN7cutlass6half_tE19Flash_kernel_traitsILi32ELi128ELi128ELi8ES3_EELb0ELb0ELb0ELb0ELb0ELb0ELb0EEEvNS_16Flash_bwd_paramsE,"ax",@progbits
	.align	128
        .global         _ZN5flash44flash_bwd_dq_dk_dv_loop_seqk_parallel_kernelI23Flash_bwd_kernel_traitsILi32ELi128ELi128ELi8ELi4ELi4ELi4ELb1ELb0EN7cutlass6half_tE19Flash_kernel_traitsILi32ELi128ELi128ELi8ES3_EELb0ELb0ELb0ELb0ELb0ELb0ELb0EEEvNS_16Flash_bwd_paramsE
        .type           _ZN5flash44flash_bwd_dq_dk_dv_loop_seqk_parallel_kernelI23Flash_bwd_kernel_traitsILi32ELi128ELi128ELi8ELi4ELi4ELi4ELb1ELb0EN7cutlass6half_tE19Flash_kernel_traitsILi32ELi128ELi128ELi8ES3_EELb0ELb0ELb0ELb0ELb0ELb0ELb0EEEvNS_16Flash_bwd_paramsE,@function
        .size           _ZN5flash44flash_bwd_dq_dk_dv_loop_seqk_parallel_kernelI23Flash_bwd_kernel_traitsILi32ELi128ELi128ELi8ELi4ELi4ELi4ELb1ELb0EN7cutlass6half_tE19Flash_kernel_traitsILi32ELi128ELi128ELi8ES3_EELb0ELb0ELb0ELb0ELb0ELb0ELb0EEEvNS_16Flash_bwd_paramsE,(.L_x_1329 - _ZN5flash44flash_bwd_dq_dk_dv_loop_seqk_parallel_kernelI23Flash_bwd_kernel_traitsILi32ELi128ELi128ELi8ELi4ELi4ELi4ELb1ELb0EN7cutlass6half_tE19Flash_kernel_traitsILi32ELi128ELi128ELi8ES3_EELb0ELb0ELb0ELb0ELb0ELb0ELb0EEEvNS_16Flash_bwd_paramsE)
        .other          _ZN5flash44flash_bwd_dq_dk_dv_loop_seqk_parallel_kernelI23Flash_bwd_kernel_traitsILi32ELi128ELi128ELi8ELi4ELi4ELi4ELb1ELb0EN7cutlass6half_tE19Flash_kernel_traitsILi32ELi128ELi128ELi8ES3_EELb0ELb0ELb0ELb0ELb0ELb0ELb0EEEvNS_16Flash_bwd_paramsE,@"STO_CUDA_ENTRY STV_DEFAULT"
_ZN5flash44flash_bwd_dq_dk_dv_loop_seqk_parallel_kernelI23Flash_bwd_kernel_traitsILi32ELi128ELi128ELi8ELi4ELi4ELi4ELb1ELb0EN7cutlass6half_tE19Flash_kernel_traitsILi32ELi128ELi128ELi8ES3_EELb0ELb0ELb0ELb0ELb0ELb0ELb0EEEvNS_16Flash_bwd_paramsE:
.text._ZN5flash44flash_bwd_dq_dk_dv_loop_seqk_parallel_kernelI23Flash_bwd_kernel_traitsILi32ELi128ELi128ELi8ELi4ELi4ELi4ELb1ELb0EN7cutlass6half_tE19Flash_kernel_traitsILi32ELi128ELi128ELi8ES3_EELb0ELb0ELb0ELb0ELb0ELb0ELb0EEEvNS_16Flash_bwd_paramsE:
[----:B------:R-:W1:Y:S08]  /*0000*/  LDC R1, c[0x0][0x28] ;  /* 0x00000a00ff017b82 */ /* 0x000e700000000800 */
[----:B------:R-:W2:Y:S01]  /*0010*/  S2UR UR33, SR_CTAID.X ;  /* 0x00000000002179c3 */ /* 0x000ea20000002500 */
[----:B------:R-:W-:Y:S01]  /*0020*/  ULDC UR4, c[0x0][0x2c8] ;  /* 0x0000b20000047ab9 */ /* 0x000fe20000000800 */
[----:B-1----:R-:W-:Y:S01]  /*0030*/  IADD3 R1, R1, -0x8, RZ ;  /* 0xfffffff801017810 */ /* 0x002fe20007ffe0ff */
[----:B------:R-:W-:-:S04]  /*0040*/  UIADD3 UR5, UR4, 0x7f, URZ ;  /* 0x0000007f04057890 */ /* 0x000fc8000fffe03f */
[----:B------:R-:W-:-:S04]  /*0050*/  USHF.R.S32.HI UR4, URZ, 0x1f, UR5 ;  /* 0x0000001f3f047899 */ /* 0x000fc80008011405 */
[----:B------:R-:W-:-:S04]  /*0060*/  ULEA.HI UR4, UR4, UR5, URZ, 0x7 ;  /* 0x0000000504047291 */ /* 0x000fc8000f8f383f */
[----:B------:R-:W-:-:S04]  /*0070*/  USHF.R.S32.HI UR4, URZ, 0x7, UR4 ;  /* 0x000000073f047899 */ /* 0x000fc80008011404 */
[----:B--2---:R-:W-:-:S06]  /*0080*/  UISETP.GE.AND UP0, UPT, UR33, UR4, UPT ;  /* 0x000000042100728c */ /* 0x004fcc000bf06270 */
[----:B------:R-:W-:-:S13]  /*0090*/  PLOP3.LUT P0, PT, PT, PT, UP0, 0x80, 0x0 ;  /* 0x000000000000781c */ /* 0x000fda0003f0f008 */
[----:B------:R-:W-:Y:S05]  /*00a0*/  @P0 EXIT ;  /* 0x000000000000094d */ /* 0x000fea0003800000 */
[----:B------:R-:W1:Y:S01]  /*00b0*/  S2R R18, SR_TID.X ;  /* 0x0000000000127919 */ /* 0x000e620000002100 */
[----:B------:R-:W2:Y:S01]  /*00c0*/  S2UR UR4, SR_CgaCtaId ;  /* 0x00000000000479c3 */ /* 0x000ea20000008800 */
[----:B------:R-:W-:Y:S01]  /*00d0*/  UMOV UR5, 0x400 ;  /* 0x0000040000057882 */ /* 0x000fe20000000000 */
[----:B------:R-:W-:Y:S01]  /*00e0*/  IMAD.MOV.U32 R203, RZ, RZ, -0x10 ;  /* 0xfffffff0ffcb7424 */ /* 0x000fe200078e00ff */
[----:B------:R-:W-:Y:S01]  /*00f0*/  ULDC.64 UR8, c[0x0][0x208] ;  /* 0x0000820000087ab9 */ /* 0x000fe20000000a00 */
[----:B------:R-:W-:Y:S01]  /*0100*/  IMAD.MOV.U32 R155, RZ, RZ, 0x20 ;  /* 0x00000020ff9b7424 */ /* 0x000fe200078e00ff */
[----:B------:R-:W-:Y:S01]  /*0110*/  UMOV UR60, 0xffffe000 ;  /* 0xffffe000003c7882 */ /* 0x000fe20000000000 */
[----:B------:R-:W-:Y:S02]  /*0120*/  IMAD.MOV.U32 R152, RZ, RZ, 0x40 ;  /* 0x00000040ff987424 */ /* 0x000fe400078e00ff */
[----:B------:R-:W3:Y:S08]  /*0130*/  S2UR UR57, SR_CTAID.Z ;  /* 0x00000000003979c3 */ /* 0x000ef00000002700 */
[----:B------:R-:W4:Y:S01]  /*0140*/  S2UR UR47, SR_CTAID.Y ;  /* 0x00000000002f79c3 */ /* 0x000f220000002600 */
[----:B--2---:R-:W-:Y:S01]  /*0150*/  ULEA UR4, UR4, UR5, 0x18 ;  /* 0x0000000504047291 */ /* 0x004fe2000f8ec03f */
[----:B-1----:R-:W-:Y:S01]  /*0160*/  SHF.R.S32.HI R7, RZ, 0x1f, R18 ;  /* 0x0000001fff077819 */ /* 0x002fe20000011412 */
[----:B------:R-:W-:Y:S01]  /*0170*/  IMAD.SHL.U32 R250, R18, 0x2, RZ ;  /* 0x0000000212fa7824 */ /* 0x000fe200078e00ff */
[----:B---3--:R-:W-:-:S02]  /*0180*/  USHF.R.S32.HI UR5, URZ, 0x1f, UR57 ;  /* 0x0000001f3f057899 */ /* 0x008fc40008011439 */
[CC--:B------:R-:W-:Y:S02]  /*0190*/  LEA.HI R16, R7.reuse, R18.reuse, RZ, 0x5 ;  /* 0x0000001207107211 */ /* 0x0c0fe400078f28ff */
[CC--:B------:R-:W-:Y:S02]  /*01a0*/  LEA.HI R3, R7.reuse, R18.reuse, RZ, 0x4 ;  /* 0x0000001207037211 */ /* 0x0c0fe400078f20ff */
[----:B------:R-:W-:Y:S01]  /*01b0*/  LOP3.LUT R0, R16, 0xffffffe0, RZ, 0xc0, !PT ;  /* 0xffffffe010007812 */ /* 0x000fe200078ec0ff */
[----:B----4-:R-:W-:Y:S01]  /*01c0*/  USHF.L.U32 UR6, UR47, 0x7, URZ ;  /* 0x000000072f067899 */ /* 0x010fe2000800063f */
[----:B------:R-:W-:Y:S02]  /*01d0*/  SHF.R.S32.HI R4, RZ, 0x4, R3 ;  /* 0x00000004ff047819 */ /* 0x000fe40000011403 */
[----:B------:R-:W-:Y:S01]  /*01e0*/  LEA.HI R19, R7, R18, RZ, 0x3 ;  /* 0x0000001207137211 */ /* 0x000fe200078f18ff */
[----:B------:R-:W-:Y:S01]  /*01f0*/  IMAD.IADD R0, R18, 0x1, -R0 ;  /* 0x0000000112007824 */ /* 0x000fe200078e0a00 */
[----:B------:R-:W-:-:S02]  /*0200*/  LEA.HI R2, R3, R4, RZ, 0x1 ;  /* 0x0000000403027211 */ /* 0x000fc400078f08ff */
[----:B------:R-:W-:Y:S02]  /*0210*/  LOP3.LUT R5, R19, 0xfffffff8, RZ, 0xc0, !PT ;  /* 0xfffffff813057812 */ /* 0x000fe400078ec0ff */
[----:B------:R-:W-:Y:S02]  /*0220*/  SHF.R.S32.HI R6, RZ, 0x1f, R0 ;  /* 0x0000001fff067819 */ /* 0x000fe40000011400 */
[----:B------:R-:W-:Y:S01]  /*0230*/  LOP3.LUT R2, R2, 0xfffffffe, RZ, 0xc0, !PT ;  /* 0xfffffffe02027812 */ /* 0x000fe200078ec0ff */
[----:B------:R-:W-:Y:S01]  /*0240*/  IMAD.IADD R8, R18, 0x1, -R5 ;  /* 0x0000000112087824 */ /* 0x000fe200078e0a05 */
[----:B------:R-:W-:Y:S02]  /*0250*/  LEA.HI R251, R6, R0, RZ, 0x2 ;  /* 0x0000000006fb7211 */ /* 0x000fe400078f10ff */
[----:B------:R-:W-:Y:S01]  /*0260*/  LEA.HI R0, R7, R18, RZ, 0x7 ;  /* 0x0000001207007211 */ /* 0x000fe200078f38ff */
[----:B------:R-:W-:Y:S01]  /*0270*/  IMAD.IADD R12, R4, 0x1, -R2 ;  /* 0x00000001040c7824 */ /* 0x000fe200078e0a02 */
[----:B------:R-:W-:-:S02]  /*0280*/  LEA.HI R11, R8, R8, RZ, 0x1 ;  /* 0x00000008080b7211 */ /* 0x000fc400078f08ff */
[----:B------:R-:W-:Y:S02]  /*0290*/  LOP3.LUT R2, R3, 0xfffffff0, RZ, 0xc0, !PT ;  /* 0xfffffff003027812 */ /* 0x000fe400078ec0ff */
[----:B------:R-:W-:Y:S02]  /*02a0*/  LEA.HI R13, R7, R18, RZ, 0x2 ;  /* 0x00000012070d7211 */ /* 0x000fe400078f10ff */
[----:B------:R-:W-:Y:S01]  /*02b0*/  SHF.R.S32.HI R9, RZ, 0x7, R0 ;  /* 0x00000007ff097819 */ /* 0x000fe20000011400 */
[----:B------:R-:W-:Y:S01]  /*02c0*/  IMAD.IADD R2, R18, 0x1, -R2 ;  /* 0x0000000112027824 */ /* 0x000fe200078e0a02 */
[----:B------:R-:W-:Y:S02]  /*02d0*/  LOP3.LUT R0, R11, 0x3fffffe, RZ, 0xc0, !PT ;  /* 0x03fffffe0b007812 */ /* 0x000fe400078ec0ff */
[--C-:B------:R-:W-:Y:S01]  /*02e0*/  SHF.R.S32.HI R238, RZ, 0x2, R13.reuse ;  /* 0x00000002ffee7819 */ /* 0x100fe2000001140d */
[----:B------:R-:W-:Y:S01]  /*02f0*/  IMAD R3, R9, 0x8, R12 ;  /* 0x0000000809037824 */ /* 0x000fe200078e020c */
[----:B------:R-:W-:Y:S01]  /*0300*/  SHF.R.S32.HI R4, RZ, 0x1f, R13 ;  /* 0x0000001fff047819 */ /* 0x000fe2000001140d */
[----:B------:R-:W-:Y:S01]  /*0310*/  IMAD.IADD R5, R8, 0x1, -R0 ;  /* 0x0000000108057824 */ /* 0x000fe200078e0a00 */
[----:B------:R-:W-:-:S02]  /*0320*/  SHF.R.S32.HI R10, RZ, 0x1f, R2 ;  /* 0x0000001fff0a7819 */ /* 0x000fc40000011402 */
[----:B------:R-:W-:Y:S01]  /*0330*/  LEA.HI R4, R4, R238, RZ, 0x3 ;  /* 0x000000ee04047211 */ /* 0x000fe200078f18ff */
[----:B------:R-:W-:Y:S01]  /*0340*/  IMAD R17, R3, 0x8, R5 ;  /* 0x0000000803117824 */ /* 0x000fe200078e0205 */
[-C--:B------:R-:W-:Y:S02]  /*0350*/  LEA.HI R0, R2, R2.reuse, RZ, 0x1 ;  /* 0x0000000202007211 */ /* 0x080fe400078f08ff */
[----:B------:R-:W-:Y:S02]  /*0360*/  LEA.HI R10, R10, R2, RZ, 0x3 ;  /* 0x000000020a0a7211 */ /* 0x000fe400078f18ff */
[----:B------:R-:W-:Y:S02]  /*0370*/  LOP3.LUT R3, R4, 0xfffffff8, RZ, 0xc0, !PT ;  /* 0xfffffff804037812 */ /* 0x000fe400078ec0ff */
[----:B------:R-:W-:Y:S02]  /*0380*/  SHF.R.S32.HI R7, RZ, 0x1, R0 ;  /* 0x00000001ff077819 */ /* 0x000fe40000011400 */
[----:B------:R-:W-:-:S02]  /*0390*/  LOP3.LUT R6, R0, 0x7fffffe, RZ, 0xc0, !PT ;  /* 0x07fffffe00067812 */ /* 0x000fc400078ec0ff */
[----:B------:R-:W-:Y:S02]  /*03a0*/  LOP3.LUT R5, R10, 0xfffffff8, RZ, 0xc0, !PT ;  /* 0xfffffff80a057812 */ /* 0x000fe400078ec0ff */
[----:B------:R-:W-:Y:S01]  /*03b0*/  SHF.R.S32.HI R4, RZ, 0x1f, R0 ;  /* 0x0000001fff047819 */ /* 0x000fe20000011400 */
[----:B------:R-:W-:Y:S01]  /*03c0*/  IMAD.IADD R0, R238, 0x1, -R3 ;  /* 0x00000001ee007824 */ /* 0x000fe200078e0a03 */
[----:B------:R-:W-:Y:S01]  /*03d0*/  SHF.R.S32.HI R249, RZ, 0x5, R16 ;  /* 0x00000005fff97819 */ /* 0x000fe20000011410 */
[----:B------:R-:W-:Y:S01]  /*03e0*/  IMAD.IADD R15, R2, 0x1, -R6 ;  /* 0x00000001020f7824 */ /* 0x000fe200078e0a06 */
[----:B------:R-:W-:Y:S01]  /*03f0*/  LEA.HI R3, R4, R7, RZ, 0x2 ;  /* 0x0000000704037211 */ /* 0x000fe200078f10ff */
[----:B------:R-:W-:Y:S01]  /*0400*/  IMAD.IADD R14, R2, 0x1, -R5 ;  /* 0x00000001020e7824 */ /* 0x000fe200078e0a05 */
[----:B------:R-:W-:Y:S02]  /*0410*/  LOP3.LUT R2, R0, 0x1, RZ, 0xc0, !PT ;  /* 0x0000000100027812 */ /* 0x000fe400078ec0ff */
[----:B------:R-:W-:-:S02]  /*0420*/  SHF.R.S32.HI R4, RZ, 0x1f, R16 ;  /* 0x0000001fff047819 */ /* 0x000fc40000011410 */
[----:B------:R-:W-:Y:S02]  /*0430*/  LOP3.LUT R3, R3, 0xfffffffc, RZ, 0xc0, !PT ;  /* 0xfffffffc03037812 */ /* 0x000fe400078ec0ff */
[----:B------:R-:W-:Y:S02]  /*0440*/  ISETP.NE.U32.AND P6, PT, R2, 0x1, PT ;  /* 0x000000010200780c */ /* 0x000fe40003fc5070 */
[----:B------:R-:W-:Y:S01]  /*0450*/  LEA.HI R2, R4, R249, RZ, 0x2 ;  /* 0x000000f904027211 */ /* 0x000fe200078f10ff */
[----:B------:R-:W-:Y:S01]  /*0460*/  IMAD.SHL.U32 R4, R8, 0x40, RZ ;  /* 0x0000004008047824 */ /* 0x000fe200078e00ff */
[----:B------:R-:W-:Y:S01]  /*0470*/  LOP3.LUT R5, R13, 0xfffffffc, RZ, 0xc0, !PT ;  /* 0xfffffffc0d057812 */ /* 0x000fe200078ec0ff */
[----:B------:R-:W-:Y:S01]  /*0480*/  IMAD.IADD R13, R7, 0x1, -R3 ;  /* 0x00000001070d7824 */ /* 0x000fe200078e0a03 */
[----:B------:R-:W-:Y:S02]  /*0490*/  LOP3.LUT R3, R2, 0xfffffffc, RZ, 0xc0, !PT ;  /* 0xfffffffc02037812 */ /* 0x000fe400078ec0ff */
[----:B------:R-:W-:Y:S01]  /*04a0*/  LEA.HI R8, R0, R0, RZ, 0x1 ;  /* 0x0000000000087211 */ /* 0x000fe200078f08ff */
[----:B------:R-:W-:Y:S01]  /*04b0*/  IMAD.IADD R224, R18, 0x1, -R5 ;  /* 0x0000000112e07824 */ /* 0x000fe200078e0a05 */
[----:B------:R-:W-:Y:S01]  /*04c0*/  LOP3.LUT R5, R4, 0x1c0, RZ, 0xc0, !PT ;  /* 0x000001c004057812 */ /* 0x000fe200078ec0ff */
[----:B------:R-:W-:Y:S01]  /*04d0*/  IMAD.IADD R161, R249, 0x1, -R3 ;  /* 0x00000001f9a17824 */ /* 0x000fe200078e0a03 */
[----:B------:R-:W-:Y:S01]  /*04e0*/  LOP3.LUT R3, R8, 0x3fffffe, RZ, 0xc0, !PT ;  /* 0x03fffffe08037812 */ /* 0x000fe200078ec0ff */
[----:B------:R-:W-:Y:S01]  /*04f0*/  IMAD.SHL.U32 R4, R0, 0x40, RZ ;  /* 0x0000004000047824 */ /* 0x000fe200078e00ff */
[----:B------:R-:W-:Y:S01]  /*0500*/  SHF.R.S32.HI R2, RZ, 0x1, R11 ;  /* 0x00000001ff027819 */ /* 0x000fe2000001140b */
[----:B------:R-:W-:Y:S01]  /*0510*/  IMAD.SHL.U32 R7, R224, 0x2, RZ ;  /* 0x00000002e0077824 */ /* 0x000fe200078e00ff */
[C---:B------:R-:W-:Y:S01]  /*0520*/  LOP3.LUT P5, RZ, R0.reuse, 0x2, RZ, 0xc0, !PT ;  /* 0x0000000200ff7812 */ /* 0x040fe200078ac0ff */
[C---:B------:R-:W-:Y:S01]  /*0530*/  IMAD.IADD R6, R0.reuse, 0x1, -R3 ;  /* 0x0000000100067824 */ /* 0x040fe200078e0a03 */
[----:B------:R-:W-:Y:S01]  /*0540*/  LOP3.LUT P4, RZ, R0, 0x4, RZ, 0xc0, !PT ;  /* 0x0000000400ff7812 */ /* 0x000fe2000788c0ff */
[----:B------:R-:W-:Y:S01]  /*0550*/  IMAD.SHL.U32 R0, R161, 0x10, RZ ;  /* 0x00000010a1007824 */ /* 0x000fe200078e00ff */
[----:B------:R-:W-:Y:S01]  /*0560*/  LOP3.LUT R4, R4, 0x1c0, RZ, 0xc0, !PT ;  /* 0x000001c004047812 */ /* 0x000fe200078ec0ff */
[C---:B------:R-:W-:Y:S01]  /*0570*/  IMAD.SHL.U32 R149, R2.reuse, 0x40, RZ ;  /* 0x0000004002957824 */ /* 0x040fe200078e00ff */
[----:B------:R-:W-:Y:S01]  /*0580*/  LOP3.LUT P0, RZ, R2, 0x2, RZ, 0xc0, !PT ;  /* 0x0000000202ff7812 */ /* 0x000fe2000780c0ff */
[----:B------:R-:W-:Y:S01]  /*0590*/  IMAD R16, R9, 0x2000, R7 ;  /* 0x0000200009107824 */ /* 0x000fe200078e0207 */
[----:B------:R-:W-:Y:S01]  /*05a0*/  LEA.HI.SX32 R251, R251, R0, 0x1e ;  /* 0x00000000fbfb7211 */ /* 0x000fe200078ff2ff */
[----:B------:R-:W-:Y:S01]  /*05b0*/  IMAD.SHL.U32 R2, R161, 0x400, RZ ;  /* 0x00000400a1027824 */ /* 0x000fe200078e00ff */
[----:B------:R-:W-:Y:S01]  /*05c0*/  LEA.HI R4, R4, R4, RZ, 0x1d ;  /* 0x0000000404047211 */ /* 0x000fe200078fe8ff */
[----:B------:R-:W-:Y:S01]  /*05d0*/  IMAD.SHL.U32 R224, R224, 0x8, RZ ;  /* 0x00000008e0e07824 */ /* 0x000fe200078e00ff */
[----:B------:R-:W-:-:S02]  /*05e0*/  LOP3.LUT R0, R5, 0x30, R0, 0xf8, !PT ;  /* 0x0000003005007812 */ /* 0x000fc400078ef800 */
[----:B------:R-:W-:Y:S02]  /*05f0*/  IADD3 R16, R4, R16, R2 ;  /* 0x0000001004107210 */ /* 0x000fe40007ffe002 */
[----:B------:R-:W-:Y:S01]  /*0600*/  LOP3.LUT R4, R0, 0x8, R19, 0xf8, !PT ;  /* 0x0000000800047812 */ /* 0x000fe200078ef813 */
[----:B------:R-:W-:Y:S01]  /*0610*/  IMAD R0, R161, 0x200, R7 ;  /* 0x00000200a1007824 */ /* 0x000fe200078e0207 */
[----:B------:R-:W-:Y:S02]  /*0620*/  SHF.R.S32.HI R3, RZ, 0x3, R10 ;  /* 0x00000003ff037819 */ /* 0x000fe4000001140a */
[----:B------:R-:W-:Y:S01]  /*0630*/  LOP3.LUT R149, R149, 0xc0, RZ, 0xc0, !PT ;  /* 0x000000c095957812 */ /* 0x000fe200078ec0ff */
[----:B------:R-:W-:Y:S01]  /*0640*/  IMAD R10, R6, 0x20, R0 ;  /* 0x00000020060a7824 */ /* 0x000fe200078e0200 */
[----:B------:R-:W-:Y:S01]  /*0650*/  LOP3.LUT R250, R250, 0x6, RZ, 0xc0, !PT ;  /* 0x00000006fafa7812 */ /* 0x000fe200078ec0ff */
[C---:B------:R-:W-:Y:S01]  /*0660*/  IMAD R15, R3.reuse, 0x8, R15 ;  /* 0x00000008030f7824 */ /* 0x040fe200078e020f */
[----:B------:R-:W-:Y:S01]  /*0670*/  R2P PR, R14, 0x6 ;  /* 0x000000060e007804 */ /* 0x000fe20000000000 */
[----:B------:R-:W-:Y:S01]  /*0680*/  IMAD R11, R3, 0x200, R2 ;  /* 0x00000200030b7824 */ /* 0x000fe200078e0202 */
[----:B------:R-:W-:Y:S01]  /*0690*/  LOP3.LUT R3, R149, 0x8, R19, 0xf8, !PT ;  /* 0x0000000895037812 */ /* 0x000fe200078ef813 */
[C---:B------:R-:W-:Y:S01]  /*06a0*/  IMAD.SHL.U32 R0, R9.reuse, 0x8, RZ ;  /* 0x0000000809007824 */ /* 0x040fe200078e00ff */
[----:B------:R-:W-:Y:S01]  /*06b0*/  SHF.R.U32.HI R149, RZ, 0x3, R149 ;  /* 0x00000003ff957819 */ /* 0x000fe20000011695 */
[----:B------:R-:W-:Y:S01]  /*06c0*/  IMAD.SHL.U32 R6, R12, 0x8, RZ ;  /* 0x000000080c067824 */ /* 0x000fe200078e00ff */
[----:B------:R-:W-:Y:S01]  /*06d0*/  SHF.R.U32.HI R2, RZ, 0x3, R5 ;  /* 0x00000003ff027819 */ /* 0x000fe20000011605 */
[----:B------:R-:W-:Y:S01]  /*06e0*/  IMAD R250, R9, 0x40, R250 ;  /* 0x0000004009fa7824 */ /* 0x000fe200078e02fa */
[----:B------:R-:W-:Y:S01]  /*06f0*/  LOP3.LUT R7, R0, 0x8, RZ, 0xc0, !PT ;  /* 0x0000000800077812 */ /* 0x000fe200078ec0ff */
[----:B------:R-:W-:Y:S01]  /*0700*/  IMAD.SHL.U32 R9, R12, 0x10, RZ ;  /* 0x000000100c097824 */ /* 0x000fe200078e00ff */
[----:B------:R-:W-:-:S02]  /*0710*/  LOP3.LUT R149, R3, R149, RZ, 0x3c, !PT ;  /* 0x0000009503957212 */ /* 0x000fc400078e3cff */
[----:B------:R-:W-:Y:S02]  /*0720*/  SHF.R.S32.HI R0, RZ, 0x1, R8 ;  /* 0x00000001ff007819 */ /* 0x000fe40000011408 */
[----:B------:R-:W-:Y:S01]  /*0730*/  LOP3.LUT R3, R4, R2, RZ, 0x3c, !PT ;  /* 0x0000000204037212 */ /* 0x000fe200078e3cff */
[----:B------:R-:W-:Y:S01]  /*0740*/  IMAD.SHL.U32 R4, R14, 0x40, RZ ;  /* 0x000000400e047824 */ /* 0x000fe200078e00ff */
[----:B------:R-:W-:Y:S01]  /*0750*/  LOP3.LUT P3, RZ, R0, 0x2, RZ, 0xc0, !PT ;  /* 0x0000000200ff7812 */ /* 0x000fe2000786c0ff */
[----:B------:R-:W-:Y:S01]  /*0760*/  IMAD.SHL.U32 R2, R13, 0x40, RZ ;  /* 0x000000400d027824 */ /* 0x000fe200078e00ff */
[----:B------:R-:W-:Y:S01]  /*0770*/  LOP3.LUT R6, R6, 0x8, RZ, 0xc0, !PT ;  /* 0x0000000806067812 */ /* 0x000fe200078ec0ff */
[----:B------:R-:W-:Y:S01]  /*0780*/  IMAD.SHL.U32 R0, R0, 0x40, RZ ;  /* 0x0000004000007824 */ /* 0x000fe200078e00ff */
[----:B------:R-:W-:Y:S01]  /*0790*/  LOP3.LUT R4, R4, 0x1c0, RZ, 0xc0, !PT ;  /* 0x000001c004047812 */ /* 0x000fe200078ec0ff */
[----:B------:R-:W-:Y:S01]  /*07a0*/  IMAD.U32 R149, R17, 0x20, R149 ;  /* 0x0000002011957824 */ /* 0x000fe200078e0095 */
[----:B------:R-:W-:Y:S01]  /*07b0*/  LOP3.LUT R2, R2, 0xc0, RZ, 0xc0, !PT ;  /* 0x000000c002027812 */ /* 0x000fe200078ec0ff */
[----:B------:R-:W-:Y:S01]  /*07c0*/  IMAD R3, R12, 0x200, R3 ;  /* 0x000002000c037824 */ /* 0x000fe200078e0203 */
[----:B------:R-:W-:-:S02]  /*07d0*/  LOP3.LUT R0, R0, 0xc0, RZ, 0xc0, !PT ;  /* 0x000000c000007812 */ /* 0x000fc400078ec0ff */
[----:B------:R-:W-:Y:S02]  /*07e0*/  SHF.R.U32.HI R151, RZ, 0x3, R4 ;  /* 0x00000003ff977819 */ /* 0x000fe40000011604 */
[----:B------:R-:W-:Y:S02]  /*07f0*/  SHF.R.U32.HI R5, RZ, 0x3, R2 ;  /* 0x00000003ff057819 */ /* 0x000fe40000011602 */
[----:B------:R-:W-:Y:S02]  /*0800*/  SHF.R.U32.HI R8, RZ, 0x3, R0 ;  /* 0x00000003ff087819 */ /* 0x000fe40000011600 */
[----:B------:R-:W-:Y:S02]  /*0810*/  LOP3.LUT R9, R7, 0x10, R9, 0xf8, !PT ;  /* 0x0000001007097812 */ /* 0x000fe400078ef809 */
[--C-:B------:R-:W-:Y:S01]  /*0820*/  LOP3.LUT R151, R151, R4, R6.reuse, 0x1e, !PT ;  /* 0x0000000497977212 */ /* 0x100fe200078e1e06 */
[----:B------:R-:W-:Y:S01]  /*0830*/  IMAD.U32 R4, RZ, RZ, UR5 ;  /* 0x00000005ff047e24 */ /* 0x000fe2000f8e00ff */
[C---:B------:R-:W-:Y:S01]  /*0840*/  LOP3.LUT R6, R5.reuse, R2, R6, 0x1e, !PT ;  /* 0x0000000205067212 */ /* 0x040fe200078e1e06 */
[----:B------:R-:W-:Y:S01]  /*0850*/  IMAD.U32 R4, RZ, RZ, UR6 ;  /* 0x00000006ff047e24 */ /* 0x000fe2000f8e00ff */
[----:B------:R-:W-:Y:S01]  /*0860*/  LOP3.LUT R8, R8, R0, R7, 0x1e, !PT ;  /* 0x0000000008087212 */ /* 0x000fe200078e1e07 */
[----:B------:R-:W-:Y:S01]  /*0870*/  USHF.R.S32.HI UR6, URZ, 0x1f, UR57 ;  /* 0x0000001f3f067899 */ /* 0x000fe20008011439 */
[----:B------:R-:W-:Y:S01]  /*0880*/  LOP3.LUT R2, R5, R9, R2, 0x1e, !PT ;  /* 0x0000000905027212 */ /* 0x000fe200078e1e02 */
[----:B------:R-:W-:Y:S01]  /*0890*/  IMAD.SHL.U32 R0, R15, 0x20, RZ ;  /* 0x000000200f007824 */ /* 0x000fe200078e00ff */
[----:B------:R-:W-:Y:S01]  /*08a0*/  USHF.R.S32.HI UR5, URZ, 0x1f, UR47 ;  /* 0x0000001f3f057899 */ /* 0x000fe2000801142f */
[----:B------:R-:W-:Y:S01]  /*08b0*/  IMAD.IADD R8, R8, 0x1, R10 ;  /* 0x0000000108087824 */ /* 0x000fe200078e020a */
[----:B------:R-:W-:Y:S01]  /*08c0*/  LEA R209, R16, UR4, 0x1 ;  /* 0x0000000410d17c11 */ /* 0x000fe2000f8e08ff */
[----:B------:R-:W-:Y:S01]  /*08d0*/  IMAD R161, R161, 0x200, R0 ;  /* 0x00000200a1a17824 */ /* 0x000fe200078e0200 */
[----:B------:R-:W-:Y:S01]  /*08e0*/  SEL R203, R203, 0x10, !P6 ;  /* 0x00000010cbcb7807 */ /* 0x000fe20007000000 */
[----:B------:R-:W-:Y:S01]  /*08f0*/  IMAD.IADD R156, R0, 0x1, R2 ;  /* 0x00000001009c7824 */ /* 0x000fe200078e0202 */
[----:B------:R-:W-:Y:S01]  /*0900*/  SEL R205, R155, 0xffffffe0, !P5 ;  /* 0xffffffe09bcd7807 */ /* 0x000fe20006800000 */
[----:B------:R-:W-:Y:S01]  /*0910*/  IMAD.U32 R0, RZ, RZ, UR6 ;  /* 0x00000006ff007e24 */ /* 0x000fe2000f8e00ff */
[----:B------:R-:W-:Y:S01]  /*0920*/  UIADD3 UR6, UR4, 0x6000, URZ ;  /* 0x0000600004067890 */ /* 0x000fe2000fffe03f */
[----:B------:R-:W-:Y:S01]  /*0930*/  IMAD.U32 R4, RZ, RZ, UR5 ;  /* 0x00000005ff047e24 */ /* 0x000fe2000f8e00ff */
[----:B------:R-:W-:Y:S01]  /*0940*/  SEL R152, R152, 0xffffffc0, !P2 ;  /* 0xffffffc098987807 */ /* 0x000fe20005000000 */
[----:B------:R-:W-:Y:S01]  /*0950*/  IMAD.U32 R2, RZ, RZ, UR5 ;  /* 0x00000005ff027e24 */ /* 0x000fe2000f8e00ff */
[----:B------:R-:W-:Y:S01]  /*0960*/  UIADD3 UR5, UR4, 0x8000, URZ ;  /* 0x0000800004057890 */ /* 0x000fe2000fffe03f */
[----:B------:R-:W-:Y:S01]  /*0970*/  IMAD.IADD R151, R11, 0x1, R151 ;  /* 0x000000010b977824 */ /* 0x000fe200078e0297 */
[----:B------:R-:W-:Y:S01]  /*0980*/  LEA R252, R8, UR6, 0x1 ;  /* 0x0000000608fc7c11 */ /* 0x000fe2000f8e08ff */
[----:B------:R-:W-:Y:S01]  /*0990*/  VIADD R204, R209, 0x40 ;  /* 0x00000040d1cc7836 */ /* 0x000fe20000000000 */
[----:B------:R-:W-:Y:S01]  /*09a0*/  SEL R150, R155, 0xffffffe0, !P0 ;  /* 0xffffffe09b967807 */ /* 0x000fe20004000000 */
[----:B------:R-:W-:Y:S01]  /*09b0*/  @P4 VIADD R204, R209, 0xffffffc0 ;  /* 0xffffffc0d1cc4836 */ /* 0x000fe20000000000 */
[----:B------:R-:W-:Y:S01]  /*09c0*/  LEA R151, R151, UR5, 0x1 ;  /* 0x0000000597977c11 */ /* 0x000fe2000f8e08ff */
[C---:B------:R-:W-:Y:S01]  /*09d0*/  VIADD R0, R252.reuse, 0x20 ;  /* 0x00000020fc007836 */ /* 0x040fe20000000000 */
[----:B------:R-:W-:Y:S01]  /*09e0*/  LEA R149, R149, UR4, 0x1 ;  /* 0x0000000495957c11 */ /* 0x000fe2000f8e08ff */
[----:B------:R-:W-:Y:S01]  /*09f0*/  @P3 VIADD R0, R252, 0xffffffe0 ;  /* 0xffffffe0fc003836 */ /* 0x000fe20000000000 */
[----:B------:R-:W-:Y:S01]  /*0a00*/  LOP3.LUT P0, RZ, R13, 0x2, RZ, 0xc0, !PT ;  /* 0x000000020dff7812 */ /* 0x000fe2000780c0ff */
[----:B------:R-:W-:Y:S01]  /*0a10*/  IMAD.IADD R208, R209, 0x1, R203 ;  /* 0x00000001d1d07824 */ /* 0x000fe200078e02cb */
[----:B------:R-:W-:Y:S01]  /*0a20*/  LEA R2, R3, UR4, 0x1 ;  /* 0x0000000403027c11 */ /* 0x000fe2000f8e08ff */
[----:B------:R-:W-:Y:S01]  /*0a30*/  VIADD R157, R151, 0x20 ;  /* 0x00000020979d7836 */ /* 0x000fe20000000000 */
[----:B------:R1:W-:Y:S01]  /*0a40*/  STL [R1], R0 ;  /* 0x0000000001007387 */ /* 0x0003e20000100800 */
[----:B------:R-:W-:Y:S01]  /*0a50*/  IMAD.IADD R203, R203, 0x1, R204 ;  /* 0x00000001cbcb7824 */ /* 0x000fe200078e02cc */
[----:B------:R-:W-:Y:S01]  /*0a60*/  SEL R155, R155, 0xffffffe0, !P0 ;  /* 0xffffffe09b9b7807 */ /* 0x000fe20004000000 */
[----:B------:R-:W-:-:S02]  /*0a70*/  @P1 VIADD R157, R151, 0xffffffe0 ;  /* 0xffffffe0979d1836 */ /* 0x000fc40000000000 */
[--C-:B------:R-:W-:Y:S02]  /*0a80*/  IMAD.IADD R210, R209, 0x1, R205.reuse ;  /* 0x00000001d1d27824 */ /* 0x100fe400078e02cd */
[----:B------:R-:W-:Y:S02]  /*0a90*/  IMAD.IADD R207, R208, 0x1, R205 ;  /* 0x00000001d0cf7824 */ /* 0x000fe400078e02cd */
[----:B------:R-:W-:Y:S02]  /*0aa0*/  IMAD.IADD R206, R205, 0x1, R204 ;  /* 0x00000001cdce7824 */ /* 0x000fe400078e02cc */
[----:B------:R-:W-:Y:S02]  /*0ab0*/  IMAD.IADD R153, R151, 0x1, R152 ;  /* 0x0000000197997824 */ /* 0x000fe400078e0298 */
[----:B------:R-:W-:Y:S02]  /*0ac0*/  IMAD.IADD R161, R161, 0x1, R6 ;  /* 0x00000001a1a17824 */ /* 0x000fe400078e0206 */
[----:B------:R-:W-:-:S02]  /*0ad0*/  IMAD.IADD R150, R150, 0x1, R149 ;  /* 0x0000000196967824 */ /* 0x000fc400078e0295 */
[----:B------:R-:W-:Y:S02]  /*0ae0*/  IMAD.IADD R205, R205, 0x1, R203 ;  /* 0x00000001cdcd7824 */ /* 0x000fe400078e02cb */
[----:B------:R-:W-:Y:S02]  /*0af0*/  IMAD.IADD R152, R152, 0x1, R157 ;  /* 0x0000000198987824 */ /* 0x000fe400078e029d */
[C---:B------:R-:W-:Y:S02]  /*0b00*/  VIADD R160, R157.reuse, 0x2000 ;  /* 0x000020009da07836 */ /* 0x040fe40000000000 */
[C---:B------:R-:W-:Y:S02]  /*0b10*/  VIADD R159, R157.reuse, 0x4000 ;  /* 0x000040009d9f7836 */ /* 0x040fe40000000000 */
[----:B-1----:R-:W-:-:S07]  /*0b20*/  VIADD R158, R157, 0x6000 ;  /* 0x000060009d9e7836 */ /* 0x002fce0000000000 */
.L_x_74:
        /* <DEDUP_REMOVED lines=16> */
[----:B--23--:R-:W-:Y:S01]  /*0c30*/  IMAD.U32 R4, RZ, RZ, UR6 ;  /* 0x00000006ff047e24 */ /* 0x00cfe2000f8e00ff */
        /* <DEDUP_REMOVED lines=13> */
[----:B-1----:R-:W2:Y:S01]  /*0d10*/  @P1 LDG.E R8, desc[UR8][R6.64] ;  /* 0x0000000806081981 */ /* 0x002ea2000c1e1900 */
[----:B------:R-:W-:-:S04]  /*0d20*/  UIADD3 UR6, UP0, UR16, UR12, URZ ;  /* 0x0000000c10067290 */ /* 0x000fc8000ff1e03f */
[----:B------:R-:W-:Y:S01]  /*0d30*/  PLOP3.LUT P2, PT, PT, PT, UP4, 0x80, 0x0 ;  /* 0x000000000000781c */ /* 0x000fe20003f4f048 */
[----:B------:R-:W-:Y:S01]  /*0d40*/  UIADD3.X UR5, UR5, UR13, URZ, UP0, !UPT ;  /* 0x0000000d05057290 */ /* 0x000fe200087fe43f */
[----:B------:R1:W3:Y:S02]  /*0d50*/  @P0 LDG.E R6, desc[UR8][R4.64] ;  /* 0x0000000804060981 */ /* 0x0002e4000c1e1900 */
[----:B-1----:R-:W-:Y:S02]  /*0d60*/  IMAD.U32 R4, RZ, RZ, UR15 ;  /* 0x0000000fff047e24 */ /* 0x002fe4000f8e00ff */
[----:B------:R-:W-:-:S05]  /*0d70*/  IMAD.U32 R5, RZ, RZ, UR14 ;  /* 0x0000000eff057e24 */ /* 0x000fca000f8e00ff */
[----:B----4-:R-:W4:Y:S04]  /*0d80*/  @P3 LDG.E R7, desc[UR8][R4.64] ;  /* 0x0000000804073981 */ /* 0x010f28000c1e1900 */
        /* <DEDUP_REMOVED lines=29> */
.L_x_30:
[----:B------:R-:W-:Y:S02]  /*0f60*/  @!UP3 UIADD3 UR5, UR7, UR6, -UR31 ;  /* 0x000000060705b290 */ /* 0x000fe4000fffe81f */
[----:B------:R-:W-:Y:S02]  /*0f70*/  @UP2 UIADD3 UR29, UR11, -UR16, URZ ;  /* 0x800000100b1d2290 */ /* 0x000fe4000fffe03f */
[----:B------:R-:W-:-:S05]  /*0f80*/  UISETP.GT.AND UP0, UPT, UR5, UR24, UPT ;  /* 0x000000180500728c */ /* 0x000fca000bf04270 */
[----:B------:R-:W-:Y:S01]  /*0f90*/  @!UP2 ULDC UR29, c[0x0][0x2c4] ;  /* 0x0000b100001daab9 */ /* 0x000fe20000000800 */
[----:B------:R-:W-:-:S13]  /*0fa0*/  PLOP3.LUT P0, PT, PT, PT, UP0, 0x80, 0x0 ;  /* 0x000000000000781c */ /* 0x000fda0003f0f008 */
[----:B------:R-:W-:Y:S05]  /*0fb0*/  @!P0 BRA `(.L_x_31) ;  /* 0x0000007400848947 */ /* 0x000fea0003800000 */
[----:B------:R-:W1:Y:S01]  /*0fc0*/  LDC R7, c[0x0][0x278] ;  /* 0x00009e00ff077b82 */ /* 0x000e620000000800 */
[----:B------:R-:W-:Y:S01]  /*0fd0*/  IABS R3, UR57 ;  /* 0x0000003900037c13 */ /* 0x000fe20008000000 */
[----:B------:R-:W-:Y:S01]  /*0fe0*/  ULDC.64 UR10, c[0x0][0x488] ;  /* 0x00012200000a7ab9 */ /* 0x000fe20000000a00 */
[----:B------:R-:W-:Y:S01]  /*0ff0*/  UISETP.NE.AND UP1, UPT, UR16, -0x1, UPT ;  /* 0xffffffff1000788c */ /* 0x000fe2000bf25270 */
[----:B------:R-:W-:Y:S01]  /*1000*/  ULDC.64 UR6, c[0x0][0x228] ;  /* 0x00008a0000067ab9 */ /* 0x000fe20000000a00 */
[----:B------:R-:W-:Y:S01]  /*1010*/  ULDC UR59, c[0x0][0x2d4] ;  /* 0x0000b500003b7ab9 */ /* 0x000fe20000000800 */
[----:B------:R-:W-:Y:S02]  /*1020*/  UIMAD.WIDE.U32 UR18, UR47, UR6, URZ ;  /* 0x000000062f1272a5 */ /* 0x000fe4000f8e003f */
[----:B------:R-:W2:Y:S01]  /*1030*/  S2UR UR12, SR_CTAID.X ;  /* 0x00000000000c79c3 */ /* 0x000ea20000002500 */
[----:B------:R-:W-:Y:S02]  /*1040*/  UIMAD UR6, UR58, UR6, URZ ;  /* 0x000000063a0672a4 */ /* 0x000fe4000f8e023f */
[----:B------:R-:W-:-:S02]  /*1050*/  USHF.R.S32.HI UR21, URZ, 0x1f, UR59 ;  /* 0x0000001f3f157899 */ /* 0x000fc4000801143b */
[----:B------:R-:W-:Y:S02]  /*1060*/  UIMAD UR20, UR47, UR7, UR6 ;  /* 0x000000072f1472a4 */ /* 0x000fe4000f8e0206 */
[----:B------:R-:W-:Y:S01]  /*1070*/  USHF.L.U32 UR14, UR47, 0x7, URZ ;  /* 0x000000072f0e7899 */ /* 0x000fe2000800063f */
[----:B------:R-:W-:Y:S01]  /*1080*/  @!UP1 ULDC.64 UR6, c[0x0][0x418] ;  /* 0x0001060000069ab9 */ /* 0x000fe20000000a00 */
[----:B------:R-:W-:Y:S01]  /*1090*/  ULDC.64 UR36, c[0x0][0x240] ;  /* 0x0000900000247ab9 */ /* 0x000fe20000000a00 */
[----:B------:R-:W-:Y:S01]  /*10a0*/  ULDC UR41, c[0x0][0x2dc] ;  /* 0x0000b70000297ab9 */ /* 0x000fe20000000800 */
[----:B------:R-:W-:Y:S01]  /*10b0*/  ULDC UR61, c[0x0][0x270] ;  /* 0x00009c00003d7ab9 */ /* 0x000fe20000000800 */
[----:B------:R-:W-:Y:S02]  /*10c0*/  USEL UR30, UR14, URZ, UP2 ;  /* 0x0000003f0e1e7287 */ /* 0x000fe40009000000 */
[----:B------:R-:W-:Y:S01]  /*10d0*/  @!UP1 UIMAD.WIDE.U32 UR42, UR47, UR6, URZ ;  /* 0x000000062f2a92a5 */ /* 0x000fe2000f8e003f */
[----:B-1----:R-:W-:Y:S01]  /*10e0*/  IABS R6, R7 ;  /* 0x0000000700067213 */ /* 0x002fe20000000000 */
[----:B------:R-:W-:Y:S01]  /*10f0*/  UIMAD.WIDE.U32 UR14, UR16, UR36, URZ ;  /* 0x00000024100e72a5 */ /* 0x000fe2000f8e003f */
[----:B------:R-:W-:Y:S01]  /*1100*/  ISETP.NE.AND P3, PT, R7, RZ, PT ;  /* 0x000000ff0700720c */ /* 0x000fe20003f65270 */
[----:B------:R-:W-:Y:S01]  /*1110*/  ULDC.U8 UR22, c[0x0][0x3d8] ;  /* 0x0000f60000167ab9 */ /* 0x000fe20000000000 */
[----:B------:R-:W1:Y:S01]  /*1120*/  I2F.RP R4, R6 ;  /* 0x0000000600047306 */ /* 0x000e620000209400 */
[----:B------:R-:W-:-:S02]  /*1130*/  USHF.L.U64.HI UR13, UR47, 0x7, UR58 ;  /* 0x000000072f0d7899 */ /* 0x000fc4000801023a */
[----:B------:R-:W-:Y:S02]  /*1140*/  UISETP.NE.AND UP3, UPT, UR22, URZ, UPT ;  /* 0x0000003f1600728c */ /* 0x000fe4000bf65270 */
[----:B--2---:R-:W-:Y:S02]  /*1150*/  UIMAD.WIDE.U32 UR38, UR12, UR10, URZ ;  /* 0x0000000a0c2672a5 */ /* 0x004fe4000f8e003f */
[----:B------:R-:W-:Y:S02]  /*1160*/  USEL UR55, UR18, UR14, !UP1 ;  /* 0x0000000e12377287 */ /* 0x000fe4000c800000 */
[----:B------:R-:W-:Y:S02]  /*1170*/  UIMAD UR50, UR12, UR11, UR39 ;  /* 0x0000000b0c3272a4 */ /* 0x000fe4000f8e0227 */
[----:B------:R-:W-:Y:S01]  /*1180*/  UIADD3 UR12, UR29, 0x7f, URZ ;  /* 0x0000007f1d0c7890 */ /* 0x000fe2000fffe03f */
[----:B------:R-:W-:Y:S01]  /*1190*/  @UP1 ULDC.64 UR10, c[0x0][0x420] ;  /* 0x00010800000a1ab9 */ /* 0x000fe20000000a00 */
[----:B------:R-:W-:Y:S01]  /*11a0*/  UIMAD UR26, UR16, UR37, URZ ;  /* 0x00000025101a72a4 */ /* 0x000fe2000f8e023f */
[----:B-1----:R-:W1:Y:S01]  /*11b0*/  MUFU.RCP R4, R4 ;  /* 0x0000000400047308 */ /* 0x002e620000001000 */
[----:B------:R-:W-:-:S02]  /*11c0*/  USHF.R.S32.HI UR17, URZ, 0x1f, UR12 ;  /* 0x0000001f3f117899 */ /* 0x000fc4000801140c */
[----:B------:R-:W-:Y:S02]  /*11d0*/  @UP1 UIMAD.WIDE.U32 UR44, UR16, UR10, URZ ;  /* 0x0000000a102c12a5 */ /* 0x000fe4000f8e003f */
[----:B------:R-:W-:Y:S02]  /*11e0*/  @!UP1 UIMAD UR10, UR58, UR6, URZ ;  /* 0x000000063a0a92a4 */ /* 0x000fe4000f8e023f */
[----:B------:R-:W-:Y:S02]  /*11f0*/  ULEA.HI UR39, UR17, UR12, URZ, 0x7 ;  /* 0x0000000c11277291 */ /* 0x000fe4000f8f383f */
[----:B------:R-:W-:Y:S02]  /*1200*/  UIMAD UR12, UR21, UR47, URZ ;  /* 0x0000002f150c72a4 */ /* 0x000fe4000f8e023f */
[----:B------:R-:W-:Y:S02]  /*1210*/  @UP1 UIMAD UR49, UR16, UR11, UR45 ;  /* 0x0000000b103112a4 */ /* 0x000fe4000f8e022d */
[----:B------:R-:W-:-:S02]  /*1220*/  @!UP1 UIMAD UR28, UR47, UR7, UR10 ;  /* 0x000000072f1c92a4 */ /* 0x000fc4000f8e020a */
[----:B------:R-:W-:Y:S01]  /*1230*/  UIMAD.WIDE UR6, UR41, UR61, URZ ;  /* 0x0000003d290672a5 */ /* 0x000fe2000f8e023f */
[----:B-1----:R-:W-:Y:S01]  /*1240*/  VIADD R4, R4, 0xffffffe ;  /* 0x0ffffffe04047836 */ /* 0x002fe20000000000 */
[----:B------:R-:W-:Y:S02]  /*1250*/  UIMAD.WIDE.U32 UR10, UR47, UR59, URZ ;  /* 0x0000003b2f0a72a5 */ /* 0x000fe4000f8e003f */
[----:B------:R-:W-:Y:S01]  /*1260*/  UIMAD UR12, UR58, UR59, UR12 ;  /* 0x0000003b3a0c72a4 */ /* 0x000fe2000f8e020c */
[----:B------:R-:W1:Y:S01]  /*1270*/  F2I.FTZ.U32.TRUNC.NTZ R5, R4 ;  /* 0x0000000400057305 */ /* 0x000e62000021f000 */
[----:B------:R-:W-:Y:S02]  /*1280*/  UIMAD UR17, UR7, UR10, URZ ;  /* 0x0000000a071172a4 */ /* 0x000fe4000f8e023f */
[----:B------:R-:W-:Y:S02]  /*1290*/  UIADD3 UR14, UR11, UR12, URZ ;  /* 0x0000000c0b0e7290 */ /* 0x000fe4000fffe03f */
[----:B------:R-:W-:-:S02]  /*12a0*/  USEL UR32, UR13, URZ, UP2 ;  /* 0x0000003f0d207287 */ /* 0x000fc40009000000 */
[----:B------:R-:W-:Y:S02]  /*12b0*/  UIADD3 UR19, UR19, UR20, URZ ;  /* 0x0000001413137290 */ /* 0x000fe4000fffe03f */
[----:B------:R-:W-:Y:S02]  /*12c0*/  UIMAD.WIDE.U32 UR12, UR6, UR10, URZ ;  /* 0x0000000a060c72a5 */ /* 0x000fe4000f8e003f */
[----:B------:R-:W-:Y:S02]  /*12d0*/  @UP1 UIADD3 UR19, UR15, UR26, URZ ;  /* 0x0000001a0f131290 */ /* 0x000fe4000fffe03f */
[----:B------:R-:W-:Y:S01]  /*12e0*/  UIMAD.WIDE.U32 UR10, UR6, UR16, URZ ;  /* 0x00000010060a72a5 */ /* 0x000fe2000f8e003f */
[----:B-1----:R-:W-:Y:S01]  /*12f0*/  IMAD.MOV R0, RZ, RZ, -R5 ;  /* 0x000000ffff007224 */ /* 0x002fe200078e0a05 */
[----:B------:R-:W-:Y:S01]  /*1300*/  UIMAD UR14, UR6, UR14, UR17 ;  /* 0x0000000e060e72a4 */ /* 0x000fe2000f8e0211 */
[----:B------:R-:W-:Y:S01]  /*1310*/  IMAD.MOV.U32 R4, RZ, RZ, RZ ;  /* 0x000000ffff047224 */ /* 0x000fe200078e00ff */
[----:B------:R-:W-:Y:S01]  /*1320*/  UIMAD UR15, UR7, UR16, URZ ;  /* 0x00000010070f72a4 */ /* 0x000fe2000f8e023f */
[----:B------:R-:W-:Y:S01]  /*1330*/  IMAD R0, R0, R6, RZ ;  /* 0x0000000600007224 */ /* 0x000fe200078e02ff */
[----:B------:R-:W-:Y:S01]  /*1340*/  ULDC UR40, c[0x0][0x2c4] ;  /* 0x0000b10000287ab9 */ /* 0x000fe20000000800 */
[----:B------:R-:W-:-:S02]  /*1350*/  USEL UR56, UR12, UR10, !UP1 ;  /* 0x0000000a0c387287 */ /* 0x000fc4000c800000 */
[----:B------:R-:W-:Y:S01]  /*1360*/  IMAD.HI.U32 R0, R5, R0, R4 ;  /* 0x0000000005007227 */ /* 0x000fe200078e0004 */
[----:B------:R-:W-:Y:S02]  /*1370*/  UIADD3 UR48, UR13, UR14, URZ ;  /* 0x0000000e0d307290 */ /* 0x000fe4000fffe03f */
[----:B------:R-:W-:Y:S02]  /*1380*/  @UP1 UIADD3 UR48, UR11, UR15, URZ ;  /* 0x0000000f0b301290 */ /* 0x000fe4000fffe03f */
[----:B------:R-:W-:Y:S01]  /*1390*/  @UP3 UIMAD UR10, UR47, UR40, URZ ;  /* 0x000000282f0a32a4 */ /* 0x000fe2000f8e023f */
[----:B------:R-:W-:Y:S01]  /*13a0*/  IMAD.HI.U32 R0, R0, R3, RZ ;  /* 0x0000000300007227 */ /* 0x000fe200078e00ff */
[----:B------:R-:W-:Y:S02]  /*13b0*/  ULOP3.LUT UR11, UR39, 0xffffff80, URZ, 0xc0, !UPT ;  /* 0xffffff80270b7892 */ /* 0x000fe4000f8ec03f */
[----:B------:R-:W-:Y:S02]  /*13c0*/  UISETP.NE.AND UP0, UPT, UR34, -0x1, UPT ;  /* 0xffffffff2200788c */ /* 0x000fe4000bf05270 */
[----:B------:R-:W-:Y:S01]  /*13d0*/  IADD3 R4, -R0, RZ, RZ ;  /* 0x000000ff00047210 */ /* 0x000fe20007ffe1ff */
[----:B------:R-:W-:-:S02]  /*13e0*/  @UP3 USEL UR10, UR10, UR16, !UP1 ;  /* 0x000000100a0a3287 */ /* 0x000fc4000c800000 */
[----:B------:R-:W-:Y:S02]  /*13f0*/  UIADD3 UR14, UR11, -0x80, URZ ;  /* 0xffffff800b0e7890 */ /* 0x000fe4000fffe03f */
[C---:B------:R-:W-:Y:S01]  /*1400*/  IMAD R3, R6.reuse, R4, R3 ;  /* 0x0000000406037224 */ /* 0x040fe200078e0203 */
[----:B------:R-:W-:Y:S01]  /*1410*/  @UP3 ULDC UR15, c[0x0][0x2e4] ;  /* 0x0000b900000f3ab9 */ /* 0x000fe20000000800 */
[----:B------:R-:W-:Y:S02]  /*1420*/  @!UP3 UIMAD UR11, UR47, UR61, UR57 ;  /* 0x0000003d2f0bb2a4 */ /* 0x000fe4000f8e0239 */
[----:B------:R-:W-:Y:S01]  /*1430*/  @UP3 UIMAD UR18, UR57, UR15, UR10 ;  /* 0x0000000f391232a4 */ /* 0x000fe2000f8e020a */
[----:B------:R-:W-:Y:S01]  /*1440*/  ISETP.GT.U32.AND P1, PT, R6, R3, PT ;  /* 0x000000030600720c */ /* 0x000fe20003f24070 */
[----:B------:R-:W-:Y:S02]  /*1450*/  USHF.R.S32.HI UR17, URZ, 0x1f, UR14 ;  /* 0x0000001f3f117899 */ /* 0x000fe4000801140e */
[----:B------:R-:W-:-:S02]  /*1460*/  UIADD3 UR10, UP2, UR14, UR30, URZ ;  /* 0x0000001e0e0a7290 */ /* 0x000fc4000ff5e03f */
[----:B------:R-:W-:Y:S01]  /*1470*/  @!UP3 UIMAD UR18, UR11, UR40, URZ ;  /* 0x000000280b12b2a4 */ /* 0x000fe2000f8e023f */
[----:B------:R-:W-:Y:S01]  /*1480*/  ULDC.U8 UR23, c[0x0][0x480] ;  /* 0x0001200000177ab9 */ /* 0x000fe20000000000 */
[----:B------:R-:W-:Y:S02]  /*1490*/  UIADD3.X UR11, UR17, UR32, URZ, UP2, !UPT ;  /* 0x00000020110b7290 */ /* 0x000fe400097fe43f */
[----:B------:R-:W-:Y:S02]  /*14a0*/  UIMAD UR7, UR7, UR10, URZ ;  /* 0x0000000a070772a4 */ /* 0x000fe4000f8e023f */
[----:B------:R-:W-:Y:S02]  /*14b0*/  @UP0 UIADD3 UR25, UR31, UR34, URZ ;  /* 0x000000221f190290 */ /* 0x000fe4000fffe03f */
[----:B------:R-:W-:Y:S01]  /*14c0*/  @!P1 IMAD.IADD R3, R3, 0x1, -R6 ;  /* 0x0000000103039824 */ /* 0x000fe200078e0a06 */
[----:B------:R-:W-:Y:S01]  /*14d0*/  @UP0 UIADD3 UR27, UR31, UR34, URZ ;  /* 0x000000221f1b0290 */ /* 0x000fe2000fffe03f */
[----:B------:R-:W-:Y:S01]  /*14e0*/  @!P1 VIADD R0, R0, 0x1 ;  /* 0x0000000100009836 */ /* 0x000fe20000000000 */
[----:B------:R-:W-:Y:S01]  /*14f0*/  PLOP3.LUT P1, PT, PT, PT, UP0, 0x80, 0x0 ;  /* 0x000000000000781c */ /* 0x000fe20003f2f008 */
[----:B------:R-:W-:Y:S01]  /*1500*/  UIMAD UR51, UR57, UR41, URZ ;  /* 0x00000029393372a4 */ /* 0x000fe2000f8e023f */
        /* <DEDUP_REMOVED lines=10> */
[----:B------:R-:W-:Y:S01]  /*15b0*/  @P0 IADD3 R0, R0, 0x1, RZ ;  /* 0x0000000100000810 */ /* 0x000fe20007ffe0ff */
[----:B------:R-:W-:Y:S01]  /*15c0*/  @UP0 UIMAD UR15, UR25, UR23, URZ ;  /* 0x00000017190f02a4 */ /* 0x000fe2000f8e023f */
[----:B------:R-:W-:Y:S01]  /*15d0*/  PLOP3.LUT P0, PT, PT, PT, UP3, 0x80, 0x0 ;  /* 0x000000000000781c */ /* 0x000fe20003f0f038 */
[----:B------:R-:W-:Y:S02]  /*15e0*/  @UP0 UIMAD UR11, UR27, UR21, URZ ;  /* 0x000000151b0b02a4 */ /* 0x000fe4000f8e023f */
[----:B------:R-:W-:Y:S01]  /*15f0*/  IMAD.MOV.U32 R10, RZ, RZ, R0 ;  /* 0x000000ffff0a7224 */ /* 0x000fe200078e0000 */
[----:B------:R-:W-:-:S02]  /*1600*/  @!UP1 UIADD3 UR49, UR43, UR28, URZ ;  /* 0x0000001c2b319290 */ /* 0x000fc4000fffe03f */
[----:B------:R-:W-:Y:S02]  /*1610*/  USEL UR52, UR50, URZ, UP4 ;  /* 0x0000003f32347287 */ /* 0x000fe4000a000000 */
[----:B------:R-:W-:Y:S01]  /*1620*/  USHF.R.S32.HI UR35, URZ, 0x1f, UR24 ;  /* 0x0000001f3f237899 */ /* 0x000fe20008011418 */
[----:B------:R-:W-:Y:S01]  /*1630*/  @!P2 IADD3 R10, -R10, RZ, RZ ;  /* 0x000000ff0a0aa210 */ /* 0x000fe20007ffe1ff */
[----:B------:R-:W-:Y:S01]  /*1640*/  USHF.R.S32.HI UR54, URZ, 0x1f, UR51 ;  /* 0x0000001f3f367899 */ /* 0x000fe20008011433 */
[----:B------:R-:W-:Y:S01]  /*1650*/  @!P3 LOP3.LUT R10, RZ, R7, RZ, 0x33, !PT ;  /* 0x00000007ff0ab212 */ /* 0x000fe200078e33ff */
[----:B------:R-:W-:Y:S02]  /*1660*/  USEL UR53, UR38, URZ, UP4 ;  /* 0x0000003f26357287 */ /* 0x000fe4000a000000 */
[----:B------:R-:W-:Y:S02]  /*1670*/  @UP0 UIADD3 UR46, UR7, UR11, URZ ;  /* 0x0000000b072e0290 */ /* 0x000fe4000fffe03f */
[----:B------:R-:W-:-:S02]  /*1680*/  UIADD3 UR50, UR41, UR10, URZ ;  /* 0x0000000a29327290 */ /* 0x000fc4000fffe03f */
        /* <DEDUP_REMOVED lines=16> */
.L_x_32:
        /* <DEDUP_REMOVED lines=13> */
.L_x_33:
        /* <DEDUP_REMOVED lines=11> */
.L_x_34:
[----:B------:R-:W-:-:S04]  /*1910*/  UIMAD UR6, UR47, UR61, UR57 ;  /* 0x0000003d2f0672a4 */ /* 0x000fc8000f8e0239 */
[----:B------:R-:W-:-:S12]  /*1920*/  UIMAD UR6, UR6, UR59, URZ ;  /* 0x0000003b060672a4 */ /* 0x000fd8000f8e023f */
.L_x_35:
[----:B------:R-:W1:Y:S01]  /*1930*/  LDC.64 R12, c[0x0][0x420] ;  /* 0x00010800ff0c7b82 */ /* 0x000e620000000a00 */
[----:B------:R-:W2:Y:S01]  /*1940*/  S2R R11, SR_TID.X ;  /* 0x00000000000b7919 */ /* 0x000ea20000002100 */
[----:B------:R-:W-:Y:S01]  /*1950*/  SHF.R.S32.HI R16, RZ, 0x1f, R238 ;  /* 0x0000001fff107819 */ /* 0x000fe200000114ee */
[----:B------:R-:W-:Y:S01]  /*1960*/  USHF.R.S32.HI UR58, URZ, 0x1f, UR57 ;  /* 0x0000001f3f3a7899 */ /* 0x000fe20008011439 */
[----:B------:R-:W-:Y:S01]  /*1970*/  IADD3 R6, P0, R238, UR14, RZ ;  /* 0x0000000eee067c10 */ /* 0x000fe2000ff1e0ff */
[----:B------:R-:W-:Y:S01]  /*1980*/  UIADD3 UR15, UR14, UR6, URZ ;  /* 0x000000060e0f7290 */ /* 0x000fe2000fffe03f */
[----:B------:R-:W-:Y:S01]  /*1990*/  SHF.R.S32.HI R225, RZ, 0x1f, R224 ;  /* 0x0000001fffe17819 */ /* 0x000fe200000114e0 */
[----:B------:R-:W-:Y:S01]  /*19a0*/  ULDC UR10, c[0x0][0x2dc] ;  /* 0x0000b700000a7ab9 */ /* 0x000fe20000000800 */
[----:B------:R-:W-:Y:S01]  /*19b0*/  IADD3.X R0, R16, UR17, RZ, P0, !PT ;  /* 0x0000001110007c10 */ /* 0x000fe200087fe4ff */
[----:B------:R-:W-:Y:S01]  /*19c0*/  UIMAD UR16, UR10, UR61, URZ ;  /* 0x0000003d0a1072a4 */ /* 0x000fe2000f8e023f */
[----:B------:R-:W-:Y:S01]  /*19d0*/  IADD3 R4, P0, R224, UR7, RZ ;  /* 0x00000007e0047c10 */ /* 0x000fe2000ff1e0ff */
[----:B------:R-:W-:Y:S01]  /*19e0*/  ULDC.64 UR6, c[0x0][0x428] ;  /* 0x00010a0000067ab9 */ /* 0x000fe20000000a00 */
[----:B------:R-:W-:Y:S01]  /*19f0*/  ULDC.64 UR12, c[0x0][0x210] ;  /* 0x00008400000c7ab9 */ /* 0x000fe20000000a00 */
[----:B------:R-:W-:Y:S01]  /*1a00*/  IMAD R0, R0, UR36, RZ ;  /* 0x0000002400007c24 */ /* 0x000fe2000f8e02ff */
[----:B------:R-:W-:Y:S01]  /*1a10*/  IADD3.X R5, R225, UR49, RZ, P0, !PT ;  /* 0x00000031e1057c10 */ /* 0x000fe200087fe4ff */
[----:B------:R-:W-:Y:S01]  /*1a20*/  UIMAD UR10, UR58, UR6, URZ ;  /* 0x000000063a0a72a4 */ /* 0x000fe2000f8e023f */
[----:B------:R-:W-:Y:S01]  /*1a30*/  BSSY B1, `(.L_x_31) ;  /* 0x00006b9000017945 */ /* 0x000fe20003800000 */
[C---:B------:R-:W-:Y:S01]  /*1a40*/  IMAD R8, R6.reuse, UR37, R0 ;  /* 0x0000002506087c24 */ /* 0x040fe2000f8e0200 */
[----:B------:R-:W-:Y:S01]  /*1a50*/  UISETP.GE.AND UP2, UPT, UR29, 0x1, UPT ;  /* 0x000000011d00788c */ /* 0x000fe2000bf46270 */
[----:B------:R-:W-:Y:S01]  /*1a60*/  IMAD.WIDE.U32 R6, R6, UR36, R224 ;  /* 0x0000002406067c25 */ /* 0x000fe2000f8e00e0 */
[----:B------:R-:W-:-:S02]  /*1a70*/  UIMAD UR11, UR57, UR7, UR10 ;  /* 0x00000007390b72a4 */ /* 0x000fc4000f8e020a */
[----:B------:R-:W-:Y:S01]  /*1a80*/  ULEA.HI.SX32 UR30, UR39, 0xffffffff, 0x19 ;  /* 0xffffffff271e7891 */ /* 0x000fe2000f8fca3f */
[----:B-1----:R-:W-:Y:S01]  /*1a90*/  IMAD R0, R12, UR17, RZ ;  /* 0x000000110c007c24 */ /* 0x002fe2000f8e02ff */
[----:B------:R-:W-:Y:S01]  /*1aa0*/  IADD3 R6, P0, R6, UR55, RZ ;  /* 0x0000003706067c10 */ /* 0x000fe2000ff1e0ff */
[----:B------:R-:W-:Y:S01]  /*1ab0*/  IMAD.WIDE.U32 R4, R12, UR14, R4 ;  /* 0x0000000e0c047c25 */ /* 0x000fe2000f8e0004 */
[----:B------:R-:W-:Y:S02]  /*1ac0*/  USHF.L.U32 UR17, UR16, 0x7, URZ ;  /* 0x0000000710117899 */ /* 0x000fe4000800063f */
[----:B------:R-:W-:Y:S01]  /*1ad0*/  IADD3.X R7, R7, UR19, R8, P0, !PT ;  /* 0x0000001307077c10 */ /* 0x000fe200087fe408 */
[----:B------:R-:W-:Y:S01]  /*1ae0*/  IMAD R3, R13, UR14, R0 ;  /* 0x0000000e0d037c24 */ /* 0x000fe2000f8e0200 */
[----:B------:R-:W-:Y:S01]  /*1af0*/  ULDC.64 UR38, c[0x0][0x3e0] ;  /* 0x0000f80000267ab9 */ /* 0x000fe20000000a00 */
[----:B------:R-:W-:Y:S01]  /*1b00*/  IMAD.U32 R0, RZ, RZ, UR6 ;  /* 0x00000006ff007e24 */ /* 0x000fe2000f8e00ff */
[----:B------:R-:W-:Y:S01]  /*1b10*/  ULDC.64 UR6, c[0x0][0x258] ;  /* 0x0000960000067ab9 */ /* 0x000fe20000000a00 */
[----:B------:R-:W-:Y:S01]  /*1b20*/  IMAD.IADD R5, R5, 0x1, R3 ;  /* 0x0000000105057824 */ /* 0x000fe200078e0203 */
[----:B--2---:R-:W-:Y:S01]  /*1b30*/  SHF.R.S32.HI R9, RZ, 0x1f, R11 ;  /* 0x0000001fff097819 */ /* 0x004fe2000001140b */
[----:B------:R-:W-:Y:S01]  /*1b40*/  UIMAD UR10, UR58, UR6, URZ ;  /* 0x000000063a0a72a4 */ /* 0x000fe2000f8e023f */
[----:B------:R-:W-:-:S02]  /*1b50*/  IMAD.WIDE.U32 R4, R0, UR57, R4 ;  /* 0x0000003900047c25 */ /* 0x000fc4000f8e0004 */
[----:B------:R-:W-:Y:S01]  /*1b60*/  LEA.HI R3, R9, R11, RZ, 0x5 ;  /* 0x0000000b09037211 */ /* 0x000fe200078f28ff */
[----:B------:R-:W-:Y:S01]  /*1b70*/  UIMAD UR10, UR57, UR7, UR10 ;  /* 0x00000007390a72a4 */ /* 0x000fe2000f8e020a */
[----:B------:R-:W-:Y:S02]  /*1b80*/  IMAD.U32 R0, RZ, RZ, UR6 ;  /* 0x00000006ff007e24 */ /* 0x000fe4000f8e00ff */
[----:B------:R-:W-:Y:S01]  /*1b90*/  LOP3.LUT R3, R3, 0xffffffe0, RZ, 0xc0, !PT ;  /* 0xffffffe003037812 */ /* 0x000fe200078ec0ff */
[----:B------:R-:W-:Y:S01]  /*1ba0*/  USHF.R.S32.HI UR6, URZ, 0x1f, UR17 ;  /* 0x0000001f3f067899 */ /* 0x000fe20008011411 */
[----:B------:R-:W-:Y:S01]  /*1bb0*/  VIADD R5, R5, UR11 ;  /* 0x0000000b05057c36 */ /* 0x000fe20008000000 */
[----:B------:R-:W-:Y:S01]  /*1bc0*/  UIADD3 UR7, UP1, UP0, UR40, UR17, UR51 ;  /* 0x0000001128077290 */ /* 0x000fe2000f83e033 */
[----:B------:R-:W-:Y:S01]  /*1bd0*/  IMAD.WIDE.U32 R6, R0, UR57, R6 ;  /* 0x0000003900067c25 */ /* 0x000fe2000f8e0006 */
[----:B------:R-:W-:Y:S01]  /*1be0*/  ULDC.64 UR26, c[0x0][0x400] ;  /* 0x00010000001a7ab9 */ /* 0x000fe20000000a00 */
[----:B------:R-:W-:-:S02]  /*1bf0*/  UIADD3 UR18, UR14, UR18, URZ ;  /* 0x000000120e127290 */ /* 0x000fc4000fffe03f */
[----:B------:R-:W-:Y:S01]  /*1c00*/  VIADD R8, R7, UR10 ;  /* 0x0000000a07087c36 */ /* 0x000fe20008000000 */
[----:B------:R-:W-:Y:S01]  /*1c10*/  LEA R218, P0, R6, UR12, 0x1 ;  /* 0x0000000c06da7c11 */ /* 0x000fe2000f8008ff */
[----:B------:R-:W-:Y:S01]  /*1c20*/  IMAD.IADD R3, R11, 0x1, -R3 ;  /* 0x000000010b037824 */ /* 0x000fe200078e0a03 */
[----:B------:R-:W-:Y:S01]  /*1c30*/  UIADD3.X UR6, UR50, UR6, UR54, UP1, UP0 ;  /* 0x0000000632067290 */ /* 0x000fe20008fe0436 */
[-C--:B------:R-:W-:Y:S01]  /*1c40*/  IMAD R0, R16, R12.reuse, RZ ;  /* 0x0000000c10007224 */ /* 0x080fe200078e02ff */
[----:B------:R-:W-:Y:S01]  /*1c50*/  UIADD3 UR7, UP1, UP0, UR53, UR7, UR56 ;  /* 0x0000000735077290 */ /* 0x000fe2000f83e038 */
[----:B------:R-:W-:Y:S01]  /*1c60*/  IMAD R3, R249, UR16, R3 ;  /* 0x00000010f9037c24 */ /* 0x000fe2000f8e0203 */
[----:B------:R-:W-:Y:S01]  /*1c70*/  LEA.HI.X R219, R6, UR13, R8, 0x1, P0 ;  /* 0x0000000d06db7c11 */ /* 0x000fe200080f0c08 */
[C---:B------:R-:W-:Y:S01]  /*1c80*/  IMAD R7, R238.reuse, R13, R0 ;  /* 0x0000000dee077224 */ /* 0x040fe200078e0200 */
[----:B------:R-:W-:Y:S01]  /*1c90*/  PLOP3.LUT P0, PT, PT, PT, UP2, 0x80, 0x0 ;  /* 0x000000000000781c */ /* 0x000fe20003f0f028 */
[----:B------:R-:W-:Y:S01]  /*1ca0*/  UIADD3.X UR6, UR52, UR6, UR48, UP1, UP0 ;  /* 0x0000000634067290 */ /* 0x000fe20008fe0430 */
[----:B------:R-:W-:Y:S01]  /*1cb0*/  IMAD.WIDE.U32 R4, R238, R12, R4 ;  /* 0x0000000cee047225 */ /* 0x000fe200078e0004 */
[----:B------:R-:W-:Y:S01]  /*1cc0*/  IADD3 R0, P2, R3, UR7, RZ ;  /* 0x0000000703007c10 */ /* 0x000fe2000ff5e0ff */
[----:B------:R-:W-:Y:S01]  /*1cd0*/  ULDC.64 UR42, c[0x0][0x2b0] ;  /* 0x0000ac00002a7ab9 */ /* 0x000fe20000000a00 */
[----:B------:R-:W-:Y:S01]  /*1ce0*/  ULDC.64 UR44, c[0x0][0x478] ;  /* 0x00011e00002c7ab9 */ /* 0x000fe20000000a00 */
[----:B------:R-:W-:Y:S01]  /*1cf0*/  IMAD.IADD R5, R5, 0x1, R7 ;  /* 0x0000000105057824 */ /* 0x000fe200078e0207 */
[----:B------:R-:W-:Y:S01]  /*1d00*/  LEA R216, P3, R4, UR38, 0x1 ;  /* 0x0000002604d87c11 */ /* 0x000fe2000f8608ff */
[----:B------:R-:W-:Y:S01]  /*1d10*/  UIMAD.WIDE UR18, UR18, 0x4, UR42 ;  /* 0x00000004121278a5 */ /* 0x000fe2000f8e022a */
[----:B------:R-:W-:Y:S01]  /*1d20*/  LEA R222, P1, R0, UR26, 0x2 ;  /* 0x0000001a00de7c11 */ /* 0x000fe2000f8210ff */
[----:B------:R-:W-:Y:S01]  /*1d30*/  UIMAD.WIDE UR14, UR15, 0x4, UR44 ;  /* 0x000000040f0e78a5 */ /* 0x000fe2000f8e022c */
[----:B------:R-:W-:-:S02]  /*1d40*/  LEA.HI.X.SX32 R3, R3, UR6, 0x1, P2 ;  /* 0x0000000603037c11 */ /* 0x000fc400090f0eff */
[----:B------:R-:W-:Y:S02]  /*1d50*/  LEA.HI.X R217, R4, UR39, R5, 0x1, P3 ;  /* 0x0000002704d97c11 */ /* 0x000fe400098f0c05 */
[----:B------:R-:W-:Y:S01]  /*1d60*/  LEA.HI.X R221, R0, UR27, R3, 0x2, P1 ;  /* 0x0000001b00dd7c11 */ /* 0x000fe200088f1403 */
[----:B------:R-:W-:Y:S06]  /*1d70*/  @!P0 BRA `(.L_x_36) ;  /* 0x0000005c00fc8947 */ /* 0x000fec0003800000 */
[CC--:B------:R-:W-:Y:S01]  /*1d80*/  LEA.HI R0, R9.reuse, R11.reuse, RZ, 0x3 ;  /* 0x0000000b09007211 */ /* 0x0c0fe200078f18ff */
[----:B------:R-:W-:Y:S01]  /*1d90*/  UMOV UR7, UR30 ;  /* 0x0000001e00077c82 */ /* 0x000fe20008000000 */
[----:B------:R-:W-:Y:S01]  /*1da0*/  UIMAD UR10, UR33, -0x80, UR5 ;  /* 0xffffff80210a78a4 */ /* 0x000fe2000f8e0205 */
[----:B------:R-:W-:Y:S01]  /*1db0*/  VIADD R3, R238, 0x40 ;  /* 0x00000040ee037836 */ /* 0x000fe20000000000 */
[----:B------:R-:W-:Y:S01]  /*1dc0*/  UIMAD UR6, UR7, -0x80, UR29 ;  /* 0xffffff80070678a4 */ /* 0x000fe2000f8e021d */
[----:B------:R-:W-:Y:S01]  /*1dd0*/  SHF.R.S32.HI R0, RZ, 0x3, R0 ;  /* 0x00000003ff007819 */ /* 0x000fe20000011400 */
[----:B------:R-:W-:Y:S01]  /*1de0*/  UIMAD UR11, UR35, UR20, URZ ;  /* 0x00000014230b72a4 */ /* 0x000fe2000f8e023f */
[----:B------:R-:W-:Y:S01]  /*1df0*/  LEA.HI R5, R9, R11, RZ, 0x2 ;  /* 0x0000000b09057211 */ /* 0x000fe200078f10ff */
[----:B------:R-:W-:Y:S01]  /*1e00*/  ULEA.HI UR12, UR7, UR7, URZ, 0x1 ;  /* 0x00000007070c7291 */ /* 0x000fe2000f8f083f */
[----:B------:R-:W-:Y:S01]  /*1e10*/  PLOP3.LUT P3, PT, PT, PT, UP4, 0x80, 0x0 ;  /* 0x000000000000781c */ /* 0x000fe20003f6f048 */
[----:B------:R-:W-:Y:S01]  /*1e20*/  IMAD.SHL.U32 R0, R0, 0x40, RZ ;  /* 0x0000004000007824 */ /* 0x000fe200078e00ff */
[----:B------:R-:W-:Y:S01]  /*1e30*/  ISETP.GE.AND P2, PT, R3, UR10, PT ;  /* 0x0000000a03007c0c */ /* 0x000fe2000bf46270 */
[----:B------:R-:W-:-:S10]  /*1e40*/  UIMAD UR11, UR24, UR21, UR11 ;  /* 0x00000015180b72a4 */ /* 0x000fd4000f8e020b */
[----:B------:R-:W-:Y:S01]  /*1e50*/  @P3 BAR.SYNC.DEFER_BLOCKING 0x0 ;  /* 0x0000000000003b1d */ /* 0x000fe20000010000 */
[----:B------:R-:W-:Y:S01]  /*1e60*/  ISETP.GE.AND P4, PT, R3, UR6, PT ;  /* 0x0000000603007c0c */ /* 0x000fe2000bf86270 */
[----:B------:R-:W-:Y:S01]  /*1e70*/  IMAD.U32 R8, RZ, RZ, UR11 ;  /* 0x0000000bff087e24 */ /* 0x000fe2000f8e00ff */
[----:B------:R-:W-:Y:S01]  /*1e80*/  LEA.HI R3, R5, R238, RZ, 0x1 ;  /* 0x000000ee05037211 */ /* 0x000fe200078f08ff */
[----:B------:R-:W-:Y:S01]  /*1e90*/  IMAD.U32 R4, RZ, RZ, UR20 ;  /* 0x00000014ff047e24 */ /* 0x000fe2000f8e00ff */
[----:B------:R-:W-:Y:S01]  /*1ea0*/  LOP3.LUT R0, R0, 0xc0, RZ, 0xc0, !PT ;  /* 0x000000c000007812 */ /* 0x000fe200078ec0ff */
[----:B------:R-:W-:Y:S01]  /*1eb0*/  ULOP3.LUT UR11, UR12, 0xfffffffe, URZ, 0xc0, !UPT ;  /* 0xfffffffe0c0b7892 */ /* 0x000fe2000f8ec03f */
[----:B------:R-:W-:Y:S01]  /*1ec0*/  LOP3.LUT R3, R3, 0x7fffffe, RZ, 0xc0, !PT ;  /* 0x07fffffe03037812 */ /* 0x000fe200078ec0ff */
[----:B------:R-:W-:Y:S01]  /*1ed0*/  IMAD.WIDE.U32 R4, R4, UR24, R224 ;  /* 0x0000001804047c25 */ /* 0x000fe2000f8e00e0 */
[----:B------:R-:W-:Y:S01]  /*1ee0*/  LOP3.LUT R7, R0, 0x18, R224, 0xf8, !PT ;  /* 0x0000001800077812 */ /* 0x000fe200078ef8e0 */
[----:B------:R-:W-:Y:S01]  /*1ef0*/  UIADD3 UR11, UR7, -UR11, URZ ;  /* 0x8000000b070b7290 */ /* 0x000fe2000fffe03f */
[----:B------:R-:W-:Y:S01]  /*1f00*/  SHF.R.U32.HI R0, RZ, 0x3, R0 ;  /* 0x00000003ff007819 */ /* 0x000fe20000011600 */
[----:B------:R-:W-:Y:S01]  /*1f10*/  IMAD.IADD R3, R238, 0x1, -R3 ;  /* 0x00000001ee037824 */ /* 0x000fe200078e0a03 */
[----:B------:R-:W-:Y:S01]  /*1f20*/  ULDC.64 UR12, c[0x0][0x268] ;  /* 0x00009a00000c7ab9 */ /* 0x000fe20000000a00 */
[----:B------:R-:W-:Y:S01]  /*1f30*/  UISETP.NE.AND UP0, UPT, UR11, 0x1, UPT ;  /* 0x000000010b00788c */ /* 0x000fe2000bf05270 */
[----:B------:R-:W-:Y:S01]  /*1f40*/  LOP3.LUT R0, R7, R0, RZ, 0x3c, !PT ;  /* 0x0000000007007212 */ /* 0x000fe200078e3cff */
[----:B------:R-:W-:Y:S01]  /*1f50*/  IMAD R3, R249, 0x8, R3 ;  /* 0x00000008f9037824 */ /* 0x000fe200078e0203 */
[----:B------:R-:W-:Y:S01]  /*1f60*/  IADD3 R6, P0, R4, UR32, RZ ;  /* 0x0000002004067c10 */ /* 0x000fe2000ff1e0ff */
[----:B------:R-:W-:Y:S01]  /*1f70*/  UMOV UR11, UR19 ;  /* 0x00000013000b7c82 */ /* 0x000fe20008000000 */
[C---:B------:R-:W-:Y:S01]  /*1f80*/  ISETP.GE.AND P1, PT, R238.reuse, UR10, PT ;  /* 0x0000000aee007c0c */ /* 0x040fe2000bf26270 */
[----:B------:R-:W-:Y:S01]  /*1f90*/  IMAD.U32 R0, R3, 0x20, R0 ;  /* 0x0000002003007824 */ /* 0x000fe200078e0000 */
[----:B------:R-:W-:Y:S01]  /*1fa0*/  IADD3.X R7, R5, UR46, R8, P0, !PT ;  /* 0x0000002e05077c10 */ /* 0x000fe200087fe408 */
[----:B------:R-:W-:Y:S01]  /*1fb0*/  IMAD R3, R15, UR12, RZ ;  /* 0x0000000c0f037c24 */ /* 0x000fe2000f8e02ff */
[----:B------:R-:W-:Y:S01]  /*1fc0*/  PLOP3.LUT P0, PT, PT, PT, UP0, 0x80, 0x0 ;  /* 0x000000000000781c */ /* 0x000fe20003f0f008 */
[----:B------:R-:W-:Y:S01]  /*1fd0*/  BSSY B0, `(.L_x_37) ;  /* 0x0000021000007945 */ /* 0x000fe20003800000 */
[----:B------:R-:W-:Y:S01]  /*1fe0*/  ISETP.GE.AND P5, PT, R238, UR6, PT ;  /* 0x00000006ee007c0c */ /* 0x000fe2000bfa6270 */
[----:B------:R-:W-:Y:S01]  /*1ff0*/  IMAD R11, R10, UR13, R3 ;  /* 0x0000000d0a0b7c24 */ /* 0x000fe2000f8e0203 */
[----:B------:R-:W-:Y:S01]  /*2000*/  UMOV UR13, UR15 ;  /* 0x0000000f000d7c82 */ /* 0x000fe20008000000 */
[----:B------:R-:W-:-:S02]  /*2010*/  VIADD R3, R0, 0x1000 ;  /* 0x0000100000037836 */ /* 0x000fc40000000000 */
[----:B------:R-:W-:Y:S01]  /*2020*/  IMAD.WIDE.U32 R6, R10, UR12, R6 ;  /* 0x0000000c0a067c25 */ /* 0x000fe2000f8e0006 */
[----:B------:R-:W-:Y:S02]  /*2030*/  UMOV UR12, UR18 ;  /* 0x00000012000c7c82 */ /* 0x000fe40008000000 */
[----:B------:R-:W-:Y:S01]  /*2040*/  SEL R162, R3, R0, !P0 ;  /* 0x0000000003a27207 */ /* 0x000fe20004000000 */
[----:B------:R-:W-:Y:S01]  /*2050*/  IMAD.IADD R11, R7, 0x1, R11 ;  /* 0x00000001070b7824 */ /* 0x000fe200078e020b */
[----:B------:R-:W-:-:S05]  /*2060*/  LEA R0, R0, UR4, 0x1 ;  /* 0x0000000400007c11 */ /* 0x000fca000f8e08ff */
[----:B------:R1:W-:Y:S04]  /*2070*/  @P1 STS [R0+0x8000], RZ ;  /* 0x008000ff00001388 */ /* 0x0003e80000000800 */
[----:B------:R1:W-:Y:S04]  /*2080*/  @P1 STS [R0+0x8004], RZ ;  /* 0x008004ff00001388 */ /* 0x0003e80000000800 */
[----:B------:R1:W-:Y:S01]  /*2090*/  @P1 STS.64 [R0+0x8008], RZ ;  /* 0x008008ff00001388 */ /* 0x0003e20000000a00 */
[----:B------:R-:W-:Y:S05]  /*20a0*/  @P1 BRA `(.L_x_38) ;  /* 0x00000000004c1947 */ /* 0x000fea0003800000 */
[----:B------:R-:W-:Y:S02]  /*20b0*/  ULDC UR15, c[0x0][0x2d0] ;  /* 0x0000b400000f7ab9 */ /* 0x000fe40000000800 */
[----:B------:R-:W-:-:S13]  /*20c0*/  ISETP.GE.AND P3, PT, R224, UR15, PT ;  /* 0x0000000fe0007c0c */ /* 0x000fda000bf66270 */
[----:B------:R2:W-:Y:S04]  /*20d0*/  @P3 STS [R0+0x8000], RZ ;  /* 0x008000ff00003388 */ /* 0x0005e80000000800 */
[----:B------:R2:W-:Y:S04]  /*20e0*/  @P3 STS [R0+0x8004], RZ ;  /* 0x008004ff00003388 */ /* 0x0005e80000000800 */
[----:B------:R2:W-:Y:S01]  /*20f0*/  @P3 STS.64 [R0+0x8008], RZ ;  /* 0x008008ff00003388 */ /* 0x0005e20000000a00 */
[----:B------:R-:W-:Y:S05]  /*2100*/  @P3 BRA `(.L_x_38) ;  /* 0x0000000000343947 */ /* 0x000fea0003800000 */
        /* <DEDUP_REMOVED lines=9> */
[----:B------:R-:W-:Y:S01]  /*21a0*/  @!PT LDS RZ, [RZ] ;  /* 0x00000000fffff984 */ /* 0x000fe20000000800 */
[----:B------:R-:W-:Y:S01]  /*21b0*/  @!PT LDS RZ, [RZ] ;  /* 0x00000000fffff984 */ /* 0x000fe20000000800 */
[----:B------:R-:W-:Y:S01]  /*21c0*/  @!PT LDS RZ, [RZ] ;  /* 0x00000000fffff984 */ /* 0x000fe20000000800 */
[----:B------:R3:W-:Y:S04]  /*21d0*/  LDGSTS.E.BYPASS.LTC128B.128 [R0+0x8000], desc[UR8][R8.64] ;  /* 0x0800000008007fae */ /* 0x0007e8000b901d48 */
.L_x_38:
[----:B------:R-:W-:Y:S05]  /*21e0*/  BSYNC B0 ;  /* 0x0000000000007941 */ /* 0x000fea0003800000 */
.L_x_37:
[----:B------:R4:W-:Y:S01]  /*21f0*/  @P2 STS.128 [R0+0x9000], RZ ;  /* 0x009000ff00002388 */ /* 0x0009e20000000c00 */
[----:B------:R-:W-:Y:S04]  /*2200*/  BSSY B0, `(.L_x_39) ;  /* 0x0000014000007945 */ /* 0x000fe80003800000 */
[----:B------:R-:W-:Y:S05]  /*2210*/  @P2 BRA `(.L_x_40) ;  /* 0x0000000000482947 */ /* 0x000fea0003800000 */
[----:B------:R-:W-:Y:S02]  /*2220*/  ULDC UR10, c[0x0][0x2d0] ;  /* 0x0000b400000a7ab9 */ /* 0x000fe40000000800 */
[----:B------:R-:W-:-:S13]  /*2230*/  ISETP.GE.AND P3, PT, R224, UR10, PT ;  /* 0x0000000ae0007c0c */ /* 0x000fda000bf66270 */
[----:B------:R1:W-:Y:S01]  /*2240*/  @P3 STS.128 [R0+0x9000], RZ ;  /* 0x009000ff00003388 */ /* 0x0003e20000000c00 */
[----:B------:R-:W-:Y:S05]  /*2250*/  @P3 BRA `(.L_x_40) ;  /* 0x0000000000383947 */ /* 0x000fea0003800000 */
[----:B------:R-:W-:Y:S01]  /*2260*/  IADD3 R3, P3, R238, 0x40, RZ ;  /* 0x00000040ee037810 */ /* 0x000fe20007f7e0ff */
[----:B------:R-:W-:Y:S01]  /*2270*/  ULDC.64 UR18, c[0x0][0x220] ;  /* 0x0000880000127ab9 */ /* 0x000fe20000000a00 */
[----:B------:R-:W-:Y:S02]  /*2280*/  MOV R7, R11 ;  /* 0x0000000b00077202 */ /* 0x000fe40000000f00 */
[----:B------:R-:W-:Y:S01]  /*2290*/  IADD3.X R4, RZ, R16, RZ, P3, !PT ;  /* 0x00000010ff047210 */ /* 0x000fe20001ffe4ff */
[----:B------:R-:W-:-:S04]  /*22a0*/  IMAD.WIDE.U32 R6, R3, UR20, R6 ;  /* 0x0000001403067c25 */ /* 0x000fc8000f8e0006 */
[----:B------:R-:W-:-:S04]  /*22b0*/  IMAD R4, R4, UR20, RZ ;  /* 0x0000001404047c24 */ /* 0x000fc8000f8e02ff */
[----:B------:R-:W-:Y:S01]  /*22c0*/  IMAD R3, R3, UR21, R4 ;  /* 0x0000001503037c24 */ /* 0x000fe2000f8e0204 */
[----:B------:R-:W-:-:S04]  /*22d0*/  LEA R4, P3, R6, UR18, 0x1 ;  /* 0x0000001206047c11 */ /* 0x000fc8000f8608ff */
[----:B------:R-:W-:-:S04]  /*22e0*/  IADD3 R3, R7, R3, RZ ;  /* 0x0000000307037210 */ /* 0x000fc80007ffe0ff */
[----:B------:R-:W-:-:S05]  /*22f0*/  LEA.HI.X R5, R6, UR19, R3, 0x1, P3 ;  /* 0x0000001306057c11 */ /* 0x000fca00098f0c03 */
[----:B------:R-:W-:Y:S01]  /*2300*/  @!PT LDS RZ, [RZ] ;  /* 0x00000000fffff984 */ /* 0x000fe20000000800 */
[----:B------:R-:W-:Y:S01]  /*2310*/  @!PT LDS RZ, [RZ] ;  /* 0x00000000fffff984 */ /* 0x000fe20000000800 */
[----:B------:R-:W-:Y:S01]  /*2320*/  @!PT LDS RZ, [RZ] ;  /* 0x00000000fffff984 */ /* 0x000fe20000000800 */
[----:B------:R1:W-:Y:S02]  /*2330*/  LDGSTS.E.BYPASS.LTC128B.128 [R0+0x9000], desc[UR8][R4.64] ;  /* 0x0900000004007fae */ /* 0x0003e4000b901d48 */
.L_x_40:
[----:B------:R-:W-:Y:S05]  /*2340*/  BSYNC B0 ;  /* 0x0000000000007941 */ /* 0x000fea0003800000 */
.L_x_39:
[----:B------:R-:W0:Y:S01]  /*2350*/  LDGDEPBAR ;  /* 0x00000000000079af */ /* 0x000e220000000000 */
[----:B------:R-:W-:Y:S01]  /*2360*/  BSSY B0, `(.L_x_41) ;  /* 0x0000010000007945 */ /* 0x000fe20003800000 */
[----:B------:R-:W-:Y:S02]  /*2370*/  LEA R162, R162, UR4, 0x1 ;  /* 0x00000004a2a27c11 */ /* 0x000fe4000f8e08ff */
        /* <DEDUP_REMOVED lines=10> */
[----:B------:R-:W-:Y:S01]  /*2420*/  @!PT LDS RZ, [RZ] ;  /* 0x00000000fffff984 */ /* 0x000fe20000000800 */
[----:B------:R-:W-:Y:S01]  /*2430*/  @!PT LDS RZ, [RZ] ;  /* 0x00000000fffff984 */ /* 0x000fe20000000800 */
[----:B------:R-:W-:Y:S01]  /*2440*/  @!PT LDS RZ, [RZ] ;  /* 0x00000000fffff984 */ /* 0x000fe20000000800 */
[----:B------:R1:W-:Y:S02]  /*2450*/  LDGSTS.E.BYPASS.LTC128B.128 [R0+0x4000], desc[UR8][R216.64] ;  /* 0x04000000d8007fae */ /* 0x0003e4000b901d48 */
.L_x_42:
[----:B------:R-:W-:Y:S05]  /*2460*/  BSYNC B0 ;  /* 0x0000000000007941 */ /* 0x000fea0003800000 */
.L_x_41:
[----:B------:R1:W-:Y:S01]  /*2470*/  @P4 STS.128 [R0+0x5000], RZ ;  /* 0x005000ff00004388 */ /* 0x0003e20000000c00 */
[----:B------:R-:W-:Y:S04]  /*2480*/  BSSY B0, `(.L_x_43) ;  /* 0x000000c000007945 */ /* 0x000fe80003800000 */
[----:B------:R-:W-:Y:S05]  /*2490*/  @P4 BRA `(.L_x_44) ;  /* 0x0000000000284947 */ /* 0x000fea0003800000 */
[----:B------:R-:W-:Y:S02]  /*24a0*/  ULDC UR10, c[0x0][0x2d0] ;  /* 0x0000b400000a7ab9 */ /* 0x000fe40000000800 */
[----:B------:R-:W-:-:S13]  /*24b0*/  ISETP.GE.AND P3, PT, R224, UR10, PT ;  /* 0x0000000ae0007c0c */ /* 0x000fda000bf66270 */
[----:B------:R1:W-:Y:S01]  /*24c0*/  @P3 STS.128 [R0+0x5000], RZ ;  /* 0x005000ff00003388 */ /* 0x0003e20000000c00 */
[----:B------:R-:W-:Y:S05]  /*24d0*/  @P3 BRA `(.L_x_44) ;  /* 0x0000000000183947 */ /* 0x000fea0003800000 */
[----:B-1----:R-:W-:-:S04]  /*24e0*/  LEA R4, P3, R12, R216, 0x7 ;  /* 0x000000d80c047211 */ /* 0x002fc800078638ff */
[----:B------:R-:W-:-:S05]  /*24f0*/  LEA.HI.X R5, R12, R217, R13, 0x7, P3 ;  /* 0x000000d90c057211 */ /* 0x000fca00018f3c0d */
[----:B------:R-:W-:Y:S01]  /*2500*/  @!PT LDS RZ, [RZ] ;  /* 0x00000000fffff984 */ /* 0x000fe20000000800 */
[----:B------:R-:W-:Y:S01]  /*2510*/  @!PT LDS RZ, [RZ] ;  /* 0x00000000fffff984 */ /* 0x000fe20000000800 */
[----:B------:R-:W-:Y:S01]  /*2520*/  @!PT LDS RZ, [RZ] ;  /* 0x00000000fffff984 */ /* 0x000fe20000000800 */
[----:B------:R1:W-:Y:S04]  /*2530*/  LDGSTS.E.BYPASS.LTC128B.128 [R0+0x5000], desc[UR8][R4.64] ;  /* 0x0500000004007fae */ /* 0x0003e8000b901d48 */
.L_x_44:
[----:B------:R-:W-:Y:S05]  /*2540*/  BSYNC B0 ;  /* 0x0000000000007941 */ /* 0x000fea0003800000 */
.L_x_43:
[----:B------:R1:W-:Y:S01]  /*2550*/  @P5 STS [R162], RZ ;  /* 0x000000ffa2005388 */ /* 0x0003e20000000800 */
[----:B------:R-:W-:Y:S01]  /*2560*/  BSSY B0, `(.L_x_45) ;  /* 0x0000012000007945 */ /* 0x000fe20003800000 */
[----:B------:R-:W-:Y:S02]  /*2570*/  MOV R6, UR22 ;  /* 0x0000001600067c02 */ /* 0x000fe40008000f00 */
[----:B------:R1:W-:Y:S01]  /*2580*/  @P5 STS [R162+0x4], RZ ;  /* 0x000004ffa2005388 */ /* 0x0003e20000000800 */
[----:B------:R-:W-:-:S03]  /*2590*/  IADD3 R3, R251, 0x48, RZ ;  /* 0x00000048fb037810 */ /* 0x000fc60007ffe0ff */
[----:B------:R1:W-:Y:S04]  /*25a0*/  @P5 STS [R162+0x8], RZ ;  /* 0x000008ffa2005388 */ /* 0x0003e80000000800 */
[----:B------:R1:W-:Y:S01]  /*25b0*/  @P5 STS [R162+0xc], RZ ;  /* 0x00000cffa2005388 */ /* 0x0003e20000000800 */
[----:B------:R-:W-:Y:S05]  /*25c0*/  @P5 BRA `(.L_x_46) ;  /* 0x00000000002c5947 */ /* 0x000fea0003800000 */
[----:B------:R-:W-:Y:S02]  /*25d0*/  ULDC UR10, c[0x0][0x2d0] ;  /* 0x0000b400000a7ab9 */ /* 0x000fe40000000800 */
[----:B------:R-:W-:-:S13]  /*25e0*/  ISETP.GE.AND P3, PT, R224, UR10, PT ;  /* 0x0000000ae0007c0c */ /* 0x000fda000bf66270 */
[----:B------:R1:W-:Y:S04]  /*25f0*/  @P3 STS [R162], RZ ;  /* 0x000000ffa2003388 */ /* 0x0003e80000000800 */
[----:B------:R1:W-:Y:S04]  /*2600*/  @P3 STS [R162+0x4], RZ ;  /* 0x000004ffa2003388 */ /* 0x0003e80000000800 */
[----:B------:R1:W-:Y:S04]  /*2610*/  @P3 STS [R162+0x8], RZ ;  /* 0x000008ffa2003388 */ /* 0x0003e80000000800 */
[----:B------:R1:W-:Y:S01]  /*2620*/  @P3 STS [R162+0xc], RZ ;  /* 0x00000cffa2003388 */ /* 0x0003e20000000800 */
[----:B------:R-:W-:Y:S05]  /*2630*/  @P3 BRA `(.L_x_46) ;  /* 0x0000000000103947 */ /* 0x000fea0003800000 */
[----:B------:R-:W-:Y:S01]  /*2640*/  @!PT LDS RZ, [RZ] ;  /* 0x00000000fffff984 */ /* 0x000fe20000000800 */
[----:B------:R-:W-:Y:S01]  /*2650*/  @!PT LDS RZ, [RZ] ;  /* 0x00000000fffff984 */ /* 0x000fe20000000800 */
[----:B------:R-:W-:Y:S01]  /*2660*/  @!PT LDS RZ, [RZ] ;  /* 0x00000000fffff984 */ /* 0x000fe20000000800 */
[----:B------:R1:W-:Y:S02]  /*2670*/  LDGSTS.E.BYPASS.LTC128B.128 [R162], desc[UR8][R218.64] ;  /* 0x00000000daa27fae */ /* 0x0003e4000b901d48 */
.L_x_46:
[----:B------:R-:W-:Y:S05]  /*2680*/  BSYNC B0 ;  /* 0x0000000000007941 */ /* 0x000fea0003800000 */
.L_x_45:
[----:B------:R1:W-:Y:S01]  /*2690*/  @P4 STS [R162+0x1000], RZ ;  /* 0x001000ffa2004388 */ /* 0x0003e20000000800 */
[----:B------:R-:W-:Y:S03]  /*26a0*/  BSSY B0, `(.L_x_47) ;  /* 0x0000014000007945 */ /* 0x000fe60003800000 */
[----:B------:R1:W-:Y:S04]  /*26b0*/  @P4 STS [R162+0x1004], RZ ;  /* 0x001004ffa2004388 */ /* 0x0003e80000000800 */
[----:B------:R1:W-:Y:S04]  /*26c0*/  @P4 STS [R162+0x1008], RZ ;  /* 0x001008ffa2004388 */ /* 0x0003e80000000800 */
[----:B------:R1:W-:Y:S01]  /*26d0*/  @P4 STS [R162+0x100c], RZ ;  /* 0x00100cffa2004388 */ /* 0x0003e20000000800 */
[----:B------:R-:W-:Y:S05]  /*26e0*/  @P4 BRA `(.L_x_48) ;  /* 0x00000000003c4947 */ /* 0x000fea0003800000 */
[----:B------:R-:W-:Y:S02]  /*26f0*/  ULDC UR10, c[0x0][0x2d0] ;  /* 0x0000b400000a7ab9 */ /* 0x000fe40000000800 */
[----:B------:R-:W-:-:S13]  /*2700*/  ISETP.GE.AND P3, PT, R224, UR10, PT ;  /* 0x0000000ae0007c0c */ /* 0x000fda000bf66270 */
[----:B------:R1:W-:Y:S04]  /*2710*/  @P3 STS [R162+0x1000], RZ ;  /* 0x001000ffa2003388 */ /* 0x0003e80000000800 */
[----:B------:R1:W-:Y:S04]  /*2720*/  @P3 STS [R162+0x1004], RZ ;  /* 0x001004ffa2003388 */ /* 0x0003e80000000800 */
[----:B------:R1:W-:Y:S04]  /*2730*/  @P3 STS [R162+0x1008], RZ ;  /* 0x001008ffa2003388 */ /* 0x0003e80000000800 */
[----:B------:R1:W-:Y:S01]  /*2740*/  @P3 STS [R162+0x100c], RZ ;  /* 0x00100cffa2003388 */ /* 0x0003e20000000800 */
[----:B------:R-:W-:Y:S05]  /*2750*/  @P3 BRA `(.L_x_48) ;  /* 0x0000000000203947 */ /* 0x000fea0003800000 */
[----:B-1----:R-:W-:Y:S02]  /*2760*/  IMAD.U32 R5, RZ, RZ, UR36 ;  /* 0x00000024ff057e24 */ /* 0x002fe4000f8e00ff */
[----:B------:R-:W-:-:S03]  /*2770*/  IMAD.U32 R7, RZ, RZ, UR37 ;  /* 0x00000025ff077e24 */ /* 0x000fc6000f8e00ff */
[----:B------:R-:W-:-:S04]  /*2780*/  LEA R4, P3, R5, R218, 0x7 ;  /* 0x000000da05047211 */ /* 0x000fc800078638ff */
[----:B------:R-:W-:-:S05]  /*2790*/  LEA.HI.X R5, R5, R219, R7, 0x7, P3 ;  /* 0x000000db05057211 */ /* 0x000fca00018f3c07 */
[----:B------:R-:W-:Y:S01]  /*27a0*/  @!PT LDS RZ, [RZ] ;  /* 0x00000000fffff984 */ /* 0x000fe20000000800 */
[----:B------:R-:W-:Y:S01]  /*27b0*/  @!PT LDS RZ, [RZ] ;  /* 0x00000000fffff984 */ /* 0x000fe20000000800 */
[----:B------:R-:W-:Y:S01]  /*27c0*/  @!PT LDS RZ, [RZ] ;  /* 0x00000000fffff984 */ /* 0x000fe20000000800 */
[----:B------:R1:W-:Y:S04]  /*27d0*/  LDGSTS.E.BYPASS.LTC128B.128 [R162+0x1000], desc[UR8][R4.64] ;  /* 0x0100000004a27fae */ /* 0x0003e8000b901d48 */
.L_x_48:
[----:B------:R-:W-:Y:S05]  /*27e0*/  BSYNC B0 ;  /* 0x0000000000007941 */ /* 0x000fea0003800000 */
.L_x_47:
[----:B------:R-:W-:Y:S01]  /*27f0*/  UIMAD UR10, UR35, UR22, URZ ;  /* 0x00000016230a72a4 */ /* 0x000fe2000f8e023f */
[----:B------:R-:W-:Y:S01]  /*2800*/  ISETP.GE.AND P3, PT, R3, UR6, PT ;  /* 0x0000000603007c0c */ /* 0x000fe2000bf66270 */
[----:B-1----:R-:W-:Y:S01]  /*2810*/  IMAD.WIDE.U32 R4, R6, UR24, R224 ;  /* 0x0000001806047c25 */ /* 0x002fe2000f8e00e0 */
[----:B------:R1:W-:Y:S01]  /*2820*/  @P1 STS [R0+0x6000], RZ ;  /* 0x006000ff00001388 */ /* 0x0003e20000000800 */
[----:B------:R-:W-:Y:S01]  /*2830*/  UIMAD UR10, UR24, UR23, UR10 ;  /* 0x00000017180a72a4 */ /* 0x000fe2000f8e020a */
[----:B------:R-:W-:Y:S01]  /*2840*/  SHF.R.S32.HI R13, RZ, 0x1f, R251 ;  /* 0x0000001fff0d7819 */ /* 0x000fe200000114fb */
[----:B------:R-:W-:Y:S01]  /*2850*/  VIADD R7, R251, 0x40 ;  /* 0x00000040fb077836 */ /* 0x000fe20000000000 */
[----:B------:R1:W-:Y:S01]  /*2860*/  @P1 STS [R0+0x6004], RZ ;  /* 0x006004ff00001388 */ /* 0x0003e20000000800 */
[----:B------:R-:W-:Y:S01]  /*2870*/  IADD3 R6, P6, R4, UR25, RZ ;  /* 0x0000001904067c10 */ /* 0x000fe2000ffde0ff */
[----:B------:R-:W-:Y:S01]  /*2880*/  ULDC.64 UR18, c[0x0][0x260] ;  /* 0x0000980000127ab9 */ /* 0x000fe20000000a00 */
[----:B------:R-:W-:Y:S01]  /*2890*/  IMAD.U32 R4, RZ, RZ, UR10 ;  /* 0x0000000aff047e24 */ /* 0x000fe2000f8e00ff */
[----:B------:R1:W-:Y:S01]  /*28a0*/  @P1 STS.64 [R0+0x6008], RZ ;  /* 0x006008ff00001388 */ /* 0x0003e20000000a00 */
[----:B------:R-:W-:Y:S01]  /*28b0*/  ISETP.GE.AND P4, PT, R7, UR6, PT ;  /* 0x0000000607007c0c */ /* 0x000fe2000bf86270 */
[----:B------:R-:W-:Y:S01]  /*28c0*/  IMAD R12, R15, UR18, RZ ;  /* 0x000000120f0c7c24 */ /* 0x000fe2000f8e02ff */
[----:B------:R-:W-:Y:S01]  /*28d0*/  BSSY B0, `(.L_x_49) ;  /* 0x0000023000007945 */ /* 0x000fe20003800000 */
[----:B------:R-:W-:Y:S01]  /*28e0*/  IADD3.X R7, R5, UR28, R4, P6, !PT ;  /* 0x0000001c05077c10 */ /* 0x000fe2000b7fe404 */
[C---:B------:R-:W-:Y:S01]  /*28f0*/  IMAD.SHL.U32 R5, R251.reuse, 0x4, RZ ;  /* 0x00000004fb057824 */ /* 0x040fe200078e00ff */
[----:B------:R-:W-:Y:S01]  /*2900*/  SHF.R.S32.HI R4, RZ, 0x1f, R3 ;  /* 0x0000001fff047819 */ /* 0x000fe20000011403 */
[----:B---3--:R-:W-:Y:S01]  /*2910*/  VIADD R8, R251, 0x8 ;  /* 0x00000008fb087836 */ /* 0x008fe20000000000 */
[----:B------:R-:W-:Y:S01]  /*2920*/  @!P3 LEA R14, P6, R3, UR12, 0x2 ;  /* 0x0000000c030ebc11 */ /* 0x000fe2000f8c10ff */
[----:B------:R-:W-:-:S02]  /*2930*/  IMAD R12, R10, UR19, R12 ;  /* 0x000000130a0c7c24 */ /* 0x000fc4000f8e020c */
[----:B------:R-:W-:Y:S01]  /*2940*/  IMAD.WIDE.U32 R6, R10, UR18, R6 ;  /* 0x000000120a067c25 */ /* 0x000fe2000f8e0006 */
[----:B------:R-:W-:Y:S02]  /*2950*/  @!P3 LEA.HI.X R15, R3, UR11, R4, 0x2, P6 ;  /* 0x0000000b030fbc11 */ /* 0x000fe4000b0f1404 */
[----:B------:R-:W-:Y:S01]  /*2960*/  IADD3 R4, P6, R5, UR12, RZ ;  /* 0x0000000c05047c10 */ /* 0x000fe2000ffde0ff */
[----:B------:R-:W-:Y:S01]  /*2970*/  IMAD.IADD R12, R7, 0x1, R12 ;  /* 0x00000001070c7824 */ /* 0x000fe200078e020c */
[----:B------:R-:W-:Y:S02]  /*2980*/  SHF.L.U64.HI R3, R251, 0x2, R13 ;  /* 0x00000002fb037819 */ /* 0x000fe4000001020d */
[----:B------:R-:W-:Y:S02]  /*2990*/  ISETP.GE.AND P5, PT, R8, UR6, PT ;  /* 0x0000000608007c0c */ /* 0x000fe4000bfa6270 */
[----:B------:R-:W-:Y:S02]  /*29a0*/  IADD3.X R5, R3, UR11, RZ, P6, !PT ;  /* 0x0000000b03057c10 */ /* 0x000fe4000b7fe4ff */
[----:B------:R-:W-:Y:S01]  /*29b0*/  ISETP.GE.AND P6, PT, R251, UR6, PT ;  /* 0x00000006fb007c0c */ /* 0x000fe2000bfc6270 */
[----:B-1----:R-:W-:-:S12]  /*29c0*/  @P1 BRA `(.L_x_50) ;  /* 0x00000000004c1947 */ /* 0x002fd80003800000 */
        /* <DEDUP_REMOVED lines=19> */
.L_x_50:
[----:B------:R-:W-:Y:S05]  /*2b00*/  BSYNC B0 ;  /* 0x0000000000007941 */ /* 0x000fea0003800000 */
.L_x_49:
        /* <DEDUP_REMOVED lines=18> */
[----:B------:R-:W-:Y:S01]  /*2c30*/  @!PT LDS RZ, [RZ] ;  /* 0x00000000fffff984 */ /* 0x000fe20000000800 */
[----:B------:R-:W-:Y:S01]  /*2c40*/  @!PT LDS RZ, [RZ] ;  /* 0x00000000fffff984 */ /* 0x000fe20000000800 */
[----:B------:R-:W-:Y:S01]  /*2c50*/  @!PT LDS RZ, [RZ] ;  /* 0x00000000fffff984 */ /* 0x000fe20000000800 */
[----:B------:R1:W-:Y:S02]  /*2c60*/  LDGSTS.E.BYPASS.LTC128B.128 [R0+0x7000], desc[UR8][R6.64] ;  /* 0x0700000006007fae */ /* 0x0003e4000b901d48 */
.L_x_52:
[----:B------:R-:W-:Y:S05]  /*2c70*/  BSYNC B0 ;  /* 0x0000000000007941 */ /* 0x000fea0003800000 */
.L_x_51:
[----:B------:R-:W0:Y:S01]  /*2c80*/  LDGDEPBAR ;  /* 0x00000000000079af */ /* 0x000e220000000000 */
[----:B------:R-:W-:Y:S02]  /*2c90*/  IMAD.MOV.U32 R242, RZ, RZ, 0x7f800000 ;  /* 0x7f800000fff27424 */ /* 0x000fe400078e00ff */
[----:B------:R-:W-:Y:S02]  /*2ca0*/  IMAD.MOV.U32 R243, RZ, RZ, 0x7f800000 ;  /* 0x7f800000fff37424 */ /* 0x000fe400078e00ff */
[----:B------:R-:W-:Y:S02]  /*2cb0*/  IMAD.MOV.U32 R244, RZ, RZ, 0x7f800000 ;  /* 0x7f800000fff47424 */ /* 0x000fe400078e00ff */
[----:B------:R-:W-:Y:S01]  /*2cc0*/  IMAD.MOV.U32 R241, RZ, RZ, 0x7f800000 ;  /* 0x7f800000fff17424 */ /* 0x000fe200078e00ff */
[----:B------:R-:W5:Y:S01]  /*2cd0*/  @!P3 LDG.E R242, desc[UR8][R14.64] ;  /* 0x000000080ef2b981 */ /* 0x000f62000c1e1900 */
[----:B-1234-:R-:W-:Y:S02]  /*2ce0*/  VIADD R0, R251, 0xffffff80 ;  /* 0xffffff80fb007836 */ /* 0x01efe40000000000 */
[----:B------:R-:W-:Y:S01]  /*2cf0*/  VIADD R148, R161, 0x1000 ;  /* 0x00001000a1947836 */ /* 0x000fe20000000000 */
[----:B------:R-:W5:Y:S01]  /*2d00*/  @!P6 LDG.E R243, desc[UR8][R4.64] ;  /* 0x0000000804f3e981 */ /* 0x000f62000c1e1900 */
[----:B------:R-:W-:Y:S01]  /*2d10*/  UIADD3 UR6, UR24, 0x80, URZ ;  /* 0x0000008018067890 */ /* 0x000fe2000fffe03f */
[----:B------:R-:W-:Y:S01]  /*2d20*/  IMAD.SHL.U32 R248, R251, 0x4, RZ ;  /* 0x00000004fbf87824 */ /* 0x000fe200078e00ff */
[----:B------:R-:W-:Y:S01]  /*2d30*/  CS2R R94, SRZ ;  /* 0x00000000005e7805 */ /* 0x000fe2000001ff00 */
[----:B------:R-:W5:Y:S01]  /*2d40*/  @!P5 LDG.E R244, desc[UR8][R4.64+0x20] ;  /* 0x0000200804f4d981 */ /* 0x000f62000c1e1900 */
[----:B------:R-:W-:Y:S01]  /*2d50*/  IMAD.SHL.U32 R154, R161, 0x2, RZ ;  /* 0x00000002a19a7824 */ /* 0x000fe200078e00ff */
[----:B------:R-:W-:-:S02]  /*2d60*/  CS2R R92, SRZ ;  /* 0x00000000005c7805 */ /* 0x000fc4000001ff00 */
[----:B------:R-:W-:Y:S01]  /*2d70*/  CS2R R98, SRZ ;  /* 0x0000000000627805 */ /* 0x000fe2000001ff00 */
[----:B------:R1:W5:Y:S01]  /*2d80*/  @!P4 LDG.E R241, desc[UR8][R4.64+0x100] ;  /* 0x0001000804f1c981 */ /* 0x000362000c1e1900 */
[----:B------:R-:W-:Y:S02]  /*2d90*/  CS2R R96, SRZ ;  /* 0x0000000000607805 */ /* 0x000fe4000001ff00 */
[----:B------:R-:W-:Y:S02]  /*2da0*/  CS2R R90, SRZ ;  /* 0x00000000005a7805 */ /* 0x000fe4000001ff00 */
[----:B------:R-:W-:Y:S01]  /*2db0*/  CS2R R88, SRZ ;  /* 0x0000000000587805 */ /* 0x000fe2000001ff00 */
[----:B------:R-:W-:-:S04]  /*2dc0*/  DEPBAR.LE SB0, 0x1 ;  /* 0x000080400000791a */ /* 0x000fc80000000000 */
[----:B------:R-:W-:Y:S01]  /*2dd0*/  BAR.SYNC.DEFER_BLOCKING 0x0 ;  /* 0x0000000000007b1d */ /* 0x000fe20000010000 */
        /* <DEDUP_REMOVED lines=10> */
[----:B------:R-:W-:Y:S01]  /*2e80*/  SHF.L.U64.HI R247, R251, 0x2, R13 ;  /* 0x00000002fbf77819 */ /* 0x000fe2000001020d */
[----:B------:R-:W-:Y:S01]  /*2e90*/  IMAD.MOV.U32 R229, RZ, RZ, R162 ;  /* 0x000000ffffe57224 */ /* 0x000fe200078e00a2 */
[----:B------:R-:W-:-:S02]  /*2ea0*/  UIADD3 UR15, -UR17, URZ, URZ ;  /* 0x0000003f110f7290 */ /* 0x000fc4000fffe13f */
[----:B------:R-:W-:Y:S02]  /*2eb0*/  USHF.L.U32 UR30, UR16, 0x3, URZ ;  /* 0x00000003101e7899 */ /* 0x000fe4000800063f */
[----:B------:R-:W-:Y:S02]  /*2ec0*/  USHF.L.U32 UR29, UR16, 0x4, URZ ;  /* 0x00000004101d7899 */ /* 0x000fe4000800063f */
[----:B------:R-:W-:Y:S02]  /*2ed0*/  UIMAD UR28, UR16, 0x18, URZ ;  /* 0x00000018101c78a4 */ /* 0x000fe4000f8e023f */
[----:B------:R-:W-:Y:S02]  /*2ee0*/  USHF.L.U32 UR27, UR16, 0x5, URZ ;  /* 0x00000005101b7899 */ /* 0x000fe4000800063f */
[----:B------:R-:W-:Y:S01]  /*2ef0*/  UIMAD UR26, UR16, 0x28, URZ ;  /* 0x00000028101a78a4 */ /* 0x000fe2000f8e023f */
[----:B------:R2:W3:Y:S01]  /*2f00*/  LDSM.16.M88.4 R116, [R149+0x8000] ;  /* 0x008000009574783b */ /* 0x0004e20000000200 */
[----:B------:R-:W-:-:S02]  /*2f10*/  UIMAD UR25, UR16, 0x30, URZ ;  /* 0x00000030101978a4 */ /* 0x000fc4000f8e023f */
[----:B------:R-:W-:Y:S01]  /*2f20*/  USHF.L.U32 UR23, UR16, 0x6, URZ ;  /* 0x0000000610177899 */ /* 0x000fe2000800063f */
[----:B------:R2:W4:Y:S01]  /*2f30*/  LDSM.16.M88.4 R120, [R149+0x8400] ;  /* 0x008400009578783b */ /* 0x0005220000000200 */
[----:B------:R-:W-:Y:S02]  /*2f40*/  UIMAD UR22, UR16, 0x48, URZ ;  /* 0x00000048101678a4 */ /* 0x000fe4000f8e023f */
[----:B------:R-:W-:Y:S01]  /*2f50*/  UIMAD UR21, UR16, 0x50, URZ ;  /* 0x00000050101578a4 */ /* 0x000fe2000f8e023f */
[----:B------:R2:W2:Y:S01]  /*2f60*/  LDSM.16.M88.4 R124, [R149+0x8800] ;  /* 0x00880000957c783b */ /* 0x0004a20000000200 */
[----:B------:R-:W-:Y:S02]  /*2f70*/  UIMAD UR20, UR16, 0x58, URZ ;  /* 0x00000058101478a4 */ /* 0x000fe4000f8e023f */
[----:B------:R-:W-:Y:S01]  /*2f80*/  UIMAD UR19, UR16, 0x60, URZ ;  /* 0x00000060101378a4 */ /* 0x000fe2000f8e023f */
[----:B------:R2:W2:Y:S01]  /*2f90*/  LDSM.16.M88.4 R128, [R149+0x8c00] ;  /* 0x008c00009580783b */ /* 0x0004a20000000200 */
[----:B------:R-:W-:Y:S01]  /*2fa0*/  UIMAD UR18, UR16, 0x68, URZ ;  /* 0x00000068101278a4 */ /* 0x000fe2000f8e023f */
[----:B------:R-:W-:-:S02]  /*2fb0*/  ULDC UR32, c[0x0][0x2d0] ;  /* 0x0000b40000207ab9 */ /* 0x000fc40000000800 */
[----:B------:R2:W2:Y:S04]  /*2fc0*/  LDSM.16.M88.4 R132, [R150+0x8000] ;  /* 0x008000009684783b */ /* 0x0004a80000000200 */
[----:B------:R2:W2:Y:S04]  /*2fd0*/  LDSM.16.M88.4 R136, [R150+0x8400] ;  /* 0x008400009688783b */ /* 0x0004a80000000200 */
[----:B------:R2:W2:Y:S04]  /*2fe0*/  LDSM.16.M88.4 R140, [R150+0x8800] ;  /* 0x00880000968c783b */ /* 0x0004a80000000200 */
[----:B------:R2:W2:Y:S01]  /*2ff0*/  LDSM.16.M88.4 R144, [R150+0x8c00] ;  /* 0x008c00009690783b */ /* 0x0004a20000000200 */
[----:B-1----:R-:W-:Y:S01]  /*3000*/  VIADD R4, R156, 0x1000 ;  /* 0x000010009c047836 */ /* 0x002fe20000000000 */
[----:B------:R-:W-:-:S02]  /*3010*/  SHF.R.S32.HI R3, RZ, 0x1f, R0 ;  /* 0x0000001fff037819 */ /* 0x000fc40000011400 */
[----:B------:R-:W-:Y:S02]  /*3020*/  SEL R148, R148, R161, !P0 ;  /* 0x000000a194947207 */ /* 0x000fe40004000000 */
[----:B------:R-:W-:Y:S02]  /*3030*/  SHF.L.U64.HI R246, R0, 0x2, R3 ;  /* 0x0000000200f67819 */ /* 0x000fe40000010203 */
[----:B------:R-:W-:Y:S01]  /*3040*/  SEL R3, R4, R156, !P0 ;  /* 0x0000009c04037207 */ /* 0x000fe20004000000 */
[----:B------:R-:W-:Y:S01]  /*3050*/  IMAD.SHL.U32 R245, R0, 0x4, RZ ;  /* 0x0000000400f57824 */ /* 0x000fe200078e00ff */
[----:B------:R-:W-:Y:S02]  /*3060*/  LEA R148, R148, UR4, 0x1 ;  /* 0x0000000494947c11 */ /* 0x000fe4000f8e08ff */
[----:B------:R-:W-:Y:S01]  /*3070*/  LEA R3, R3, UR4, 0x1 ;  /* 0x0000000403037c11 */ /* 0x000fe2000f8e08ff */
[----:B------:R-:W-:Y:S02]  /*3080*/  UIMAD UR24, UR16, 0x38, URZ ;  /* 0x00000038101878a4 */ /* 0x000fe4000f8e023f */
[----:B------:R-:W-:-:S02]  /*3090*/  UIMAD UR17, UR16, 0x70, URZ ;  /* 0x00000070101178a4 */ /* 0x000fc4000f8e023f */
[----:B------:R-:W-:Y:S02]  /*30a0*/  UISETP.GE.AND UP0, UPT, UR6, UR5, UPT ;  /* 0x000000050600728c */ /* 0x000fe4000bf06270 */
[----:B------:R-:W-:Y:S01]  /*30b0*/  UIMAD UR16, UR16, 0x78, URZ ;  /* 0x00000078101078a4 */ /* 0x000fe2000f8e023f */
[----:B---34-:R-:W-:-:S11]  /*30c0*/  ULDC UR6, c[0x0][0x2ec] ;  /* 0x0000bb0000067ab9 */ /* 0x018fd60000000800 */
.L_x_55:
        /* <DEDUP_REMOVED lines=14> */
[----:B------:R-:W3:Y:S08]  /*31b0*/  LDSM.16.M88.4 R60, [R148+0x1000] ;  /* 0x00100000943c783b */ /* 0x000ef00000000200 */
[----:B------:R-:W4:Y:S08]  /*31c0*/  LDSM.16.M88.4 R32, [R149+0x6400] ;  /* 0x006400009520783b */ /* 0x000f300000000200 */
[----:B------:R-:W2:Y:S08]  /*31d0*/  LDSM.16.M88.4 R48, [R149+0x6800] ;  /* 0x006800009530783b */ /* 0x000eb00000000200 */
[----:B------:R-:W2:Y:S01]  /*31e0*/  LDSM.16.M88.4 R100, [R149+0x6c00] ;  /* 0x006c00009564783b */ /* 0x000ea20000000200 */
[-C--:B-1----:R-:W-:Y:S07]  /*31f0*/  HMMA.16816.F32 R4, R64, R16.reuse, RZ ;  /* 0x000000104004723c */ /* 0x082fee00000018ff */
[----:B------:R-:W-:Y:S01]  /*3200*/  LDSM.16.M88.4 R104, [R112] ;  /* 0x000000007068783b */ /* 0x000fe20000000200 */
[C---:B---3--:R-:W-:Y:S07]  /*3210*/  HMMA.16816.F32 R8, R60.reuse, R16, RZ ;  /* 0x000000103c08723c */ /* 0x048fee00000018ff */
[----:B------:R-:W1:Y:S01]  /*3220*/  LDSM.16.M88.4 R108, [R150+0x6000] ;  /* 0x00600000966c783b */ /* 0x000e620000000200 */
[-C--:B------:R-:W-:Y:S07]  /*3230*/  HMMA.16816.F32 R12, R60, R18.reuse, RZ ;  /* 0x000000123c0c723c */ /* 0x080fee00000018ff */
[----:B------:R-:W3:Y:S01]  /*3240*/  LDSM.16.M88.4 R112, [R112+0x1000] ;  /* 0x001000007070783b */ /* 0x000ee20000000200 */
[C---:B------:R-:W-:Y:S06]  /*3250*/  HMMA.16816.F32 R16, R64.reuse, R18, RZ ;  /* 0x000000124010723c */ /* 0x040fec00000018ff */
[-C--:B----4-:R-:W-:Y:S06]  /*3260*/  HMMA.16816.F32 R20, R64, R32.reuse, RZ ;  /* 0x000000204014723c */ /* 0x090fec00000018ff */
[C---:B------:R-:W-:Y:S06]  /*3270*/  HMMA.16816.F32 R24, R60.reuse, R32, RZ ;  /* 0x000000203c18723c */ /* 0x040fec00000018ff */
[-C--:B------:R-:W-:Y:S06]  /*3280*/  HMMA.16816.F32 R28, R60, R34.reuse, RZ ;  /* 0x000000223c1c723c */ /* 0x080fec00000018ff */
[C---:B------:R-:W-:Y:S06]  /*3290*/  HMMA.16816.F32 R32, R64.reuse, R34, RZ ;  /* 0x000000224020723c */ /* 0x040fec00000018ff */
[-C--:B--2---:R-:W-:Y:S06]  /*32a0*/  HMMA.16816.F32 R36, R64, R48.reuse, RZ ;  /* 0x000000304024723c */ /* 0x084fec00000018ff */
        /* <DEDUP_REMOVED lines=14> */
[C---:B---3--:R-:W-:Y:S04]  /*3390*/  HMMA.16816.F32 R8, R112.reuse, R108, R8 ;  /* 0x0000006c7008723c */ /* 0x048fe80000001808 */
        /* <DEDUP_REMOVED lines=250> */
[C---:B------:R-:W-:Y:S01]  /*4340*/  @P3 VIADD R4, R102.reuse, 0x38 ;  /* 0x0000003866043836 */ /* 0x040fe20000000000 */
        /* <DEDUP_REMOVED lines=195> */
[----:B------:R-:W-:Y:S01]  /*4f80*/  FADD.FTZ R21, -R111, R21 ;  /* 0x000000156f157221 */ /* 0x000fe20000010100 */
[-C--:B------:R-:W-:Y:S05]  /*4f90*/  HMMA.16816.F32 R44, R104, R142.reuse, R44 ;  /* 0x0000008e682c723c */ /* 0x080fea000000182c */
[----:B------:R-:W-:Y:S01]  /*4fa0*/  FMUL.FTZ R5, R235, R5 ;  /* 0x00000005eb057220 */ /* 0x000fe20000410000 */
[C---:B------:R-:W-:Y:S05]  /*4fb0*/  HMMA.16816.F32 R48, R100.reuse, R142, R48 ;  /* 0x0000008e6430723c */ /* 0x040fea0000001830 */
[C---:B------:R-:W-:Y:S01]  /*4fc0*/  FADD.FTZ R32, -R111.reuse, R32 ;  /* 0x000000206f207221 */ /* 0x040fe20000010100 */
[-C--:B------:R-:W-:Y:S05]  /*4fd0*/  HMMA.16816.F32 R52, R100, R144.reuse, R52 ;  /* 0x000000906434723c */ /* 0x080fea0000001834 */
[C---:B------:R-:W-:Y:S01]  /*4fe0*/  FADD.FTZ R37, -R111.reuse, R37 ;  /* 0x000000256f257221 */ /* 0x040fe20000010100 */
        /* <DEDUP_REMOVED lines=13> */
[----:B------:R-:W-:Y:S01]  /*50c0*/  FADD.FTZ R21, -R111, R33 ;  /* 0x000000216f157221 */ /* 0x000fe20000010100 */
        /* <DEDUP_REMOVED lines=24> */
[----:B------:R-:W-:Y:S01]  /*5250*/  ISETP.GE.AND P2, PT, R224, UR32, PT ;  /* 0x00000020e0007c0c */ /* 0x000fe2000bf46270 */
[----:B------:R-:W-:Y:S04]  /*5260*/  ULOP3.LUT UR10, UR7, 0x1, URZ, 0xc0, !UPT ;  /* 0x00000001070a7892 */ /* 0x000fe8000f8ec03f */
[----:B------:R-:W-:Y:S04]  /*5270*/  UISETP.NE.U32.AND UP1, UPT, UR10, 0x1, UPT ;  /* 0x000000010a00788c */ /* 0x000fe8000bf25070 */
[----:B------:R-:W-:Y:S04]  /*5280*/  USEL UR10, UR60, 0x2000, !UP1 ;  /* 0x000020003c0a7887 */ /* 0x000fe8000c800000 */
[----:B------:R-:W2:Y:S02]  /*5290*/  @!P2 LDC R17, c[0x0][0x244] ;  /* 0x00009100ff11ab82 */ /* 0x000ea40000000800 */
[----:B------:R-:W-:Y:S01]  /*52a0*/  VIADD R162, R162, UR10 ;  /* 0x0000000aa2a27c36 */ /* 0x000fe20008000000 */
[----:B------:R-:W-:Y:S01]  /*52b0*/  IADD3 R148, R148, UR10, RZ ;  /* 0x0000000a94947c10 */ /* 0x000fe2000fffe0ff */
[----:B------:R-:W-:Y:S03]  /*52c0*/  VIADD R229, R229, UR10 ;  /* 0x0000000ae5e57c36 */ /* 0x000fe60008000000 */
[----:B------:R3:W-:Y:S04]  /*52d0*/  @P2 STS [R162], RZ ;  /* 0x000000ffa2002388 */ /* 0x0007e80000000800 */
[----:B------:R3:W-:Y:S04]  /*52e0*/  @P2 STS [R162+0x4], RZ ;  /* 0x000004ffa2002388 */ /* 0x0007e80000000800 */
[----:B------:R3:W-:Y:S04]  /*52f0*/  @P2 STS [R162+0x8], RZ ;  /* 0x000008ffa2002388 */ /* 0x0007e80000000800 */
[----:B------:R3:W-:Y:S01]  /*5300*/  @P2 STS [R162+0xc], RZ ;  /* 0x00000cffa2002388 */ /* 0x0007e20000000800 */
[----:B-1----:R-:W-:Y:S05]  /*5310*/  IMAD.U32 R4, R20, -0x80, RZ ;  /* 0xffffff8014047824 */ /* 0x002fea00078e00ff */
[C---:B------:R-:W-:Y:S04]  /*5320*/  LEA R5, P0, R4.reuse, R218, 0x1 ;  /* 0x000000da04057211 */ /* 0x040fe800078008ff */
[----:B------:R-:W-:Y:S02]  /*5330*/  LEA.HI.X.SX32 R4, R4, R219, 0x1, P0 ;  /* 0x000000db04047211 */ /* 0x000fe400000f0eff */
[----:B------:R-:W-:Y:S03]  /*5340*/  MOV R218, R5 ;  /* 0x0000000500da7202 */ /* 0x000fe60000000f00 */
[----:B------:R-:W-:Y:S01]  /*5350*/  IMAD.MOV.U32 R219, RZ, RZ, R4 ;  /* 0x000000ffffdb7224 */ /* 0x000fe200078e0004 */
[C---:B------:R-:W-:Y:S04]  /*5360*/  @!P2 LEA R4, P0, R20.reuse, R218, 0x7 ;  /* 0x000000da1404a211 */ /* 0x040fe800078038ff */
[----:B------:R-:W-:Y:S01]  /*5370*/  @!PT LDS RZ, [RZ] ;  /* 0x00000000fffff984 */ /* 0x000fe20000000800 */
[----:B------:R-:W-:Y:S01]  /*5380*/  @!PT LDS RZ, [RZ] ;  /* 0x00000000fffff984 */ /* 0x000fe20000000800 */
[----:B------:R-:W-:Y:S01]  /*5390*/  @!PT LDS RZ, [RZ] ;  /* 0x00000000fffff984 */ /* 0x000fe20000000800 */
[----:B------:R3:W-:Y:S01]  /*53a0*/  @!P2 LDGSTS.E.BYPASS.LTC128B.128 [R229], desc[UR8][R218.64] ;  /* 0x00000000dae5afae */ /* 0x0007e2000b901d48 */
[----:B--2---:R-:W-:Y:S03]  /*53b0*/  @!P2 LEA.HI.X R5, R20, R219, R17, 0x7, P0 ;  /* 0x000000db1405a211 */ /* 0x004fe600000f3c11 */
[----:B------:R3:W-:Y:S04]  /*53c0*/  @P2 STS [R162+0x1000], RZ ;  /* 0x001000ffa2002388 */ /* 0x0007e80000000800 */
[----:B------:R3:W-:Y:S04]  /*53d0*/  @P2 STS [R162+0x1004], RZ ;  /* 0x001004ffa2002388 */ /* 0x0007e80000000800 */
[----:B------:R3:W-:Y:S04]  /*53e0*/  @P2 STS [R162+0x1008], RZ ;  /* 0x001008ffa2002388 */ /* 0x0007e80000000800 */
[----:B------:R3:W-:Y:S04]  /*53f0*/  @P2 STS [R162+0x100c], RZ ;  /* 0x00100cffa2002388 */ /* 0x0007e80000000800 */
[----:B------:R-:W-:Y:S01]  /*5400*/  @!PT LDS RZ, [RZ] ;  /* 0x00000000fffff984 */ /* 0x000fe20000000800 */
[----:B------:R-:W-:Y:S01]  /*5410*/  @!PT LDS RZ, [RZ] ;  /* 0x00000000fffff984 */ /* 0x000fe20000000800 */
[----:B------:R-:W-:Y:S01]  /*5420*/  @!PT LDS RZ, [RZ] ;  /* 0x00000000fffff984 */ /* 0x000fe20000000800 */
[----:B------:R3:W-:Y:S04]  /*5430*/  @!P2 LDGSTS.E.BYPASS.LTC128B.128 [R229+0x1000], desc[UR8][R4.64] ;  /* 0x0100000004e5afae */ /* 0x0007e8000b901d48 */
[----:B------:R-:W0:Y:S02]  /*5440*/  LDGDEPBAR ;  /* 0x00000000000079af */ /* 0x000e240000000000 */
.L_x_53:
[----:B------:R1:W-:Y:S01]  /*5450*/  STS [R209+0x8000], R0 ;  /* 0x00800000d1007388 */ /* 0x0003e20000000800 */
[----:B------:R-:W-:Y:S01]  /*5460*/  FMUL.FTZ R6, R194, R6 ;  /* 0x00000006c2067220 */ /* 0x000fe20000410000 */
[----:B---3--:R-:W-:Y:S01]  /*5470*/  FMUL.FTZ R4, R193, R7 ;  /* 0x00000007c1047220 */ /* 0x008fe20000410000 */
[C---:B------:R-:W-:Y:S01]  /*5480*/  FADD.FTZ R19, -R110.reuse, R19 ;  /* 0x000000136e137221 */ /* 0x040fe20000010100 */
[----:B------:R-:W-:Y:S01]  /*5490*/  FADD.FTZ R18, -R110, R18 ;  /* 0x000000126e127221 */ /* 0x000fe20000010100 */
[C---:B-----5:R-:W-:Y:S01]  /*54a0*/  FADD.FTZ R12, -R109.reuse, R12 ;  /* 0x0000000c6d0c7221 */ /* 0x060fe20000010100 */
[C---:B------:R-:W-:Y:S01]  /*54b0*/  FADD.FTZ R13, -R109.reuse, R13 ;  /* 0x0000000d6d0d7221 */ /* 0x040fe20000010100 */
[----:B------:R-:W-:Y:S01]  /*54c0*/  F2FP.F16.F32.PACK_AB R4, R4, R6 ;  /* 0x000000060404723e */ /* 0x000fe200000000ff */
[----:B------:R-:W-:Y:S01]  /*54d0*/  FADD.FTZ R15, -R108, R15 ;  /* 0x0000000f6c0f7221 */ /* 0x000fe20000010100 */
[----:B------:R-:W-:Y:S01]  /*54e0*/  FADD.FTZ R35, -R110, R35 ;  /* 0x000000236e237221 */ /* 0x000fe20000010100 */
[C---:B------:R-:W-:Y:S01]  /*54f0*/  FADD.FTZ R25, -R109.reuse, R25 ;  /* 0x000000196d197221 */ /* 0x040fe20000010100 */
[----:B------:R-:W-:Y:S01]  /*5500*/  FADD.FTZ R27, -R108, R27 ;  /* 0x0000001b6c1b7221 */ /* 0x000fe20000010100 */
[----:B------:R2:W-:Y:S01]  /*5510*/  STS [R209+0x8400], R4 ;  /* 0x00840004d1007388 */ /* 0x0005e20000000800 */
        /* <DEDUP_REMOVED lines=8> */
[----:B------:R-:W-:Y:S01]  /*55a0*/  FMUL.FTZ R8, R202, R8 ;  /* 0x00000008ca087220 */ /* 0x000fe20000410000 */
[----:B------:R-:W-:Y:S01]  /*55b0*/  FMUL.FTZ R9, R201, R9 ;  /* 0x00000009c9097220 */ /* 0x000fe20000410000 */
[----:B------:R-:W-:Y:S01]  /*55c0*/  FMUL.FTZ R10, R214, R10 ;  /* 0x0000000ad60a7220 */ /* 0x000fe20000410000 */
[C---:B------:R-:W-:Y:S01]  /*55d0*/  FADD.FTZ R22, -R110.reuse, R22 ;  /* 0x000000166e167221 */ /* 0x040fe20000010100 */
[----:B-1----:R-:W-:Y:S01]  /*55e0*/  FMUL.FTZ R0, R183, R19 ;  /* 0x00000013b7007220 */ /* 0x002fe20000410000 */
[----:B------:R-:W-:Y:S01]  /*55f0*/  F2FP.F16.F32.PACK_AB R19, R13, R12 ;  /* 0x0000000c0d13723e */ /* 0x000fe200000000ff */
[C---:B------:R-:W-:Y:S01]  /*5600*/  FADD.FTZ R12, -R109.reuse, R57 ;  /* 0x000000396d0c7221 */ /* 0x040fe20000010100 */
[----:B------:R-:W-:Y:S01]  /*5610*/  FADD.FTZ R23, -R110, R23 ;  /* 0x000000176e177221 */ /* 0x000fe20000010100 */
[----:B------:R-:W-:Y:S01]  /*5620*/  FMUL.FTZ R14, R212, R14 ;  /* 0x0000000ed40e7220 */ /* 0x000fe20000410000 */
[----:B------:R-:W-:Y:S01]  /*5630*/  F2FP.F16.F32.PACK_AB R0, R0, R18 ;  /* 0x000000120000723e */ /* 0x000fe200000000ff */
[----:B------:R-:W-:Y:S01]  /*5640*/  FADD.FTZ R29, -R109, R29 ;  /* 0x0000001d6d1d7221 */ /* 0x000fe20000010100 */
[----:B------:R-:W-:Y:S01]  /*5650*/  FMUL.FTZ R18, R191, R25 ;  /* 0x00000019bf127220 */ /* 0x000fe20000410000 */
[----:B------:R-:W-:Y:S01]  /*5660*/  FADD.FTZ R31, -R108, R31 ;  /* 0x0000001f6c1f7221 */ /* 0x000fe20000010100 */
[----:B------:R-:W-:Y:S01]  /*5670*/  FMUL.FTZ R12, R168, R12 ;  /* 0x0000000ca80c7220 */ /* 0x000fe20000410000 */
[----:B------:R1:W-:Y:S01]  /*5680*/  STS [R208+0x8400], R0 ;  /* 0x00840000d0007388 */ /* 0x0003e20000000800 */
[----:B------:R-:W-:Y:S01]  /*5690*/  FMUL.FTZ R22, R182, R22 ;  /* 0x00000016b6167220 */ /* 0x000fe20000410000 */
[----:B--2---:R-:W-:Y:S01]  /*56a0*/  FADD.FTZ R4, -R109, R56 ;  /* 0x000000386d047221 */ /* 0x004fe20000010100 */
[----:B------:R-:W-:Y:S01]  /*56b0*/  FMUL.FTZ R23, R181, R23 ;  /* 0x00000017b5177220 */ /* 0x000fe20000410000 */
[C---:B------:R-:W-:Y:S01]  /*56c0*/  FADD.FTZ R34, -R110.reuse, R34 ;  /* 0x000000226e227221 */ /* 0x040fe20000010100 */
[C---:B------:R-:W-:Y:S01]  /*56d0*/  FADD.FTZ R17, -R110.reuse, R54 ;  /* 0x000000366e117221 */ /* 0x040fe20000010100 */
[----:B------:R-:W-:Y:S01]  /*56e0*/  FMUL.FTZ R4, R169, R4 ;  /* 0x00000004a9047220 */ /* 0x000fe20000410000 */
[C---:B------:R-:W-:Y:S01]  /*56f0*/  FADD.FTZ R7, -R110.reuse, R55 ;  /* 0x000000376e077221 */ /* 0x040fe20000010100 */
[C---:B------:R-:W-:Y:S01]  /*5700*/  FADD.FTZ R6, -R110.reuse, R66 ;  /* 0x000000426e067221 */ /* 0x040fe20000010100 */
[----:B------:R-:W-:Y:S01]  /*5710*/  FADD.FTZ R5, -R110, R67 ;  /* 0x000000436e057221 */ /* 0x000fe20000010100 */
[----:B------:R-:W-:Y:S01]  /*5720*/  F2FP.F16.F32.PACK_AB R23, R23, R22 ;  /* 0x000000161717723e */ /* 0x000fe200000000ff */
[----:B------:R-:W-:Y:S01]  /*5730*/  FMUL.FTZ R34, R176, R34 ;  /* 0x00000022b0227220 */ /* 0x000fe20000410000 */
[----:B------:R-:W-:Y:S01]  /*5740*/  F2FP.F16.F32.PACK_AB R12, R12, R4 ;  /* 0x000000040c0c723e */ /* 0x000fe200000000ff */
[----:B------:R-:W-:Y:S01]  /*5750*/  FADD.FTZ R4, -R108, R11 ;  /* 0x0000000b6c047221 */ /* 0x000fe20000010100 */
[----:B------:R-:W-:Y:S01]  /*5760*/  FMUL.FTZ R22, R174, R35 ;  /* 0x00000023ae167220 */ /* 0x000fe20000410000 */
[----:B------:R-:W-:Y:S01]  /*5770*/  FADD.FTZ R24, -R109, R24 ;  /* 0x000000186d187221 */ /* 0x000fe20000010100 */
        /* <DEDUP_REMOVED lines=8> */
[----:B------:R-:W-:Y:S01]  /*5800*/  FMUL.FTZ R26, R199, R26 ;  /* 0x0000001ac71a7220 */ /* 0x000fe20000410000 */
[----:B-1----:R-:W-:Y:S01]  /*5810*/  F2FP.F16.F32.PACK_AB R0, R9, R8 ;  /* 0x000000080900723e */ /* 0x002fe200000000ff */
[----:B------:R-:W-:Y:S01]  /*5820*/  FMUL.FTZ R9, R211, R15 ;  /* 0x0000000fd3097220 */ /* 0x000fe20000410000 */
[----:B------:R-:W-:Y:S01]  /*5830*/  STS [R209+0xa400], R10 ;  /* 0x00a4000ad1007388 */ /* 0x000fe20000000800 */
[----:B------:R-:W-:Y:S01]  /*5840*/  FMUL.FTZ R8, R197, R27 ;  /* 0x0000001bc5087220 */ /* 0x000fe20000410000 */
[----:B------:R-:W-:Y:S01]  /*5850*/  F2FP.F16.F32.PACK_AB R22, R22, R34 ;  /* 0x000000221616723e */ /* 0x000fe200000000ff */
[----:B------:R-:W-:Y:S01]  /*5860*/  FADD.FTZ R28, -R109, R28 ;  /* 0x0000001c6d1c7221 */ /* 0x000fe20000010100 */
[----:B------:R1:W-:Y:S01]  /*5870*/  STS [R209+0xa000], R0 ;  /* 0x00a00000d1007388 */ /* 0x0003e20000000800 */
[----:B------:R-:W-:Y:S01]  /*5880*/  F2FP.F16.F32.PACK_AB R9, R9, R14 ;  /* 0x0000000e0909723e */ /* 0x000fe200000000ff */
        /* <DEDUP_REMOVED lines=25> */
[----:B------:R-:W-:Y:S01]  /*5a20*/  FADD.FTZ R41, -R109, R41 ;  /* 0x000000296d297221 */ /* 0x000fe20000010100 */
[----:B------:R-:W-:Y:S01]  /*5a30*/  STS [R210+0xa000], R18 ;  /* 0x00a00012d2007388 */ /* 0x000fe20000000800 */
[----:B------:R-:W-:Y:S01]  /*5a40*/  FMUL.FTZ R50, R166, R50 ;  /* 0x00000032a6327220 */ /* 0x000fe20000410000 */
[----:B------:R-:W-:Y:S01]  /*5a50*/  FMUL.FTZ R51, R165, R51 ;  /* 0x00000033a5337220 */ /* 0x000fe20000410000 */
[C---:B------:R-:W-:Y:S01]  /*5a60*/  FADD.FTZ R42, -R108.reuse, R42 ;  /* 0x0000002a6c2a7221 */ /* 0x040fe20000010100 */
[----:B------:R-:W-:Y:S01]  /*5a70*/  STS [R210+0xa400], R8 ;  /* 0x00a40008d2007388 */ /* 0x000fe20000000800 */
[----:B------:R-:W-:Y:S01]  /*5a80*/  FADD.FTZ R43, -R108, R43 ;  /* 0x0000002b6c2b7221 */ /* 0x000fe20000010100 */
[----:B------:R-:W-:Y:S01]  /*5a90*/  F2FP.F16.F32.PACK_AB R38, R39, R38 ;  /* 0x000000262726723e */ /* 0x000fe200000000ff */
[----:B------:R-:W-:Y:S01]  /*5aa0*/  FMUL.FTZ R16, R179, R41 ;  /* 0x00000029b3107220 */ /* 0x000fe20000410000 */
[----:B------:R-:W-:Y:S01]  /*5ab0*/  STS [R207+0xa000], R17 ;  /* 0x00a00011cf007388 */ /* 0x000fe20000000800 */
[----:B------:R-:W-:Y:S01]  /*5ac0*/  FMUL.FTZ R42, R190, R42 ;  /* 0x0000002abe2a7220 */ /* 0x000fe20000410000 */
[----:B------:R-:W-:Y:S01]  /*5ad0*/  FMUL.FTZ R5, R187, R43 ;  /* 0x0000002bbb057220 */ /* 0x000fe20000410000 */
[C---:B------:R-:W-:Y:S01]  /*5ae0*/  FADD.FTZ R44, -R109.reuse, R44 ;  /* 0x0000002c6d2c7221 */ /* 0x040fe20000010100 */
[----:B------:R-:W-:Y:S01]  /*5af0*/  STS [R207+0xa400], R6 ;  /* 0x00a40006cf007388 */ /* 0x000fe20000000800 */
        /* <DEDUP_REMOVED lines=36> */
[----:B------:R-:W-:Y:S02]  /*5d40*/  MOV R54, R222 ;  /* 0x000000de00367202 */ /* 0x000fe40000000f00 */
[----:B------:R-:W-:Y:S01]  /*5d50*/  MOV R55, R221 ;  /* 0x000000dd00377202 */ /* 0x000fe20000000f00 */
[----:B------:R-:W-:Y:S04]  /*5d60*/  STS [R206+0x8400], R21 ;  /* 0x00840015ce007388 */ /* 0x000fe80000000800 */
        /* <DEDUP_REMOVED lines=13> */
[----:B------:R-:W4:Y:S04]  /*5e40*/  LDSM.16.MT88.4 R24, [R2+0x14800] ;  /* 0x014800000218783b */ /* 0x000f280000004200 */
[----:B------:R-:W-:Y:S04]  /*5e50*/  LDSM.16.MT88.4 R28, [R0+0x4800] ;  /* 0x00480000001c783b */ /* 0x000fe80000004200 */
[----:B------:R-:W-:Y:S01]  /*5e60*/  LDSM.16.MT88.4 R32, [R2+0x15000] ;  /* 0x015000000220783b */ /* 0x000fe20000004200 */
[-C--:B-1----:R-:W-:Y:S06]  /*5e70*/  HMMA.16816.F32 R68, R4, R8.reuse, R68 ;  /* 0x000000080444723c */ /* 0x082fec0000001844 */
[C---:B--2---:R-:W-:Y:S06]  /*5e80*/  HMMA.16816.F32 R72, R12.reuse, R8, R72 ;  /* 0x000000080c48723c */ /* 0x044fec0000001848 */
[-C--:B------:R-:W-:Y:S01]  /*5e90*/  HMMA.16816.F32 R76, R12, R10.reuse, R76 ;  /* 0x0000000a0c4c723c */ /* 0x080fe2000000184c */
[----:B------:R-:W1:Y:S05]  /*5ea0*/  LDSM.16.MT88.4 R12, [R2+0x11000] ;  /* 0x01100000020c783b */ /* 0x000e6a0000004200 */
[----:B------:R-:W-:Y:S01]  /*5eb0*/  HMMA.16816.F32 R80, R4, R10, R80 ;  /* 0x0000000a0450723c */ /* 0x000fe20000001850 */
[----:B------:R-:W-:Y:S04]  /*5ec0*/  LDSM.16.MT88.4 R4, [R2+0x11800] ;  /* 0x011800000204783b */ /* 0x000fe80000004200 */
[----:B------:R-:W2:Y:S01]  /*5ed0*/  LDSM.16.MT88.4 R8, [R0+0x4c00] ;  /* 0x004c00000008783b */ /* 0x000ea20000004200 */
[-C--:B---3--:R-:W-:Y:S06]  /*5ee0*/  HMMA.16816.F32 R68, R16, R20.reuse, R68 ;  /* 0x000000141044723c */ /* 0x088fec0000001844 */
[C---:B----4-:R-:W-:Y:S06]  /*5ef0*/  HMMA.16816.F32 R72, R24.reuse, R20, R72 ;  /* 0x000000141848723c */ /* 0x050fec0000001848 */
[-C--:B------:R-:W-:Y:S01]  /*5f00*/  HMMA.16816.F32 R76, R24, R22.reuse, R76 ;  /* 0x00000016184c723c */ /* 0x080fe2000000184c */
[----:B------:R-:W3:Y:S05]  /*5f10*/  LDSM.16.MT88.4 R24, [R2+0x15800] ;  /* 0x015800000218783b */ /* 0x000eea0000004200 */
[----:B------:R-:W-:Y:S01]  /*5f20*/  HMMA.16816.F32 R80, R16, R22, R80 ;  /* 0x000000161050723c */ /* 0x000fe20000001850 */
[----:B------:R-:W-:Y:S04]  /*5f30*/  LDSM.16.MT88.4 R16, [R2+0x12000] ;  /* 0x012000000210783b */ /* 0x000fe80000004200 */
[----:B------:R-:W4:Y:S01]  /*5f40*/  LDSM.16.MT88.4 R20, [R0+0x5000] ;  /* 0x005000000014783b */ /* 0x000f220000004200 */
[-C--:B-1----:R-:W-:Y:S06]  /*5f50*/  HMMA.16816.F32 R68, R12, R28.reuse, R68 ;  /* 0x0000001c0c44723c */ /* 0x082fec0000001844 */
[C---:B------:R-:W-:Y:S06]  /*5f60*/  HMMA.16816.F32 R72, R32.reuse, R28, R72 ;  /* 0x0000001c2048723c */ /* 0x040fec0000001848 */
[-C--:B------:R-:W-:Y:S01]  /*5f70*/  HMMA.16816.F32 R76, R32, R30.reuse, R76 ;  /* 0x0000001e204c723c */ /* 0x080fe2000000184c */
[----:B------:R-:W1:Y:S05]  /*5f80*/  LDSM.16.MT88.4 R32, [R2+0x16000] ;  /* 0x016000000220783b */ /* 0x000e6a0000004200 */
[----:B------:R-:W-:Y:S01]  /*5f90*/  HMMA.16816.F32 R80, R12, R30, R80 ;  /* 0x0000001e0c50723c */ /* 0x000fe20000001850 */
[----:B------:R-:W-:Y:S04]  /*5fa0*/  LDSM.16.MT88.4 R12, [R2+0x12800] ;  /* 0x01280000020c783b */ /* 0x000fe80000004200 */
[----:B------:R-:W-:Y:S01]  /*5fb0*/  LDSM.16.MT88.4 R28, [R2+0x16800] ;  /* 0x01680000021c783b */ /* 0x000fe20000004200 */
[-C--:B--2---:R-:W-:Y:S06]  /*5fc0*/  HMMA.16816.F32 R68, R4, R8.reuse, R68 ;  /* 0x000000080444723c */ /* 0x084fec0000001844 */
[C---:B---3--:R-:W-:Y:S06]  /*5fd0*/  HMMA.16816.F32 R72, R24.reuse, R8, R72 ;  /* 0x000000081848723c */ /* 0x048fec0000001848 */
[-C--:B------:R-:W-:Y:S01]  /*5fe0*/  HMMA.16816.F32 R76, R24, R10.reuse, R76 ;  /* 0x0000000a184c723c */ /* 0x080fe2000000184c */
[----:B------:R-:W2:Y:S05]  /*5ff0*/  LDSM.16.MT88.4 R24, [R0+0x5400] ;  /* 0x005400000018783b */ /* 0x000eaa0000004200 */
[----:B------:R-:W-:Y:S01]  /*6000*/  HMMA.16816.F32 R80, R4, R10, R80 ;  /* 0x0000000a0450723c */ /* 0x000fe20000001850 */
[----:B------:R-:W-:Y:S04]  /*6010*/  LDSM.16.MT88.4 R4, [R2+0x13000] ;  /* 0x013000000204783b */ /* 0x000fe80000004200 */
[----:B------:R-:W3:Y:S01]  /*6020*/  LDSM.16.MT88.4 R8, [R0+0x5800] ;  /* 0x005800000008783b */ /* 0x000ee20000004200 */
[-C--:B----4-:R-:W-:Y:S06]  /*6030*/  HMMA.16816.F32 R68, R16, R20.reuse, R68 ;  /* 0x000000141044723c */ /* 0x090fec0000001844 */
[C---:B-1----:R-:W-:Y:S06]  /*6040*/  HMMA.16816.F32 R72, R32.reuse, R20, R72 ;  /* 0x000000142048723c */ /* 0x042fec0000001848 */
[-C--:B------:R-:W-:Y:S01]  /*6050*/  HMMA.16816.F32 R76, R32, R22.reuse, R76 ;  /* 0x00000016204c723c */ /* 0x080fe2000000184c */
[----:B------:R-:W1:Y:S05]  /*6060*/  LDSM.16.MT88.4 R32, [R2+0x17000] ;  /* 0x017000000220783b */ /* 0x000e6a0000004200 */
[----:B------:R-:W-:Y:S01]  /*6070*/  HMMA.16816.F32 R80, R16, R22, R80 ;  /* 0x000000161050723c */ /* 0x000fe20000001850 */
[----:B------:R-:W-:Y:S04]  /*6080*/  LDSM.16.MT88.4 R16, [R2+0x13800] ;  /* 0x013800000210783b */ /* 0x000fe80000004200 */
[----:B------:R-:W4:Y:S01]  /*6090*/  LDSM.16.MT88.4 R20, [R0+0x5c00] ;  /* 0x005c00000014783b */ /* 0x000f220000004200 */
[-C--:B--2---:R-:W-:Y:S06]  /*60a0*/  HMMA.16816.F32 R68, R12, R24.reuse, R68 ;  /* 0x000000180c44723c */ /* 0x084fec0000001844 */
[C---:B------:R-:W-:Y:S01]  /*60b0*/  HMMA.16816.F32 R72, R28.reuse, R24, R72 ;  /* 0x000000181c48723c */ /* 0x040fe20000001848 */
[----:B------:R-:W2:Y:S05]  /*60c0*/  S2R R24, SR_TID.X ;  /* 0x0000000000187919 */ /* 0x000eaa0000002100 */
[-C--:B------:R-:W-:Y:S01]  /*60d0*/  HMMA.16816.F32 R76, R28, R26.reuse, R76 ;  /* 0x0000001a1c4c723c */ /* 0x080fe2000000184c */
[----:B------:R-:W2:Y:S01]  /*60e0*/  LDSM.16.MT88.4 R28, [R2+0x17800] ;  /* 0x01780000021c783b */ /* 0x000ea20000004200 */
[----:B------:R-:W-:Y:S04]  /*60f0*/  BAR.SYNC.DEFER_BLOCKING 0x0 ;  /* 0x0000000000007b1d */ /* 0x000fe80000010000 */
[----:B------:R-:W-:Y:S06]  /*6100*/  HMMA.16816.F32 R80, R12, R26, R80 ;  /* 0x0000001a0c50723c */ /* 0x000fec0000001850 */
[-C--:B---3--:R-:W-:Y:S06]  /*6110*/  HMMA.16816.F32 R68, R4, R8.reuse, R68 ;  /* 0x000000080444723c */ /* 0x088fec0000001844 */
[C---:B-1----:R-:W-:Y:S06]  /*6120*/  HMMA.16816.F32 R72, R32.reuse, R8, R72 ;  /* 0x000000082048723c */ /* 0x042fec0000001848 */
[-C--:B------:R-:W-:Y:S06]  /*6130*/  HMMA.16816.F32 R76, R32, R10.reuse, R76 ;  /* 0x0000000a204c723c */ /* 0x080fec000000184c */
[----:B------:R-:W-:Y:S06]  /*6140*/  HMMA.16816.F32 R80, R4, R10, R80 ;  /* 0x0000000a0450723c */ /* 0x000fec0000001850 */
[-C--:B----4-:R-:W-:Y:S05]  /*6150*/  HMMA.16816.F32 R68, R16, R20.reuse, R68 ;  /* 0x000000141044723c */ /* 0x090fea0000001844 */
[----:B--2---:R-:W-:Y:S01]  /*6160*/  SHF.R.S32.HI R5, RZ, 0x1f, R24 ;  /* 0x0000001fff057819 */ /* 0x004fe20000011418 */
[C---:B------:R-:W-:Y:S05]  /*6170*/  HMMA.16816.F32 R72, R28.reuse, R20, R72 ;  /* 0x000000141c48723c */ /* 0x040fea0000001848 */
[CC--:B------:R-:W-:Y:S01]  /*6180*/  LEA.HI R4, R5.reuse, R24.reuse, RZ, 0x3 ;  /* 0x0000001805047211 */ /* 0x0c0fe200078f18ff */
[-C--:B------:R-:W-:Y:S05]  /*6190*/  HMMA.16816.F32 R76, R28, R22.reuse, R76 ;  /* 0x000000161c4c723c */ /* 0x080fea000000184c */
[----:B------:R-:W-:Y:S01]  /*61a0*/  SHF.R.S32.HI R4, RZ, 0x3, R4 ;  /* 0x00000003ff047819 */ /* 0x000fe20000011404 */
[----:B------:R-:W-:Y:S05]  /*61b0*/  HMMA.16816.F32 R80, R16, R22, R80 ;  /* 0x000000161050723c */ /* 0x000fea0000001850 */
[----:B------:R-:W-:Y:S02]  /*61c0*/  LEA.HI R5, R5, R24, RZ, 0x2 ;  /* 0x0000001805057211 */ /* 0x000fe400078f10ff */
[----:B------:R-:W-:Y:S04]  /*61d0*/  SHF.L.U32 R4, R4, 0x6, RZ ;  /* 0x0000000604047819 */ /* 0x000fe800000006ff */
[----:B------:R-:W-:Y:S02]  /*61e0*/  LEA.HI R5, R5, R238, RZ, 0x1 ;  /* 0x000000ee05057211 */ /* 0x000fe400078f08ff */
[----:B------:R-:W-:Y:S02]  /*61f0*/  LOP3.LUT R4, R4, 0xc0, RZ, 0xc0, !PT ;  /* 0x000000c004047812 */ /* 0x000fe400078ec0ff */
[----:B------:R-:W-:Y:S02]  /*6200*/  LOP3.LUT R5, R5, 0x7fffffe, RZ, 0xc0, !PT ;  /* 0x07fffffe05057812 */ /* 0x000fe400078ec0ff */
[----:B------:R-:W-:Y:S02]  /*6210*/  LOP3.LUT R6, R4, 0x18, R224, 0xf8, !PT ;  /* 0x0000001804067812 */ /* 0x000fe400078ef8e0 */
[----:B------:R-:W-:Y:S02]  /*6220*/  SHF.R.U32.HI R4, RZ, 0x3, R4 ;  /* 0x00000003ff047819 */ /* 0x000fe40000011604 */
[----:B------:R-:W-:Y:S02]  /*6230*/  IADD3 R5, R238, -R5, RZ ;  /* 0x80000005ee057210 */ /* 0x000fe40007ffe0ff */
[----:B------:R-:W-:Y:S02]  /*6240*/  LOP3.LUT R4, R6, R4, RZ, 0x3c, !PT ;  /* 0x0000000406047212 */ /* 0x000fe400078e3cff */
[----:B------:R-:W-:Y:S04]  /*6250*/  LEA R5, R249, R5, 0x3 ;  /* 0x00000005f9057211 */ /* 0x000fe800078e18ff */
[----:B------:R-:W-:Y:S04]  /*6260*/  LEA R4, R5, R4, 0x5 ;  /* 0x0000000405047211 */ /* 0x000fe800078e28ff */
[----:B------:R-:W-:Y:S01]  /*6270*/  LEA R52, R4, UR4, 0x1 ;  /* 0x0000000404347c11 */ /* 0x000fe2000f8e08ff */
[----:B------:R-:W-:Y:S06]  /*6280*/  @!P1 BRA `(.L_x_54) ;  /* 0x0000000000609947 */ /* 0x000fec0003800000 */
[----:B------:R-:W1:Y:S01]  /*6290*/  LDC R7, c[0x0][0x420] ;  /* 0x00010800ff077b82 */ /* 0x000e620000000800 */
[----:B------:R-:W-:Y:S11]  /*62a0*/  ISETP.GE.AND P2, PT, R224, UR32, PT ;  /* 0x00000020e0007c0c */ /* 0x000ff6000bf46270 */
[----:B------:R-:W-:Y:S02]  /*62b0*/  @!UPT UIADD3 URZ, URZ, URZ, URZ ;  /* 0x0000003f3f3ff290 */ /* 0x000fe4000fffe03f */
[----:B------:R2:W-:Y:S01]  /*62c0*/  @P2 STS [R52+0x4000], RZ ;  /* 0x004000ff34002388 */ /* 0x0005e20000000800 */
[----:B------:R-:W3:Y:S03]  /*62d0*/  @!P2 LDC R6, c[0x0][0x424] ;  /* 0x00010900ff06ab82 */ /* 0x000ee60000000800 */
[----:B------:R2:W-:Y:S04]  /*62e0*/  @P2 STS [R52+0x4004], RZ ;  /* 0x004004ff34002388 */ /* 0x0005e80000000800 */
[----:B------:R2:W-:Y:S01]  /*62f0*/  @P2 STS.64 [R52+0x4008], RZ ;  /* 0x004008ff34002388 */ /* 0x0005e20000000a00 */
[C---:B-1----:R-:W-:Y:S05]  /*6300*/  IMAD.U32 R4, R7.reuse, -0x80, RZ ;  /* 0xffffff8007047824 */ /* 0x042fea00078e00ff */
[C---:B------:R-:W-:Y:S04]  /*6310*/  LEA R5, P0, R4.reuse, R216, 0x1 ;  /* 0x000000d804057211 */ /* 0x040fe800078008ff */
[----:B------:R-:W-:Y:S01]  /*6320*/  LEA.HI.X.SX32 R4, R4, R217, 0x1, P0 ;  /* 0x000000d904047211 */ /* 0x000fe200000f0eff */
[----:B------:R-:W-:Y:S04]  /*6330*/  IMAD.MOV.U32 R216, RZ, RZ, R5 ;  /* 0x000000ffffd87224 */ /* 0x000fe800078e0005 */
[----:B------:R-:W-:Y:S01]  /*6340*/  IMAD.MOV.U32 R217, RZ, RZ, R4 ;  /* 0x000000ffffd97224 */ /* 0x000fe200078e0004 */
[C---:B------:R-:W-:Y:S04]  /*6350*/  @!P2 LEA R4, P0, R7.reuse, R216, 0x7 ;  /* 0x000000d80704a211 */ /* 0x040fe800078038ff */
[----:B------:R-:W-:Y:S01]  /*6360*/  @!PT LDS RZ, [RZ] ;  /* 0x00000000fffff984 */ /* 0x000fe20000000800 */
[----:B------:R-:W-:Y:S01]  /*6370*/  @!PT LDS RZ, [RZ] ;  /* 0x00000000fffff984 */ /* 0x000fe20000000800 */
[----:B------:R-:W-:Y:S01]  /*6380*/  @!PT LDS RZ, [RZ] ;  /* 0x00000000fffff984 */ /* 0x000fe20000000800 */
[----:B------:R2:W-:Y:S01]  /*6390*/  @!P2 LDGSTS.E.BYPASS.LTC128B.128 [R52+0x4000], desc[UR8][R216.64] ;  /* 0x04000000d834afae */ /* 0x0005e2000b901d48 */
[----:B---3--:R-:W-:Y:S03]  /*63a0*/  @!P2 LEA.HI.X R5, R7, R217, R6, 0x7, P0 ;  /* 0x000000d90705a211 */ /* 0x008fe600000f3c06 */
[----:B------:R2:W-:Y:S04]  /*63b0*/  @P2 STS.128 [R52+0x5000], RZ ;  /* 0x005000ff34002388 */ /* 0x0005e80000000c00 */
[----:B------:R-:W-:Y:S01]  /*63c0*/  @!PT LDS RZ, [RZ] ;  /* 0x00000000fffff984 */ /* 0x000fe20000000800 */
[----:B------:R-:W-:Y:S01]  /*63d0*/  @!PT LDS RZ, [RZ] ;  /* 0x00000000fffff984 */ /* 0x000fe20000000800 */
[----:B------:R-:W-:Y:S01]  /*63e0*/  @!PT LDS RZ, [RZ] ;  /* 0x00000000fffff984 */ /* 0x000fe20000000800 */
[----:B------:R2:W-:Y:S04]  /*63f0*/  @!P2 LDGSTS.E.BYPASS.LTC128B.128 [R52+0x5000], desc[UR8][R4.64] ;  /* 0x050000000434afae */ /* 0x0005e8000b901d48 */
[----:B------:R-:W0:Y:S02]  /*6400*/  LDGDEPBAR ;  /* 0x00000000000079af */ /* 0x000e240000000000 */
.L_x_54:
[----:B------:R-:W-:Y:S01]  /*6410*/  LDSM.16.M88.4 R16, [R151] ;  /* 0x000000009710783b */ /* 0x000fe20000000200 */
[----:B------:R-:W-:Y:S01]  /*6420*/  IMAD.U32 R59, RZ, RZ, UR22 ;  /* 0x00000016ff3b7e24 */ /* 0x000fe2000f8e00ff */
[----:B------:R-:W-:Y:S01]  /*6430*/  MOV R56, UR19 ;  /* 0x0000001300387c02 */ /* 0x000fe20008000f00 */
[----:B------:R-:W-:Y:S01]  /*6440*/  IMAD.U32 R58, RZ, RZ, UR21 ;  /* 0x00000015ff3a7e24 */ /* 0x000fe2000f8e00ff */
[----:B------:R-:W2:Y:S01]  /*6450*/  LDSM.16.MT88.4 R20, [R0+0x6000] ;  /* 0x006000000014783b */ /* 0x000ea20000004200 */
[----:B------:R-:W-:Y:S01]  /*6460*/  IMAD.U32 R57, RZ, RZ, UR20 ;  /* 0x00000014ff397e24 */ /* 0x000fe2000f8e00ff */
[----:B------:R-:W-:Y:S01]  /*6470*/  ULOP3.LUT UR10, UR7, 0x1, URZ, 0xc0, !UPT ;  /* 0x00000001070a7892 */ /* 0x000fe2000f8ec03f */
[----:B------:R-:W-:Y:S01]  /*6480*/  IMAD.U32 R53, RZ, RZ, UR16 ;  /* 0x00000010ff357e24 */ /* 0x000fe2000f8e00ff */
[----:B------:R-:W1:Y:S02]  /*6490*/  LDSM.16.M88.4 R12, [R151+0x2000] ;  /* 0x00200000970c783b */ /* 0x000e640000000200 */
        /* <DEDUP_REMOVED lines=9> */
[-C--:B--2---:R-:W-:Y:S06]  /*6530*/  HMMA.16816.F32 R4, R16, R20.reuse, RZ ;  /* 0x000000141004723c */ /* 0x084fec00000018ff */
[C---:B-1----:R-:W-:Y:S06]  /*6540*/  HMMA.16816.F32 R8, R12.reuse, R20, RZ ;  /* 0x000000140c08723c */ /* 0x042fec00000018ff */
        /* <DEDUP_REMOVED lines=197> */
[----:B------:R-:W2:Y:S01]  /*71a0*/  LDL R60, [R1] ;  /* 0x00000000013c7983 */ /* 0x000ea20000100800 */
        /* <DEDUP_REMOVED lines=18> */
[----:B------:R-:W-:Y:S01]  /*72d0*/  F2FP.F16.F32.PACK_AB R9, R9, R84 ;  /* 0x000000540909723e */ /* 0x000fe200000000ff */
[----:B------:R-:W-:Y:S01]  /*72e0*/  BAR.SYNC.DEFER_BLOCKING 0x0 ;  /* 0x0000000000007b1d */ /* 0x000fe20000010000 */
[----:B------:R-:W-:Y:S01]  /*72f0*/  F2FP.F16.F32.PACK_AB R8, R8, R86 ;  /* 0x000000560808723e */ /* 0x000fe200000000ff */
[----:B------:R-:W-:Y:S01]  /*7300*/  UISETP.NE.AND UP0, UPT, UR34, -0x1, UPT ;  /* 0xffffffff2200788c */ /* 0x000fe2000bf05270 */
[----:B------:R-:W-:-:S02]  /*7310*/  F2FP.F16.F32.PACK_AB R5, R5, R96 ;  /* 0x000000600505723e */ /* 0x000fc400000000ff */
[----:B------:R-:W-:Y:S02]  /*7320*/  F2FP.F16.F32.PACK_AB R4, R4, R98 ;  /* 0x000000620404723e */ /* 0x000fe400000000ff */
[----:B------:R-:W-:Y:S02]  /*7330*/  F2FP.F16.F32.PACK_AB R7, R7, R88 ;  /* 0x000000580707723e */ /* 0x000fe400000000ff */
[----:B------:R-:W-:Y:S02]  /*7340*/  F2FP.F16.F32.PACK_AB R6, R6, R90 ;  /* 0x0000005a0606723e */ /* 0x000fe400000000ff */
[----:B------:R-:W-:Y:S02]  /*7350*/  F2FP.F16.F32.PACK_AB R3, R3, R92 ;  /* 0x0000005c0303723e */ /* 0x000fe400000000ff */
[----:B------:R-:W-:Y:S01]  /*7360*/  F2FP.F16.F32.PACK_AB R0, R0, R94 ;  /* 0x0000005e0000723e */ /* 0x000fe200000000ff */
[----:B------:R-:W-:Y:S01]  /*7370*/  @UP0 UIADD3 UR12, UR31, UR34, URZ ;  /* 0x000000221f0c0290 */ /* 0x000fe2000fffe03f */
[----:B------:R-:W-:Y:S01]  /*7380*/  F2FP.F16.F32.PACK_AB R70, R71, R70 ;  /* 0x000000464746723e */ /* 0x000fe200000000ff */
[----:B------:R-:W-:Y:S01]  /*7390*/  @UP0 ULDC.64 UR6, c[0x0][0x450] ;  /* 0x0001140000060ab9 */ /* 0x000fe20000000a00 */
[----:B------:R-:W-:Y:S01]  /*73a0*/  F2FP.F16.F32.PACK_AB R80, R81, R80 ;  /* 0x000000505150723e */ /* 0x000fe200000000ff */
[----:B------:R-:W-:Y:S01]  /*73b0*/  @UP0 UIMAD.WIDE.U32 UR10, UR12, UR6, URZ ;  /* 0x000000060c0a02a5 */ /* 0x000fe2000f8e003f */
[----:B------:R-:W-:Y:S01]  /*73c0*/  F2FP.F16.F32.PACK_AB R82, R83, R82 ;  /* 0x000000525352723e */ /* 0x000fe200000000ff */
[----:B------:R-:W-:Y:S01]  /*73d0*/  @UP0 UIMAD UR12, UR12, UR7, URZ ;  /* 0x000000070c0c02a4 */ /* 0x000fe2000f8e023f */
[----:B------:R-:W-:-:S02]  /*73e0*/  F2FP.F16.F32.PACK_AB R72, R73, R72 ;  /* 0x000000484948723e */ /* 0x000fc400000000ff */
[----:B------:R-:W-:Y:S01]  /*73f0*/  F2FP.F16.F32.PACK_AB R74, R75, R74 ;  /* 0x0000004a4b4a723e */ /* 0x000fe200000000ff */
[----:B------:R1:W-:Y:S01]  /*7400*/  STS [R252], R9 ;  /* 0x00000009fc007388 */ /* 0x0003e20000000800 */
[----:B------:R-:W-:Y:S01]  /*7410*/  F2FP.F16.F32.PACK_AB R76, R77, R76 ;  /* 0x0000004c4d4c723e */ /* 0x000fe200000000ff */
[----:B------:R-:W-:Y:S01]  /*7420*/  @UP0 UIADD3 UR20, UR11, UR12, URZ ;  /* 0x0000000c0b140290 */ /* 0x000fe2000fffe03f */
[----:B------:R-:W-:Y:S01]  /*7430*/  F2FP.F16.F32.PACK_AB R78, R79, R78 ;  /* 0x0000004e4f4e723e */ /* 0x000fe200000000ff */
[----:B------:R1:W-:Y:S01]  /*7440*/  STS [R252+0x200], R8 ;  /* 0x00020008fc007388 */ /* 0x0003e20000000800 */
[----:B------:R-:W-:Y:S01]  /*7450*/  PLOP3.LUT P0, PT, PT, PT, UP0, 0x80, 0x0 ;  /* 0x000000000000781c */ /* 0x000fe20003f0f008 */
[----:B------:R-:W-:Y:S02]  /*7460*/  @UP0 UMOV UR19, UR10 ;  /* 0x0000000a00130c82 */ /* 0x000fe40008000000 */
[----:B--2---:R1:W-:Y:S04]  /*7470*/  STS [R60], R5 ;  /* 0x000000053c007388 */ /* 0x0043e80000000800 */
[----:B------:R1:W-:Y:S04]  /*7480*/  STS [R60+0x200], R4 ;  /* 0x000200043c007388 */ /* 0x0003e80000000800 */
        /* <DEDUP_REMOVED lines=26> */
.L_x_56:
[----:B------:R-:W-:Y:S01]  /*7630*/  @UP0 UIADD3 UR13, UR31, UR34, URZ ;  /* 0x000000221f0d0290 */ /* 0x000fe2000fffe03f */
[----:B------:R-:W-:Y:S01]  /*7640*/  @UP0 ULDC.64 UR10, c[0x0][0x458] ;  /* 0x00011600000a0ab9 */ /* 0x000fe20000000a00 */
[----:B------:R-:W-:Y:S02]  /*7650*/  USHF.L.U32 UR12, UR33, 0x7, URZ ;  /* 0x00000007210c7899 */ /* 0x000fe4000800063f */
[----:B------:R-:W-:Y:S02]  /*7660*/  @UP0 UIMAD.WIDE.U32 UR14, UR13, UR10, URZ ;  /* 0x0000000a0d0e02a5 */ /* 0x000fe4000f8e003f */
[----:B------:R-:W-:-:S04]  /*7670*/  @UP0 UIMAD UR13, UR13, UR11, URZ ;  /* 0x0000000b0d0d02a4 */ /* 0x000fc8000f8e023f */
[----:B------:R-:W-:Y:S01]  /*7680*/  @UP0 UIADD3 UR18, UR15, UR13, URZ ;  /* 0x0000000d0f120290 */ /* 0x000fe2000fffe03f */
[----:B------:R-:W-:Y:S11]  /*7690*/  @P0 BRA `(.L_x_57) ;  /* 0x0000000000300947 */ /* 0x000ff60003800000 */
[----:B------:R-:W-:Y:S01]  /*76a0*/  USHF.R.S32.HI UR13, URZ, 0x1f, UR31 ;  /* 0x0000001f3f0d7899 */ /* 0x000fe2000801141f */
[----:B------:R-:W-:Y:S01]  /*76b0*/  ULDC.64 UR10, c[0x0][0x458] ;  /* 0x00011600000a7ab9 */ /* 0x000fe20000000a00 */
[----:B------:R-:W-:Y:S02]  /*76c0*/  USHF.R.S32.HI UR18, URZ, 0x1f, UR47 ;  /* 0x0000001f3f127899 */ /* 0x000fe4000801142f */
[----:B------:R-:W-:Y:S02]  /*76d0*/  UIMAD UR13, UR13, UR10, URZ ;  /* 0x0000000a0d0d72a4 */ /* 0x000fe4000f8e023f */
[----:B------:R-:W-:Y:S02]  /*76e0*/  UIMAD.WIDE.U32 UR14, UR31, UR10, URZ ;  /* 0x0000000a1f0e72a5 */ /* 0x000fe4000f8e003f */
[----:B------:R-:W-:Y:S01]  /*76f0*/  UIMAD UR13, UR31, UR11, UR13 ;  /* 0x0000000b1f0d72a4 */ /* 0x000fe2000f8e020d */
[----:B------:R-:W-:-:S03]  /*7700*/  ULDC.64 UR16, c[0x0][0x440] ;  /* 0x0001100000107ab9 */ /* 0x000fc60000000a00 */
[----:B------:R-:W-:Y:S02]  /*7710*/  UIADD3 UR15, UR15, UR13, URZ ;  /* 0x0000000d0f0f7290 */ /* 0x000fe4000fffe03f */
[----:B------:R-:W-:Y:S02]  /*7720*/  UIMAD UR13, UR18, UR16, URZ ;  /* 0x00000010120d72a4 */ /* 0x000fe4000f8e023f */
[----:B------:R-:W-:Y:S02]  /*7730*/  UIMAD.WIDE.U32 UR14, UR47, UR16, UR14 ;  /* 0x000000102f0e72a5 */ /* 0x000fe4000f8e000e */
[----:B------:R-:W-:-:S04]  /*7740*/  UIMAD UR13, UR47, UR17, UR13 ;  /* 0x000000112f0d72a4 */ /* 0x000fc8000f8e020d */
[----:B------:R-:W-:-:S12]  /*7750*/  UIADD3 UR18, UR15, UR13, URZ ;  /* 0x0000000d0f127290 */ /* 0x000fd8000fffe03f */
.L_x_57:
[----:B------:R-:W-:Y:S01]  /*7760*/  BAR.SYNC.DEFER_BLOCKING 0x0 ;  /* 0x0000000000007b1d */ /* 0x000fe20000010000 */
[----:B------:R-:W-:Y:S01]  /*7770*/  USHF.R.S32.HI UR13, URZ, 0x1f, UR12 ;  /* 0x0000001f3f0d7899 */ /* 0x000fe2000801140c */
[--C-:B-1----:R-:W-:Y:S01]  /*7780*/  SHF.R.S32.HI R5, RZ, 0x1f, R224.reuse ;  /* 0x0000001fff057819 */ /* 0x102fe200000114e0 */
[----:B------:R-:W-:Y:S01]  /*7790*/  IMAD.U32 R0, RZ, RZ, UR6 ;  /* 0x00000006ff007e24 */ /* 0x000fe2000f8e00ff */
[----:B------:R-:W-:Y:S01]  /*77a0*/  UIMAD UR5, UR33, -0x80, UR5 ;  /* 0xffffff80210578a4 */ /* 0x000fe2000f8e0205 */
[----:B------:R-:W-:Y:S01]  /*77b0*/  IMAD.MOV.U32 R4, RZ, RZ, R224 ;  /* 0x000000ffff047224 */ /* 0x000fe200078e00e0 */
[----:B------:R-:W-:Y:S01]  /*77c0*/  UIMAD UR15, UR13, UR6, URZ ;  /* 0x000000060d0f72a4 */ /* 0x000fe2000f8e023f */
[----:B------:R-:W-:Y:S01]  /*77d0*/  VIADD R3, R238, 0x40 ;  /* 0x00000040ee037836 */ /* 0x000fe20000000000 */
[----:B------:R-:W-:Y:S01]  /*77e0*/  USHF.R.S32.HI UR21, URZ, 0x1f, UR57 ;  /* 0x0000001f3f157899 */ /* 0x000fe20008011439 */
[----:B------:R-:W-:Y:S01]  /*77f0*/  IMAD.WIDE.U32 R6, R0, UR12, R4 ;  /* 0x0000000c00067c25 */ /* 0x000fe2000f8e0004 */
[----:B------:R-:W-:Y:S01]  /*7800*/  UIMAD UR15, UR12, UR7, UR15 ;  /* 0x000000070c0f72a4 */ /* 0x000fe2000f8e020f */
[----:B------:R-:W-:Y:S01]  /*7810*/  BSSY B0, `(.L_x_58) ;  /* 0x000001d000007945 */ /* 0x000fe20003800000 */
[----:B------:R-:W-:Y:S01]  /*7820*/  ULDC.64 UR16, c[0x0][0x468] ;  /* 0x00011a0000107ab9 */ /* 0x000fe20000000a00 */
[----:B------:R-:W-:-:S02]  /*7830*/  SHF.R.S32.HI R24, RZ, 0x1f, R238 ;  /* 0x0000001fff187819 */ /* 0x000fc400000114ee */
[----:B------:R-:W-:Y:S02]  /*7840*/  IADD3 R6, P0, R6, UR19, RZ ;  /* 0x0000001306067c10 */ /* 0x000fe4000ff1e0ff */
[----:B------:R-:W-:Y:S01]  /*7850*/  MOV R0, UR15 ;  /* 0x0000000f00007c02 */ /* 0x000fe20008000f00 */
[----:B------:R-:W-:Y:S02]  /*7860*/  ULDC UR15, c[0x0][0x2d0] ;  /* 0x0000b400000f7ab9 */ /* 0x000fe40000000800 */
[----:B------:R-:W-:Y:S01]  /*7870*/  ISETP.GE.AND P2, PT, R224, UR15, PT ;  /* 0x0000000fe0007c0c */ /* 0x000fe2000bf46270 */
[----:B------:R-:W-:Y:S01]  /*7880*/  UIMAD UR15, UR21, UR16, URZ ;  /* 0x00000010150f72a4 */ /* 0x000fe2000f8e023f */
[----:B------:R-:W-:Y:S01]  /*7890*/  IADD3.X R7, R7, UR20, R0, P0, !PT ;  /* 0x0000001407077c10 */ /* 0x000fe200087fe400 */
[----:B------:R-:W-:Y:S01]  /*78a0*/  IMAD.U32 R0, RZ, RZ, UR16 ;  /* 0x00000010ff007e24 */ /* 0x000fe2000f8e00ff */
[----:B------:R1:W2:Y:S01]  /*78b0*/  LDS.128 R16, [R52+0x7000] ;  /* 0x0070000034107984 */ /* 0x0002a20000000c00 */
[----:B------:R-:W-:Y:S01]  /*78c0*/  ISETP.GE.OR P1, PT, R3, UR5, P2 ;  /* 0x0000000503007c0c */ /* 0x000fe20009726670 */
[----:B------:R-:W-:Y:S01]  /*78d0*/  UIMAD UR17, UR57, UR17, UR15 ;  /* 0x00000011391172a4 */ /* 0x000fe2000f8e020f */
[----:B------:R-:W-:Y:S01]  /*78e0*/  ISETP.GE.OR P2, PT, R238, UR5, P2 ;  /* 0x00000005ee007c0c */ /* 0x000fe20009746670 */
[----:B------:R1:W3:Y:S01]  /*78f0*/  LDS.128 R20, [R52+0x9000] ;  /* 0x0090000034147984 */ /* 0x0002e20000000c00 */
[----:B------:R-:W-:-:S05]  /*7900*/  IMAD.WIDE.U32 R6, R0, UR57, R6 ;  /* 0x0000003900067c25 */ /* 0x000fca000f8e0006 */
[----:B------:R-:W-:-:S06]  /*7910*/  IADD3 R3, R7, UR17, RZ ;  /* 0x0000001107037c10 */ /* 0x000fcc000fffe0ff */
[----:B------:R-:W-:Y:S05]  /*7920*/  @P2 BRA `(.L_x_59) ;  /* 0x00000000002c2947 */ /* 0x000fea0003800000 */
        /* <DEDUP_REMOVED lines=11> */
.L_x_59:
[----:B------:R-:W-:Y:S05]  /*79e0*/  BSYNC B0 ;  /* 0x0000000000007941 */ /* 0x000fea0003800000 */
.L_x_58:
        /* <DEDUP_REMOVED lines=13> */
.L_x_61:
[----:B------:R-:W-:Y:S05]  /*7ac0*/  BSYNC B0 ;  /* 0x0000000000007941 */ /* 0x000fea0003800000 */
.L_x_60:
[----:B-1----:R-:W1:Y:S01]  /*7ad0*/  LDS.128 R52, [R52+0x8000] ;  /* 0x0080000034347984 */ /* 0x002e620000000c00 */
[----:B------:R-:W-:Y:S01]  /*7ae0*/  IMAD.U32 R0, RZ, RZ, UR10 ;  /* 0x0000000aff007e24 */ /* 0x000fe2000f8e00ff */
[----:B------:R-:W-:Y:S01]  /*7af0*/  UIMAD UR13, UR13, UR10, URZ ;  /* 0x0000000a0d0d72a4 */ /* 0x000fe2000f8e023f */
[----:B------:R-:W-:Y:S01]  /*7b00*/  BSSY B0, `(.L_x_62) ;  /* 0x0000018000007945 */ /* 0x000fe20003800000 */
[----:B------:R-:W-:Y:S01]  /*7b10*/  USHF.R.S32.HI UR5, URZ, 0x1f, UR57 ;  /* 0x0000001f3f057899 */ /* 0x000fe20008011439 */
[----:B------:R-:W-:Y:S01]  /*7b20*/  IMAD.WIDE.U32 R4, R0, UR12, R4 ;  /* 0x0000000c00047c25 */ /* 0x000fe2000f8e0004 */
[----:B------:R-:W-:Y:S01]  /*7b30*/  UIMAD UR12, UR12, UR11, UR13 ;  /* 0x0000000b0c0c72a4 */ /* 0x000fe2000f8e020d */
[----:B------:R-:W-:Y:S01]  /*7b40*/  ULDC.64 UR6, c[0x0][0x470] ;  /* 0x00011c0000067ab9 */ /* 0x000fe20000000a00 */
[----:B------:R-:W-:Y:S01]  /*7b50*/  IADD3 R4, P0, R4, UR14, RZ ;  /* 0x0000000e04047c10 */ /* 0x000fe2000ff1e0ff */
[----:B------:R-:W-:-:S03]  /*7b60*/  UIMAD UR5, UR5, UR6, URZ ;  /* 0x00000006050572a4 */ /* 0x000fc6000f8e023f */
[----:B------:R-:W-:Y:S01]  /*7b70*/  IMAD.U32 R0, RZ, RZ, UR12 ;  /* 0x0000000cff007e24 */ /* 0x000fe2000f8e00ff */
[----:B------:R-:W-:-:S04]  /*7b80*/  UIMAD UR7, UR57, UR7, UR5 ;  /* 0x00000007390772a4 */ /* 0x000fc8000f8e0205 */
[----:B------:R-:W-:Y:S02]  /*7b90*/  IADD3.X R5, R5, UR18, R0, P0, !PT ;  /* 0x0000001205057c10 */ /* 0x000fe400087fe400 */
        /* <DEDUP_REMOVED lines=14> */
.L_x_63:
[----:B------:R-:W-:Y:S05]  /*7c80*/  BSYNC B0 ;  /* 0x0000000000007941 */ /* 0x000fea0003800000 */
.L_x_62:
        /* <DEDUP_REMOVED lines=14> */
.L_x_36:
[----:B------:R-:W-:Y:S02]  /*7d70*/  UISETP.NE.AND UP0, UPT, UR34, -0x1, UPT ;  /* 0xffffffff2200788c */ /* 0x000fe4000bf05270 */
        /* <DEDUP_REMOVED lines=22> */
.L_x_65:
[----:B------:R-:W-:Y:S01]  /*7ee0*/  @UP0 UIADD3 UR14, UR31, UR34, URZ ;  /* 0x000000221f0e0290 */ /* 0x000fe2000fffe03f */
        /* <DEDUP_REMOVED lines=20> */
.L_x_66:
[----:B------:R-:W-:Y:S01]  /*8030*/  UIMAD UR12, UR18, UR6, URZ ;  /* 0x00000006120c72a4 */ /* 0x000fe2000f8e023f */
[----:B------:R-:W-:Y:S01]  /*8040*/  IMAD.U32 R4, RZ, RZ, UR6 ;  /* 0x00000006ff047e24 */ /* 0x000fe2000f8e00ff */
[----:B------:R-:W-:Y:S01]  /*8050*/  UIMAD UR5, UR33, -0x80, UR5 ;  /* 0xffffff80210578a4 */ /* 0x000fe2000f8e0205 */
[----:B------:R-:W-:Y:S01]  /*8060*/  VIADD R3, R238, 0x40 ;  /* 0x00000040ee037836 */ /* 0x000fe20000000000 */
[----:B------:R-:W-:Y:S01]  /*8070*/  UIMAD UR12, UR17, UR7, UR12 ;  /* 0x00000007110c72a4 */ /* 0x000fe2000f8e020c */
[----:B------:R-:W-:Y:S01]  /*8080*/  IMAD.WIDE.U32 R4, R4, UR17, R224 ;  /* 0x0000001104047c25 */ /* 0x000fe2000f8e00e0 */
[----:B------:R-:W-:Y:S01]  /*8090*/  ULDC UR14, c[0x0][0x2d0] ;  /* 0x0000b400000e7ab9 */ /* 0x000fe20000000800 */
[----:B------:R-:W-:Y:S01]  /*80a0*/  USHF.R.S32.HI UR21, URZ, 0x1f, UR57 ;  /* 0x0000001f3f157899 */ /* 0x000fe20008011439 */
[----:B------:R-:W-:Y:S01]  /*80b0*/  ISETP.GE.AND P2, PT, R224, UR14, PT ;  /* 0x0000000ee0007c0c */ /* 0x000fe2000bf46270 */
[----:B------:R-:W-:Y:S01]  /*80c0*/  BSSY B0, `(.L_x_67) ;  /* 0x0000018000007945 */ /* 0x000fe20003800000 */
[----:B------:R-:W-:Y:S01]  /*80d0*/  MOV R0, UR12 ;  /* 0x0000000c00007c02 */ /* 0x000fe20008000f00 */
[----:B------:R-:W-:Y:S01]  /*80e0*/  ULDC.64 UR12, c[0x0][0x468] ;  /* 0x00011a00000c7ab9 */ /* 0x000fe20000000a00 */
[----:B------:R-:W-:Y:S01]  /*80f0*/  IADD3 R4, P0, R4, UR19, RZ ;  /* 0x0000001304047c10 */ /* 0x000fe2000ff1e0ff */
[----:B------:R-:W-:Y:S01]  /*8100*/  UIMAD UR14, UR21, UR12, URZ ;  /* 0x0000000c150e72a4 */ /* 0x000fe2000f8e023f */
[----:B------:R-:W-:-:S02]  /*8110*/  ISETP.GE.OR P1, PT, R3, UR5, P2 ;  /* 0x0000000503007c0c */ /* 0x000fc40009726670 */
[----:B------:R-:W-:Y:S01]  /*8120*/  ISETP.GE.OR P2, PT, R238, UR5, P2 ;  /* 0x00000005ee007c0c */ /* 0x000fe20009746670 */
[----:B------:R-:W-:Y:S01]  /*8130*/  UIMAD UR13, UR57, UR13, UR14 ;  /* 0x0000000d390d72a4 */ /* 0x000fe2000f8e020e */
[----:B------:R-:W-:Y:S01]  /*8140*/  IADD3.X R5, R5, UR20, R0, P0, !PT ;  /* 0x0000001405057c10 */ /* 0x000fe200087fe400 */
[----:B------:R-:W-:Y:S01]  /*8150*/  IMAD.U32 R0, RZ, RZ, UR12 ;  /* 0x0000000cff007e24 */ /* 0x000fe2000f8e00ff */
[----:B------:R-:W-:-:S03]  /*8160*/  SHF.R.S32.HI R10, RZ, 0x1f, R238 ;  /* 0x0000001fff0a7819 */ /* 0x000fc600000114ee */
[----:B------:R-:W-:-:S05]  /*8170*/  IMAD.WIDE.U32 R4, R0, UR57, R4 ;  /* 0x0000003900047c25 */ /* 0x000fca000f8e0004 */
[----:B------:R-:W-:Y:S01]  /*8180*/  IADD3 R3, R5, UR13, RZ ;  /* 0x0000000d05037c10 */ /* 0x000fe2000fffe0ff */
[----:B------:R-:W-:Y:S06]  /*8190*/  @P2 BRA `(.L_x_68) ;  /* 0x0000000000282947 */ /* 0x000fec0003800000 */
        /* <DEDUP_REMOVED lines=10> */
.L_x_68:
[----:B------:R-:W-:Y:S05]  /*8240*/  BSYNC B0 ;  /* 0x0000000000007941 */ /* 0x000fea0003800000 */
.L_x_67:
        /* <DEDUP_REMOVED lines=14> */
.L_x_70:
[----:B------:R-:W-:Y:S05]  /*8330*/  BSYNC B0 ;  /* 0x0000000000007941 */ /* 0x000fea0003800000 */
.L_x_69:
[----:B------:R-:W-:Y:S01]  /*8340*/  UIMAD UR5, UR18, UR10, URZ ;  /* 0x0000000a120572a4 */ /* 0x000fe2000f8e023f */
[----:B--2---:R-:W-:Y:S01]  /*8350*/  IMAD.U32 R4, RZ, RZ, UR10 ;  /* 0x0000000aff047e24 */ /* 0x004fe2000f8e00ff */
        /* <DEDUP_REMOVED lines=21> */
[----:B-1----:R-:W-:-:S04]  /*84b0*/  LEA R8, P0, R6, UR6, 0x1 ;  /* 0x0000000606087c11 */ /* 0x002fc8000f8008ff */
[----:B------:R-:W-:-:S05]  /*84c0*/  LEA.HI.X R9, R6, UR7, R0, 0x1, P0 ;  /* 0x0000000706097c11 */ /* 0x000fca00080f0c00 */
[----:B------:R2:W-:Y:S04]  /*84d0*/  STG.E.128 desc[UR8][R8.64], RZ ;  /* 0x000000ff08007986 */ /* 0x0005e8000c101d08 */
.L_x_72:
[----:B------:R-:W-:Y:S05]  /*84e0*/  BSYNC B0 ;  /* 0x0000000000007941 */ /* 0x000fea0003800000 */
.L_x_71:
        /* <DEDUP_REMOVED lines=13> */
.L_x_64:
[----:B------:R-:W-:Y:S05]  /*85c0*/  BSYNC B1 ;  /* 0x0000000000017941 */ /* 0x000fea0003800000 */
.L_x_31:
        /* <DEDUP_REMOVED lines=11> */
.L_x_73:
[----:B------:R-:W-:Y:S05]  /*8680*/  EXIT ;  /* 0x000000000000794d */ /* 0x000fea0003800000 */
.L_x_75:
        /* <DEDUP_REMOVED lines=15> */
.L_x_1329:


//--------------------- .text._ZN5flash44flash_bwd_dq_dk_dv_loop_seqk_parallel_kernelI23Flash_bwd_kernel_traitsILi32ELi128ELi128ELi8ELi4ELi4ELi4ELb1ELb0EN7cutlass6half_tE19Flash_kernel_traitsILi32ELi128ELi128ELi8ES3_EELb0ELb0ELb1ELb0ELb0ELb0ELb0EEEvNS_16Flash_bwd_paramsE --------------------------
	.section	.text._ZN5flash44flash_bwd_dq_dk_dv_loop_seqk_parallel_kernelI23Flash_bwd_kernel_traitsILi32ELi128ELi128ELi8ELi4ELi4ELi4ELb1ELb0EN7cutlass6half_tE19Flash_kernel_traitsILi32ELi128ELi128ELi8ES3_EELb0ELb0ELb1ELb0ELb0ELb0ELb0EEEvNS_16Flash_bwd_paramsE,"ax",@progbits
	.align	128
        .global         _ZN5flash44flash_bwd_dq_dk_dv_loop_seqk_parallel_kernelI23Flash_bwd_kernel_traitsILi32ELi128ELi128ELi8ELi4ELi4ELi4ELb1ELb0EN7cutlass6half_tE19Flash_kernel_traitsILi32ELi128ELi128ELi8ES3_EELb0ELb0ELb1ELb0ELb0ELb0ELb0EEEvNS_16Flash_bwd_paramsE
        .type           _ZN5flash44flash_bwd_dq_dk_dv_loop_seqk_parallel_kernelI23Flash_bwd_kernel_traitsILi32ELi128ELi128ELi8ELi4ELi4ELi4ELb1ELb0EN7cutlass6half_tE19Flash_kernel_traitsILi32ELi128ELi128ELi8ES3_EELb0ELb0ELb1ELb0ELb0ELb0ELb0EEEvNS_16Flash_bwd_paramsE,@function
        .size           _ZN5flash44flash_bwd_dq_dk_dv_loop_seqk_parallel_kernelI23Flash_bwd_kernel_traitsILi32ELi128ELi128ELi8ELi4ELi4ELi4ELb1ELb0EN7cutlass6half_tE19Flash_kernel_traitsILi32ELi128ELi128ELi8ES3_EELb0ELb0ELb1ELb0ELb0ELb0ELb0EEEvNS_16Flash_bwd_paramsE,(.L_x_1330 - _ZN5flash44flash_bwd_dq_dk_dv_loop_seqk_parallel_kernelI23Flash_bwd_kernel_traitsILi32ELi128ELi128ELi8ELi4ELi4ELi4ELb1ELb0EN7cutlass6half_tE19Flash_kernel_traitsILi32ELi128ELi128ELi8ES3_EELb0ELb0ELb1ELb0ELb0ELb0ELb0EEEvNS_16Flash_bwd_paramsE)
        .other          _ZN5flash44flash_bwd_dq_dk_dv_loop_seqk_parallel_kernelI23Flash_bwd_kernel_traitsILi32ELi128ELi128ELi8ELi4ELi4ELi4ELb1ELb0EN7cutlass6half_tE19Flash_kernel_traitsILi32ELi128ELi128ELi8ES3_EELb0ELb0ELb1ELb0ELb0ELb0ELb0EEEvNS_16Flash_bwd_paramsE,@"STO_CUDA_ENTRY STV_DEFAULT"
_ZN5flash44flash_bwd_dq_dk_dv_loop_seqk_parallel_kernelI23Flash_bwd_kernel_traitsILi32ELi128ELi128ELi8ELi4ELi4ELi4ELb1ELb0EN7cutlass6half_tE19Flash_kernel_traitsILi32ELi128ELi128ELi8ES3_EELb0ELb0ELb1ELb0ELb0ELb0ELb0EEEvNS_16Flash_bwd_paramsE:
.text._ZN5flash44flash_bwd_dq_dk_dv_loop_seqk_parallel_kernelI23Flash_bwd_kernel_traitsILi32ELi128ELi128ELi8ELi4ELi4ELi4ELb1ELb0EN7cutlass6half_tE19Flash_kernel_traitsILi32ELi128ELi128ELi8ES3_EELb0ELb0ELb1ELb0ELb0ELb0ELb0EEEvNS_16Flash_bwd_paramsE:
        /* <DEDUP_REMOVED lines=16> */
[----:B------:R-:W-:Y:S01]  /*0100*/  ULDC UR60, c[0x0][0x394] ;  /* 0x0000e500003c7ab9 */ /* 0x000fe20000000800 */
[----:B------:R-:W-:Y:S01]  /*0110*/  IMAD.MOV.U32 R164, RZ, RZ, 0x40 ;  /* 0x00000040ffa47424 */ /* 0x000fe200078e00ff */
[----:B------:R-:W-:Y:S01]  /*0120*/  UMOV UR61, 0xffffe000 ;  /* 0xffffe000003d7882 */ /* 0x000fe20000000000 */
[----:B------:R-:W3:Y:S08]  /*0130*/  S2UR UR57, SR_CTAID.Z ;  /* 0x00000000003979c3 */ /* 0x000ef00000002700 */
[----:B------:R-:W4:Y:S01]  /*0140*/  S2UR UR48, SR_CTAID.Y ;  /* 0x00000000003079c3 */ /* 0x000f220000002600 */
[----:B--2---:R-:W-:Y:S01]  /*0150*/  ULEA UR4, UR4, UR5, 0x18 ;  /* 0x0000000504047291 */ /* 0x004fe2000f8ec03f */
[----:B-1----:R-:W-:Y:S01]  /*0160*/  SHF.R.S32.HI R10, RZ, 0x1f, R20 ;  /* 0x0000001fff0a7819 */ /* 0x002fe20000011414 */
[----:B------:R-:W-:Y:S01]  /*0170*/  IMAD.SHL.U32 R249, R20, 0x2, RZ ;  /* 0x0000000214f97824 */ /* 0x000fe200078e00ff */
[----:B---3--:R-:W-:-:S02]  /*0180*/  USHF.R.S32.HI UR5, URZ, 0x1f, UR57 ;  /* 0x0000001f3f057899 */ /* 0x008fc40008011439 */
[CC--:B------:R-:W-:Y:S02]  /*0190*/  LEA.HI R8, R10.reuse, R20.reuse, RZ, 0x5 ;  /* 0x000000140a087211 */ /* 0x0c0fe400078f28ff */
[-C--:B------:R-:W-:Y:S02]  /*01a0*/  LEA.HI R11, R10, R20.reuse, RZ, 0x4 ;  /* 0x000000140a0b7211 */ /* 0x080fe400078f20ff */
[----:B------:R-:W-:Y:S01]  /*01b0*/  LOP3.LUT R0, R8, 0xffffffe0, RZ, 0xc0, !PT ;  /* 0xffffffe008007812 */ /* 0x000fe200078ec0ff */
[----:B----4-:R-:W-:Y:S01]  /*01c0*/  USHF.L.U32 UR6, UR48, 0x7, URZ ;  /* 0x0000000730067899 */ /* 0x010fe2000800063f */
[----:B------:R-:W-:Y:S02]  /*01d0*/  SHF.R.S32.HI R7, RZ, 0x4, R11 ;  /* 0x00000004ff077819 */ /* 0x000fe4000001140b */
[----:B------:R-:W-:Y:S01]  /*01e0*/  LEA.HI R6, R10, R20, RZ, 0x2 ;  /* 0x000000140a067211 */ /* 0x000fe200078f10ff */
[----:B------:R-:W-:Y:S01]  /*01f0*/  IMAD.IADD R0, R20, 0x1, -R0 ;  /* 0x0000000114007824 */ /* 0x000fe200078e0a00 */
[----:B------:R-:W-:-:S02]  /*0200*/  LEA.HI R5, R11, R7, RZ, 0x1 ;  /* 0x000000070b057211 */ /* 0x000fc400078f08ff */
[----:B------:R-:W-:Y:S02]  /*0210*/  SHF.R.S32.HI R9, RZ, 0x2, R6 ;  /* 0x00000002ff097819 */ /* 0x000fe40000011406 */
[----:B------:R-:W-:Y:S02]  /*0220*/  SHF.R.S32.HI R2, RZ, 0x1f, R0 ;  /* 0x0000001fff027819 */ /* 0x000fe40000011400 */
[----:B------:R-:W-:Y:S02]  /*0230*/  SHF.R.S32.HI R4, RZ, 0x1f, R6 ;  /* 0x0000001fff047819 */ /* 0x000fe40000011406 */
[----:B------:R-:W-:Y:S02]  /*0240*/  LEA.HI R243, R2, R0, RZ, 0x2 ;  /* 0x0000000002f37211 */ /* 0x000fe400078f10ff */
[----:B------:R-:W-:Y:S02]  /*0250*/  LOP3.LUT R0, R5, 0xfffffffe, RZ, 0xc0, !PT ;  /* 0xfffffffe05007812 */ /* 0x000fe400078ec0ff */
[----:B------:R-:W-:-:S02]  /*0260*/  SHF.R.S32.HI R3, RZ, 0x5, R8 ;  /* 0x00000005ff037819 */ /* 0x000fc40000011408 */
[----:B------:R-:W-:Y:S01]  /*0270*/  SHF.R.S32.HI R2, RZ, 0x1f, R8 ;  /* 0x0000001fff027819 */ /* 0x000fe20000011408 */
[----:B------:R-:W-:Y:S01]  /*0280*/  IMAD.IADD R16, R7, 0x1, -R0 ;  /* 0x0000000107107824 */ /* 0x000fe200078e0a00 */
[-C--:B------:R-:W-:Y:S02]  /*0290*/  LEA.HI R5, R6, R9.reuse, RZ, 0x1 ;  /* 0x0000000906057211 */ /* 0x080fe400078f08ff */
[----:B------:R-:W-:Y:S02]  /*02a0*/  LEA.HI R4, R4, R9, RZ, 0x3 ;  /* 0x0000000904047211 */ /* 0x000fe400078f18ff */
[----:B------:R-:W-:Y:S02]  /*02b0*/  LEA.HI R0, R2, R3, RZ, 0x2 ;  /* 0x0000000302007211 */ /* 0x000fe400078f10ff */
[----:B------:R-:W-:Y:S02]  /*02c0*/  LOP3.LUT R2, R5, 0x7fffffe, RZ, 0xc0, !PT ;  /* 0x07fffffe05027812 */ /* 0x000fe400078ec0ff */
[----:B------:R-:W-:-:S02]  /*02d0*/  LOP3.LUT R4, R4, 0xfffffff8, RZ, 0xc0, !PT ;  /* 0xfffffff804047812 */ /* 0x000fc400078ec0ff */
[-C--:B------:R-:W-:Y:S01]  /*02e0*/  LEA.HI R21, R10, R20.reuse, RZ, 0x3 ;  /* 0x000000140a157211 */ /* 0x080fe200078f18ff */
[C---:B------:R-:W-:Y:S01]  /*02f0*/  IMAD.IADD R2, R9.reuse, 0x1, -R2 ;  /* 0x0000000109027824 */ /* 0x040fe200078e0a02 */
[----:B------:R-:W-:Y:S01]  /*0300*/  LOP3.LUT R5, R0, 0xfffffffc, RZ, 0xc0, !PT ;  /* 0xfffffffc00057812 */ /* 0x000fe200078ec0ff */
[----:B------:R-:W-:Y:S01]  /*0310*/  IMAD.IADD R0, R9, 0x1, -R4 ;  /* 0x0000000109007824 */ /* 0x000fe200078e0a04 */
[----:B------:R-:W-:Y:S01]  /*0320*/  LOP3.LUT R4, R6, 0xfffffffc, RZ, 0xc0, !PT ;  /* 0xfffffffc06047812 */ /* 0x000fe200078ec0ff */
[C---:B------:R-:W-:Y:S01]  /*0330*/  IMAD R248, R3.reuse, 0x8, R2 ;  /* 0x0000000803f87824 */ /* 0x040fe200078e0202 */
[----:B------:R-:W-:Y:S01]  /*0340*/  SHF.R.S32.HI R6, RZ, 0x3, R21 ;  /* 0x00000003ff067819 */ /* 0x000fe20000011415 */
[----:B------:R-:W-:Y:S01]  /*0350*/  IMAD.IADD R18, R3, 0x1, -R5 ;  /* 0x0000000103127824 */ /* 0x000fe200078e0a05 */
[----:B------:R-:W-:Y:S01]  /*0360*/  LOP3.LUT R3, R21, 0xfffffff8, RZ, 0xc0, !PT ;  /* 0xfffffff815037812 */ /* 0x000fe200078ec0ff */
[----:B------:R-:W-:Y:S01]  /*0370*/  IMAD.IADD R13, R20, 0x1, -R4 ;  /* 0x00000001140d7824 */ /* 0x000fe200078e0a04 */
[----:B------:R-:W-:Y:S01]  /*0380*/  LEA.HI R10, R10, R20, RZ, 0x7 ;  /* 0x000000140a0a7211 */ /* 0x000fe200078f38ff */
[----:B------:R-:W-:Y:S01]  /*0390*/  IMAD.SHL.U32 R2, R6, 0x40, RZ ;  /* 0x0000004006027824 */ /* 0x000fe200078e00ff */
[----:B------:R-:W-:Y:S01]  /*03a0*/  LOP3.LUT P5, RZ, R0, 0x2, RZ, 0xc0, !PT ;  /* 0x0000000200ff7812 */ /* 0x000fe200078ac0ff */
[----:B------:R-:W-:Y:S01]  /*03b0*/  IMAD.IADD R4, R20, 0x1, -R3 ;  /* 0x0000000114047824 */ /* 0x000fe200078e0a03 */
[----:B------:R-:W-:Y:S01]  /*03c0*/  LOP3.LUT R3, R11, 0xfffffff0, RZ, 0xc0, !PT ;  /* 0xfffffff00b037812 */ /* 0x000fe200078ec0ff */
[----:B------:R-:W-:Y:S01]  /*03d0*/  IMAD.SHL.U32 R238, R13, 0x8, RZ ;  /* 0x000000080dee7824 */ /* 0x000fe200078e00ff */
[----:B------:R-:W-:-:S02]  /*03e0*/  LOP3.LUT R2, R2, 0xc0, RZ, 0xc0, !PT ;  /* 0x000000c002027812 */ /* 0x000fc400078ec0ff */
[----:B------:R-:W-:Y:S02]  /*03f0*/  LEA.HI R12, R4, R4, RZ, 0x1 ;  /* 0x00000004040c7211 */ /* 0x000fe400078f08ff */
[----:B------:R-:W-:Y:S02]  /*0400*/  SHF.R.U32.HI R7, RZ, 0x3, R2 ;  /* 0x00000003ff077819 */ /* 0x000fe40000011602 */
[----:B------:R-:W-:Y:S01]  /*0410*/  LOP3.LUT R6, R2, 0x18, R238, 0xf8, !PT ;  /* 0x0000001802067812 */ /* 0x000fe200078ef8ee */
[----:B------:R-:W-:Y:S01]  /*0420*/  IMAD.IADD R2, R20, 0x1, -R3 ;  /* 0x0000000114027824 */ /* 0x000fe200078e0a03 */
[----:B------:R-:W-:Y:S02]  /*0430*/  LOP3.LUT R5, R12, 0x3fffffe, RZ, 0xc0, !PT ;  /* 0x03fffffe0c057812 */ /* 0x000fe400078ec0ff */
[----:B------:R-:W-:Y:S02]  /*0440*/  SHF.R.S32.HI R10, RZ, 0x7, R10 ;  /* 0x00000007ff0a7819 */ /* 0x000fe4000001140a */
[----:B------:R-:W-:-:S02]  /*0450*/  SHF.R.S32.HI R11, RZ, 0x1f, R2 ;  /* 0x0000001fff0b7819 */ /* 0x000fc40000011402 */
[----:B------:R-:W-:Y:S01]  /*0460*/  LOP3.LUT R9, R6, R7, RZ, 0x3c, !PT ;  /* 0x0000000706097212 */ /* 0x000fe200078e3cff */
[----:B------:R-:W-:Y:S01]  /*0470*/  IMAD.IADD R7, R4, 0x1, -R5 ;  /* 0x0000000104077824 */ /* 0x000fe200078e0a05 */
[-C--:B------:R-:W-:Y:S01]  /*0480*/  LEA.HI R3, R2, R2.reuse, RZ, 0x1 ;  /* 0x0000000202037211 */ /* 0x080fe200078f08ff */
[----:B------:R-:W-:Y:S01]  /*0490*/  IMAD R6, R10, 0x8, R16 ;  /* 0x000000080a067824 */ /* 0x000fe200078e0210 */
[----:B------:R-:W-:Y:S01]  /*04a0*/  LEA.HI R11, R11, R2, RZ, 0x3 ;  /* 0x000000020b0b7211 */ /* 0x000fe200078f18ff */
[----:B------:R-:W-:Y:S01]  /*04b0*/  IMAD.U32 R248, R248, 0x20, R9 ;  /* 0x00000020f8f87824 */ /* 0x000fe200078e0009 */
[----:B------:R-:W-:Y:S01]  /*04c0*/  SHF.R.S32.HI R5, RZ, 0x1, R3 ;  /* 0x00000001ff057819 */ /* 0x000fe20000011403 */
[----:B------:R-:W-:Y:S01]  /*04d0*/  IMAD R19, R6, 0x8, R7 ;  /* 0x0000000806137824 */ /* 0x000fe200078e0207 */
[----:B------:R-:W-:Y:S01]  /*04e0*/  SHF.R.S32.HI R8, RZ, 0x1f, R3 ;  /* 0x0000001fff087819 */ /* 0x000fe20000011403 */
[----:B------:R-:W-:Y:S01]  /*04f0*/  IMAD.SHL.U32 R4, R4, 0x40, RZ ;  /* 0x0000004004047824 */ /* 0x000fe200078e00ff */
[----:B------:R-:W-:-:S02]  /*0500*/  LOP3.LUT R7, R3, 0x7fffffe, RZ, 0xc0, !PT ;  /* 0x07fffffe03077812 */ /* 0x000fc400078ec0ff */
[----:B------:R-:W-:Y:S02]  /*0510*/  LOP3.LUT R3, R11, 0xfffffff8, RZ, 0xc0, !PT ;  /* 0xfffffff80b037812 */ /* 0x000fe400078ec0ff */
[----:B------:R-:W-:Y:S01]  /*0520*/  LEA.HI R9, R0, R0, RZ, 0x1 ;  /* 0x0000000000097211 */ /* 0x000fe200078f08ff */
[----:B------:R-:W-:Y:S01]  /*0530*/  IMAD.IADD R17, R2, 0x1, -R7 ;  /* 0x0000000102117824 */ /* 0x000fe200078e0a07 */
[----:B------:R-:W-:Y:S01]  /*0540*/  LEA.HI R8, R8, R5, RZ, 0x2 ;  /* 0x0000000508087211 */ /* 0x000fe200078f10ff */
[----:B------:R-:W-:Y:S01]  /*0550*/  IMAD.IADD R15, R2, 0x1, -R3 ;  /* 0x00000001020f7824 */ /* 0x000fe200078e0a03 */
[----:B------:R-:W-:Y:S02]  /*0560*/  LOP3.LUT R3, R9, 0x3fffffe, RZ, 0xc0, !PT ;  /* 0x03fffffe09037812 */ /* 0x000fe400078ec0ff */
[----:B------:R-:W-:Y:S02]  /*0570*/  SHF.R.S32.HI R2, RZ, 0x1, R12 ;  /* 0x00000001ff027819 */ /* 0x000fe4000001140c */
[C---:B------:R-:W-:Y:S01]  /*0580*/  LOP3.LUT R6, R0.reuse, 0x1, RZ, 0xc0, !PT ;  /* 0x0000000100067812 */ /* 0x040fe200078ec0ff */
[----:B------:R-:W-:Y:S01]  /*0590*/  IMAD.IADD R12, R0, 0x1, -R3 ;  /* 0x00000001000c7824 */ /* 0x000fe200078e0a03 */
[----:B------:R-:W-:Y:S01]  /*05a0*/  LOP3.LUT R8, R8, 0xfffffffc, RZ, 0xc0, !PT ;  /* 0xfffffffc08087812 */ /* 0x000fe200078ec0ff */
[----:B------:R-:W-:Y:S01]  /*05b0*/  IMAD.SHL.U32 R3, R0, 0x40, RZ ;  /* 0x0000004000037824 */ /* 0x000fe200078e00ff */
[----:B------:R-:W-:Y:S01]  /*05c0*/  ISETP.NE.U32.AND P6, PT, R6, 0x1, PT ;  /* 0x000000010600780c */ /* 0x000fe20003fc5070 */
[----:B------:R-:W-:Y:S01]  /*05d0*/  IMAD.SHL.U32 R6, R13, 0x2, RZ ;  /* 0x000000020d067824 */ /* 0x000fe200078e00ff */
[----:B------:R-:W-:Y:S01]  /*05e0*/  LOP3.LUT P4, RZ, R0, 0x4, RZ, 0xc0, !PT ;  /* 0x0000000400ff7812 */ /* 0x000fe2000788c0ff */
[----:B------:R-:W-:Y:S01]  /*05f0*/  IMAD.IADD R14, R5, 0x1, -R8 ;  /* 0x00000001050e7824 */ /* 0x000fe200078e0a08 */
[----:B------:R-:W-:Y:S01]  /*0600*/  LOP3.LUT R7, R4, 0x1c0, RZ, 0xc0, !PT ;  /* 0x000001c004077812 */ /* 0x000fe200078ec0ff */
[----:B------:R-:W-:Y:S01]  /*0610*/  IMAD.SHL.U32 R0, R18, 0x10, RZ ;  /* 0x0000001012007824 */ /* 0x000fe200078e00ff */
[----:B------:R-:W-:Y:S01]  /*0620*/  LOP3.LUT R3, R3, 0x1c0, RZ, 0xc0, !PT ;  /* 0x000001c003037812 */ /* 0x000fe200078ec0ff */
[C---:B------:R-:W-:Y:S01]  /*0630*/  IMAD.SHL.U32 R8, R2.reuse, 0x40, RZ ;  /* 0x0000004002087824 */ /* 0x040fe200078e00ff */
[----:B------:R-:W-:Y:S01]  /*0640*/  LOP3.LUT P0, RZ, R2, 0x2, RZ, 0xc0, !PT ;  /* 0x0000000202ff7812 */ /* 0x000fe2000780c0ff */
[----:B------:R-:W-:Y:S01]  /*0650*/  IMAD R13, R10, 0x2000, R6 ;  /* 0x000020000a0d7824 */ /* 0x000fe200078e0206 */
[----:B------:R-:W-:Y:S01]  /*0660*/  LEA.HI.SX32 R243, R243, R0, 0x1e ;  /* 0x00000000f3f37211 */ /* 0x000fe200078ff2ff */
[----:B------:R-:W-:Y:S01]  /*0670*/  IMAD.SHL.U32 R2, R18, 0x400, RZ ;  /* 0x0000040012027824 */ /* 0x000fe200078e00ff */
[----:B------:R-:W-:-:S02]  /*0680*/  LOP3.LUT R5, R7, 0x30, R0, 0xf8, !PT ;  /* 0x0000003007057812 */ /* 0x000fc400078ef800 */
[----:B------:R-:W-:Y:S02]  /*0690*/  LEA.HI R3, R3, R3, RZ, 0x1d ;  /* 0x0000000303037211 */ /* 0x000fe400078fe8ff */
[----:B------:R-:W-:Y:S02]  /*06a0*/  LOP3.LUT R0, R8, 0xc0, RZ, 0xc0, !PT ;  /* 0x000000c008007812 */ /* 0x000fe400078ec0ff */
[----:B------:R-:W-:Y:S02]  /*06b0*/  IADD3 R13, R3, R13, R2 ;  /* 0x0000000d030d7210 */ /* 0x000fe40007ffe002 */
[----:B------:R-:W-:Y:S02]  /*06c0*/  LOP3.LUT R3, R0, 0x8, R21, 0xf8, !PT ;  /* 0x0000000800037812 */ /* 0x000fe400078ef815 */
[----:B------:R-:W-:Y:S01]  /*06d0*/  SHF.R.U32.HI R161, RZ, 0x3, R0 ;  /* 0x00000003ffa17819 */ /* 0x000fe20000011600 */
[----:B------:R-:W-:Y:S01]  /*06e0*/  IMAD R0, R18, 0x200, R6 ;  /* 0x0000020012007824 */ /* 0x000fe200078e0206 */
[----:B------:R-:W-:-:S02]  /*06f0*/  SHF.R.S32.HI R4, RZ, 0x3, R11 ;  /* 0x00000003ff047819 */ /* 0x000fc4000001140b */
[----:B------:R-:W-:Y:S01]  /*0700*/  R2P PR, R15, 0x6 ;  /* 0x000000060f007804 */ /* 0x000fe20000000000 */
[----:B------:R-:W-:Y:S01]  /*0710*/  IMAD R12, R12, 0x20, R0 ;  /* 0x000000200c0c7824 */ /* 0x000fe200078e0200 */
[----:B------:R-:W-:Y:S01]  /*0720*/  LOP3.LUT R5, R5, 0x8, R21, 0xf8, !PT ;  /* 0x0000000805057812 */ /* 0x000fe200078ef815 */
[----:B------:R-:W-:Y:S01]  /*0730*/  IMAD.SHL.U32 R0, R10, 0x8, RZ ;  /* 0x000000080a007824 */ /* 0x000fe200078e00ff */
[----:B------:R-:W-:Y:S01]  /*0740*/  LOP3.LUT R161, R3, R161, RZ, 0x3c, !PT ;  /* 0x000000a103a17212 */ /* 0x000fe200078e3cff */
[----:B------:R-:W-:Y:S01]  /*0750*/  IMAD R163, R4, 0x200, R2 ;  /* 0x0000020004a37824 */ /* 0x000fe200078e0202 */
[----:B------:R-:W-:Y:S01]  /*0760*/  SHF.R.U32.HI R2, RZ, 0x3, R7 ;  /* 0x00000003ff027819 */ /* 0x000fe20000011607 */
[----:B------:R-:W-:Y:S01]  /*0770*/  IMAD.SHL.U32 R3, R15, 0x40, RZ ;  /* 0x000000400f037824 */ /* 0x000fe200078e00ff */
[----:B------:R-:W-:Y:S01]  /*0780*/  LOP3.LUT R7, R0, 0x8, RZ, 0xc0, !PT ;  /* 0x0000000800077812 */ /* 0x000fe200078ec0ff */
[----:B------:R-:W-:Y:S01]  /*0790*/  IMAD R17, R4, 0x8, R17 ;  /* 0x0000000804117824 */ /* 0x000fe200078e0211 */
[----:B------:R-:W-:Y:S01]  /*07a0*/  SHF.R.S32.HI R0, RZ, 0x1, R9 ;  /* 0x00000001ff007819 */ /* 0x000fe20000011409 */
[----:B------:R-:W-:Y:S01]  /*07b0*/  IMAD.SHL.U32 R4, R16, 0x8, RZ ;  /* 0x0000000810047824 */ /* 0x000fe200078e00ff */
[----:B------:R-:W-:Y:S01]  /*07c0*/  LOP3.LUT R5, R5, R2, RZ, 0x3c, !PT ;  /* 0x0000000205057212 */ /* 0x000fe200078e3cff */
[----:B------:R-:W-:Y:S01]  /*07d0*/  IMAD.SHL.U32 R2, R14, 0x40, RZ ;  /* 0x000000400e027824 */ /* 0x000fe200078e00ff */
[C---:B------:R-:W-:Y:S01]  /*07e0*/  LOP3.LUT P3, RZ, R0.reuse, 0x2, RZ, 0xc0, !PT ;  /* 0x0000000200ff7812 */ /* 0x040fe2000786c0ff */
[----:B------:R-:W-:Y:S01]  /*07f0*/  IMAD.SHL.U32 R0, R0, 0x40, RZ ;  /* 0x0000004000007824 */ /* 0x000fe200078e00ff */
[----:B------:R-:W-:Y:S01]  /*0800*/  LOP3.LUT R249, R249, 0x6, RZ, 0xc0, !PT ;  /* 0x00000006f9f97812 */ /* 0x000fe200078ec0ff */
[----:B------:R-:W-:Y:S01]  /*0810*/  IMAD.U32 R161, R19, 0x20, R161 ;  /* 0x0000002013a17824 */ /* 0x000fe200078e00a1 */
[----:B------:R-:W-:Y:S01]  /*0820*/  LOP3.LUT R3, R3, 0x1c0, RZ, 0xc0, !PT ;  /* 0x000001c003037812 */ /* 0x000fe200078ec0ff */
[----:B------:R-:W-:Y:S01]  /*0830*/  IMAD R5, R16, 0x200, R5 ;  /* 0x0000020010057824 */ /* 0x000fe200078e0205 */
[----:B------:R-:W-:Y:S01]  /*0840*/  LOP3.LUT R0, R0, 0xc0, RZ, 0xc0, !PT ;  /* 0x000000c000007812 */ /* 0x000fe200078ec0ff */
[----:B------:R-:W-:Y:S01]  /*0850*/  IMAD R249, R10, 0x40, R249 ;  /* 0x000000400af97824 */ /* 0x000fe200078e02f9 */
[----:B------:R-:W-:Y:S01]  /*0860*/  LOP3.LUT R2, R2, 0xc0, RZ, 0xc0, !PT ;  /* 0x000000c002027812 */ /* 0x000fe200078ec0ff */
[----:B------:R-:W-:Y:S01]  /*0870*/  IMAD.SHL.U32 R10, R16, 0x10, RZ ;  /* 0x00000010100a7824 */ /* 0x000fe200078e00ff */
[----:B------:R-:W-:-:S02]  /*0880*/  SHF.R.U32.HI R8, RZ, 0x3, R0 ;  /* 0x00000003ff087819 */ /* 0x000fc40000011600 */
[----:B------:R-:W-:Y:S02]  /*0890*/  LOP3.LUT R4, R4, 0x8, RZ, 0xc0, !PT ;  /* 0x0000000804047812 */ /* 0x000fe400078ec0ff */
[----:B------:R-:W-:Y:S02]  /*08a0*/  SHF.R.U32.HI R9, RZ, 0x3, R3 ;  /* 0x00000003ff097819 */ /* 0x000fe40000011603 */
[----:B------:R-:W-:Y:S02]  /*08b0*/  SHF.R.U32.HI R6, RZ, 0x3, R2 ;  /* 0x00000003ff067819 */ /* 0x000fe40000011602 */
[----:B------:R-:W-:Y:S01]  /*08c0*/  LOP3.LUT R8, R8, R0, R7, 0x1e, !PT ;  /* 0x0000000008087212 */ /* 0x000fe200078e1e07 */
[----:B------:R-:W-:Y:S01]  /*08d0*/  IMAD.SHL.U32 R0, R17, 0x20, RZ ;  /* 0x0000002011007824 */ /* 0x000fe200078e00ff */
[----:B------:R-:W-:Y:S02]  /*08e0*/  LOP3.LUT R9, R9, R3, R4, 0x1e, !PT ;  /* 0x0000000309097212 */ /* 0x000fe400078e1e04 */
[----:B------:R-:W-:Y:S01]  /*08f0*/  LOP3.LUT R10, R7, 0x10, R10, 0xf8, !PT ;  /* 0x00000010070a7812 */ /* 0x000fe200078ef80a */
[----:B------:R-:W-:Y:S01]  /*0900*/  IMAD.IADD R8, R8, 0x1, R12 ;  /* 0x0000000108087824 */ /* 0x000fe200078e020c */
[----:B------:R-:W-:Y:S01]  /*0910*/  LOP3.LUT R3, R6, R2, R4, 0x1e, !PT ;  /* 0x0000000206037212 */ /* 0x000fe200078e1e04 */
[----:B------:R-:W-:Y:S01]  /*0920*/  IMAD R4, R18, 0x200, R0 ;  /* 0x0000020012047824 */ /* 0x000fe200078e0200 */
[----:B------:R-:W-:Y:S01]  /*0930*/  LOP3.LUT R2, R6, R10, R2, 0x1e, !PT ;  /* 0x0000000a06027212 */ /* 0x000fe200078e1e02 */
[----:B------:R-:W-:Y:S01]  /*0940*/  IMAD.IADD R163, R163, 0x1, R9 ;  /* 0x00000001a3a37824 */ /* 0x000fe200078e0209 */
[----:B------:R-:W-:Y:S01]  /*0950*/  LEA R186, R13, UR4, 0x1 ;  /* 0x000000040dba7c11 */ /* 0x000fe2000f8e08ff */
[----:B------:R-:W-:Y:S01]  /*0960*/  IMAD.IADD R168, R4, 0x1, R3 ;  /* 0x0000000104a87824 */ /* 0x000fe200078e0203 */
[----:B------:R-:W-:Y:S01]  /*0970*/  SEL R180, R180, 0x10, !P6 ;  /* 0x00000010b4b47807 */ /* 0x000fe20007000000 */
[----:B------:R-:W-:Y:S01]  /*0980*/  IMAD.U32 R3, RZ, RZ, UR5 ;  /* 0x00000005ff037e24 */ /* 0x000fe2000f8e00ff */
[----:B------:R-:W-:Y:S01]  /*0990*/  USHF.R.S32.HI UR5, URZ, 0x1f, UR48 ;  /* 0x0000001f3f057899 */ /* 0x000fe20008011430 */
[----:B------:R-:W-:Y:S01]  /*09a0*/  IMAD.IADD R167, R0, 0x1, R2 ;  /* 0x0000000100a77824 */ /* 0x000fe200078e0202 */
[----:B------:R-:W-:Y:S01]  /*09b0*/  SEL R182, R166, 0xffffffe0, !P5 ;  /* 0xffffffe0a6b67807 */ /* 0x000fe20006800000 */
[----:B------:R-:W-:Y:S01]  /*09c0*/  IMAD.U32 R0, RZ, RZ, UR6 ;  /* 0x00000006ff007e24 */ /* 0x000fe2000f8e00ff */
[----:B------:R-:W-:Y:S01]  /*09d0*/  USHF.R.S32.HI UR6, URZ, 0x1f, UR57 ;  /* 0x0000001f3f067899 */ /* 0x000fe20008011439 */
[----:B------:R-:W-:Y:S01]  /*09e0*/  VIADD R181, R186, 0x40 ;  /* 0x00000040bab57836 */ /* 0x000fe20000000000 */
[----:B------:R-:W-:Y:S01]  /*09f0*/  SEL R164, R164, 0xffffffc0, !P2 ;  /* 0xffffffc0a4a47807 */ /* 0x000fe20005000000 */
[----:B------:R-:W-:Y:S01]  /*0a00*/  IMAD.U32 R0, RZ, RZ, UR5 ;  /* 0x00000005ff007e24 */ /* 0x000fe2000f8e00ff */
[----:B------:R-:W-:Y:S01]  /*0a10*/  UIADD3 UR5, UR4, 0x8000, URZ ;  /* 0x0000800004057890 */ /* 0x000fe2000fffe03f */
[----:B------:R-:W-:Y:S01]  /*0a20*/  @P4 VIADD R181, R186, 0xffffffc0 ;  /* 0xffffffc0bab54836 */ /* 0x000fe20000000000 */
[----:B------:R-:W-:Y:S01]  /*0a30*/  SEL R162, R166, 0xffffffe0, !P0 ;  /* 0xffffffe0a6a27807 */ /* 0x000fe20004000000 */
[----:B------:R-:W-:Y:S01]  /*0a40*/  IMAD.U32 R252, RZ, RZ, UR6 ;  /* 0x00000006fffc7e24 */ /* 0x000fe2000f8e00ff */
[----:B------:R-:W-:Y:S01]  /*0a50*/  UIADD3 UR6, UR4, 0x6000, URZ ;  /* 0x0000600004067890 */ /* 0x000fe2000fffe03f */
[----:B------:R-:W-:Y:S01]  /*0a60*/  LEA R161, R161, UR4, 0x1 ;  /* 0x00000004a1a17c11 */ /* 0x000fe2000f8e08ff */
[----:B------:R-:W-:Y:S01]  /*0a70*/  IMAD.IADD R185, R186, 0x1, R180 ;  /* 0x00000001bab97824 */ /* 0x000fe200078e02b4 */
[----:B------:R-:W-:Y:S01]  /*0a80*/  LEA R163, R163, UR5, 0x1 ;  /* 0x00000005a3a37c11 */ /* 0x000fe2000f8e08ff */
[----:B------:R-:W-:Y:S01]  /*0a90*/  IMAD.IADD R180, R180, 0x1, R181 ;  /* 0x00000001b4b47824 */ /* 0x000fe200078e02b5 */
[----:B------:R-:W-:Y:S01]  /*0aa0*/  LOP3.LUT P0, RZ, R14, 0x2, RZ, 0xc0, !PT ;  /* 0x000000020eff7812 */ /* 0x000fe2000780c0ff */
[--C-:B------:R-:W-:Y:S01]  /*0ab0*/  IMAD.IADD R187, R186, 0x1, R182.reuse ;  /* 0x00000001babb7824 */ /* 0x100fe200078e02b6 */
[----:B------:R-:W-:Y:S01]  /*0ac0*/  LEA R250, R8, UR6, 0x1 ;  /* 0x0000000608fa7c11 */ /* 0x000fe2000f8e08ff */
[C---:B------:R-:W-:Y:S01]  /*0ad0*/  VIADD R169, R163.reuse, 0x20 ;  /* 0x00000020a3a97836 */ /* 0x040fe20000000000 */
[----:B------:R-:W-:Y:S01]  /*0ae0*/  SEL R166, R166, 0xffffffe0, !P0 ;  /* 0xffffffe0a6a67807 */ /* 0x000fe20004000000 */
[----:B------:R-:W-:Y:S01]  /*0af0*/  @P1 VIADD R169, R163, 0xffffffe0 ;  /* 0xffffffe0a3a91836 */ /* 0x000fe20000000000 */
[----:B------:R-:W-:Y:S01]  /*0b00*/  LEA R2, R5, UR4, 0x1 ;  /* 0x0000000405027c11 */ /* 0x000fe2000f8e08ff */
[----:B------:R-:W-:-:S02]  /*0b10*/  IMAD.IADD R184, R185, 0x1, R182 ;  /* 0x00000001b9b87824 */ /* 0x000fc400078e02b6 */
[----:B------:R-:W-:Y:S02]  /*0b20*/  IMAD.IADD R183, R182, 0x1, R181 ;  /* 0x00000001b6b77824 */ /* 0x000fe400078e02b5 */
[----:B------:R-:W-:Y:S02]  /*0b30*/  VIADD R251, R250, 0x20 ;  /* 0x00000020fafb7836 */ /* 0x000fe40000000000 */
[----:B------:R-:W-:Y:S02]  /*0b40*/  IMAD.IADD R165, R163, 0x1, R164 ;  /* 0x00000001a3a57824 */ /* 0x000fe400078e02a4 */
[----:B------:R-:W-:Y:S02]  /*0b50*/  IMAD.IADD R162, R162, 0x1, R161 ;  /* 0x00000001a2a27824 */ /* 0x000fe400078e02a1 */
[----:B------:R-:W-:Y:S02]  /*0b60*/  IMAD.IADD R182, R182, 0x1, R180 ;  /* 0x00000001b6b67824 */ /* 0x000fe400078e02b4 */
[----:B------:R-:W-:-:S02]  /*0b70*/  @P3 VIADD R251, R250, 0xffffffe0 ;  /* 0xffffffe0fafb3836 */ /* 0x000fc40000000000 */
[----:B------:R-:W-:Y:S02]  /*0b80*/  IMAD.IADD R164, R164, 0x1, R169 ;  /* 0x00000001a4a47824 */ /* 0x000fe400078e02a9 */
[C---:B------:R-:W-:Y:S02]  /*0b90*/  VIADD R172, R169.reuse, 0x2000 ;  /* 0x00002000a9ac7836 */ /* 0x040fe40000000000 */
[C---:B------:R-:W-:Y:S02]  /*0ba0*/  VIADD R171, R169.reuse, 0x4000 ;  /* 0x00004000a9ab7836 */ /* 0x040fe40000000000 */
[----:B------:R-:W-:-:S07]  /*0bb0*/  VIADD R170, R169, 0x6000 ;  /* 0x00006000a9aa7836 */ /* 0x000fce0000000000 */
.L_x_122:
        /* <DEDUP_REMOVED lines=14> */
[----:B------:R-:W-:Y:S02]  /*0ca0*/  @UP3 UIADD3.X UR9, UR5, UR9, URZ, UP0, !UPT ;  /* 0x0000000905093290 */ /* 0x000fe400087fe43f */
[----:B------:R-:W-:Y:S01]  /*0cb0*/  UIADD3 UR16, UP2, UR17, UR14, URZ ;  /* 0x0000000e11107290 */ /* 0x000fe2000ff5e03f */
[----:B--23--:R-:W-:Y:S01]  /*0cc0*/  IMAD.U32 R4, RZ, RZ, UR8 ;  /* 0x00000008ff047e24 */ /* 0x00cfe2000f8e00ff */
[----:B------:R-:W-:Y:S01]  /*0cd0*/  UISETP.NE.U32.AND UP0, UPT, UR14, URZ, UPT ;  /* 0x0000003f0e00728c */ /* 0x000fe2000bf05070 */
[----:B------:R-:W-:Y:S01]  /*0ce0*/  IMAD.U32 R6, RZ, RZ, UR10 ;  /* 0x0000000aff067e24 */ /* 0x000fe2000f8e00ff */
[----:B------:R-:W-:Y:S01]  /*0cf0*/  @UP4 UIADD3.X UR11, UR5, UR7, URZ, UP1, !UPT ;  /* 0x00000007050b4290 */ /* 0x000fe20008ffe43f */
[----:B------:R-:W-:Y:S01]  /*0d00*/  IMAD.U32 R5, RZ, RZ, UR9 ;  /* 0x00000009ff057e24 */ /* 0x000fe2000f8e00ff */
[----:B------:R-:W-:-:S02]  /*0d10*/  UIADD3.X UR14, UR5, UR15, URZ, UP2, !UPT ;  /* 0x0000000f050e7290 */ /* 0x000fc400097fe43f */
[----:B------:R-:W-:Y:S01]  /*0d20*/  UISETP.NE.AND.EX UP0, UPT, UR15, URZ, UPT, UP0 ;  /* 0x0000003f0f00728c */ /* 0x000fe2000bf05300 */
[----:B------:R-:W-:Y:S02]  /*0d30*/  ULDC.64 UR6, c[0x0][0x2f8] ;  /* 0x0000be0000067ab9 */ /* 0x000fe40000000a00 */
[----:B------:R-:W-:Y:S01]  /*0d40*/  ULDC.U8 UR15, c[0x0][0x3c2] ;  /* 0x0000f080000f7ab9 */ /* 0x000fe20000000000 */
[----:B------:R-:W-:Y:S01]  /*0d50*/  IMAD.U32 R7, RZ, RZ, UR11 ;  /* 0x0000000bff077e24 */ /* 0x000fe2000f8e00ff */
[----:B------:R-:W-:Y:S01]  /*0d60*/  UISETP.NE.AND UP2, UPT, UR15, URZ, UPT ;  /* 0x0000003f0f00728c */ /* 0x000fe2000bf45270 */
[----:B------:R-:W-:Y:S01]  /*0d70*/  PLOP3.LUT P3, PT, PT, PT, UP0, 0x80, 0x0 ;  /* 0x000000000000781c */ /* 0x000fe20003f6f008 */
[----:B------:R-:W-:Y:S02]  /*0d80*/  UISETP.EQ.U32.AND UP4, UPT, UR6, URZ, UPT ;  /* 0x0000003f0600728c */ /* 0x000fe4000bf82070 */
[----:B-1----:R-:W2:Y:S02]  /*0d90*/  @P1 LDG.E R8, desc[UR12][R6.64] ;  /* 0x0000000c06081981 */ /* 0x002ea4000c1e1900 */
[----:B------:R-:W-:-:S02]  /*0da0*/  UISETP.EQ.OR.EX UP4, UPT, UR7, URZ, !UP2, UP4 ;  /* 0x0000003f0700728c */ /* 0x000fc4000d782740 */
        /* <DEDUP_REMOVED lines=11> */
[----:B------:R-:W-:-:S04]  /*0e60*/  @!UP3 ULDC.64 UR8, c[0x0][0x318] ;  /* 0x0000c6000008bab9 */ /* 0x000fc80000000a00 */
[----:B------:R-:W5:Y:S01]  /*0e70*/  @!P2 LDG.E R3, desc[UR12][R4.64] ;  /* 0x0000000c0403a981 */ /* 0x000f62000c1e1900 */
[----:B------:R-:W-:Y:S01]  /*0e80*/  @!UP3 UISETP.NE.U32.AND UP1, UPT, UR8, URZ, UPT ;  /* 0x0000003f0800b28c */ /* 0x000fe2000bf25070 */
[----:B------:R-:W-:Y:S01]  /*0e90*/  UMOV UR5, 0xffffffff ;  /* 0xffffffff00057882 */ /* 0x000fe20000000000 */
[----:B------:R-:W-:Y:S02]  /*0ea0*/  UMOV UR43, 0xffffffff ;  /* 0xffffffff002b7882 */ /* 0x000fe40000000000 */
[----:B------:R-:W-:Y:S02]  /*0eb0*/  @!UP3 UISETP.NE.AND.EX UP1, UPT, UR9, URZ, UPT, UP1 ;  /* 0x0000003f0900b28c */ /* 0x000fe4000bf25310 */
[----:B------:R-:W-:Y:S01]  /*0ec0*/  USHF.L.U32 UR25, UR21, 0x7, URZ ;  /* 0x0000000715197899 */ /* 0x000fe2000800063f */
[----:B--2---:R-:W-:Y:S02]  /*0ed0*/  @P1 R2UR UR40, R8 ;  /* 0x00000000082812ca */ /* 0x004fe400000e0000 */
[----:B---3--:R-:W-:-:S02]  /*0ee0*/  @P0 R2UR UR10, R6 ;  /* 0x00000000060a02ca */ /* 0x008fc400000e0000 */
[----:B------:R-:W-:Y:S01]  /*0ef0*/  ISETP.NE.U32.AND P0, PT, RZ, UR6, PT ;  /* 0x00000006ff007c0c */ /* 0x000fe2000bf05070 */
[----:B------:R-:W-:Y:S02]  /*0f00*/  @!UP3 ULDC UR6, c[0x0][0x2cc] ;  /* 0x0000b3000006bab9 */ /* 0x000fe40000000800 */
[----:B------:R-:W-:Y:S01]  /*0f10*/  @!UP3 USEL UR8, UR6, URZ, UP1 ;  /* 0x0000003f0608b287 */ /* 0x000fe20008800000 */
[----:B------:R-:W-:Y:S01]  /*0f20*/  ISETP.NE.AND.EX P0, PT, RZ, UR7, PT, P0 ;  /* 0x00000007ff007c0c */ /* 0x000fe2000bf05300 */
[----:B------:R-:W-:-:S06]  /*0f30*/  ULDC UR7, c[0x0][0x2c8] ;  /* 0x0000b20000077ab9 */ /* 0x000fcc0000000800 */
        /* <DEDUP_REMOVED lines=11> */
.L_x_76:
[----:B------:R-:W-:Y:S02]  /*0ff0*/  @!UP3 UIADD3 UR6, UR8, UR7, -UR40 ;  /* 0x000000070806b290 */ /* 0x000fe4000fffe828 */
[----:B------:R-:W-:Y:S02]  /*1000*/  @UP0 UIADD3 UR11, UR11, -UR5, URZ ;  /* 0x800000050b0b0290 */ /* 0x000fe4000fffe03f */
[----:B------:R-:W-:-:S05]  /*1010*/  UISETP.GT.AND UP1, UPT, UR6, UR25, UPT ;  /* 0x000000190600728c */ /* 0x000fca000bf24270 */
[----:B------:R-:W-:Y:S01]  /*1020*/  @!UP0 ULDC UR11, c[0x0][0x2c4] ;  /* 0x0000b100000b8ab9 */ /* 0x000fe20000000800 */
[----:B------:R-:W-:-:S13]  /*1030*/  PLOP3.LUT P0, PT, PT, PT, UP1, 0x80, 0x0 ;  /* 0x000000000000781c */ /* 0x000fda0003f0f018 */
[----:B------:R-:W-:Y:S05]  /*1040*/  @!P0 BRA `(.L_x_77) ;  /* 0x0000007800608947 */ /* 0x000fea0003800000 */
[----:B------:R-:W1:Y:S01]  /*1050*/  LDC R7, c[0x0][0x278] ;  /* 0x00009e00ff077b82 */ /* 0x000e620000000800 */
[----:B------:R-:W-:Y:S01]  /*1060*/  UISETP.NE.AND UP2, UPT, UR5, -0x1, UPT ;  /* 0xffffffff0500788c */ /* 0x000fe2000bf45270 */
[----:B------:R-:W-:Y:S01]  /*1070*/  IABS R3, UR57 ;  /* 0x0000003900037c13 */ /* 0x000fe20008000000 */
[----:B------:R-:W-:Y:S01]  /*1080*/  ULDC.64 UR8, c[0x0][0x228] ;  /* 0x00008a0000087ab9 */ /* 0x000fe20000000a00 */
[----:B------:R-:W-:Y:S01]  /*1090*/  ULDC.64 UR14, c[0x0][0x488] ;  /* 0x00012200000e7ab9 */ /* 0x000fe20000000a00 */
[----:B------:R-:W-:Y:S02]  /*10a0*/  UIMAD UR7, UR58, UR8, URZ ;  /* 0x000000083a0772a4 */ /* 0x000fe4000f8e023f */
[----:B------:R-:W-:Y:S01]  /*10b0*/  UIMAD.WIDE.U32 UR18, UR48, UR8, URZ ;  /* 0x00000008301272a5 */ /* 0x000fe2000f8e003f */
[----:B------:R-:W2:Y:S01]  /*10c0*/  S2UR UR10, SR_CTAID.X ;  /* 0x00000000000a79c3 */ /* 0x000ea20000002500 */
[----:B------:R-:W-:Y:S01]  /*10d0*/  UIMAD UR24, UR48, UR9, UR7 ;  /* 0x00000009301872a4 */ /* 0x000fe2000f8e0207 */
[----:B------:R-:W-:-:S02]  /*10e0*/  ULDC UR59, c[0x0][0x2d4] ;  /* 0x0000b500003b7ab9 */ /* 0x000fc40000000800 */
[----:B------:R-:W-:Y:S01]  /*10f0*/  @!UP2 ULDC.64 UR8, c[0x0][0x418] ;  /* 0x000106000008aab9 */ /* 0x000fe20000000a00 */
[----:B------:R-:W-:Y:S02]  /*1100*/  USHF.R.S32.HI UR26, URZ, 0x1f, UR59 ;  /* 0x0000001f3f1a7899 */ /* 0x000fe4000801143b */
[----:B------:R-:W-:Y:S02]  /*1110*/  @!UP2 UIMAD UR7, UR58, UR8, URZ ;  /* 0x000000083a07a2a4 */ /* 0x000fe4000f8e023f */
[----:B------:R-:W-:Y:S02]  /*1120*/  @!UP2 UIMAD.WIDE.U32 UR44, UR48, UR8, URZ ;  /* 0x00000008302ca2a5 */ /* 0x000fe4000f8e003f */
[----:B------:R-:W-:Y:S02]  /*1130*/  @!UP2 UIMAD UR34, UR48, UR9, UR7 ;  /* 0x000000093022a2a4 */ /* 0x000fe4000f8e0207 */
[----:B------:R-:W-:Y:S02]  /*1140*/  UIADD3 UR7, UR11, 0x80, UR25 ;  /* 0x000000800b077890 */ /* 0x000fe4000fffe019 */
[----:B------:R-:W-:Y:S01]  /*1150*/  USHF.L.U32 UR16, UR48, 0x7, URZ ;  /* 0x0000000730107899 */ /* 0x000fe2000800063f */
[----:B-1----:R-:W-:Y:S01]  /*1160*/  IABS R6, R7 ;  /* 0x0000000700067213 */ /* 0x002fe20000000000 */
[----:B------:R-:W-:Y:S01]  /*1170*/  ULDC UR8, c[0x0][0x394] ;  /* 0x0000e50000087ab9 */ /* 0x000fe20000000800 */
[----:B------:R-:W-:Y:S01]  /*1180*/  ULDC.64 UR32, c[0x0][0x240] ;  /* 0x0000900000207ab9 */ /* 0x000fe20000000a00 */
[----:B------:R-:W-:Y:S01]  /*1190*/  UIADD3 UR7, UR7, UR8, -UR6 ;  /* 0x0000000807077290 */ /* 0x000fe2000fffe806 */
[----:B------:R-:W1:Y:S01]  /*11a0*/  I2F.RP R4, R6 ;  /* 0x0000000600047306 */ /* 0x000e620000209400 */
[----:B------:R-:W-:Y:S01]  /*11b0*/  ULDC UR29, c[0x0][0x2dc] ;  /* 0x0000b700001d7ab9 */ /* 0x000fe20000000800 */
[----:B------:R-:W-:Y:S01]  /*11c0*/  ULDC UR41, c[0x0][0x270] ;  /* 0x00009c0000297ab9 */ /* 0x000fe20000000800 */
[----:B------:R-:W-:Y:S01]  /*11d0*/  USEL UR35, UR16, URZ, UP0 ;  /* 0x0000003f10237287 */ /* 0x000fe20008000000 */
[----:B------:R-:W-:Y:S01]  /*11e0*/  ISETP.NE.AND P3, PT, R7, RZ, PT ;  /* 0x000000ff0700720c */ /* 0x000fe20003f65270 */
[----:B--2---:R-:W-:-:S02]  /*11f0*/  UIMAD.WIDE.U32 UR36, UR10, UR14, URZ ;  /* 0x0000000e0a2472a5 */ /* 0x004fc4000f8e003f */
[----:B------:R-:W-:Y:S02]  /*1200*/  UIMAD.WIDE.U32 UR16, UR5, UR32, URZ ;  /* 0x00000020051072a5 */ /* 0x000fe4000f8e003f */
[----:B------:R-:W-:Y:S02]  /*1210*/  UIMAD UR51, UR10, UR15, UR37 ;  /* 0x0000000f0a3372a4 */ /* 0x000fe4000f8e0225 */
[----:B------:R-:W-:Y:S01]  /*1220*/  UIADD3 UR10, UR11, 0x7f, URZ ;  /* 0x0000007f0b0a7890 */ /* 0x000fe2000fffe03f */
[----:B------:R-:W-:Y:S01]  /*1230*/  @UP2 ULDC.64 UR14, c[0x0][0x420] ;  /* 0x00010800000e2ab9 */ /* 0x000fe20000000a00 */
[----:B------:R-:W-:Y:S01]  /*1240*/  UIMAD UR23, UR5, UR33, URZ ;  /* 0x00000021051772a4 */ /* 0x000fe2000f8e023f */
[----:B-1----:R-:W1:Y:S01]  /*1250*/  MUFU.RCP R4, R4 ;  /* 0x0000000400047308 */ /* 0x002e620000001000 */
[----:B------:R-:W-:Y:S02]  /*1260*/  USHF.R.S32.HI UR22, URZ, 0x1f, UR10 ;  /* 0x0000001f3f167899 */ /* 0x000fe4000801140a */
[----:B------:R-:W-:-:S02]  /*1270*/  @UP2 UIMAD.WIDE.U32 UR46, UR5, UR14, URZ ;  /* 0x0000000e052e22a5 */ /* 0x000fc4000f8e003f */
[----:B------:R-:W-:Y:S02]  /*1280*/  ULEA.HI UR22, UR22, UR10, URZ, 0x7 ;  /* 0x0000000a16167291 */ /* 0x000fe4000f8f383f */
[----:B------:R-:W-:Y:S02]  /*1290*/  UIMAD UR10, UR26, UR48, URZ ;  /* 0x000000301a0a72a4 */ /* 0x000fe4000f8e023f */
[----:B------:R-:W-:Y:S02]  /*12a0*/  @UP2 UIMAD UR53, UR5, UR15, UR47 ;  /* 0x0000000f053522a4 */ /* 0x000fe4000f8e022f */
[----:B------:R-:W-:Y:S02]  /*12b0*/  UIMAD.WIDE UR8, UR29, UR41, URZ ;  /* 0x000000291d0872a5 */ /* 0x000fe4000f8e023f */
[----:B------:R-:W-:Y:S02]  /*12c0*/  UIMAD.WIDE.U32 UR14, UR48, UR59, URZ ;  /* 0x0000003b300e72a5 */ /* 0x000fe4000f8e003f */
[----:B------:R-:W-:Y:S01]  /*12d0*/  UIMAD UR10, UR58, UR59, UR10 ;  /* 0x0000003b3a0a72a4 */ /* 0x000fe2000f8e020a */
[----:B-1----:R-:W-:Y:S01]  /*12e0*/  VIADD R4, R4, 0xffffffe ;  /* 0x0ffffffe04047836 */ /* 0x002fe20000000000 */
[----:B------:R-:W-:-:S02]  /*12f0*/  UIADD3 UR7, UR7, 0x7f, URZ ;  /* 0x0000007f07077890 */ /* 0x000fc4000fffe03f */
[----:B------:R-:W-:Y:S01]  /*1300*/  UIADD3 UR50, UR19, UR24, URZ ;  /* 0x0000001813327290 */ /* 0x000fe2000fffe03f */
[----:B------:R-:W1:Y:S01]  /*1310*/  F2I.FTZ.U32.TRUNC.NTZ R5, R4 ;  /* 0x0000000400057305 */ /* 0x000e62000021f000 */
[----:B------:R-:W-:Y:S02]  /*1320*/  @UP2 UIADD3 UR50, UR17, UR23, URZ ;  /* 0x0000001711322290 */ /* 0x000fe4000fffe03f */
[----:B------:R-:W-:Y:S02]  /*1330*/  USEL UR56, UR18, UR16, !UP2 ;  /* 0x0000001012387287 */ /* 0x000fe4000d000000 */
[----:B------:R-:W-:Y:S02]  /*1340*/  UIMAD UR17, UR9, UR14, URZ ;  /* 0x0000000e091172a4 */ /* 0x000fe4000f8e023f */
[----:B------:R-:W-:Y:S02]  /*1350*/  UIADD3 UR10, UR15, UR10, URZ ;  /* 0x0000000a0f0a7290 */ /* 0x000fe4000fffe03f */
[----:B------:R-:W-:Y:S01]  /*1360*/  USHF.R.S32.HI UR16, URZ, 0x1f, UR7 ;  /* 0x0000001f3f107899 */ /* 0x000fe20008011407 */
[----:B------:R-:W-:Y:S01]  /*1370*/  ULDC.U8 UR27, c[0x0][0x3d8] ;  /* 0x0000f600001b7ab9 */ /* 0x000fe20000000000 */
[----:B------:R-:W-:-:S02]  /*1380*/  UIMAD.WIDE.U32 UR18, UR8, UR14, URZ ;  /* 0x0000000e081272a5 */ /* 0x000fc4000f8e003f */
[----:B------:R-:W-:Y:S01]  /*1390*/  UIMAD UR10, UR8, UR10, UR17 ;  /* 0x0000000a080a72a4 */ /* 0x000fe2000f8e0211 */
[--C-:B-1----:R-:W-:Y:S01]  /*13a0*/  IMAD.MOV R0, RZ, RZ, -R5.reuse ;  /* 0x000000ffff007224 */ /* 0x102fe200078e0a05 */
[----:B------:R-:W-:Y:S01]  /*13b0*/  UISETP.NE.AND UP3, UPT, UR27, URZ, UPT ;  /* 0x0000003f1b00728c */ /* 0x000fe2000bf65270 */
[----:B------:R-:W-:Y:S01]  /*13c0*/  IMAD.MOV.U32 R4, RZ, RZ, RZ ;  /* 0x000000ffff047224 */ /* 0x000fe200078e00ff */
[----:B------:R-:W-:Y:S01]  /*13d0*/  ULEA.HI UR7, UR16, UR7, URZ, 0x7 ;  /* 0x0000000710077291 */ /* 0x000fe2000f8f383f */
[----:B------:R-:W-:Y:S01]  /*13e0*/  IMAD R0, R0, R6, RZ ;  /* 0x0000000600007224 */ /* 0x000fe200078e02ff */
[----:B------:R-:W-:Y:S02]  /*13f0*/  USHF.L.U64.HI UR20, UR48, 0x7, UR58 ;  /* 0x0000000730147899 */ /* 0x000fe4000801023a */
[----:B------:R-:W-:Y:S01]  /*1400*/  UIADD3 UR42, UR19, UR10, URZ ;  /* 0x0000000a132a7290 */ /* 0x000fe2000fffe03f */
[----:B------:R-:W-:Y:S01]  /*1410*/  IMAD.HI.U32 R0, R5, R0, R4 ;  /* 0x0000000005007227 */ /* 0x000fe200078e0004 */
[----:B------:R-:W-:-:S02]  /*1420*/  USHF.R.S32.HI UR10, URZ, 0x7, UR22 ;  /* 0x000000073f0a7899 */ /* 0x000fc40008011416 */
[----:B------:R-:W-:Y:S02]  /*1430*/  USHF.R.S32.HI UR7, URZ, 0x7, UR7 ;  /* 0x000000073f077899 */ /* 0x000fe40008011407 */
[----:B------:R-:W-:Y:S01]  /*1440*/  USEL UR20, UR20, URZ, UP0 ;  /* 0x0000003f14147287 */ /* 0x000fe20008000000 */
[----:B------:R-:W-:Y:S01]  /*1450*/  IMAD.HI.U32 R0, R0, R3, RZ ;  /* 0x0000000300007227 */ /* 0x000fe200078e00ff */
[----:B------:R-:W-:Y:S01]  /*1460*/  UISETP.LT.AND UP0, UPT, UR10, UR7, UPT ;  /* 0x000000070a00728c */ /* 0x000fe2000bf01270 */
[----:B------:R-:W-:Y:S01]  /*1470*/  ULDC UR39, c[0x0][0x2c4] ;  /* 0x0000b10000277ab9 */ /* 0x000fe20000000800 */
[----:B------:R-:W-:Y:S02]  /*1480*/  UISETP.NE.AND UP1, UPT, UR43, -0x1, UPT ;  /* 0xffffffff2b00788c */ /* 0x000fe4000bf25270 */
[----:B------:R-:W-:Y:S01]  /*1490*/  IADD3 R4, -R0, RZ, RZ ;  /* 0x000000ff00047210 */ /* 0x000fe20007ffe1ff */
[----:B------:R-:W-:Y:S02]  /*14a0*/  @UP3 UIMAD UR16, UR48, UR39, URZ ;  /* 0x00000027301032a4 */ /* 0x000fe4000f8e023f */
[----:B------:R-:W-:-:S02]  /*14b0*/  USEL UR38, UR10, UR7, UP0 ;  /* 0x000000070a267287 */ /* 0x000fc40008000000 */
[C---:B------:R-:W-:Y:S01]  /*14c0*/  IMAD R3, R6.reuse, R4, R3 ;  /* 0x0000000406037224 */ /* 0x040fe200078e0203 */
[----:B------:R-:W-:Y:S02]  /*14d0*/  @UP3 USEL UR10, UR16, UR5, !UP2 ;  /* 0x00000005100a3287 */ /* 0x000fe4000d000000 */
[----:B------:R-:W-:Y:S02]  /*14e0*/  ULEA UR16, UR38, 0xffffff80, 0x7 ;  /* 0xffffff8026107891 */ /* 0x000fe4000f8e383f */
[----:B------:R-:W-:Y:S01]  /*14f0*/  ISETP.GT.U32.AND P1, PT, R6, R3, PT ;  /* 0x000000030600720c */ /* 0x000fe20003f24070 */
[----:B------:R-:W-:Y:S01]  /*1500*/  @UP3 ULDC UR7, c[0x0][0x2e4] ;  /* 0x0000b90000073ab9 */ /* 0x000fe20000000800 */
[----:B------:R-:W-:Y:S02]  /*1510*/  UIMAD.WIDE.U32 UR14, UR8, UR5, URZ ;  /* 0x00000005080e72a5 */ /* 0x000fe4000f8e003f */
[----:B------:R-:W-:Y:S02]  /*1520*/  @!UP3 UIMAD UR17, UR48, UR41, UR57 ;  /* 0x000000293011b2a4 */ /* 0x000fe4000f8e0239 */
[----:B------:R-:W-:-:S02]  /*1530*/  @UP3 UIMAD UR41, UR57, UR7, UR10 ;  /* 0x00000007392932a4 */ /* 0x000fc4000f8e020a */
[----:B------:R-:W-:Y:S02]  /*1540*/  USHF.R.S32.HI UR22, URZ, 0x1f, UR16 ;  /* 0x0000001f3f167899 */ /* 0x000fe40008011410 */
[----:B------:R-:W-:Y:S02]  /*1550*/  UIADD3 UR7, UP0, UR16, UR35, URZ ;  /* 0x0000002310077290 */ /* 0x000fe4000ff1e03f */
[----:B------:R-:W-:Y:S01]  /*1560*/  USEL UR55, UR18, UR14, !UP2 ;  /* 0x0000000e12377287 */ /* 0x000fe2000d000000 */
[----:B------:R-:W-:Y:S01]  /*1570*/  @!P1 IMAD.IADD R3, R3, 0x1, -R6 ;  /* 0x0000000103039824 */ /* 0x000fe200078e0a06 */
[----:B------:R-:W-:Y:S01]  /*1580*/  UIMAD UR14, UR9, UR5, URZ ;  /* 0x00000005090e72a4 */ /* 0x000fe2000f8e023f */
[----:B------:R-:W-:Y:S01]  /*1590*/  @!P1 VIADD R0, R0, 0x1 ;  /* 0x0000000100009836 */ /* 0x000fe20000000000 */
[----:B------:R-:W-:Y:S01]  /*15a0*/  ULDC.U8 UR28, c[0x0][0x480] ;  /* 0x00012000001c7ab9 */ /* 0x000fe20000000000 */
[----:B------:R-:W-:Y:S01]  /*15b0*/  UIADD3.X UR10, UR22, UR20, URZ, UP0, !UPT ;  /* 0x00000014160a7290 */ /* 0x000fe200087fe43f */
[----:B------:R-:W-:Y:S01]  /*15c0*/  ISETP.GE.U32.AND P0, PT, R3, R6, PT ;  /* 0x000000060300720c */ /* 0x000fe20003f06070 */
[----:B------:R-:W-:Y:S01]  /*15d0*/  UIMAD UR9, UR9, UR7, URZ ;  /* 0x00000007090972a4 */ /* 0x000fe2000f8e023f */
[----:B------:R-:W-:Y:S01]  /*15e0*/  LOP3.LUT R3, R7, UR57, RZ, 0x3c, !PT ;  /* 0x0000003907037c12 */ /* 0x000fe2000f8e3cff */
[----:B------:R-:W-:Y:S01]  /*15f0*/  @UP1 UIADD3 UR30, UR40, UR43, URZ ;  /* 0x0000002b281e1290 */ /* 0x000fe2000fffe03f */
[----:B------:R-:W-:Y:S01]  /*1600*/  PLOP3.LUT P1, PT, PT, PT, UP1, 0x80, 0x0 ;  /* 0x000000000000781c */ /* 0x000fe20003f2f018 */
[----:B------:R-:W-:Y:S01]  /*1610*/  @UP1 UIADD3 UR31, UR40, UR43, URZ ;  /* 0x0000002b281f1290 */ /* 0x000fe2000fffe03f */
[----:B------:R-:W-:Y:S01]  /*1620*/  ISETP.GE.AND P2, PT, R3, RZ, PT ;  /* 0x000000ff0300720c */ /* 0x000fe20003f46270 */
[----:B------:R-:W-:-:S02]  /*1630*/  UIMAD UR49, UR57, UR29, URZ ;  /* 0x0000001d393172a4 */ /* 0x000fc4000f8e023f */
[----:B------:R-:W-:Y:S02]  /*1640*/  UISETP.NE.AND UP4, UPT, UR28, URZ, UPT ;  /* 0x0000003f1c00728c */ /* 0x000fe4000bf85270 */
[----:B------:R-:W-:Y:S01]  /*1650*/  @!UP2 UIADD3 UR53, UR45, UR34, URZ ;  /* 0x000000222d35a290 */ /* 0x000fe2000fffe03f */
[----:B------:R-:W-:Y:S01]  /*1660*/  @UP1 ULDC.64 UR28, c[0x0][0x248] ;  /* 0x00009200001c1ab9 */ /* 0x000fe20000000a00 */
[----:B------:R-:W-:Y:S01]  /*1670*/  @UP1 ULDC.64 UR26, c[0x0][0x250] ;  /* 0x00009400001a1ab9 */ /* 0x000fe20000000a00 */
[----:B------:R-:W-:Y:S01]  /*1680*/  UIMAD.WIDE.U32 UR34, UR8, UR7, URZ ;  /* 0x00000007082272a5 */ /* 0x000fe2000f8e003f */
[----:B------:R-:W-:Y:S01]  /*1690*/  @P0 IADD3 R0, R0, 0x1, RZ ;  /* 0x0000000100000810 */ /* 0x000fe20007ffe0ff */
[----:B------:R-:W-:Y:S01]  /*16a0*/  @UP2 UIADD3 UR42, UR15, UR14, URZ ;  /* 0x0000000e0f2a2290 */ /* 0x000fe2000fffe03f */
[----:B------:R-:W-:Y:S01]  /*16b0*/  PLOP3.LUT P0, PT, PT, PT, UP3, 0x80, 0x0 ;  /* 0x000000000000781c */ /* 0x000fe20003f0f038 */
[----:B------:R-:W-:Y:S02]  /*16c0*/  UIMAD UR7, UR8, UR10, UR9 ;  /* 0x0000000a080772a4 */ /* 0x000fe4000f8e0209 */
[----:B------:R-:W-:Y:S01]  /*16d0*/  @UP1 UIMAD.WIDE.U32 UR14, UR30, UR28, URZ ;  /* 0x0000001c1e0e12a5 */ /* 0x000fe2000f8e003f */
[----:B------:R-:W-:Y:S01]  /*16e0*/  IMAD.MOV.U32 R10, RZ, RZ, R0 ;  /* 0x000000ffff0a7224 */ /* 0x000fe200078e0000 */
[----:B------:R-:W-:-:S02]  /*16f0*/  @UP1 UIMAD.WIDE.U32 UR8, UR31, UR26, URZ ;  /* 0x0000001a1f0812a5 */ /* 0x000fc4000f8e003f */
[----:B------:R-:W-:Y:S02]  /*1700*/  @UP1 UIMAD UR10, UR31, UR27, URZ ;  /* 0x0000001b1f0a12a4 */ /* 0x000fe4000f8e023f */
[----:B------:R-:W-:Y:S01]  /*1710*/  @UP1 UIMAD UR18, UR30, UR29, URZ ;  /* 0x0000001d1e1212a4 */ /* 0x000fe2000f8e023f */
[----:B------:R-:W-:Y:S01]  /*1720*/  @!P2 IADD3 R10, -R10, RZ, RZ ;  /* 0x000000ff0a0aa210 */ /* 0x000fe20007ffe1ff */
[----:B------:R-:W-:Y:S01]  /*1730*/  @!UP3 UIMAD UR41, UR17, UR39, URZ ;  /* 0x000000271129b2a4 */ /* 0x000fe2000f8e023f */
[----:B------:R-:W-:Y:S01]  /*1740*/  @!P3 LOP3.LUT R10, RZ, R7, RZ, 0x33, !PT ;  /* 0x00000007ff0ab212 */ /* 0x000fe200078e33ff */
[----:B------:R-:W-:Y:S02]  /*1750*/  USEL UR52, UR36, URZ, UP4 ;  /* 0x0000003f24347287 */ /* 0x000fe4000a000000 */
[----:B------:R-:W-:Y:S02]  /*1760*/  @UP1 UIADD3 UR39, UR9, UR10, URZ ;  /* 0x0000000a09271290 */ /* 0x000fe4000fffe03f */
[----:B------:R-:W-:-:S02]  /*1770*/  USHF.R.S32.HI UR37, URZ, 0x1f, UR25 ;  /* 0x0000001f3f257899 */ /* 0x000fc40008011419 */
[----:B------:R-:W-:Y:S02]  /*1780*/  USHF.R.S32.HI UR54, URZ, 0x1f, UR49 ;  /* 0x0000001f3f367899 */ /* 0x000fe40008011431 */
[----:B------:R-:W-:Y:S02]  /*1790*/  USEL UR51, UR51, URZ, UP4 ;  /* 0x0000003f33337287 */ /* 0x000fe4000a000000 */
[----:B------:R-:W-:Y:S02]  /*17a0*/  UIADD3 UR17, UR35, UR7, URZ ;  /* 0x0000000723117290 */ /* 0x000fe4000fffe03f */
[----:B------:R-:W-:Y:S01]  /*17b0*/  @UP1 UIADD3 UR20, UR15, UR18, URZ ;  /* 0x000000120f141290 */ /* 0x000fe2000fffe03f */
[----:B------:R-:W-:Y:S01]  /*17c0*/  @UP1 UMOV UR10, UR14 ;  /* 0x0000000e000a1c82 */ /* 0x000fe20008000000 */
[----:B------:R-:W-:Y:S01]  /*17d0*/  @UP1 UMOV UR36, UR8 ;  /* 0x0000000800241c82 */ /* 0x000fe20008000000 */
[----:B------:R-:W-:Y:S09]  /*17e0*/  @P1 BRA `(.L_x_78) ;  /* 0x0000000000301947 */ /* 0x000ff20003800000 */
[----:B------:R-:W-:Y:S01]  /*17f0*/  USHF.R.S32.HI UR7, URZ, 0x1f, UR40 ;  /* 0x0000001f3f077899 */ /* 0x000fe20008011428 */
[----:B------:R-:W-:Y:S01]  /*1800*/  ULDC.64 UR28, c[0x0][0x248] ;  /* 0x00009200001c7ab9 */ /* 0x000fe20000000a00 */
[----:B------:R-:W-:Y:S02]  /*1810*/  ULDC.64 UR14, c[0x0][0x230] ;  /* 0x00008c00000e7ab9 */ /* 0x000fe40000000a00 */
[----:B------:R-:W-:Y:S02]  /*1820*/  UIMAD UR7, UR7, UR28, URZ ;  /* 0x0000001c070772a4 */ /* 0x000fe4000f8e023f */
[----:B------:R-:W-:Y:S02]  /*1830*/  UIMAD.WIDE.U32 UR8, UR40, UR28, URZ ;  /* 0x0000001c280872a5 */ /* 0x000fe4000f8e003f */
[----:B------:R-:W-:-:S04]  /*1840*/  UIMAD UR7, UR40, UR29, UR7 ;  /* 0x0000001d280772a4 */ /* 0x000fc8000f8e0207 */
[----:B------:R-:W-:Y:S02]  /*1850*/  UIADD3 UR9, UR9, UR7, URZ ;  /* 0x0000000709097290 */ /* 0x000fe4000fffe03f */
[----:B------:R-:W-:Y:S02]  /*1860*/  UIMAD UR7, UR58, UR14, URZ ;  /* 0x0000000e3a0772a4 */ /* 0x000fe4000f8e023f */
[----:B------:R-:W-:Y:S02]  /*1870*/  UIMAD.WIDE.U32 UR8, UR48, UR14, UR8 ;  /* 0x0000000e300872a5 */ /* 0x000fe4000f8e0008 */
[----:B------:R-:W-:-:S04]  /*1880*/  UIMAD UR7, UR48, UR15, UR7 ;  /* 0x0000000f300772a4 */ /* 0x000fc8000f8e0207 */
[----:B------:R-:W-:Y:S01]  /*1890*/  UIADD3 UR20, UR9, UR7, URZ ;  /* 0x0000000709147290 */ /* 0x000fe2000fffe03f */
[----:B------:R-:W-:-:S11]  /*18a0*/  UMOV UR10, UR8 ;  /* 0x00000008000a7c82 */ /* 0x000fd60008000000 */
.L_x_78:
[----:B------:R-:W-:Y:S05]  /*18b0*/  @P1 BRA `(.L_x_79) ;  /* 0x0000000000301947 */ /* 0x000fea0003800000 */
        /* <DEDUP_REMOVED lines=12> */
.L_x_79:
        /* <DEDUP_REMOVED lines=11> */
.L_x_80:
[----:B------:R-:W-:Y:S02]  /*1a30*/  ULDC UR5, c[0x0][0x270] ;  /* 0x00009c0000057ab9 */ /* 0x000fe40000000800 */
[----:B------:R-:W-:-:S04]  /*1a40*/  UIMAD UR5, UR48, UR5, UR57 ;  /* 0x00000005300572a4 */ /* 0x000fc8000f8e0239 */
[----:B------:R-:W-:-:S12]  /*1a50*/  UIMAD UR5, UR5, UR59, URZ ;  /* 0x0000003b050572a4 */ /* 0x000fd8000f8e023f */
.L_x_81:
[----:B------:R-:W1:Y:S01]  /*1a60*/  S2R R4, SR_TID.X ;  /* 0x0000000000047919 */ /* 0x000e620000002100 */
[----:B------:R-:W2:Y:S01]  /*1a70*/  LDC.64 R12, c[0x0][0x420] ;  /* 0x00010800ff0c7b82 */ /* 0x000ea20000000a00 */
[----:B------:R-:W-:Y:S01]  /*1a80*/  ULDC UR8, c[0x0][0x2dc] ;  /* 0x0000b70000087ab9 */ /* 0x000fe20000000800 */
[----:B------:R-:W-:Y:S01]  /*1a90*/  ULDC UR9, c[0x0][0x270] ;  /* 0x00009c0000097ab9 */ /* 0x000fe20000000800 */
[----:B------:R-:W-:Y:S01]  /*1aa0*/  UIADD3 UR35, UR16, UR5, URZ ;  /* 0x0000000510237290 */ /* 0x000fe2000fffe03f */
[----:B------:R-:W-:Y:S01]  /*1ab0*/  SHF.R.S32.HI R239, RZ, 0x1f, R238 ;  /* 0x0000001fffef7819 */ /* 0x000fe200000114ee */
[----:B------:R-:W-:Y:S01]  /*1ac0*/  UIMAD UR24, UR8, UR9, URZ ;  /* 0x00000009081872a4 */ /* 0x000fe2000f8e023f */
[----:B------:R-:W-:Y:S01]  /*1ad0*/  BSSY B1, `(.L_x_77) ;  /* 0x00006ef000017945 */ /* 0x000fe20003800000 */
[----:B------:R-:W-:Y:S02]  /*1ae0*/  UIADD3 UR5, -UR6, UR11, UR25 ;  /* 0x0000000b06057290 */ /* 0x000fe4000fffe119 */
[----:B------:R-:W-:Y:S01]  /*1af0*/  USHF.L.U32 UR23, UR24, 0x7, URZ ;  /* 0x0000000718177899 */ /* 0x000fe2000800063f */
[----:B------:R-:W-:Y:S01]  /*1b00*/  ULDC UR44, c[0x0][0x398] ;  /* 0x0000e600002c7ab9 */ /* 0x000fe20000000800 */
[----:B------:R-:W-:-:S02]  /*1b10*/  ULDC.64 UR30, c[0x0][0x400] ;  /* 0x00010000001e7ab9 */ /* 0x000fc40000000a00 */
[----:B------:R-:W-:Y:S02]  /*1b20*/  UIADD3 UR8, UP2, UP0, UR34, UR23, UR49 ;  /* 0x0000001722087290 */ /* 0x000fe4000f85e031 */
[----:B------:R-:W-:Y:S02]  /*1b30*/  UIADD3 UR5, UR5, -UR44, URZ ;  /* 0x8000002c05057290 */ /* 0x000fe4000fffe03f */
[----:B------:R-:W-:Y:S01]  /*1b40*/  USHF.R.S32.HI UR45, URZ, 0x1f, UR57 ;  /* 0x0000001f3f2d7899 */ /* 0x000fe20008011439 */
[----:B------:R-:W-:Y:S01]  /*1b50*/  ULDC.64 UR18, c[0x0][0x258] ;  /* 0x0000960000127ab9 */ /* 0x000fe20000000a00 */
[----:B------:R-:W-:Y:S01]  /*1b60*/  ULDC.64 UR14, c[0x0][0x428] ;  /* 0x00010a00000e7ab9 */ /* 0x000fe20000000a00 */
[----:B------:R-:W-:Y:S01]  /*1b70*/  ULDC.64 UR46, c[0x0][0x2b0] ;  /* 0x0000ac00002e7ab9 */ /* 0x000fe20000000a00 */
[----:B------:R-:W-:Y:S01]  /*1b80*/  UIMAD UR9, UR45, UR14, URZ ;  /* 0x0000000e2d0972a4 */ /* 0x000fe2000f8e023f */
[----:B--2---:R-:W-:-:S03]  /*1b90*/  IMAD R9, R12, UR22, RZ ;  /* 0x000000160c097c24 */ /* 0x004fc6000f8e02ff */
[----:B------:R-:W-:Y:S01]  /*1ba0*/  UIMAD UR15, UR57, UR15, UR9 ;  /* 0x0000000f390f72a4 */ /* 0x000fe2000f8e0209 */
[----:B------:R-:W-:Y:S01]  /*1bb0*/  IMAD R9, R13, UR16, R9 ;  /* 0x000000100d097c24 */ /* 0x000fe2000f8e0209 */
[----:B-1----:R-:W-:-:S04]  /*1bc0*/  SHF.R.S32.HI R3, RZ, 0x1f, R4 ;  /* 0x0000001fff037819 */ /* 0x002fc80000011404 */
[CC--:B------:R-:W-:Y:S02]  /*1bd0*/  LEA.HI R0, R3.reuse, R4.reuse, RZ, 0x5 ;  /* 0x0000000403007211 */ /* 0x0c0fe400078f28ff */
[----:B------:R-:W-:Y:S02]  /*1be0*/  LEA.HI R3, R3, R4, RZ, 0x2 ;  /* 0x0000000403037211 */ /* 0x000fe400078f10ff */
[----:B------:R-:W-:Y:S02]  /*1bf0*/  LOP3.LUT R5, R0, 0xffffffe0, RZ, 0xc0, !PT ;  /* 0xffffffe000057812 */ /* 0x000fe400078ec0ff */
[----:B------:R-:W-:Y:S02]  /*1c00*/  SHF.R.S32.HI R3, RZ, 0x2, R3 ;  /* 0x00000002ff037819 */ /* 0x000fe40000011403 */
[----:B------:R-:W-:Y:S01]  /*1c10*/  SHF.R.S32.HI R8, RZ, 0x5, R0 ;  /* 0x00000005ff087819 */ /* 0x000fe20000011400 */
[----:B------:R-:W-:Y:S01]  /*1c20*/  IMAD.IADD R5, R4, 0x1, -R5 ;  /* 0x0000000104057824 */ /* 0x000fe200078e0a05 */
[----:B------:R-:W-:-:S02]  /*1c30*/  SHF.R.S32.HI R16, RZ, 0x1f, R3 ;  /* 0x0000001fff107819 */ /* 0x000fc40000011403 */
[----:B------:R-:W-:Y:S01]  /*1c40*/  IADD3 R0, P2, R3, UR16, RZ ;  /* 0x0000001003007c10 */ /* 0x000fe2000ff5e0ff */
[----:B------:R-:W-:Y:S01]  /*1c50*/  IMAD R8, R8, UR24, R5 ;  /* 0x0000001808087c24 */ /* 0x000fe2000f8e0205 */
[----:B------:R-:W-:Y:S01]  /*1c60*/  IADD3 R4, P0, R238, UR7, RZ ;  /* 0x00000007ee047c10 */ /* 0x000fe2000ff1e0ff */
[----:B------:R-:W-:Y:S01]  /*1c70*/  USHF.R.S32.HI UR7, URZ, 0x1f, UR23 ;  /* 0x0000001f3f077899 */ /* 0x000fe20008011417 */
[----:B------:R-:W-:Y:S01]  /*1c80*/  IADD3.X R6, R16, UR22, RZ, P2, !PT ;  /* 0x0000001610067c10 */ /* 0x000fe200097fe4ff */
[----:B------:R-:W-:Y:S01]  /*1c90*/  USHF.R.S32.HI UR22, URZ, 0x1f, UR5 ;  /* 0x0000001f3f167899 */ /* 0x000fe20008011405 */
[----:B------:R-:W-:Y:S01]  /*1ca0*/  IADD3.X R5, R239, UR53, RZ, P0, !PT ;  /* 0x00000035ef057c10 */ /* 0x000fe200087fe4ff */
[----:B------:R-:W-:Y:S02]  /*1cb0*/  UIADD3.X UR7, UR17, UR7, UR54, UP2, UP0 ;  /* 0x0000000711077290 */ /* 0x000fe400097e0436 */
[----:B------:R-:W-:Y:S01]  /*1cc0*/  UIADD3 UR8, UP2, UP0, UR52, UR8, UR55 ;  /* 0x0000000834087290 */ /* 0x000fe2000f85e037 */
[----:B------:R-:W-:Y:S01]  /*1cd0*/  IMAD R6, R6, UR32, RZ ;  /* 0x0000002006067c24 */ /* 0x000fe2000f8e02ff */
[----:B------:R-:W-:Y:S01]  /*1ce0*/  ULEA.HI UR22, UR22, UR5, URZ, 0x7 ;  /* 0x0000000516167291 */ /* 0x000fe2000f8f383f */
[----:B------:R-:W-:Y:S01]  /*1cf0*/  IMAD.WIDE.U32 R4, R12, UR16, R4 ;  /* 0x000000100c047c25 */ /* 0x000fe2000f8e0004 */
[----:B------:R-:W-:-:S02]  /*1d00*/  UIADD3.X UR7, UR51, UR7, UR42, UP2, UP0 ;  /* 0x0000000733077290 */ /* 0x000fc400097e042a */
[----:B------:R-:W-:Y:S01]  /*1d10*/  USHF.R.S32.HI UR22, URZ, 0x7, UR22 ;  /* 0x000000073f167899 */ /* 0x000fe20008011416 */
[C---:B------:R-:W-:Y:S02]  /*1d20*/  IMAD R11, R0.reuse, UR33, R6 ;  /* 0x00000021000b7c24 */ /* 0x040fe4000f8e0206 */
[----:B------:R-:W-:Y:S01]  /*1d30*/  IMAD.WIDE.U32 R6, R0, UR32, R238 ;  /* 0x0000002000067c25 */ /* 0x000fe2000f8e00ee */
[C---:B------:R-:W-:Y:S01]  /*1d40*/  IADD3 R0, P0, R8.reuse, UR8, RZ ;  /* 0x0000000808007c10 */ /* 0x040fe2000ff1e0ff */
[----:B------:R-:W-:Y:S02]  /*1d50*/  UIMAD UR8, UR45, UR18, URZ ;  /* 0x000000122d0872a4 */ /* 0x000fe4000f8e023f */
[----:B------:R-:W-:Y:S01]  /*1d60*/  UISETP.LT.AND UP0, UPT, URZ, UR22, UPT ;  /* 0x000000163f00728c */ /* 0x000fe2000bf01270 */
[----:B------:R-:W-:Y:S01]  /*1d70*/  LEA.HI.X.SX32 R8, R8, UR7, 0x1, P0 ;  /* 0x0000000708087c11 */ /* 0x000fe200080f0eff */
[----:B------:R-:W-:Y:S01]  /*1d80*/  UIMAD UR7, UR57, UR19, UR8 ;  /* 0x00000013390772a4 */ /* 0x000fe2000f8e0208 */
[----:B------:R-:W-:Y:S01]  /*1d90*/  IADD3 R6, P2, R6, UR56, RZ ;  /* 0x0000003806067c10 */ /* 0x000fe2000ff5e0ff */
[----:B------:R-:W-:Y:S01]  /*1da0*/  IMAD.IADD R5, R5, 0x1, R9 ;  /* 0x0000000105057824 */ /* 0x000fe200078e0209 */
[C---:B------:R-:W-:Y:S01]  /*1db0*/  LEA R179, P0, R0.reuse, UR30, 0x2 ;  /* 0x0000001e00b37c11 */ /* 0x040fe2000f8010ff */
[----:B------:R-:W-:Y:S01]  /*1dc0*/  USEL UR22, URZ, UR22, !UP0 ;  /* 0x000000163f167287 */ /* 0x000fe2000c000000 */
[----:B------:R-:W-:Y:S01]  /*1dd0*/  IADD3.X R7, R7, UR50, R11, P2, !PT ;  /* 0x0000003207077c10 */ /* 0x000fe200097fe40b */
[----:B------:R-:W-:Y:S01]  /*1de0*/  UIADD3 UR8, UR16, UR41, URZ ;  /* 0x0000002910087290 */ /* 0x000fe2000fffe03f */
[----:B------:R-:W-:Y:S01]  /*1df0*/  LEA.HI.X R178, R0, UR31, R8, 0x2, P0 ;  /* 0x0000001f00b27c11 */ /* 0x000fe200080f1408 */
[----:B------:R-:W-:Y:S01]  /*1e00*/  IMAD.U32 R8, RZ, RZ, UR18 ;  /* 0x00000012ff087e24 */ /* 0x000fe2000f8e00ff */
[----:B------:R-:W-:Y:S01]  /*1e10*/  ULDC.64 UR16, c[0x0][0x210] ;  /* 0x0000840000107ab9 */ /* 0x000fe20000000a00 */
[----:B------:R-:W-:Y:S01]  /*1e20*/  IMAD.U32 R0, RZ, RZ, UR14 ;  /* 0x0000000eff007e24 */ /* 0x000fe2000f8e00ff */
[----:B------:R-:W-:Y:S01]  /*1e30*/  UISETP.GT.AND UP0, UPT, UR38, UR22, UPT ;  /* 0x000000162600728c */ /* 0x000fe2000bf04270 */
[----:B------:R-:W-:Y:S01]  /*1e40*/  IMAD.WIDE.U32 R6, R8, UR57, R6 ;  /* 0x0000003908067c25 */ /* 0x000fe2000f8e0006 */
[----:B------:R-:W-:Y:S01]  /*1e50*/  ULDC.64 UR30, c[0x0][0x478] ;  /* 0x00011e00001e7ab9 */ /* 0x000fe20000000a00 */
[----:B------:R-:W-:Y:S01]  /*1e60*/  ULDC.64 UR18, c[0x0][0x3e0] ;  /* 0x0000f80000127ab9 */ /* 0x000fe20000000a00 */
[----:B------:R-:W-:Y:S01]  /*1e70*/  UIMAD.WIDE UR8, UR8, 0x4, UR46 ;  /* 0x00000004080878a5 */ /* 0x000fe2000f8e022e */
[----:B------:R-:W-:Y:S01]  /*1e80*/  IMAD.WIDE.U32 R4, R0, UR57, R4 ;  /* 0x0000003900047c25 */ /* 0x000fe2000f8e0004 */
[----:B------:R-:W-:-:S03]  /*1e90*/  LEA R190, P0, R6, UR16, 0x1 ;  /* 0x0000001006be7c11 */ /* 0x000fc6000f8008ff */
[----:B------:R-:W-:Y:S01]  /*1ea0*/  VIADD R7, R7, UR7 ;  /* 0x0000000707077c36 */ /* 0x000fe20008000000 */
[----:B------:R-:W-:Y:S01]  /*1eb0*/  UIADD3 UR7, UR38, -0x1, URZ ;  /* 0xffffffff26077890 */ /* 0x000fe2000fffe03f */
[----:B------:R-:W-:Y:S01]  /*1ec0*/  VIADD R5, R5, UR15 ;  /* 0x0000000f05057c36 */ /* 0x000fe20008000000 */
[----:B------:R-:W-:Y:S01]  /*1ed0*/  UIMAD.WIDE UR14, UR35, 0x4, UR30 ;  /* 0x00000004230e78a5 */ /* 0x000fe2000f8e021e */
[-C--:B------:R-:W-:Y:S01]  /*1ee0*/  IMAD R0, R16, R12.reuse, RZ ;  /* 0x0000000c10007224 */ /* 0x080fe200078e02ff */
[----:B------:R-:W-:Y:S01]  /*1ef0*/  LEA.HI.X R191, R6, UR17, R7, 0x1, P0 ;  /* 0x0000001106bf7c11 */ /* 0x000fe200080f0c07 */
[C---:B------:R-:W-:Y:S01]  /*1f00*/  IMAD.WIDE.U32 R4, R3.reuse, R12, R4 ;  /* 0x0000000c03047225 */ /* 0x040fe200078e0004 */
[----:B------:R-:W-:Y:S01]  /*1f10*/  PLOP3.LUT P0, PT, PT, PT, UP0, 0x80, 0x0 ;  /* 0x000000000000781c */ /* 0x000fe20003f0f008 */
[----:B------:R-:W-:Y:S01]  /*1f20*/  UMOV UR17, UR8 ;  /* 0x0000000800117c82 */ /* 0x000fe20008000000 */
[----:B------:R-:W-:Y:S01]  /*1f30*/  UMOV UR16, UR9 ;  /* 0x0000000900107c82 */ /* 0x000fe20008000000 */
[----:B------:R-:W-:Y:S01]  /*1f40*/  IMAD R0, R3, R13, R0 ;  /* 0x0000000d03007224 */ /* 0x000fe200078e0200 */
[----:B------:R-:W-:Y:S01]  /*1f50*/  LEA R188, P2, R4, UR18, 0x1 ;  /* 0x0000001204bc7c11 */ /* 0x000fe2000f8408ff */
[----:B------:R-:W-:-:S02]  /*1f60*/  UMOV UR18, UR15 ;  /* 0x0000000f00127c82 */ /* 0x000fc40008000000 */
[----:B------:R-:W-:-:S05]  /*1f70*/  IMAD.IADD R0, R5, 0x1, R0 ;  /* 0x0000000105007824 */ /* 0x000fca00078e0200 */
[----:B------:R-:W-:Y:S01]  /*1f80*/  LEA.HI.X R189, R4, UR19, R0, 0x1, P2 ;  /* 0x0000001304bd7c11 */ /* 0x000fe200090f0c00 */
[----:B------:R-:W-:Y:S01]  /*1f90*/  UMOV UR19, UR14 ;  /* 0x0000000e00137c82 */ /* 0x000fe20008000000 */
[----:B------:R-:W-:Y:S05]  /*1fa0*/  @P0 BRA `(.L_x_82) ;  /* 0x0000000400fc0947 */ /* 0x000fea0003800000 */
        /* <DEDUP_REMOVED lines=19> */
.L_x_83:
        /* <DEDUP_REMOVED lines=19> */
.L_x_84:
[----:B------:R-:W-:Y:S01]  /*2210*/  UIMAD UR5, UR37, UR8, URZ ;  /* 0x00000008250572a4 */ /* 0x000fe2000f8e023f */
[----:B------:R-:W-:Y:S01]  /*2220*/  IMAD.U32 R4, RZ, RZ, UR8 ;  /* 0x00000008ff047e24 */ /* 0x000fe2000f8e00ff */
[----:B------:R-:W-:Y:S01]  /*2230*/  UIMAD UR6, UR21, -0x80, UR6 ;  /* 0xffffff80150678a4 */ /* 0x000fe2000f8e0206 */
[----:B------:R-:W-:Y:S01]  /*2240*/  VIADD R6, R3, 0x40 ;  /* 0x0000004003067836 */ /* 0x000fe20000000000 */
[----:B------:R-:W-:Y:S01]  /*2250*/  UIMAD UR5, UR25, UR9, UR5 ;  /* 0x00000009190572a4 */ /* 0x000fe2000f8e0205 */
[----:B------:R-:W-:Y:S01]  /*2260*/  IMAD.WIDE.U32 R4, R4, UR25, R238 ;  /* 0x0000001904047c25 */ /* 0x000fe2000f8e00ee */
[----:B------:R-:W-:Y:S01]  /*2270*/  USHF.R.S32.HI UR19, URZ, 0x1f, UR57 ;  /* 0x0000001f3f137899 */ /* 0x000fe20008011439 */
[----:B------:R-:W-:Y:S01]  /*2280*/  BSSY B0, `(.L_x_85) ;  /* 0x0000019000007945 */ /* 0x000fe20003800000 */
[----:B------:R-:W-:Y:S02]  /*2290*/  ULDC.64 UR14, c[0x0][0x468] ;  /* 0x00011a00000e7ab9 */ /* 0x000fe40000000a00 */
[----:B------:R-:W-:Y:S01]  /*22a0*/  MOV R0, UR5 ;  /* 0x0000000500007c02 */ /* 0x000fe20008000f00 */
[----:B------:R-:W-:Y:S01]  /*22b0*/  ULDC UR5, c[0x0][0x2d0] ;  /* 0x0000b40000057ab9 */ /* 0x000fe20000000800 */
[----:B------:R-:W-:-:S02]  /*22c0*/  IADD3 R4, P0, R4, UR7, RZ ;  /* 0x0000000704047c10 */ /* 0x000fc4000ff1e0ff */
[----:B------:R-:W-:Y:S01]  /*22d0*/  ISETP.GE.AND P1, PT, R238, UR5, PT ;  /* 0x00000005ee007c0c */ /* 0x000fe2000bf26270 */
[----:B------:R-:W-:Y:S01]  /*22e0*/  UIMAD UR5, UR19, UR14, URZ ;  /* 0x0000000e130572a4 */ /* 0x000fe2000f8e023f */
[----:B------:R-:W-:Y:S01]  /*22f0*/  IADD3.X R5, R5, UR18, R0, P0, !PT ;  /* 0x0000001205057c10 */ /* 0x000fe200087fe400 */
[----:B------:R-:W-:Y:S01]  /*2300*/  IMAD.U32 R0, RZ, RZ, UR14 ;  /* 0x0000000eff007e24 */ /* 0x000fe2000f8e00ff */
[----:B------:R-:W-:Y:S01]  /*2310*/  ISETP.GE.OR P0, PT, R6, UR6, P1 ;  /* 0x0000000606007c0c */ /* 0x000fe20008f06670 */
[----:B------:R-:W-:Y:S01]  /*2320*/  UIMAD UR15, UR57, UR15, UR5 ;  /* 0x0000000f390f72a4 */ /* 0x000fe2000f8e0205 */
[----:B------:R-:W-:Y:S01]  /*2330*/  ISETP.GE.OR P1, PT, R3, UR6, P1 ;  /* 0x0000000603007c0c */ /* 0x000fe20008f26670 */
[----:B------:R-:W-:-:S05]  /*2340*/  IMAD.WIDE.U32 R4, R0, UR57, R4 ;  /* 0x0000003900047c25 */ /* 0x000fca000f8e0004 */
[----:B------:R-:W-:-:S07]  /*2350*/  IADD3 R10, R5, UR15, RZ ;  /* 0x0000000f050a7c10 */ /* 0x000fce000fffe0ff */
        /* <DEDUP_REMOVED lines=11> */
.L_x_86:
[----:B------:R-:W-:Y:S05]  /*2410*/  BSYNC B0 ;  /* 0x0000000000007941 */ /* 0x000fea0003800000 */
.L_x_85:
        /* <DEDUP_REMOVED lines=14> */
.L_x_88:
[----:B------:R-:W-:Y:S05]  /*2500*/  BSYNC B0 ;  /* 0x0000000000007941 */ /* 0x000fea0003800000 */
.L_x_87:
        /* <DEDUP_REMOVED lines=17> */
[----:B-1----:R-:W-:Y:S01]  /*2620*/  IMAD R8, R16, UR10, RZ ;  /* 0x0000000a10087c24 */ /* 0x002fe2000f8e02ff */
        /* <DEDUP_REMOVED lines=8> */
.L_x_90:
[----:B------:R-:W-:Y:S05]  /*26b0*/  BSYNC B0 ;  /* 0x0000000000007941 */ /* 0x000fea0003800000 */
.L_x_89:
        /* <DEDUP_REMOVED lines=12> */
[----:B------:R3:W-:Y:S01]  /*2780*/  STG.E.128 desc[UR12][R4.64], RZ ;  /* 0x000000ff04007986 */ /* 0x0007e2000c101d0c */
[----:B------:R-:W-:Y:S05]  /*2790*/  BRA `(.L_x_91) ;  /* 0x0000006000887947 */ /* 0x000fea0003800000 */
.L_x_82:
[----:B------:R-:W-:Y:S01]  /*27a0*/  UIMAD UR5, UR37, UR26, URZ ;  /* 0x0000001a250572a4 */ /* 0x000fe2000f8e023f */
[----:B------:R-:W-:Y:S01]  /*27b0*/  IMAD.U32 R4, RZ, RZ, UR26 ;  /* 0x0000001aff047e24 */ /* 0x000fe2000f8e00ff */
[----:B------:R-:W-:Y:S01]  /*27c0*/  UIMAD UR8, UR21, -0x80, UR6 ;  /* 0xffffff80150878a4 */ /* 0x000fe2000f8e0206 */
[C---:B------:R-:W-:Y:S01]  /*27d0*/  VIADD R6, R3.reuse, 0x40 ;  /* 0x0000004003067836 */ /* 0x040fe20000000000 */
[----:B------:R-:W-:Y:S01]  /*27e0*/  UIMAD UR5, UR25, UR27, UR5 ;  /* 0x0000001b190572a4 */ /* 0x000fe2000f8e0205 */
[----:B------:R-:W-:Y:S01]  /*27f0*/  IMAD.WIDE.U32 R4, R4, UR25, R238 ;  /* 0x0000001904047c25 */ /* 0x000fe2000f8e00ee */
[----:B------:R-:W-:Y:S01]  /*2800*/  ULDC.64 UR14, c[0x0][0x268] ;  /* 0x00009a00000e7ab9 */ /* 0x000fe20000000a00 */
[----:B------:R-:W-:Y:S01]  /*2810*/  ULEA.HI UR9, UR7, UR7, URZ, 0x1 ;  /* 0x0000000707097291 */ /* 0x000fe2000f8f083f */
[----:B------:R-:W-:Y:S01]  /*2820*/  ISETP.GE.AND P1, PT, R3, UR8, PT ;  /* 0x0000000803007c0c */ /* 0x000fe2000bf26270 */
[----:B------:R-:W-:Y:S01]  /*2830*/  BSSY B0, `(.L_x_92) ;  /* 0x000002c000007945 */ /* 0x000fe20003800000 */
[----:B------:R-:W-:Y:S01]  /*2840*/  IMAD.U32 R0, RZ, RZ, UR5 ;  /* 0x00000005ff007e24 */ /* 0x000fe2000f8e00ff */
[----:B------:R-:W-:Y:S01]  /*2850*/  IADD3 R4, P0, R4, UR36, RZ ;  /* 0x0000002404047c10 */ /* 0x000fe2000ff1e0ff */
[----:B------:R-:W-:Y:S01]  /*2860*/  ULOP3.LUT UR9, UR9, 0xfffffffe, URZ, 0xc0, !UPT ;  /* 0xfffffffe09097892 */ /* 0x000fe2000f8ec03f */
[----:B------:R-:W-:Y:S01]  /*2870*/  ISETP.GE.AND P2, PT, R6, UR8, PT ;  /* 0x0000000806007c0c */ /* 0x000fe2000bf46270 */
[----:B------:R-:W-:Y:S01]  /*2880*/  UIMAD UR5, UR7, -0x80, UR11 ;  /* 0xffffff80070578a4 */ /* 0x000fe2000f8e020b */
[----:B------:R-:W-:Y:S01]  /*2890*/  IADD3.X R5, R5, UR39, R0, P0, !PT ;  /* 0x0000002705057c10 */ /* 0x000fe200087fe400 */
[----:B------:R-:W-:Y:S01]  /*28a0*/  IMAD R0, R15, UR14, RZ ;  /* 0x0000000e0f007c24 */ /* 0x000fe2000f8e02ff */
[----:B------:R-:W-:Y:S01]  /*28b0*/  PLOP3.LUT P0, PT, PT, PT, UP4, 0x80, 0x0 ;  /* 0x000000000000781c */ /* 0x000fe20003f0f048 */
[----:B------:R-:W-:-:S02]  /*28c0*/  UIADD3 UR9, UR7, -UR9, URZ ;  /* 0x8000000907097290 */ /* 0x000fc4000fffe03f */
[----:B------:R-:W-:Y:S01]  /*28d0*/  IMAD R11, R10, UR15, R0 ;  /* 0x0000000f0a0b7c24 */ /* 0x000fe2000f8e0200 */
[----:B------:R-:W-:Y:S01]  /*28e0*/  LEA R0, R248, UR4, 0x1 ;  /* 0x00000004f8007c11 */ /* 0x000fe2000f8e08ff */
[----:B------:R-:W-:-:S08]  /*28f0*/  UISETP.NE.AND UP0, UPT, UR9, 0x1, UPT ;  /* 0x000000010900788c */ /* 0x000fd0000bf05270 */
[----:B------:R-:W-:Y:S01]  /*2900*/  @P0 BAR.SYNC.DEFER_BLOCKING 0x0 ;  /* 0x0000000000000b1d */ /* 0x000fe20000010000 */
[----:B------:R-:W-:Y:S01]  /*2910*/  ISETP.GE.AND P4, PT, R6, UR5, PT ;  /* 0x0000000506007c0c */ /* 0x000fe2000bf86270 */
[----:B------:R-:W-:Y:S01]  /*2920*/  VIADD R6, R248, 0x1000 ;  /* 0x00001000f8067836 */ /* 0x000fe20000000000 */
[----:B------:R-:W-:Y:S01]  /*2930*/  PLOP3.LUT P0, PT, PT, PT, UP0, 0x80, 0x0 ;  /* 0x000000000000781c */ /* 0x000fe20003f0f008 */
[----:B------:R-:W-:Y:S01]  /*2940*/  IMAD.WIDE.U32 R4, R10, UR14, R4 ;  /* 0x0000000e0a047c25 */ /* 0x000fe2000f8e0004 */
[----:B------:R-:W-:Y:S02]  /*2950*/  ISETP.GE.AND P5, PT, R3, UR5, PT ;  /* 0x0000000503007c0c */ /* 0x000fe4000bfa6270 */
[----:B------:R-:W-:Y:S01]  /*2960*/  SEL R177, R6, R248, !P0 ;  /* 0x000000f806b17207 */ /* 0x000fe20004000000 */
[----:B------:R-:W-:Y:S01]  /*2970*/  IMAD.IADD R11, R5, 0x1, R11 ;  /* 0x00000001050b7824 */ /* 0x000fe200078e020b */
        /* <DEDUP_REMOVED lines=23> */
.L_x_93:
[----:B------:R-:W-:Y:S05]  /*2af0*/  BSYNC B0 ;  /* 0x0000000000007941 */ /* 0x000fea0003800000 */
.L_x_92:
        /* <DEDUP_REMOVED lines=9> */
[----:B------:R-:W-:-:S03]  /*2b90*/  MOV R7, R11 ;  /* 0x0000000b00077202 */ /* 0x000fc60000000f00 */
[----:B------:R-:W-:-:S04]  /*2ba0*/  IMAD.X R6, RZ, RZ, R16, P3 ;  /* 0x000000ffff067224 */ /* 0x000fc800018e0610 */
[----:B---3--:R-:W-:Y:S02]  /*2bb0*/  IMAD R8, R6, UR26, RZ ;  /* 0x0000001a06087c24 */ /* 0x008fe4000f8e02ff */
[----:B------:R-:W-:-:S04]  /*2bc0*/  IMAD.MOV.U32 R6, RZ, RZ, R4 ;  /* 0x000000ffff067224 */ /* 0x000fc800078e0004 */
[----:B------:R-:W-:-:S04]  /*2bd0*/  IMAD.WIDE.U32 R6, R5, UR26, R6 ;  /* 0x0000001a05067c25 */ /* 0x000fc8000f8e0006 */
        /* <DEDUP_REMOVED lines=8> */
.L_x_95:
[----:B------:R-:W-:Y:S05]  /*2c60*/  BSYNC B0 ;  /* 0x0000000000007941 */ /* 0x000fea0003800000 */
.L_x_94:
[----:B------:R-:W0:Y:S01]  /*2c70*/  LDGDEPBAR ;  /* 0x00000000000079af */ /* 0x000e220000000000 */
[----:B------:R-:W-:Y:S01]  /*2c80*/  BSSY B0, `(.L_x_96) ;  /* 0x0000011000007945 */ /* 0x000fe20003800000 */
[----:B---3--:R-:W-:Y:S02]  /*2c90*/  MOV R8, UR28 ;  /* 0x0000001c00087c02 */ /* 0x008fe40008000f00 */
[----:B------:R3:W-:Y:S01]  /*2ca0*/  @P5 STS [R0+0x4000], RZ ;  /* 0x004000ff00005388 */ /* 0x0007e20000000800 */
[----:B------:R-:W-:-:S03]  /*2cb0*/  LEA R177, R177, UR4, 0x1 ;  /* 0x00000004b1b17c11 */ /* 0x000fc6000f8e08ff */
        /* <DEDUP_REMOVED lines=13> */
.L_x_97:
[----:B------:R-:W-:Y:S05]  /*2d90*/  BSYNC B0 ;  /* 0x0000000000007941 */ /* 0x000fea0003800000 */
.L_x_96:
[----:B------:R1:W-:Y:S01]  /*2da0*/  @P4 STS.128 [R0+0x5000], RZ ;  /* 0x005000ff00004388 */ /* 0x0003e20000000c00 */
[----:B------:R-:W-:Y:S04]  /*2db0*/  BSSY B0, `(.L_x_98) ;  /* 0x000000c000007945 */ /* 0x000fe80003800000 */
[----:B------:R-:W-:Y:S05]  /*2dc0*/  @P4 BRA `(.L_x_99) ;  /* 0x0000000000284947 */ /* 0x000fea0003800000 */
[----:B------:R-:W-:Y:S02]  /*2dd0*/  ULDC UR8, c[0x0][0x2d0] ;  /* 0x0000b40000087ab9 */ /* 0x000fe40000000800 */
[----:B------:R-:W-:-:S13]  /*2de0*/  ISETP.GE.AND P3, PT, R238, UR8, PT ;  /* 0x00000008ee007c0c */ /* 0x000fda000bf66270 */
[----:B------:R1:W-:Y:S01]  /*2df0*/  @P3 STS.128 [R0+0x5000], RZ ;  /* 0x005000ff00003388 */ /* 0x0003e20000000c00 */
[----:B------:R-:W-:Y:S05]  /*2e00*/  @P3 BRA `(.L_x_99) ;  /* 0x0000000000183947 */ /* 0x000fea0003800000 */
[----:B------:R-:W-:-:S04]  /*2e10*/  LEA R4, P3, R12, R188, 0x7 ;  /* 0x000000bc0c047211 */ /* 0x000fc800078638ff */
[----:B------:R-:W-:-:S05]  /*2e20*/  LEA.HI.X R5, R12, R189, R13, 0x7, P3 ;  /* 0x000000bd0c057211 */ /* 0x000fca00018f3c0d */
[----:B------:R-:W-:Y:S01]  /*2e30*/  @!PT LDS RZ, [RZ] ;  /* 0x00000000fffff984 */ /* 0x000fe20000000800 */
[----:B------:R-:W-:Y:S01]  /*2e40*/  @!PT LDS RZ, [RZ] ;  /* 0x00000000fffff984 */ /* 0x000fe20000000800 */
[----:B------:R-:W-:Y:S01]  /*2e50*/  @!PT LDS RZ, [RZ] ;  /* 0x00000000fffff984 */ /* 0x000fe20000000800 */
[----:B------:R1:W-:Y:S04]  /*2e60*/  LDGSTS.E.BYPASS.LTC128B.128 [R0+0x5000], desc[UR12][R4.64] ;  /* 0x0500000004007fae */ /* 0x0003e8000b901d4c */
.L_x_99:
[----:B------:R-:W-:Y:S05]  /*2e70*/  BSYNC B0 ;  /* 0x0000000000007941 */ /* 0x000fea0003800000 */
.L_x_98:
[----:B------:R2:W-:Y:S01]  /*2e80*/  @P5 STS [R177], RZ ;  /* 0x000000ffb1005388 */ /* 0x0005e20000000800 */
[----:B------:R-:W-:Y:S01]  /*2e90*/  BSSY B0, `(.L_x_100) ;  /* 0x0000011000007945 */ /* 0x000fe20003800000 */
[----:B-1----:R-:W-:Y:S02]  /*2ea0*/  IADD3 R4, R243, 0x48, RZ ;  /* 0x00000048f3047810 */ /* 0x002fe40007ffe0ff */
[----:B------:R2:W-:Y:S04]  /*2eb0*/  @P5 STS [R177+0x4], RZ ;  /* 0x000004ffb1005388 */ /* 0x0005e80000000800 */
        /* <DEDUP_REMOVED lines=14> */
.L_x_101:
[----:B------:R-:W-:Y:S05]  /*2fa0*/  BSYNC B0 ;  /* 0x0000000000007941 */ /* 0x000fea0003800000 */
.L_x_100:
        /* <DEDUP_REMOVED lines=13> */
[----:B------:R-:W-:Y:S02]  /*3080*/  IMAD.U32 R5, RZ, RZ, UR32 ;  /* 0x00000020ff057e24 */ /* 0x000fe4000f8e00ff */
[----:B------:R-:W-:-:S03]  /*3090*/  IMAD.U32 R7, RZ, RZ, UR33 ;  /* 0x00000021ff077e24 */ /* 0x000fc6000f8e00ff */
[----:B------:R-:W-:-:S04]  /*30a0*/  LEA R6, P3, R5, R190, 0x7 ;  /* 0x000000be05067211 */ /* 0x000fc800078638ff */
[----:B------:R-:W-:-:S05]  /*30b0*/  LEA.HI.X R7, R5, R191, R7, 0x7, P3 ;  /* 0x000000bf05077211 */ /* 0x000fca00018f3c07 */
[----:B------:R-:W-:Y:S01]  /*30c0*/  @!PT LDS RZ, [RZ] ;  /* 0x00000000fffff984 */ /* 0x000fe20000000800 */
[----:B------:R-:W-:Y:S01]  /*30d0*/  @!PT LDS RZ, [RZ] ;  /* 0x00000000fffff984 */ /* 0x000fe20000000800 */
[----:B------:R-:W-:Y:S01]  /*30e0*/  @!PT LDS RZ, [RZ] ;  /* 0x00000000fffff984 */ /* 0x000fe20000000800 */
[----:B------:R1:W-:Y:S04]  /*30f0*/  LDGSTS.E.BYPASS.LTC128B.128 [R177+0x1000], desc[UR12][R6.64] ;  /* 0x0100000006b17fae */ /* 0x0003e8000b901d4c */
.L_x_103:
[----:B------:R-:W-:Y:S05]  /*3100*/  BSYNC B0 ;  /* 0x0000000000007941 */ /* 0x000fea0003800000 */
.L_x_102:
[----:B------:R-:W-:Y:S01]  /*3110*/  UIMAD UR8, UR37, UR28, URZ ;  /* 0x0000001c250872a4 */ /* 0x000fe2000f8e023f */
[----:B------:R-:W-:Y:S01]  /*3120*/  ISETP.GE.AND P3, PT, R4, UR5, PT ;  /* 0x0000000504007c0c */ /* 0x000fe2000bf66270 */
[----:B-1----:R-:W-:Y:S01]  /*3130*/  IMAD.WIDE.U32 R6, R8, UR25, R238 ;  /* 0x0000001908067c25 */ /* 0x002fe2000f8e00ee */
[----:B------:R1:W-:Y:S01]  /*3140*/  @P1 STS [R0+0x6000], RZ ;  /* 0x006000ff00001388 */ /* 0x0003e20000000800 */
[----:B------:R-:W-:Y:S01]  /*3150*/  UIMAD UR8, UR25, UR29, UR8 ;  /* 0x0000001d190872a4 */ /* 0x000fe2000f8e0208 */
[----:B------:R-:W-:Y:S01]  /*3160*/  SHF.R.S32.HI R13, RZ, 0x1f, R243 ;  /* 0x0000001fff0d7819 */ /* 0x000fe200000114f3 */
[C---:B------:R-:W-:Y:S01]  /*3170*/  VIADD R8, R243.reuse, 0x8 ;  /* 0x00000008f3087836 */ /* 0x040fe20000000000 */
[----:B------:R1:W-:Y:S01]  /*3180*/  @P1 STS [R0+0x6004], RZ ;  /* 0x006004ff00001388 */ /* 0x0003e20000000800 */
[C---:B------:R-:W-:Y:S01]  /*3190*/  VIADD R5, R243.reuse, 0x40 ;  /* 0x00000040f3057836 */ /* 0x040fe20000000000 */
[----:B------:R-:W-:Y:S01]  /*31a0*/  IADD3 R6, P6, R6, UR10, RZ ;  /* 0x0000000a06067c10 */ /* 0x000fe2000ffde0ff */
[----:B------:R-:W-:Y:S01]  /*31b0*/  IMAD.U32 R9, RZ, RZ, UR8 ;  /* 0x00000008ff097e24 */ /* 0x000fe2000f8e00ff */
[----:B------:R1:W-:Y:S01]  /*31c0*/  @P1 STS.64 [R0+0x6008], RZ ;  /* 0x006008ff00001388 */ /* 0x0003e20000000a00 */
[----:B------:R-:W-:Y:S01]  /*31d0*/  ISETP.GE.AND P5, PT, R8, UR5, PT ;  /* 0x0000000508007c0c */ /* 0x000fe2000bfa6270 */
[----:B------:R-:W-:Y:S01]  /*31e0*/  IMAD.SHL.U32 R8, R243, 0x4, RZ ;  /* 0x00000004f3087824 */ /* 0x000fe200078e00ff */
[----:B------:R-:W-:Y:S01]  /*31f0*/  ISETP.GE.AND P4, PT, R5, UR5, PT ;  /* 0x0000000505007c0c */ /* 0x000fe2000bf86270 */
[----:B------:R-:W-:Y:S01]  /*3200*/  ULDC.64 UR8, c[0x0][0x260] ;  /* 0x0000980000087ab9 */ /* 0x000fe20000000a00 */
[----:B------:R-:W-:Y:S01]  /*3210*/  IADD3.X R7, R7, UR20, R9, P6, !PT ;  /* 0x0000001407077c10 */ /* 0x000fe2000b7fe409 */
[----:B------:R-:W-:Y:S01]  /*3220*/  IMAD R12, R15, UR8, RZ ;  /* 0x000000080f0c7c24 */ /* 0x000fe2000f8e02ff */
[----:B------:R-:W-:Y:S01]  /*3230*/  SHF.R.S32.HI R5, RZ, 0x1f, R4 ;  /* 0x0000001fff057819 */ /* 0x000fe20000011404 */
[----:B------:R-:W-:Y:S01]  /*3240*/  BSSY B0, `(.L_x_104) ;  /* 0x000001e000007945 */ /* 0x000fe20003800000 */
[----:B------:R-:W-:Y:S01]  /*3250*/  @!P3 LEA R14, P6, R4, UR17, 0x2 ;  /* 0x00000011040ebc11 */ /* 0x000fe2000f8c10ff */
[----:B------:R-:W-:-:S02]  /*3260*/  IMAD R12, R10, UR9, R12 ;  /* 0x000000090a0c7c24 */ /* 0x000fc4000f8e020c */
[----:B------:R-:W-:Y:S01]  /*3270*/  IMAD.WIDE.U32 R6, R10, UR8, R6 ;  /* 0x000000080a067c25 */ /* 0x000fe2000f8e0006 */
[----:B------:R-:W-:Y:S02]  /*3280*/  @!P3 LEA.HI.X R15, R4, UR16, R5, 0x2, P6 ;  /* 0x00000010040fbc11 */ /* 0x000fe4000b0f1405 */
[----:B------:R-:W-:Y:S01]  /*3290*/  IADD3 R4, P6, R8, UR17, RZ ;  /* 0x0000001108047c10 */ /* 0x000fe2000ffde0ff */
[----:B------:R-:W-:Y:S01]  /*32a0*/  IMAD.IADD R12, R7, 0x1, R12 ;  /* 0x00000001070c7824 */ /* 0x000fe200078e020c */
[----:B------:R-:W-:-:S04]  /*32b0*/  SHF.L.U64.HI R5, R243, 0x2, R13 ;  /* 0x00000002f3057819 */ /* 0x000fc8000001020d */
        /* <DEDUP_REMOVED lines=22> */
.L_x_105:
[----:B------:R-:W-:Y:S05]  /*3420*/  BSYNC B0 ;  /* 0x0000000000007941 */ /* 0x000fea0003800000 */
.L_x_104:
        /* <DEDUP_REMOVED lines=22> */
.L_x_107:
[----:B------:R-:W-:Y:S05]  /*3590*/  BSYNC B0 ;  /* 0x0000000000007941 */ /* 0x000fea0003800000 */
.L_x_106:
[----:B------:R-:W0:Y:S01]  /*35a0*/  LDGDEPBAR ;  /* 0x00000000000079af */ /* 0x000e220000000000 */
[----:B------:R-:W-:Y:S01]  /*35b0*/  IMAD.MOV.U32 R240, RZ, RZ, 0x7f800000 ;  /* 0x7f800000fff07424 */ /* 0x000fe200078e00ff */
[----:B------:R-:W-:Y:S01]  /*35c0*/  ULDC UR41, c[0x0][0x2d0] ;  /* 0x0000b40000297ab9 */ /* 0x000fe20000000800 */
[----:B------:R-:W-:Y:S02]  /*35d0*/  IMAD.MOV.U32 R241, RZ, RZ, 0x7f800000 ;  /* 0x7f800000fff17424 */ /* 0x000fe400078e00ff */
[----:B------:R-:W-:Y:S02]  /*35e0*/  IMAD.MOV.U32 R242, RZ, RZ, 0x7f800000 ;  /* 0x7f800000fff27424 */ /* 0x000fe400078e00ff */
[----:B------:R-:W-:Y:S01]  /*35f0*/  IMAD.MOV.U32 R237, RZ, RZ, 0x7f800000 ;  /* 0x7f800000ffed7424 */ /* 0x000fe200078e00ff */
[----:B------:R-:W5:Y:S01]  /*3600*/  @!P3 LDG.E R240, desc[UR12][R14.64] ;  /* 0x0000000c0ef0b981 */ /* 0x000f62000c1e1900 */
[----:B-1234-:R-:W-:Y:S01]  /*3610*/  VIADD R0, R243, 0xffffff80 ;  /* 0xffffff80f3007836 */ /* 0x01efe20000000000 */
[----:B------:R-:W-:-:S02]  /*3620*/  UIADD3 UR5, UR25, UR11, URZ ;  /* 0x0000000b19057290 */ /* 0x000fc4000fffe03f */
[----:B------:R-:W5:Y:S01]  /*3630*/  @!P6 LDG.E R241, desc[UR12][R4.64] ;  /* 0x0000000c04f1e981 */ /* 0x000f62000c1e1900 */
[----:B------:R-:W-:Y:S01]  /*3640*/  VIADD R160, R168, 0x1000 ;  /* 0x00001000a8a07836 */ /* 0x000fe20000000000 */
[----:B------:R-:W-:Y:S01]  /*3650*/  CS2R R94, SRZ ;  /* 0x00000000005e7805 */ /* 0x000fe2000001ff00 */
[----:B------:R-:W-:Y:S01]  /*3660*/  IMAD.SHL.U32 R247, R243, 0x4, RZ ;  /* 0x00000004f3f77824 */ /* 0x000fe200078e00ff */
[----:B------:R-:W5:Y:S01]  /*3670*/  @!P5 LDG.E R242, desc[UR12][R4.64+0x20] ;  /* 0x0000200c04f2d981 */ /* 0x000f62000c1e1900 */
[----:B------:R-:W-:Y:S02]  /*3680*/  CS2R R92, SRZ ;  /* 0x00000000005c7805 */ /* 0x000fe4000001ff00 */
[----:B------:R-:W-:Y:S02]  /*3690*/  CS2R R98, SRZ ;  /* 0x0000000000627805 */ /* 0x000fe4000001ff00 */
[----:B------:R-:W-:Y:S01]  /*36a0*/  CS2R R96, SRZ ;  /* 0x0000000000607805 */ /* 0x000fe2000001ff00 */
[----:B------:R1:W5:Y:S01]  /*36b0*/  @!P4 LDG.E R237, desc[UR12][R4.64+0x100] ;  /* 0x0001000c04edc981 */ /* 0x000362000c1e1900 */
[----:B------:R-:W-:-:S02]  /*36c0*/  CS2R R90, SRZ ;  /* 0x00000000005a7805 */ /* 0x000fc4000001ff00 */
        /* <DEDUP_REMOVED lines=13> */
[----:B------:R-:W-:Y:S01]  /*37a0*/  SHF.L.U64.HI R246, R243, 0x2, R13 ;  /* 0x00000002f3f67819 */ /* 0x000fe2000001020d */
[----:B------:R-:W-:Y:S01]  /*37b0*/  IMAD.MOV.U32 R220, RZ, RZ, R177 ;  /* 0x000000ffffdc7224 */ /* 0x000fe200078e00b1 */
[----:B------:R-:W-:Y:S01]  /*37c0*/  ULDC UR8, c[0x0][0x394] ;  /* 0x0000e50000087ab9 */ /* 0x000fe20000000800 */
[----:B------:R-:W-:Y:S02]  /*37d0*/  USHF.L.U32 UR38, UR24, 0x3, URZ ;  /* 0x0000000318267899 */ /* 0x000fe4000800063f */
[----:B------:R-:W-:-:S02]  /*37e0*/  USHF.L.U32 UR37, UR24, 0x4, URZ ;  /* 0x0000000418257899 */ /* 0x000fc4000800063f */
[----:B------:R-:W-:Y:S02]  /*37f0*/  UIMAD UR36, UR24, 0x18, URZ ;  /* 0x00000018182478a4 */ /* 0x000fe4000f8e023f */
[----:B------:R-:W-:Y:S02]  /*3800*/  USHF.L.U32 UR35, UR24, 0x5, URZ ;  /* 0x0000000518237899 */ /* 0x000fe4000800063f */
[----:B------:R-:W-:Y:S02]  /*3810*/  UIMAD UR34, UR24, 0x28, URZ ;  /* 0x00000028182278a4 */ /* 0x000fe4000f8e023f */
[----:B------:R-:W-:Y:S01]  /*3820*/  UIMAD UR33, UR24, 0x30, URZ ;  /* 0x00000030182178a4 */ /* 0x000fe2000f8e023f */
[----:B------:R2:W3:Y:S01]  /*3830*/  LDSM.16.M88.4 R128, [R161+0x8000] ;  /* 0x00800000a180783b */ /* 0x0004e20000000200 */
[----:B------:R-:W-:Y:S02]  /*3840*/  UIMAD UR32, UR24, 0x38, URZ ;  /* 0x00000038182078a4 */ /* 0x000fe4000f8e023f */
[----:B------:R-:W-:Y:S01]  /*3850*/  USHF.L.U32 UR31, UR24, 0x6, URZ ;  /* 0x00000006181f7899 */ /* 0x000fe2000800063f */
[----:B------:R2:W4:Y:S01]  /*3860*/  LDSM.16.M88.4 R132, [R161+0x8400] ;  /* 0x00840000a184783b */ /* 0x0005220000000200 */
[----:B------:R-:W-:-:S02]  /*3870*/  UIMAD UR30, UR24, 0x48, URZ ;  /* 0x00000048181e78a4 */ /* 0x000fc4000f8e023f */
[----:B------:R-:W-:Y:S01]  /*3880*/  UIMAD UR29, UR24, 0x50, URZ ;  /* 0x00000050181d78a4 */ /* 0x000fe2000f8e023f */
[----:B------:R2:W2:Y:S01]  /*3890*/  LDSM.16.M88.4 R136, [R161+0x8800] ;  /* 0x00880000a188783b */ /* 0x0004a20000000200 */
[----:B------:R-:W-:Y:S02]  /*38a0*/  UIMAD UR28, UR24, 0x58, URZ ;  /* 0x00000058181c78a4 */ /* 0x000fe4000f8e023f */
[----:B------:R-:W-:Y:S01]  /*38b0*/  UIMAD UR27, UR24, 0x60, URZ ;  /* 0x00000060181b78a4 */ /* 0x000fe2000f8e023f */
[----:B------:R2:W2:Y:S01]  /*38c0*/  LDSM.16.M88.4 R140, [R161+0x8c00] ;  /* 0x008c0000a18c783b */ /* 0x0004a20000000200 */
[----:B------:R-:W-:Y:S02]  /*38d0*/  UIMAD UR26, UR24, 0x68, URZ ;  /* 0x00000068181a78a4 */ /* 0x000fe4000f8e023f */
[----:B------:R-:W-:Y:S01]  /*38e0*/  UIADD3 UR23, -UR23, URZ, URZ ;  /* 0x0000003f17177290 */ /* 0x000fe2000fffe13f */
[----:B------:R2:W2:Y:S01]  /*38f0*/  LDSM.16.M88.4 R144, [R162+0x8000] ;  /* 0x00800000a290783b */ /* 0x0004a20000000200 */
[----:B------:R-:W-:-:S03]  /*3900*/  ULDC UR42, c[0x0][0x398] ;  /* 0x0000e600002a7ab9 */ /* 0x000fc60000000800 */
[----:B------:R2:W2:Y:S04]  /*3910*/  LDSM.16.M88.4 R148, [R162+0x8400] ;  /* 0x00840000a294783b */ /* 0x0004a80000000200 */
[----:B------:R2:W2:Y:S04]  /*3920*/  LDSM.16.M88.4 R152, [R162+0x8800] ;  /* 0x00880000a298783b */ /* 0x0004a80000000200 */
[----:B------:R2:W2:Y:S01]  /*3930*/  LDSM.16.M88.4 R156, [R162+0x8c00] ;  /* 0x008c0000a29c783b */ /* 0x0004a20000000200 */
[----:B-1----:R-:W-:Y:S01]  /*3940*/  VIADD R4, R167, 0x1000 ;  /* 0x00001000a7047836 */ /* 0x002fe20000000000 */
[----:B------:R-:W-:Y:S01]  /*3950*/  SHF.R.S32.HI R3, RZ, 0x1f, R0 ;  /* 0x0000001fff037819 */ /* 0x000fe20000011400 */
[----:B------:R-:W-:Y:S01]  /*3960*/  UIADD3 UR5, -UR6, 0x80, UR5 ;  /* 0x0000008006057890 */ /* 0x000fe2000fffe105 */
[----:B------:R-:W-:-:S02]  /*3970*/  SEL R160, R160, R168, !P0 ;  /* 0x000000a8a0a07207 */ /* 0x000fc40004000000 */
[----:B------:R-:W-:Y:S02]  /*3980*/  SHF.L.U64.HI R245, R0, 0x2, R3 ;  /* 0x0000000200f57819 */ /* 0x000fe40000010203 */
[----:B------:R-:W-:Y:S01]  /*3990*/  SEL R3, R4, R167, !P0 ;  /* 0x000000a704037207 */ /* 0x000fe20004000000 */
[----:B------:R-:W-:Y:S01]  /*39a0*/  IMAD.SHL.U32 R244, R0, 0x4, RZ ;  /* 0x0000000400f47824 */ /* 0x000fe200078e00ff */
[----:B------:R-:W-:Y:S02]  /*39b0*/  LEA R160, R160, UR4, 0x1 ;  /* 0x00000004a0a07c11 */ /* 0x000fe4000f8e08ff */
[----:B------:R-:W-:Y:S01]  /*39c0*/  LEA R3, R3, UR4, 0x1 ;  /* 0x0000000403037c11 */ /* 0x000fe2000f8e08ff */
[----:B------:R-:W-:Y:S02]  /*39d0*/  UIMAD UR25, UR24, 0x70, URZ ;  /* 0x00000070181978a4 */ /* 0x000fe4000f8e023f */
[----:B------:R-:W-:Y:S02]  /*39e0*/  UIADD3 UR39, UR5, -UR44, URZ ;  /* 0x8000002c05277290 */ /* 0x000fe4000fffe03f */
[----:B------:R-:W-:Y:S01]  /*39f0*/  UIMAD UR24, UR24, 0x78, URZ ;  /* 0x00000078181878a4 */ /* 0x000fe2000f8e023f */
[----:B------:R-:W-:Y:S01]  /*3a00*/  UMOV UR15, UR8 ;  /* 0x00000008000f7c82 */ /* 0x000fe20008000000 */
[----:B---34-:R-:W-:-:S10]  /*3a10*/  ULDC UR5, c[0x0][0x2ec] ;  /* 0x0000bb0000057ab9 */ /* 0x018fd40000000800 */
.L_x_112:
[----:B------:R-:W0:Y:S01]  /*3a20*/  LDGDEPBAR ;  /* 0x00000000000079af */ /* 0x000e220000000000 */
[----:B------:R-:W-:Y:S01]  /*3a30*/  IADD3 R4, P0, R247, UR19, RZ ;  /* 0x00000013f7047c10 */ /* 0x000fe2000ff1e0ff */
[----:B------:R-:W-:Y:S01]  /*3a40*/  IMAD.IADD R112, R166, 0x1, R160 ;  /* 0x00000001a6707824 */ /* 0x000fe200078e02a0 */
[----:B------:R-:W-:Y:S01]  /*3a50*/  USHF.L.U32 UR8, UR7, 0x7, URZ ;  /* 0x0000000707087899 */ /* 0x000fe2000800063f */
[----:B------:R-:W-:Y:S01]  /*3a60*/  IMAD.MOV.U32 R216, RZ, RZ, R179 ;  /* 0x000000ffffd87224 */ /* 0x000fe200078e00b3 */
[----:B------:R-:W-:Y:S01]  /*3a70*/  IADD3.X R5, R246, UR18, RZ, P0, !PT ;  /* 0x00000012f6057c10 */ /* 0x000fe200087fe4ff */
[----:B------:R-:W-:Y:S01]  /*3a80*/  UMOV UR10, UR60 ;  /* 0x0000003c000a7c82 */ /* 0x000fe20008000000 */
[----:B------:R-:W-:Y:S01]  /*3a90*/  UISETP.GE.AND UP0, UPT, UR8, UR39, UPT ;  /* 0x000000270800728c */ /* 0x000fe2000bf06270 */
[----:B------:R-:W-:Y:S05]  /*3aa0*/  IMAD.MOV.U32 R217, RZ, RZ, R178 ;  /* 0x000000ffffd97224 */ /* 0x000fea00078e00b2 */
[----:B------:R-:W-:Y:S01]  /*3ab0*/  PLOP3.LUT P0, PT, PT, PT, UP0, 0x80, 0x0 ;  /* 0x000000000000781c */ /* 0x000fe20003f0f008 */
[----:B------:R-:W-:Y:S04]  /*3ac0*/  DEPBAR.LE SB0, 0x0 ;  /* 0x000080000000791a */ /* 0x000fe80000000000 */
[----:B------:R-:W-:Y:S06]  /*3ad0*/  BAR.SYNC.DEFER_BLOCKING 0x0 ;  /* 0x0000000000007b1d */ /* 0x000fec0000010000 */
[----:B-----5:R-:W5:Y:S04]  /*3ae0*/  LDG.E R176, desc[UR12][R4.64] ;  /* 0x0000000c04b07981 */ /* 0x020f68000c1e1900 */
[----:B------:R-:W5:Y:S04]  /*3af0*/  LDG.E R175, desc[UR12][R4.64+0x20] ;  /* 0x0000200c04af7981 */ /* 0x000f68000c1e1900 */
[----:B------:R-:W5:Y:S04]  /*3b00*/  LDG.E R174, desc[UR12][R4.64+0x100] ;  /* 0x0001000c04ae7981 */ /* 0x000f68000c1e1900 */
[----:B------:R1:W5:Y:S04]  /*3b10*/  LDG.E R173, desc[UR12][R4.64+0x120] ;  /* 0x0001200c04ad7981 */ /* 0x000368000c1e1900 */
[----:B------:R-:W-:Y:S04]  /*3b20*/  LDSM.16.M88.4 R64, [R160] ;  /* 0x00000000a040783b */ /* 0x000fe80000000200 */
[----:B------:R-:W1:Y:S04]  /*3b30*/  LDSM.16.M88.4 R16, [R161+0x6000] ;  /* 0x00600000a110783b */ /* 0x000e680000000200 */
[----:B------:R-:W3:Y:S04]  /*3b40*/  LDSM.16.M88.4 R60, [R160+0x1000] ;  /* 0x00100000a03c783b */ /* 0x000ee80000000200 */
[----:B------:R-:W4:Y:S04]  /*3b50*/  LDSM.16.M88.4 R32, [R161+0x6400] ;  /* 0x00640000a120783b */ /* 0x000f280000000200 */
[----:B------:R-:W2:Y:S04]  /*3b60*/  LDSM.16.M88.4 R48, [R161+0x6800] ;  /* 0x00680000a130783b */ /* 0x000ea80000000200 */
[----:B------:R-:W2:Y:S04]  /*3b70*/  LDSM.16.M88.4 R100, [R161+0x6c00] ;  /* 0x006c0000a164783b */ /* 0x000ea80000000200 */
[----:B------:R-:W-:Y:S04]  /*3b80*/  LDSM.16.M88.4 R104, [R112] ;  /* 0x000000007068783b */ /* 0x000fe80000000200 */
[----:B------:R-:W2:Y:S04]  /*3b90*/  LDSM.16.M88.4 R108, [R162+0x6000] ;  /* 0x00600000a26c783b */ /* 0x000ea80000000200 */
[----:B------:R-:W2:Y:S04]  /*3ba0*/  LDSM.16.M88.4 R112, [R112+0x1000] ;  /* 0x001000007070783b */ /* 0x000ea80000000200 */
[----:B------:R-:W2:Y:S04]  /*3bb0*/  LDSM.16.M88.4 R116, [R162+0x6400] ;  /* 0x00640000a274783b */ /* 0x000ea80000000200 */
[----:B------:R-:W2:Y:S01]  /*3bc0*/  LDSM.16.M88.4 R120, [R162+0x6800] ;  /* 0x00680000a278783b */ /* 0x000ea20000000200 */
[-C--:B-1----:R-:W-:Y:S03]  /*3bd0*/  HMMA.16816.F32 R4, R64, R16.reuse, RZ ;  /* 0x000000104004723c */ /* 0x082fe600000018ff */
[----:B------:R-:W1:Y:S03]  /*3be0*/  LDSM.16.M88.4 R124, [R162+0x6c00] ;  /* 0x006c0000a27c783b */ /* 0x000e660000000200 */
[C---:B---3--:R-:W-:Y:S06]  /*3bf0*/  HMMA.16816.F32 R8, R60.reuse, R16, RZ ;  /* 0x000000103c08723c */ /* 0x048fec00000018ff */
[-C--:B------:R-:W-:Y:S06]  /*3c00*/  HMMA.16816.F32 R12, R60, R18.reuse, RZ ;  /* 0x000000123c0c723c */ /* 0x080fec00000018ff */
        /* <DEDUP_REMOVED lines=11> */
[-C--:B------:R-:W-:Y:S06]  /*3cc0*/  HMMA.16816.F32 R60, R60, R102.reuse, RZ ;  /* 0x000000663c3c723c */ /* 0x080fec00000018ff */
[----:B------:R-:W-:Y:S06]  /*3cd0*/  HMMA.16816.F32 R64, R64, R102, RZ ;  /* 0x000000664040723c */ /* 0x000fec00000018ff */
[-C--:B------:R-:W-:Y:S06]  /*3ce0*/  HMMA.16816.F32 R4, R104, R108.reuse, R4 ;  /* 0x0000006c6804723c */ /* 0x080fec0000001804 */
[C---:B------:R-:W-:Y:S06]  /*3cf0*/  HMMA.16816.F32 R8, R112.reuse, R108, R8 ;  /* 0x0000006c7008723c */ /* 0x040fec0000001808 */
        /* <DEDUP_REMOVED lines=10> */
[-C--:B-1----:R-:W-:Y:S06]  /*3da0*/  HMMA.16816.F32 R52, R104, R124.reuse, R52 ;  /* 0x0000007c6834723c */ /* 0x082fec0000001834 */
[C---:B------:R-:W-:Y:S06]  /*3db0*/  HMMA.16816.F32 R56, R112.reuse, R124, R56 ;  /* 0x0000007c7038723c */ /* 0x040fec0000001838 */
[-C--:B------:R-:W-:Y:S06]  /*3dc0*/  HMMA.16816.F32 R60, R112, R126.reuse, R60 ;  /* 0x0000007e703c723c */ /* 0x080fec000000183c */
[----:B------:R-:W-:Y:S01]  /*3dd0*/  HMMA.16816.F32 R64, R104, R126, R64 ;  /* 0x0000007e6840723c */ /* 0x000fe20000001840 */
[----:B------:R-:W-:Y:S11]  /*3de0*/  @!UPT UIADD3 URZ, URZ, URZ, URZ ;  /* 0x0000003f3f3ff290 */ /* 0x000ff6000fffe03f */
[----:B------:R-:W-:Y:S01]  /*3df0*/  @!UPT UIADD3 URZ, URZ, URZ, URZ ;  /* 0x0000003f3f3ff290 */ /* 0x000fe2000fffe03f */
[----:B------:R-:W-:Y:S11]  /*3e00*/  @!P0 BRA `(.L_x_108) ;  /* 0x0000000000308947 */ /* 0x000ff60003800000 */
[----:B------:R-:W-:Y:S02]  /*3e10*/  USHF.L.U32 UR9, UR21, 0x7, URZ ;  /* 0x0000000715097899 */ /* 0x000fe4000800063f */
[----:B------:R-:W-:Y:S02]  /*3e20*/  UIADD3 UR20, UR8, 0x80, URZ ;  /* 0x0000008008147890 */ /* 0x000fe4000fffe03f */
[----:B------:R-:W-:Y:S02]  /*3e30*/  UIADD3 UR10, UR9, UR11, URZ ;  /* 0x0000000b090a7290 */ /* 0x000fe4000fffe03f */
[----:B------:R-:W-:Y:S02]  /*3e40*/  UIADD3 UR14, UR9, 0x80, URZ ;  /* 0x00000080090e7890 */ /* 0x000fe4000fffe03f */
[----:B------:R-:W-:Y:S03]  /*3e50*/  UIADD3 UR9, UR15, UR10, -UR6 ;  /* 0x0000000a0f097290 */ /* 0x000fe6000fffe806 */
[----:B------:R-:W-:Y:S01]  /*3e60*/  UMOV UR10, UR15 ;  /* 0x0000000f000a7c82 */ /* 0x000fe20008000000 */
[----:B------:R-:W-:Y:S01]  /*3e70*/  UISETP.GE.AND UP0, UPT, UR20, UR9, UPT ;  /* 0x000000091400728c */ /* 0x000fe2000bf06270 */
[----:B------:R-:W-:Y:S05]  /*3e80*/  IMAD.U32 R0, RZ, RZ, UR14 ;  /* 0x0000000eff007e24 */ /* 0x000fea000f8e00ff */
[----:B------:R-:W-:Y:S02]  /*3e90*/  ISETP.LT.AND P0, PT, R0, UR6, PT ;  /* 0x0000000600007c0c */ /* 0x000fe4000bf01270 */
[----:B------:R-:W-:Y:S11]  /*3ea0*/  PLOP3.LUT P1, PT, PT, PT, UP0, 0x80, 0x0 ;  /* 0x000000000000781c */ /* 0x000ff60003f2f008 */
[----:B------:R-:W-:Y:S02]  /*3eb0*/  @!UPT UIADD3 URZ, URZ, URZ, URZ ;  /* 0x0000003f3f3ff290 */ /* 0x000fe4000fffe03f */
[----:B------:R-:W-:Y:S05]  /*3ec0*/  @!P1 BRA P0, `(.L_x_109) ;  /* 0x0000000c00a09947 */ /* 0x000fea0000000000 */
.L_x_108:
[----:B------:R-:W-:Y:S01]  /*3ed0*/  UIADD3 UR14, UR6, 0x1, -UR11 ;  /* 0x00000001060e7890 */ /* 0x000fe2000fffe80b */
[----:B------:R-:W-:Y:S01]  /*3ee0*/  IMAD.U32 R0, RZ, RZ, UR21 ;  /* 0x00000015ff007e24 */ /* 0x000fe2000f8e00ff */
[----:B------:R-:W-:Y:S01]  /*3ef0*/  UIADD3 UR9, -UR10, UR6, -UR11 ;  /* 0x000000060a097290 */ /* 0x000fe2000fffe90b */
[----:B------:R-:W-:Y:S01]  /*3f00*/  VIADD R102, R243, UR8 ;  /* 0x00000008f3667c36 */ /* 0x000fe20008000000 */
[----:B------:R-:W-:Y:S01]  /*3f10*/  UIADD3 UR8, UR14, UR42, URZ ;  /* 0x0000002a0e087290 */ /* 0x000fe2000fffe03f */
[----:B------:R-:W-:Y:S01]  /*3f20*/  IMAD R0, R0, 0x80, R249 ;  /* 0x0000008000007824 */ /* 0x000fe200078e02f9 */
[----:B------:R-:W-:Y:S01]  /*3f30*/  UMOV UR15, UR10 ;  /* 0x0000000a000f7c82 */ /* 0x000fe20008000000 */
[C---:B------:R-:W-:Y:S01]  /*3f40*/  VIADD R103, R102.reuse, 0x40 ;  /* 0x0000004066677836 */ /* 0x040fe20000000000 */
[----:B------:R-:W-:Y:S01]  /*3f50*/  VIADDMNMX R101, R102, UR9, RZ, !PT ;  /* 0x0000000966657c46 */ /* 0x000fe2000f8001ff */
[C---:B------:R-:W-:Y:S02]  /*3f60*/  VIADD R118, R0.reuse, 0x1 ;  /* 0x0000000100767836 */ /* 0x040fe40000000000 */
[----:B------:R-:W-:Y:S01]  /*3f70*/  IMAD.U32 R100, RZ, RZ, UR8 ;  /* 0x00000008ff647e24 */ /* 0x000fe2000f8e00ff */
[CC--:B------:R-:W-:Y:S01]  /*3f80*/  ISETP.GE.AND P0, PT, R0.reuse, R101.reuse, PT ;  /* 0x000000650000720c */ /* 0x0c0fe20003f06270 */
[----:B------:R-:W-:Y:S01]  /*3f90*/  VIADD R117, R0, 0x8 ;  /* 0x0000000800757836 */ /* 0x000fe20000000000 */
[-C--:B------:R-:W-:Y:S01]  /*3fa0*/  ISETP.GE.AND P6, PT, R118, R101.reuse, PT ;  /* 0x000000657600720c */ /* 0x080fe20003fc6270 */
[----:B------:R-:W-:Y:S01]  /*3fb0*/  VIADD R116, R0, 0x9 ;  /* 0x0000000900747836 */ /* 0x000fe20000000000 */
[----:B------:R-:W-:Y:S01]  /*3fc0*/  VIADDMNMX R100, R102, R100, UR6, PT ;  /* 0x0000000666647e46 */ /* 0x000fe2000b800164 */
[C---:B------:R-:W-:Y:S01]  /*3fd0*/  VIADD R115, R0.reuse, 0x10 ;  /* 0x0000001000737836 */ /* 0x040fe20000000000 */
[-C--:B------:R-:W-:Y:S01]  /*3fe0*/  ISETP.GE.AND P5, PT, R117, R101.reuse, PT ;  /* 0x000000657500720c */ /* 0x080fe20003fa6270 */
[C---:B------:R-:W-:Y:S01]  /*3ff0*/  VIADD R114, R0.reuse, 0x11 ;  /* 0x0000001100727836 */ /* 0x040fe20000000000 */
[CC--:B------:R-:W-:Y:S01]  /*4000*/  ISETP.GE.OR P0, PT, R0.reuse, R100.reuse, !P0 ;  /* 0x000000640000720c */ /* 0x0c0fe20004706670 */
[----:B------:R-:W-:Y:S01]  /*4010*/  VIADD R113, R0, 0x18 ;  /* 0x0000001800717836 */ /* 0x000fe20000000000 */
[-C--:B------:R-:W-:Y:S01]  /*4020*/  ISETP.GE.OR P6, PT, R118, R100.reuse, !P6 ;  /* 0x000000647600720c */ /* 0x080fe200077c6670 */
[----:B------:R-:W-:Y:S01]  /*4030*/  VIADD R112, R0, 0x19 ;  /* 0x0000001900707836 */ /* 0x000fe20000000000 */
[----:B------:R-:W-:Y:S01]  /*4040*/  FSEL R4, R4, -INF , !P0 ;  /* 0xff80000004047808 */ /* 0x000fe20004000000 */
[C---:B------:R-:W-:Y:S01]  /*4050*/  VIADD R111, R0.reuse, 0x20 ;  /* 0x00000020006f7836 */ /* 0x040fe20000000000 */
[----:B------:R-:W-:Y:S01]  /*4060*/  FSEL R5, R5, -INF , !P6 ;  /* 0xff80000005057808 */ /* 0x000fe20007000000 */
[----:B------:R-:W-:Y:S01]  /*4070*/  VIADD R110, R0, 0x21 ;  /* 0x00000021006e7836 */ /* 0x000fe20000000000 */
[-C--:B------:R-:W-:Y:S01]  /*4080*/  ISETP.GE.AND P4, PT, R116, R101.reuse, PT ;  /* 0x000000657400720c */ /* 0x080fe20003f86270 */
[C---:B------:R-:W-:Y:S01]  /*4090*/  VIADD R109, R0.reuse, 0x28 ;  /* 0x00000028006d7836 */ /* 0x040fe20000000000 */
[-C--:B------:R-:W-:Y:S01]  /*40a0*/  ISETP.GE.AND P3, PT, R115, R101.reuse, PT ;  /* 0x000000657300720c */ /* 0x080fe20003f66270 */
        /* <DEDUP_REMOVED lines=9> */
[-C--:B------:R-:W-:Y:S01]  /*4140*/  ISETP.GE.OR P5, PT, R117, R100.reuse, !P5 ;  /* 0x000000647500720c */ /* 0x080fe20006fa6670 */
[----:B------:R-:W-:Y:S01]  /*4150*/  IMAD.U32 R120, RZ, RZ, UR8 ;  /* 0x00000008ff787e24 */ /* 0x000fe2000f8e00ff */
[-C--:B------:R-:W-:Y:S01]  /*4160*/  ISETP.GE.OR P4, PT, R116, R100.reuse, !P4 ;  /* 0x000000647400720c */ /* 0x080fe20006786670 */
[----:B------:R-:W-:Y:S01]  /*4170*/  IMAD.U32 R119, RZ, RZ, UR8 ;  /* 0x00000008ff777e24 */ /* 0x000fe2000f8e00ff */
[-C--:B------:R-:W-:Y:S02]  /*4180*/  ISETP.GE.OR P3, PT, R115, R100.reuse, !P3 ;  /* 0x000000647300720c */ /* 0x080fe40005f66670 */
[-C--:B------:R-:W-:Y:S02]  /*4190*/  ISETP.GE.OR P2, PT, R114, R100.reuse, !P2 ;  /* 0x000000647200720c */ /* 0x080fe40005746670 */
[-C--:B------:R-:W-:Y:S02]  /*41a0*/  ISETP.GE.OR P1, PT, R113, R100.reuse, !P1 ;  /* 0x000000647100720c */ /* 0x080fe40004f26670 */
[-C--:B------:R-:W-:Y:S02]  /*41b0*/  ISETP.GE.OR P0, PT, R112, R100.reuse, !P0 ;  /* 0x000000647000720c */ /* 0x080fe40004706670 */
[-C--:B------:R-:W-:Y:S02]  /*41c0*/  ISETP.GE.OR P6, PT, R111, R100.reuse, !P6 ;  /* 0x000000646f00720c */ /* 0x080fe400077c6670 */
[----:B------:R-:W-:Y:S02]  /*41d0*/  FSEL R16, R16, -INF , !P5 ;  /* 0xff80000010107808 */ /* 0x000fe40006800000 */
[----:B------:R-:W-:Y:S02]  /*41e0*/  FSEL R17, R17, -INF , !P4 ;  /* 0xff80000011117808 */ /* 0x000fe40006000000 */
[----:B------:R-:W-:Y:S02]  /*41f0*/  FSEL R20, R20, -INF , !P3 ;  /* 0xff80000014147808 */ /* 0x000fe40005800000 */
[----:B------:R-:W-:Y:S02]  /*4200*/  FSEL R21, R21, -INF , !P2 ;  /* 0xff80000015157808 */ /* 0x000fe40005000000 */
[----:B------:R-:W-:Y:S02]  /*4210*/  FSEL R32, R32, -INF , !P1 ;  /* 0xff80000020207808 */ /* 0x000fe40004800000 */
[----:B------:R-:W-:Y:S02]  /*4220*/  FSEL R33, R33, -INF , !P0 ;  /* 0xff80000021217808 */ /* 0x000fe40004000000 */
[----:B------:R-:W-:Y:S02]  /*4230*/  FSEL R36, R36, -INF , !P6 ;  /* 0xff80000024247808 */ /* 0x000fe40007000000 */
[-C--:B------:R-:W-:Y:S02]  /*4240*/  ISETP.GE.AND P5, PT, R110, R101.reuse, PT ;  /* 0x000000656e00720c */ /* 0x080fe40003fa6270 */
[-C--:B------:R-:W-:Y:S02]  /*4250*/  ISETP.GE.AND P4, PT, R109, R101.reuse, PT ;  /* 0x000000656d00720c */ /* 0x080fe40003f86270 */
[-C--:B------:R-:W-:Y:S02]  /*4260*/  ISETP.GE.AND P3, PT, R108, R101.reuse, PT ;  /* 0x000000656c00720c */ /* 0x080fe40003f66270 */
[-C--:B------:R-:W-:Y:S02]  /*4270*/  ISETP.GE.AND P2, PT, R107, R101.reuse, PT ;  /* 0x000000656b00720c */ /* 0x080fe40003f46270 */
[-C--:B------:R-:W-:Y:S02]  /*4280*/  ISETP.GE.AND P1, PT, R106, R101.reuse, PT ;  /* 0x000000656a00720c */ /* 0x080fe40003f26270 */
[-C--:B------:R-:W-:Y:S02]  /*4290*/  ISETP.GE.AND P0, PT, R105, R101.reuse, PT ;  /* 0x000000656900720c */ /* 0x080fe40003f06270 */
[----:B------:R-:W-:Y:S01]  /*42a0*/  ISETP.GE.AND P6, PT, R104, R101, PT ;  /* 0x000000656800720c */ /* 0x000fe20003fc6270 */
[----:B------:R-:W-:Y:S01]  /*42b0*/  VIADD R101, R102, 0x8 ;  /* 0x0000000866657836 */ /* 0x000fe20000000000 */
[-C--:B------:R-:W-:Y:S02]  /*42c0*/  ISETP.GE.OR P5, PT, R110, R100.reuse, !P5 ;  /* 0x000000646e00720c */ /* 0x080fe40006fa6670 */
[-C--:B------:R-:W-:Y:S02]  /*42d0*/  ISETP.GE.OR P4, PT, R109, R100.reuse, !P4 ;  /* 0x000000646d00720c */ /* 0x080fe40006786670 */
[-C--:B------:R-:W-:Y:S02]  /*42e0*/  ISETP.GE.OR P3, PT, R108, R100.reuse, !P3 ;  /* 0x000000646c00720c */ /* 0x080fe40005f66670 */
[-C--:B------:R-:W-:Y:S02]  /*42f0*/  ISETP.GE.OR P2, PT, R107, R100.reuse, !P2 ;  /* 0x000000646b00720c */ /* 0x080fe40005746670 */
[-C--:B------:R-:W-:Y:S02]  /*4300*/  ISETP.GE.OR P1, PT, R106, R100.reuse, !P1 ;  /* 0x000000646a00720c */ /* 0x080fe40004f26670 */
[-C--:B------:R-:W-:Y:S02]  /*4310*/  ISETP.GE.OR P0, PT, R105, R100.reuse, !P0 ;  /* 0x000000646900720c */ /* 0x080fe40004706670 */
[----:B------:R-:W-:Y:S01]  /*4320*/  ISETP.GE.OR P6, PT, R104, R100, !P6 ;  /* 0x000000646800720c */ /* 0x000fe200077c6670 */
[----:B------:R-:W-:Y:S01]  /*4330*/  IMAD.U32 R100, RZ, RZ, UR8 ;  /* 0x00000008ff647e24 */ /* 0x000fe2000f8e00ff */
[----:B------:R-:W-:Y:S02]  /*4340*/  VIADDMNMX R101, R101, UR9, RZ, !PT ;  /* 0x0000000965657c46 */ /* 0x000fe4000f8001ff */
[----:B------:R-:W-:Y:S02]  /*4350*/  FSEL R37, R37, -INF , !P5 ;  /* 0xff80000025257808 */ /* 0x000fe40006800000 */
[--C-:B------:R-:W-:Y:S02]  /*4360*/  IADD3 R100, R100, 0x8, R102.reuse ;  /* 0x0000000864647810 */ /* 0x100fe40007ffe066 */
[----:B------:R-:W-:Y:S02]  /*4370*/  FSEL R48, R48, -INF , !P4 ;  /* 0xff80000030307808 */ /* 0x000fe40006000000 */
[-C--:B------:R-:W-:Y:S02]  /*4380*/  ISETP.GE.AND P5, PT, R0, R101.reuse, PT ;  /* 0x000000650000720c */ /* 0x080fe40003fa6270 */
[-C--:B------:R-:W-:Y:S02]  /*4390*/  ISETP.GE.AND P4, PT, R118, R101.reuse, PT ;  /* 0x000000657600720c */ /* 0x080fe40003f86270 */
[----:B------:R-:W-:Y:S02]  /*43a0*/  VIMNMX R100, R100, UR6, PT ;  /* 0x0000000664647c48 */ /* 0x000fe4000bfe0100 */
        /* <DEDUP_REMOVED lines=8> */
[-C--:B------:R-:W-:Y:S02]  /*4430*/  ISETP.GE.OR P5, PT, R0, R100.reuse, !P5 ;  /* 0x000000640000720c */ /* 0x080fe40006fa6670 */
        /* <DEDUP_REMOVED lines=8> */
[-C--:B------:R-:W-:Y:S02]  /*44c0*/  ISETP.GE.AND P6, PT, R113, R101.reuse, PT ;  /* 0x000000657100720c */ /* 0x080fe40003fc6270 */
[-C--:B------:R-:W-:Y:S02]  /*44d0*/  ISETP.GE.AND P5, PT, R112, R101.reuse, PT ;  /* 0x000000657000720c */ /* 0x080fe40003fa6270 */
[-C--:B------:R-:W-:Y:S02]  /*44e0*/  ISETP.GE.AND P4, PT, R111, R101.reuse, PT ;  /* 0x000000656f00720c */ /* 0x080fe40003f86270 */
        /* <DEDUP_REMOVED lines=14> */
[-C--:B------:R-:W-:Y:S02]  /*45d0*/  ISETP.GE.OR P0, PT, R107, R100.reuse, !P0 ;  /* 0x000000646b00720c */ /* 0x080fe40004706670 */
[--C-:B------:R-:W-:Y:S02]  /*45e0*/  IADD3 R120, R120, 0x40, R102.reuse ;  /* 0x0000004078787810 */ /* 0x100fe40007ffe066 */
[----:B------:R-:W-:Y:S02]  /*45f0*/  VIADDMNMX R103, R103, UR9, RZ, !PT ;  /* 0x0000000967677c46 */ /* 0x000fe4000f8001ff */
[----:B------:R-:W-:Y:S02]  /*4600*/  FSEL R34, R34, -INF , !P6 ;  /* 0xff80000022227808 */ /* 0x000fe40007000000 */
[----:B------:R-:W-:Y:S02]  /*4610*/  FSEL R35, R35, -INF , !P5 ;  /* 0xff80000023237808 */ /* 0x000fe40006800000 */
[----:B------:R-:W-:Y:S02]  /*4620*/  FSEL R38, R38, -INF , !P4 ;  /* 0xff80000026267808 */ /* 0x000fe40006000000 */
[-C--:B------:R-:W-:Y:S02]  /*4630*/  ISETP.GE.AND P6, PT, R106, R101.reuse, PT ;  /* 0x000000656a00720c */ /* 0x080fe40003fc6270 */
[-C--:B------:R-:W-:Y:S02]  /*4640*/  ISETP.GE.AND P5, PT, R105, R101.reuse, PT ;  /* 0x000000656900720c */ /* 0x080fe40003fa6270 */
[----:B------:R-:W-:Y:S01]  /*4650*/  ISETP.GE.AND P4, PT, R104, R101, PT ;  /* 0x000000656800720c */ /* 0x000fe20003f86270 */
[----:B------:R-:W-:Y:S01]  /*4660*/  VIADD R101, R102, 0x48 ;  /* 0x0000004866657836 */ /* 0x000fe20000000000 */
[----:B------:R-:W-:Y:S02]  /*4670*/  IADD3 R119, R119, 0x48, R102 ;  /* 0x0000004877777810 */ /* 0x000fe40007ffe066 */
        /* <DEDUP_REMOVED lines=8> */
[----:B------:R-:W-:Y:S02]  /*4700*/  VIMNMX R102, R120, UR6, PT ;  /* 0x0000000678667c48 */ /* 0x000fe4000bfe0100 */
[-C--:B------:R-:W-:Y:S02]  /*4710*/  ISETP.GE.OR P6, PT, R106, R100.reuse, !P6 ;  /* 0x000000646a00720c */ /* 0x080fe400077c6670 */
[-C--:B------:R-:W-:Y:S02]  /*4720*/  ISETP.GE.OR P5, PT, R105, R100.reuse, !P5 ;  /* 0x000000646900720c */ /* 0x080fe40006fa6670 */
[----:B------:R-:W-:Y:S02]  /*4730*/  ISETP.GE.OR P4, PT, R104, R100, !P4 ;  /* 0x000000646800720c */ /* 0x000fe40006786670 */
        /* <DEDUP_REMOVED lines=25> */
[----:B------:R-:W-:Y:S02]  /*48d0*/  VIADDMNMX R101, R101, UR9, RZ, !PT ;  /* 0x0000000965657c46 */ /* 0x000fe4000f8001ff */
        /* <DEDUP_REMOVED lines=11> */
[----:B------:R-:W-:Y:S02]  /*4990*/  ISETP.GE.AND P2, PT, R104, R103, PT ;  /* 0x000000676800720c */ /* 0x000fe40003f46270 */
[-C--:B------:R-:W-:Y:S02]  /*49a0*/  ISETP.GE.AND P1, PT, R0, R101.reuse, PT ;  /* 0x000000650000720c */ /* 0x080fe40003f26270 */
[----:B------:R-:W-:Y:S02]  /*49b0*/  VIMNMX R100, R119, UR6, PT ;  /* 0x0000000677647c48 */ /* 0x000fe4000bfe0100 */
[-C--:B------:R-:W-:Y:S02]  /*49c0*/  ISETP.GE.AND P0, PT, R118, R101.reuse, PT ;  /* 0x000000657600720c */ /* 0x080fe40003f06270 */
[-C--:B------:R-:W-:Y:S02]  /*49d0*/  ISETP.GE.OR P6, PT, R108, R102.reuse, !P6 ;  /* 0x000000666c00720c */ /* 0x080fe400077c6670 */
[-C--:B------:R-:W-:Y:S02]  /*49e0*/  ISETP.GE.OR P5, PT, R107, R102.reuse, !P5 ;  /* 0x000000666b00720c */ /* 0x080fe40006fa6670 */
[-C--:B------:R-:W-:Y:S02]  /*49f0*/  ISETP.GE.OR P4, PT, R106, R102.reuse, !P4 ;  /* 0x000000666a00720c */ /* 0x080fe40006786670 */
[-C--:B------:R-:W-:Y:S02]  /*4a00*/  ISETP.GE.OR P3, PT, R105, R102.reuse, !P3 ;  /* 0x000000666900720c */ /* 0x080fe40005f66670 */
[----:B------:R-:W-:Y:S02]  /*4a10*/  ISETP.GE.OR P2, PT, R104, R102, !P2 ;  /* 0x000000666800720c */ /* 0x000fe40005746670 */
        /* <DEDUP_REMOVED lines=36> */
[----:B------:R-:W-:Y:S02]  /*4c60*/  ISETP.GE.AND P0, PT, R104, R101, PT ;  /* 0x000000656800720c */ /* 0x000fe40003f06270 */
[-C--:B------:R-:W-:Y:S02]  /*4c70*/  ISETP.GE.OR P6, PT, R110, R100.reuse, !P6 ;  /* 0x000000646e00720c */ /* 0x080fe400077c6670 */
[-C--:B------:R-:W-:Y:S02]  /*4c80*/  ISETP.GE.OR P5, PT, R109, R100.reuse, !P5 ;  /* 0x000000646d00720c */ /* 0x080fe40006fa6670 */
[-C--:B------:R-:W-:Y:S02]  /*4c90*/  ISETP.GE.OR P4, PT, R108, R100.reuse, !P4 ;  /* 0x000000646c00720c */ /* 0x080fe40006786670 */
[-C--:B------:R-:W-:Y:S02]  /*4ca0*/  ISETP.GE.OR P3, PT, R107, R100.reuse, !P3 ;  /* 0x000000646b00720c */ /* 0x080fe40005f66670 */
[-C--:B------:R-:W-:Y:S02]  /*4cb0*/  ISETP.GE.OR P2, PT, R106, R100.reuse, !P2 ;  /* 0x000000646a00720c */ /* 0x080fe40005746670 */
[-C--:B------:R-:W-:Y:S02]  /*4cc0*/  ISETP.GE.OR P1, PT, R105, R100.reuse, !P1 ;  /* 0x000000646900720c */ /* 0x080fe40004f26670 */
[----:B------:R-:W-:Y:S02]  /*4cd0*/  ISETP.GE.OR P0, PT, R104, R100, !P0 ;  /* 0x000000646800720c */ /* 0x000fe40004706670 */
[----:B------:R-:W-:Y:S02]  /*4ce0*/  FSEL R43, R43, -INF , !P6 ;  /* 0xff8000002b2b7808 */ /* 0x000fe40007000000 */
[----:B------:R-:W-:Y:S02]  /*4cf0*/  FSEL R46, R46, -INF , !P5 ;  /* 0xff8000002e2e7808 */ /* 0x000fe40006800000 */
[----:B------:R-:W-:Y:S02]  /*4d00*/  FSEL R47, R47, -INF , !P4 ;  /* 0xff8000002f2f7808 */ /* 0x000fe40006000000 */
[----:B------:R-:W-:Y:S02]  /*4d10*/  FSEL R58, R58, -INF , !P3 ;  /* 0xff8000003a3a7808 */ /* 0x000fe40005800000 */
[----:B------:R-:W-:Y:S02]  /*4d20*/  FSEL R59, R59, -INF , !P2 ;  /* 0xff8000003b3b7808 */ /* 0x000fe40005000000 */
[----:B------:R-:W-:Y:S02]  /*4d30*/  FSEL R62, R62, -INF , !P1 ;  /* 0xff8000003e3e7808 */ /* 0x000fe40004800000 */
[----:B------:R-:W-:Y:S07]  /*4d40*/  FSEL R63, R63, -INF , !P0 ;  /* 0xff8000003f3f7808 */ /* 0x000fee0004000000 */
.L_x_109:
[C---:B------:R-:W-:Y:S01]  /*4d50*/  FMUL.FTZ R101, R241.reuse, 1.4426950216293334961 ;  /* 0x3fb8aa3bf1657820 */ /* 0x040fe20000410000 */
[----:B------:R-:W-:Y:S01]  /*4d60*/  FSETP.NEU.FTZ.AND P0, PT, R241, -INF , PT ;  /* 0xff800000f100780b */ /* 0x000fe20003f1d000 */
[----:B------:R-:W-:Y:S01]  /*4d70*/  FMUL.FTZ R100, R242, 1.4426950216293334961 ;  /* 0x3fb8aa3bf2647820 */ /* 0x000fe20000410000 */
[----:B------:R-:W-:Y:S01]  /*4d80*/  FMUL.FTZ R0, R240, 1.4426950216293334961 ;  /* 0x3fb8aa3bf0007820 */ /* 0x000fe20000410000 */
[----:B------:R-:W-:Y:S01]  /*4d90*/  MOV R104, UR4 ;  /* 0x0000000400687c02 */ /* 0x000fe20008000f00 */
[----:B------:R-:W-:Y:S01]  /*4da0*/  UISETP.GT.AND UP3, UPT, UR7, UR22, UPT ;  /* 0x000000160700728c */ /* 0x000fe2000bf64270 */
[----:B------:R-:W-:Y:S02]  /*4db0*/  FSEL R101, R101, RZ, P0 ;  /* 0x000000ff65657208 */ /* 0x000fe40000000000 */
[----:B------:R-:W-:Y:S03]  /*4dc0*/  FSETP.NEU.FTZ.AND P0, PT, R242, -INF , PT ;  /* 0xff800000f200780b */ /* 0x000fe60003f1d000 */
[--C-:B------:R-:W-:Y:S01]  /*4dd0*/  FFMA.FTZ R4, R4, UR5, -R101.reuse ;  /* 0x0000000504047c23 */ /* 0x100fe20008010865 */
[--C-:B------:R-:W-:Y:S01]  /*4de0*/  FFMA.FTZ R64, R64, UR5, -R101.reuse ;  /* 0x0000000540407c23 */ /* 0x100fe20008010865 */
[--C-:B------:R-:W-:Y:S01]  /*4df0*/  FFMA.FTZ R5, R5, UR5, -R101.reuse ;  /* 0x0000000505057c23 */ /* 0x100fe20008010865 */
[----:B------:R-:W-:Y:S01]  /*4e00*/  FSEL R100, R100, RZ, P0 ;  /* 0x000000ff64647208 */ /* 0x000fe20000000000 */
[----:B------:R1:W-:Y:S01]  /*4e10*/  MUFU.EX2 R119, R4 ;  /* 0x0000000400777308 */ /* 0x0003e20000000800 */
[--C-:B------:R-:W-:Y:S01]  /*4e20*/  FFMA.FTZ R16, R16, UR5, -R101.reuse ;  /* 0x0000000510107c23 */ /* 0x100fe20008010865 */
[--C-:B------:R-:W-:Y:S01]  /*4e30*/  FFMA.FTZ R17, R17, UR5, -R101.reuse ;  /* 0x0000000511117c23 */ /* 0x100fe20008010865 */
[--C-:B------:R-:W-:Y:S01]  /*4e40*/  FFMA.FTZ R20, R20, UR5, -R101.reuse ;  /* 0x0000000514147c23 */ /* 0x100fe20008010865 */
[--C-:B------:R-:W-:Y:S01]  /*4e50*/  FFMA.FTZ R66, R66, UR5, -R100.reuse ;  /* 0x0000000542427c23 */ /* 0x100fe20008010864 */
[--C-:B------:R-:W-:Y:S01]  /*4e60*/  FFMA.FTZ R6, R6, UR5, -R100.reuse ;  /* 0x0000000506067c23 */ /* 0x100fe20008010864 */
[--C-:B------:R-:W-:Y:S01]  /*4e70*/  FFMA.FTZ R7, R7, UR5, -R100.reuse ;  /* 0x0000000507077c23 */ /* 0x100fe20008010864 */
[--C-:B------:R-:W-:Y:S03]  /*4e80*/  FFMA.FTZ R18, R18, UR5, -R100.reuse ;  /* 0x0000000512127c23 */ /* 0x100fe60008010864 */
[----:B------:R-:W-:Y:S01]  /*4e90*/  MUFU.EX2 R236, R64 ;  /* 0x0000004000ec7308 */ /* 0x000fe20000000800 */
        /* <DEDUP_REMOVED lines=15> */
[----:B------:R-:W2:Y:S01]  /*4f90*/  MUFU.EX2 R115, R5 ;  /* 0x0000000500737308 */ /* 0x000ea20000000800 */
[C---:B-1----:R-:W-:Y:S01]  /*4fa0*/  FMUL.FTZ R4, R237.reuse, 1.4426950216293334961 ;  /* 0x3fb8aa3bed047820 */ /* 0x042fe20000410000 */
[----:B------:R-:W-:Y:S01]  /*4fb0*/  FSETP.NEU.FTZ.AND P0, PT, R237, -INF , PT ;  /* 0xff800000ed00780b */ /* 0x000fe20003f1d000 */
[--C-:B------:R-:W-:Y:S01]  /*4fc0*/  FFMA.FTZ R50, R50, UR5, -R100.reuse ;  /* 0x0000000532327c23 */ /* 0x100fe20008010864 */
[--C-:B------:R-:W-:Y:S01]  /*4fd0*/  FFMA.FTZ R51, R51, UR5, -R100.reuse ;  /* 0x0000000533337c23 */ /* 0x100fe20008010864 */
[--C-:B------:R-:W-:Y:S01]  /*4fe0*/  FFMA.FTZ R52, R52, UR5, -R101.reuse ;  /* 0x0000000534347c23 */ /* 0x100fe20008010865 */
[----:B------:R-:W-:Y:S01]  /*4ff0*/  FSEL R4, R4, RZ, P0 ;  /* 0x000000ff04047208 */ /* 0x000fe20000000000 */
[--C-:B------:R-:W-:Y:S03]  /*5000*/  FFMA.FTZ R53, R53, UR5, -R101.reuse ;  /* 0x0000000535357c23 */ /* 0x100fe60008010865 */
[----:B------:R-:W-:Y:S01]  /*5010*/  MUFU.EX2 R114, R6 ;  /* 0x0000000600727308 */ /* 0x000fe20000000800 */
[----:B------:R-:W-:Y:S01]  /*5020*/  FFMA.FTZ R101, R65, UR5, -R101 ;  /* 0x0000000541657c23 */ /* 0x000fe20008010865 */
[----:B------:R-:W-:Y:S01]  /*5030*/  FFMA.FTZ R54, R54, UR5, -R100 ;  /* 0x0000000536367c23 */ /* 0x000fe20008010864 */
        /* <DEDUP_REMOVED lines=17> */
[----:B------:R-:W-:Y:S01]  /*5150*/  FFMA.FTZ R4, R61, UR5, -R4 ;  /* 0x000000053d047c23 */ /* 0x000fe20008010804 */
[--C-:B------:R-:W-:Y:S01]  /*5160*/  FFMA.FTZ R55, R55, UR5, -R100.reuse ;  /* 0x0000000537377c23 */ /* 0x100fe20008010864 */
[----:B------:R-:W-:Y:S01]  /*5170*/  FFMA.FTZ R100, R67, UR5, -R100 ;  /* 0x0000000543647c23 */ /* 0x000fe20008010864 */
[----:B------:R-:W-:Y:S03]  /*5180*/  FSETP.NEU.FTZ.AND P0, PT, R240, -INF , PT ;  /* 0xff800000f000780b */ /* 0x000fe60003f1d000 */
[----:B------:R-:W1:Y:S01]  /*5190*/  MUFU.EX2 R116, R7 ;  /* 0x0000000700747308 */ /* 0x000e620000000800 */
[----:B------:R-:W-:Y:S02]  /*51a0*/  PLOP3.LUT P1, PT, PT, PT, UP3, 0x80, 0x0 ;  /* 0x000000000000781c */ /* 0x000fe40003f2f038 */
[----:B------:R-:W-:Y:S07]  /*51b0*/  FSEL R0, R0, RZ, P0 ;  /* 0x000000ff00007208 */ /* 0x000fee0000000000 */
        /* <DEDUP_REMOVED lines=16> */
[----:B------:R1:W-:Y:S01]  /*52c0*/  MUFU.EX2 R111, R8 ;  /* 0x00000008006f7308 */ /* 0x0003e20000000800 */
[--C-:B------:R-:W-:Y:S01]  /*52d0*/  FFMA.FTZ R59, R59, UR5, -R0.reuse ;  /* 0x000000053b3b7c23 */ /* 0x100fe20008010800 */
[----:B------:R-:W-:Y:S08]  /*52e0*/  FFMA.FTZ R0, R63, UR5, -R0 ;  /* 0x000000053f007c23 */ /* 0x000ff00008010800 */
[----:B------:R-:W-:Y:S10]  /*52f0*/  MUFU.EX2 R206, R0 ;  /* 0x0000000000ce7308 */ /* 0x000ff40000000800 */
[----:B------:R-:W-:Y:S10]  /*5300*/  MUFU.EX2 R197, R16 ;  /* 0x0000001000c57308 */ /* 0x000ff40000000800 */
[----:B------:R-:W3:Y:S10]  /*5310*/  MUFU.EX2 R196, R17 ;  /* 0x0000001100c47308 */ /* 0x000ef40000000800 */
[----:B------:R-:W-:Y:S10]  /*5320*/  MUFU.EX2 R195, R18 ;  /* 0x0000001200c37308 */ /* 0x000ff40000000800 */
[----:B------:R-:W-:Y:S10]  /*5330*/  MUFU.EX2 R194, R19 ;  /* 0x0000001300c27308 */ /* 0x000ff40000000800 */
[----:B------:R-:W4:Y:S10]  /*5340*/  MUFU.EX2 R110, R9 ;  /* 0x00000009006e7308 */ /* 0x000f340000000800 */
[----:B------:R-:W-:Y:S10]  /*5350*/  MUFU.EX2 R109, R10 ;  /* 0x0000000a006d7308 */ /* 0x000ff40000000800 */
        /* <DEDUP_REMOVED lines=20> */
[----:B------:R-:W4:Y:S10]  /*54a0*/  MUFU.EX2 R178, R31 ;  /* 0x0000001f00b27308 */ /* 0x000f340000000800 */
[----:B------:R4:W-:Y:S10]  /*54b0*/  MUFU.EX2 R213, R4 ;  /* 0x0000000400d57308 */ /* 0x0009f40000000800 */
        /* <DEDUP_REMOVED lines=23> */
[----:B------:R-:W4:Y:S01]  /*5630*/  MUFU.EX2 R218, R59 ;  /* 0x0000003b00da7308 */ /* 0x000f220000000800 */
[----:B--2---:R-:W-:Y:S02]  /*5640*/  F2FP.F16.F32.PACK_AB R5, R115, R119 ;  /* 0x000000777305723e */ /* 0x004fe400000000ff */
[----:B-1----:R-:W-:Y:S02]  /*5650*/  F2FP.F16.F32.PACK_AB R8, R116, R114 ;  /* 0x000000727408723e */ /* 0x002fe400000000ff */
[----:B---3--:R-:W-:Y:S01]  /*5660*/  F2FP.F16.F32.PACK_AB R6, R196, R197 ;  /* 0x000000c5c406723e */ /* 0x008fe200000000ff */
[----:B------:R1:W-:Y:S01]  /*5670*/  STS [R186+0x10000], R5 ;  /* 0x01000005ba007388 */ /* 0x0003e20000000800 */
[----:B----4-:R-:W-:Y:S02]  /*5680*/  F2FP.F16.F32.PACK_AB R7, R110, R111 ;  /* 0x0000006f6e07723e */ /* 0x010fe400000000ff */
[----:B------:R-:W-:Y:S01]  /*5690*/  F2FP.F16.F32.PACK_AB R4, R178, R179 ;  /* 0x000000b3b204723e */ /* 0x000fe200000000ff */
[----:B------:R2:W-:Y:S01]  /*56a0*/  STS [R186+0x10400], R8 ;  /* 0x01040008ba007388 */ /* 0x0005e20000000800 */
[----:B------:R-:W-:Y:S03]  /*56b0*/  F2FP.F16.F32.PACK_AB R0, R233, R234 ;  /* 0x000000eae900723e */ /* 0x000fe600000000ff */
[----:B------:R3:W-:Y:S01]  /*56c0*/  STS [R185+0x10000], R6 ;  /* 0x01000006b9007388 */ /* 0x0007e20000000800 */
[----:B-1----:R-:W-:Y:S02]  /*56d0*/  F2FP.F16.F32.PACK_AB R5, R194, R195 ;  /* 0x000000c3c205723e */ /* 0x002fe400000000ff */
[----:B--2---:R-:W-:Y:S03]  /*56e0*/  F2FP.F16.F32.PACK_AB R8, R108, R109 ;  /* 0x0000006d6c08723e */ /* 0x004fe600000000ff */
[----:B------:R1:W-:Y:S01]  /*56f0*/  STS [R185+0x10400], R5 ;  /* 0x01040005b9007388 */ /* 0x0003e20000000800 */
[----:B---3--:R-:W-:Y:S03]  /*5700*/  F2FP.F16.F32.PACK_AB R6, R112, R113 ;  /* 0x000000717006723e */ /* 0x008fe600000000ff */
[----:B------:R2:W-:Y:S04]  /*5710*/  STS [R186+0x12000], R7 ;  /* 0x01200007ba007388 */ /* 0x0005e80000000800 */
[----:B------:R3:W-:Y:S04]  /*5720*/  STS [R186+0x12400], R8 ;  /* 0x01240008ba007388 */ /* 0x0007e80000000800 */
[----:B------:R4:W-:Y:S01]  /*5730*/  STS [R185+0x12400], R6 ;  /* 0x01240006b9007388 */ /* 0x0009e20000000800 */
[----:B-1----:R-:W-:Y:S02]  /*5740*/  F2FP.F16.F32.PACK_AB R5, R126, R127 ;  /* 0x0000007f7e05723e */ /* 0x002fe400000000ff */
[----:B--2---:R-:W-:Y:S02]  /*5750*/  F2FP.F16.F32.PACK_AB R7, R117, R118 ;  /* 0x000000767507723e */ /* 0x004fe400000000ff */
[----:B---3--:R-:W-:Y:S03]  /*5760*/  F2FP.F16.F32.PACK_AB R8, R122, R124 ;  /* 0x0000007c7a08723e */ /* 0x008fe600000000ff */
[----:B------:R1:W-:Y:S01]  /*5770*/  STS [R185+0x12000], R7 ;  /* 0x01200007b9007388 */ /* 0x0003e20000000800 */
[----:B----4-:R-:W-:Y:S03]  /*5780*/  F2FP.F16.F32.PACK_AB R6, R215, R219 ;  /* 0x000000dbd706723e */ /* 0x010fe600000000ff */
[----:B------:R2:W-:Y:S01]  /*5790*/  STS [R187+0x10000], R5 ;  /* 0x01000005bb007388 */ /* 0x0005e20000000800 */
[----:B-1----:R-:W-:Y:S02]  /*57a0*/  F2FP.F16.F32.PACK_AB R7, R123, R125 ;  /* 0x0000007d7b07723e */ /* 0x002fe400000000ff */
[----:B--2---:R-:W-:Y:S03]  /*57b0*/  F2FP.F16.F32.PACK_AB R5, R212, R214 ;  /* 0x000000d6d405723e */ /* 0x004fe600000000ff */
[----:B------:R1:W-:Y:S04]  /*57c0*/  STS [R187+0x10400], R7 ;  /* 0x01040007bb007388 */ /* 0x0003e80000000800 */
[----:B------:R2:W-:Y:S04]  /*57d0*/  STS [R184+0x10000], R6 ;  /* 0x01000006b8007388 */ /* 0x0005e80000000800 */
[----:B------:R3:W-:Y:S04]  /*57e0*/  STS [R184+0x10400], R5 ;  /* 0x01040005b8007388 */ /* 0x0007e80000000800 */
[----:B------:R-:W-:Y:S01]  /*57f0*/  STS [R187+0x12000], R8 ;  /* 0x01200008bb007388 */ /* 0x000fe20000000800 */
[----:B-1----:R-:W-:Y:S02]  /*5800*/  F2FP.F16.F32.PACK_AB R7, R229, R230 ;  /* 0x000000e6e507723e */ /* 0x002fe400000000ff */
[----:B--2---:R-:W-:Y:S02]  /*5810*/  F2FP.F16.F32.PACK_AB R6, R120, R121 ;  /* 0x000000797806723e */ /* 0x004fe400000000ff */
[----:B---3--:R-:W-:Y:S03]  /*5820*/  F2FP.F16.F32.PACK_AB R5, R192, R193 ;  /* 0x000000c1c005723e */ /* 0x008fe600000000ff */
[----:B------:R1:W-:Y:S04]  /*5830*/  STS [R187+0x12400], R6 ;  /* 0x01240006bb007388 */ /* 0x0003e80000000800 */
[----:B------:R2:W-:Y:S04]  /*5840*/  STS [R184+0x12000], R5 ;  /* 0x01200005b8007388 */ /* 0x0005e80000000800 */
        /* <DEDUP_REMOVED lines=12> */
[----:B------:R2:W-:Y:S01]  /*5910*/  STS [R181+0x12400], R5 ;  /* 0x01240005b5007388 */ /* 0x0005e20000000800 */
[----:B----4-:R-:W-:Y:S03]  /*5920*/  F2FP.F16.F32.PACK_AB R7, R209, R210 ;  /* 0x000000d2d107723e */ /* 0x010fe600000000ff */
        /* <DEDUP_REMOVED lines=9> */
[----:B------:R4:W-:Y:S04]  /*59c0*/  STS [R182+0x10400], R0 ;  /* 0x01040000b6007388 */ /* 0x0009e80000000800 */
[----:B------:R-:W-:Y:S01]  /*59d0*/  STS [R183+0x12000], R7 ;  /* 0x01200007b7007388 */ /* 0x000fe20000000800 */
[----:B-1----:R-:W-:Y:S02]  /*59e0*/  F2FP.F16.F32.PACK_AB R6, R218, R222 ;  /* 0x000000deda06723e */ /* 0x002fe400000000ff */
[----:B--2---:R-:W-:Y:S03]  /*59f0*/  F2FP.F16.F32.PACK_AB R5, R213, R221 ;  /* 0x000000ddd505723e */ /* 0x004fe600000000ff */
[----:B------:R-:W-:Y:S01]  /*5a00*/  STS [R183+0x12400], R6 ;  /* 0x01240006b7007388 */ /* 0x000fe20000000800 */
[----:B---3--:R-:W-:Y:S03]  /*5a10*/  F2FP.F16.F32.PACK_AB R4, R206, R207 ;  /* 0x000000cfce04723e */ /* 0x008fe600000000ff */
[----:B------:R-:W-:Y:S01]  /*5a20*/  STS [R182+0x12000], R5 ;  /* 0x01200005b6007388 */ /* 0x000fe20000000800 */
[----:B----4-:R-:W-:Y:S03]  /*5a30*/  SHF.L.U32 R0, R168, 0x1, RZ ;  /* 0x00000001a8007819 */ /* 0x010fe600000006ff */
[----:B------:R-:W-:Y:S01]  /*5a40*/  STS [R182+0x12400], R4 ;  /* 0x01240004b6007388 */ /* 0x000fe20000000800 */
[----:B------:R-:W-:Y:S03]  /*5a50*/  IADD3 R104, R0, 0x4000, R104 ;  /* 0x0000400000687810 */ /* 0x000fe60007ffe068 */
[----:B------:R-:W1:Y:S01]  /*5a60*/  LDSM.16.M88.4 R64, [R0+UR4+0x4000] ;  /* 0x004000040040783b */ /* 0x000e620008000200 */
[----:B------:R-:W-:Y:S07]  /*5a70*/  IADD3 R104, R104, R166, RZ ;  /* 0x000000a668687210 */ /* 0x000fee0007ffe0ff */
        /* <DEDUP_REMOVED lines=23> */
[C---:B-----5:R-:W-:Y:S01]  /*5bf0*/  FADD.FTZ R4, -R176.reuse, R4 ;  /* 0x00000004b0047221 */ /* 0x060fe20000010100 */
[-C--:B------:R-:W-:Y:S04]  /*5c00*/  HMMA.16816.F32 R20, R100, R148.reuse, R20 ;  /* 0x000000946414723c */ /* 0x080fe80000001814 */
[----:B------:R-:W-:Y:S01]  /*5c10*/  FADD.FTZ R5, -R176, R5 ;  /* 0x00000005b0057221 */ /* 0x000fe20000010100 */
[C---:B------:R-:W-:Y:S01]  /*5c20*/  FADD.FTZ R6, -R175.reuse, R6 ;  /* 0x00000006af067221 */ /* 0x040fe20000010100 */
[C---:B------:R-:W-:Y:S05]  /*5c30*/  HMMA.16816.F32 R24, R104.reuse, R148, R24 ;  /* 0x000000946818723c */ /* 0x040fea0000001818 */
[----:B------:R-:W-:Y:S01]  /*5c40*/  FADD.FTZ R7, -R175, R7 ;  /* 0x00000007af077221 */ /* 0x000fe20000010100 */
[-C--:B------:R-:W-:Y:S05]  /*5c50*/  HMMA.16816.F32 R28, R104, R150.reuse, R28 ;  /* 0x00000096681c723c */ /* 0x080fea000000181c */
[C---:B------:R-:W-:Y:S01]  /*5c60*/  FADD.FTZ R8, -R174.reuse, R8 ;  /* 0x00000008ae087221 */ /* 0x040fe20000010100 */
[C---:B------:R-:W-:Y:S05]  /*5c70*/  HMMA.16816.F32 R32, R100.reuse, R150, R32 ;  /* 0x000000966420723c */ /* 0x040fea0000001820 */
[C---:B------:R-:W-:Y:S01]  /*5c80*/  FADD.FTZ R9, -R174.reuse, R9 ;  /* 0x00000009ae097221 */ /* 0x040fe20000010100 */
[-C--:B------:R-:W-:Y:S05]  /*5c90*/  HMMA.16816.F32 R36, R100, R152.reuse, R36 ;  /* 0x000000986424723c */ /* 0x080fea0000001824 */
[C---:B------:R-:W-:Y:S01]  /*5ca0*/  FADD.FTZ R10, -R173.reuse, R10 ;  /* 0x0000000aad0a7221 */ /* 0x040fe20000010100 */
[C---:B------:R-:W-:Y:S05]  /*5cb0*/  HMMA.16816.F32 R40, R104.reuse, R152, R40 ;  /* 0x000000986828723c */ /* 0x040fea0000001828 */
[C---:B------:R-:W-:Y:S01]  /*5cc0*/  FADD.FTZ R11, -R173.reuse, R11 ;  /* 0x0000000bad0b7221 */ /* 0x040fe20000010100 */
[-C--:B------:R-:W-:Y:S05]  /*5cd0*/  HMMA.16816.F32 R44, R104, R154.reuse, R44 ;  /* 0x0000009a682c723c */ /* 0x080fea000000182c */
[C---:B------:R-:W-:Y:S01]  /*5ce0*/  FADD.FTZ R12, -R174.reuse, R12 ;  /* 0x0000000cae0c7221 */ /* 0x040fe20000010100 */
[C---:B------:R-:W-:Y:S05]  /*5cf0*/  HMMA.16816.F32 R48, R100.reuse, R154, R48 ;  /* 0x0000009a6430723c */ /* 0x040fea0000001830 */
[----:B------:R-:W-:Y:S01]  /*5d00*/  FADD.FTZ R13, -R174, R13 ;  /* 0x0000000dae0d7221 */ /* 0x000fe20000010100 */
[-C--:B------:R-:W-:Y:S05]  /*5d10*/  HMMA.16816.F32 R52, R100, R156.reuse, R52 ;  /* 0x0000009c6434723c */ /* 0x080fea0000001834 */
[C---:B------:R-:W-:Y:S01]  /*5d20*/  FADD.FTZ R14, -R173.reuse, R14 ;  /* 0x0000000ead0e7221 */ /* 0x040fe20000010100 */
[C---:B------:R-:W-:Y:S05]  /*5d30*/  HMMA.16816.F32 R56, R104.reuse, R156, R56 ;  /* 0x0000009c6838723c */ /* 0x040fea0000001838 */
[----:B------:R-:W-:Y:S01]  /*5d40*/  FADD.FTZ R15, -R173, R15 ;  /* 0x0000000fad0f7221 */ /* 0x000fe20000010100 */
[-C--:B------:R-:W-:Y:S05]  /*5d50*/  HMMA.16816.F32 R60, R104, R158.reuse, R60 ;  /* 0x0000009e683c723c */ /* 0x080fea000000183c */
[C---:B------:R-:W-:Y:S01]  /*5d60*/  FADD.FTZ R16, -R176.reuse, R16 ;  /* 0x00000010b0107221 */ /* 0x040fe20000010100 */
[----:B------:R-:W-:Y:S05]  /*5d70*/  HMMA.16816.F32 R64, R100, R158, R64 ;  /* 0x0000009e6440723c */ /* 0x000fea0000001840 */
[C---:B------:R-:W-:Y:S01]  /*5d80*/  FADD.FTZ R17, -R176.reuse, R17 ;  /* 0x00000011b0117221 */ /* 0x040fe20000010100 */
[C---:B------:R-:W-:Y:S01]  /*5d90*/  FADD.FTZ R18, -R175.reuse, R18 ;  /* 0x00000012af127221 */ /* 0x040fe20000010100 */
[C---:B------:R-:W-:Y:S01]  /*5da0*/  FADD.FTZ R19, -R175.reuse, R19 ;  /* 0x00000013af137221 */ /* 0x040fe20000010100 */
[C---:B------:R-:W-:Y:S03]  /*5db0*/  FADD.FTZ R20, -R176.reuse, R20 ;  /* 0x00000014b0147221 */ /* 0x040fe60000010100 */
[----:B------:R-:W-:Y:S01]  /*5dc0*/  FADD.FTZ R21, -R176, R21 ;  /* 0x00000015b0157221 */ /* 0x000fe20000010100 */
[C---:B------:R-:W-:Y:S01]  /*5dd0*/  FADD.FTZ R22, -R175.reuse, R22 ;  /* 0x00000016af167221 */ /* 0x040fe20000010100 */
[----:B------:R-:W-:Y:S01]  /*5de0*/  FADD.FTZ R23, -R175, R23 ;  /* 0x00000017af177221 */ /* 0x000fe20000010100 */
[C---:B------:R-:W-:Y:S01]  /*5df0*/  FADD.FTZ R24, -R174.reuse, R24 ;  /* 0x00000018ae187221 */ /* 0x040fe20000010100 */
        /* <DEDUP_REMOVED lines=22> */
[C---:B------:R-:W-:Y:S01]  /*5f60*/  FADD.FTZ R26, -R173.reuse, R26 ;  /* 0x0000001aad1a7221 */ /* 0x040fe20000010100 */
[C---:B------:R-:W-:Y:S01]  /*5f70*/  FADD.FTZ R27, -R173.reuse, R27 ;  /* 0x0000001bad1b7221 */ /* 0x040fe20000010100 */
[----:B------:R-:W-:Y:S01]  /*5f80*/  FMUL.FTZ R0, R124, R24 ;  /* 0x000000187c007220 */ /* 0x000fe20000410000 */
[----:B------:R-:W-:Y:S01]  /*5f90*/  FMUL.FTZ R25, R122, R25 ;  /* 0x000000197a197220 */ /* 0x000fe20000410000 */
[C---:B------:R-:W-:Y:S01]  /*5fa0*/  FADD.FTZ R28, -R174.reuse, R28 ;  /* 0x0000001cae1c7221 */ /* 0x040fe20000010100 */
[----:B------:R-:W-:Y:S01]  /*5fb0*/  FADD.FTZ R29, -R174, R29 ;  /* 0x0000001dae1d7221 */ /* 0x000fe20000010100 */
[C---:B------:R-:W-:Y:S01]  /*5fc0*/  FADD.FTZ R30, -R173.reuse, R30 ;  /* 0x0000001ead1e7221 */ /* 0x040fe20000010100 */
[----:B------:R-:W-:Y:S01]  /*5fd0*/  FADD.FTZ R31, -R173, R31 ;  /* 0x0000001fad1f7221 */ /* 0x000fe20000010100 */
[C---:B------:R-:W-:Y:S01]  /*5fe0*/  FADD.FTZ R32, -R176.reuse, R32 ;  /* 0x00000020b0207221 */ /* 0x040fe20000010100 */
[C---:B------:R-:W-:Y:S01]  /*5ff0*/  FADD.FTZ R33, -R176.reuse, R33 ;  /* 0x00000021b0217221 */ /* 0x040fe20000010100 */
[C---:B------:R-:W-:Y:S01]  /*6000*/  FADD.FTZ R34, -R175.reuse, R34 ;  /* 0x00000022af227221 */ /* 0x040fe20000010100 */
[C---:B------:R-:W-:Y:S01]  /*6010*/  FADD.FTZ R35, -R175.reuse, R35 ;  /* 0x00000023af237221 */ /* 0x040fe20000010100 */
        /* <DEDUP_REMOVED lines=13> */
[----:B------:R-:W-:Y:S01]  /*60f0*/  F2FP.F16.F32.PACK_AB R115, R7, R6 ;  /* 0x000000060773723e */ /* 0x000fe200000000ff */
[C---:B------:R-:W-:Y:S01]  /*6100*/  FADD.FTZ R49, -R176.reuse, R49 ;  /* 0x00000031b0317221 */ /* 0x040fe20000010100 */
[----:B------:R-:W-:Y:S01]  /*6110*/  FADD.FTZ R50, -R175, R50 ;  /* 0x00000032af327221 */ /* 0x000fe20000010100 */
[----:B------:R-:W-:Y:S01]  /*6120*/  F2FP.F16.F32.PACK_AB R114, R9, R8 ;  /* 0x000000080972723e */ /* 0x000fe200000000ff */
[----:B------:R-:W-:Y:S01]  /*6130*/  FADD.FTZ R51, -R175, R51 ;  /* 0x00000033af337221 */ /* 0x000fe20000010100 */
[C---:B------:R-:W-:Y:S01]  /*6140*/  FADD.FTZ R52, -R176.reuse, R52 ;  /* 0x00000034b0347221 */ /* 0x040fe20000010100 */
[----:B------:R-:W-:Y:S01]  /*6150*/  F2FP.F16.F32.PACK_AB R113, R11, R10 ;  /* 0x0000000a0b71723e */ /* 0x000fe200000000ff */
[----:B------:R-:W-:Y:S01]  /*6160*/  FADD.FTZ R53, -R176, R53 ;  /* 0x00000035b0357221 */ /* 0x000fe20000010100 */
[----:B------:R-:W-:Y:S01]  /*6170*/  FADD.FTZ R54, -R175, R54 ;  /* 0x00000036af367221 */ /* 0x000fe20000010100 */
[----:B------:R-:W-:Y:S01]  /*6180*/  F2FP.F16.F32.PACK_AB R112, R13, R12 ;  /* 0x0000000c0d70723e */ /* 0x000fe200000000ff */
        /* <DEDUP_REMOVED lines=14> */
[----:B------:R-:W-:Y:S01]  /*6270*/  FADD.FTZ R65, -R176, R65 ;  /* 0x00000041b0417221 */ /* 0x000fe20000010100 */
[C---:B------:R-:W-:Y:S01]  /*6280*/  FADD.FTZ R66, -R175.reuse, R66 ;  /* 0x00000042af427221 */ /* 0x040fe20000010100 */
[----:B------:R-:W-:Y:S01]  /*6290*/  FADD.FTZ R67, -R175, R67 ;  /* 0x00000043af437221 */ /* 0x000fe20000010100 */
[----:B------:R-:W-:Y:S01]  /*62a0*/  FMUL.FTZ R5, R121, R26 ;  /* 0x0000001a79057220 */ /* 0x000fe20000410000 */
[----:B------:R-:W-:Y:S01]  /*62b0*/  F2FP.F16.F32.PACK_AB R26, R25, R0 ;  /* 0x00000000191a723e */ /* 0x000fe200000000ff */
[----:B------:R-:W-:Y:S01]  /*62c0*/  FMUL.FTZ R4, R120, R27 ;  /* 0x0000001b78047220 */ /* 0x000fe20000410000 */
[----:B------:R-:W-:Y:S01]  /*62d0*/  F2FP.F16.F32.PACK_AB R27, R23, R22 ;  /* 0x00000016171b723e */ /* 0x000fe200000000ff */
[----:B------:R-:W-:Y:S01]  /*62e0*/  FMUL.FTZ R28, R193, R28 ;  /* 0x0000001cc11c7220 */ /* 0x000fe20000410000 */
[----:B------:R-:W-:Y:S01]  /*62f0*/  FMUL.FTZ R24, R192, R29 ;  /* 0x0000001dc0187220 */ /* 0x000fe20000410000 */
[----:B------:R-:W-:Y:S01]  /*6300*/  FMUL.FTZ R30, R179, R30 ;  /* 0x0000001eb31e7220 */ /* 0x000fe20000410000 */
[----:B------:R-:W-:Y:S01]  /*6310*/  F2FP.F16.F32.PACK_AB R25, R4, R5 ;  /* 0x000000050419723e */ /* 0x000fe200000000ff */
        /* <DEDUP_REMOVED lines=54> */
[----:B------:R-:W-:Y:S02]  /*6680*/  FMUL.FTZ R0, R233, R67 ;  /* 0x00000043e9007220 */ /* 0x000fe40000410000 */
[----:B------:R-:W-:Y:S03]  /*6690*/  F2FP.F16.F32.PACK_AB R6, R6, R64 ;  /* 0x000000400606723e */ /* 0x000fe600000000ff */
        /* <DEDUP_REMOVED lines=15> */
[C---:B-1----:R-:W-:Y:S05]  /*6790*/  IMAD.U32 R4, R29.reuse, -0x80, RZ ;  /* 0xffffff801d047824 */ /* 0x042fea00078e00ff */
        /* <DEDUP_REMOVED lines=19> */
.L_x_110:
[----:B------:R-:W-:Y:S01]  /*68d0*/  STS [R186+0x8000], R116 ;  /* 0x00800074ba007388 */ /* 0x000fe20000000800 */
[----:B------:R-:W-:Y:S03]  /*68e0*/  LEA R59, R248, UR4, 0x1 ;  /* 0x00000004f83b7c11 */ /* 0x000fe6000f8e08ff */
[----:B------:R-:W-:Y:S04]  /*68f0*/  STS [R186+0x8400], R115 ;  /* 0x00840073ba007388 */ /* 0x000fe80000000800 */
        /* <DEDUP_REMOVED lines=25> */
[----:B------:R1:W-:Y:S04]  /*6a90*/  STS [R182+0x8400], R0 ;  /* 0x00840000b6007388 */ /* 0x0003e80000000800 */
[----:B------:R-:W-:Y:S04]  /*6aa0*/  STS [R183+0xa000], R8 ;  /* 0x00a00008b7007388 */ /* 0x000fe80000000800 */
[----:B------:R-:W-:Y:S04]  /*6ab0*/  STS [R183+0xa400], R7 ;  /* 0x00a40007b7007388 */ /* 0x000fe80000000800 */
[----:B------:R-:W-:Y:S04]  /*6ac0*/  STS [R182+0xa000], R10 ;  /* 0x00a0000ab6007388 */ /* 0x000fe80000000800 */
[----:B------:R-:W-:Y:S01]  /*6ad0*/  STS [R182+0xa400], R9 ;  /* 0x00a40009b6007388 */ /* 0x000fe20000000800 */
[----:B------:R-:W-:Y:S01]  /*6ae0*/  BAR.SYNC.DEFER_BLOCKING 0x0 ;  /* 0x0000000000007b1d */ /* 0x000fe20000010000 */
[----:B-1----:R-:W-:Y:S05]  /*6af0*/  LEA R0, R167, UR4, 0x1 ;  /* 0x00000004a7007c11 */ /* 0x002fea000f8e08ff */
[----:B---3--:R-:W-:Y:S04]  /*6b00*/  LDSM.16.MT88.4 R4, [R2+0x10000] ;  /* 0x010000000204783b */ /* 0x008fe80000004200 */
        /* <DEDUP_REMOVED lines=83> */
.L_x_111:
        /* <DEDUP_REMOVED lines=8> */
[----:B------:R-:W1:Y:S01]  /*70c0*/  LDSM.16.M88.4 R12, [R163+0x2000] ;  /* 0x00200000a30c783b */ /* 0x000e620000000200 */
[----:B------:R-:W-:Y:S01]  /*70d0*/  IMAD.U32 R53, RZ, RZ, UR25 ;  /* 0x00000019ff357e24 */ /* 0x000fe2000f8e00ff */
[----:B------:R-:W-:Y:S01]  /*70e0*/  UISETP.NE.U32.AND UP0, UPT, UR8, 0x1, UPT ;  /* 0x000000010800788c */ /* 0x000fe2000bf05070 */
[----:B------:R-:W-:Y:S01]  /*70f0*/  IMAD.U32 R52, RZ, RZ, UR24 ;  /* 0x00000018ff347e24 */ /* 0x000fe2000f8e00ff */
[----:B------:R-:W-:Y:S01]  /*7100*/  LDSM.16.M88.4 R24, [R169] ;  /* 0x00000000a918783b */ /* 0x000fe20000000200 */
[----:B------:R-:W-:Y:S02]  /*7110*/  UISETP.GT.AND UP2, UPT, UR7, UR22, UPT ;  /* 0x000000160700728c */ /* 0x000fe4000bf44270 */
[----:B------:R-:W-:Y:S01]  /*7120*/  UIADD3 UR7, UR7, -0x1, URZ ;  /* 0xffffffff07077890 */ /* 0x000fe2000fffe03f */
        /* <DEDUP_REMOVED lines=136> */
[----:B------:R-:W-:Y:S01]  /*79b0*/  PLOP3.LUT P0, PT, PT, PT, UP2, 0x80, 0x0 ;  /* 0x000000000000781c */ /* 0x000fe20003f0f028 */
[----:B------:R-:W-:Y:S02]  /*79c0*/  @UP3 UIADD3 UR19, UP0, UR19, -0x200, URZ ;  /* 0xfffffe0013133890 */ /* 0x000fe4000ff1e03f */
[----:B------:R-:W-:Y:S02]  /*79d0*/  REDG.E.ADD.F32.FTZ.RN.STRONG.GPU desc[UR12][R24.64], R14 ;  /* 0x0000000e180079a6 */ /* 0x000fe4000c10f38c */
        /* <DEDUP_REMOVED lines=66> */
[----:B------:R-:W-:Y:S02]  /*7e00*/  F2FP.F16.F32.PACK_AB R70, R71, R70 ;  /* 0x000000464746723e */ /* 0x000fe400000000ff */
        /* <DEDUP_REMOVED lines=20> */
[----:B------:R-:W-:Y:S01]  /*7f50*/  @UP0 UIADD3 UR5, UR40, UR43, URZ ;  /* 0x0000002b28050290 */ /* 0x000fe2000fffe03f */
[----:B------:R-:W-:Y:S01]  /*7f60*/  F2FP.F16.F32.PACK_AB R8, R8, R86 ;  /* 0x000000560808723e */ /* 0x000fe200000000ff */
[----:B------:R-:W-:Y:S01]  /*7f70*/  @UP0 ULDC.64 UR8, c[0x0][0x450] ;  /* 0x0001140000080ab9 */ /* 0x000fe20000000a00 */
[----:B------:R-:W-:Y:S01]  /*7f80*/  F2FP.F16.F32.PACK_AB R5, R5, R96 ;  /* 0x000000600505723e */ /* 0x000fe200000000ff */
[----:B------:R-:W-:Y:S01]  /*7f90*/  STS [R250], R9 ;  /* 0x00000009fa007388 */ /* 0x000fe20000000800 */
[----:B------:R-:W-:Y:S01]  /*7fa0*/  F2FP.F16.F32.PACK_AB R4, R4, R98 ;  /* 0x000000620404723e */ /* 0x000fe200000000ff */
[----:B------:R-:W-:Y:S01]  /*7fb0*/  @UP0 UIMAD.WIDE.U32 UR10, UR5, UR8, URZ ;  /* 0x00000008050a02a5 */ /* 0x000fe2000f8e003f */
[----:B------:R-:W-:Y:S01]  /*7fc0*/  F2FP.F16.F32.PACK_AB R7, R7, R88 ;  /* 0x000000580707723e */ /* 0x000fe200000000ff */
[----:B------:R-:W-:Y:S01]  /*7fd0*/  STS [R250+0x200], R8 ;  /* 0x00020008fa007388 */ /* 0x000fe20000000800 */
[----:B------:R-:W-:Y:S01]  /*7fe0*/  F2FP.F16.F32.PACK_AB R6, R6, R90 ;  /* 0x0000005a0606723e */ /* 0x000fe200000000ff */
[----:B------:R-:W-:Y:S01]  /*7ff0*/  @UP0 UIMAD UR5, UR5, UR9, URZ ;  /* 0x00000009050502a4 */ /* 0x000fe2000f8e023f */
[----:B------:R-:W-:Y:S01]  /*8000*/  F2FP.F16.F32.PACK_AB R3, R3, R92 ;  /* 0x0000005c0303723e */ /* 0x000fe200000000ff */
[----:B------:R-:W-:Y:S01]  /*8010*/  STS [R251], R5 ;  /* 0x00000005fb007388 */ /* 0x000fe20000000800 */
        /* <DEDUP_REMOVED lines=8> */
[----:B------:R-:W-:-:S02]  /*80a0*/  F2FP.F16.F32.PACK_AB R78, R79, R78 ;  /* 0x0000004e4f4e723e */ /* 0x000fc400000000ff */
[----:B------:R-:W-:Y:S01]  /*80b0*/  PLOP3.LUT P0, PT, PT, PT, UP0, 0x80, 0x0 ;  /* 0x000000000000781c */ /* 0x000fe20003f0f008 */
[----:B------:R-:W-:Y:S04]  /*80c0*/  STS [R250+0x1200], R6 ;  /* 0x00120006fa007388 */ /* 0x000fe80000000800 */
[----:B------:R-:W-:Y:S04]  /*80d0*/  STS [R251+0x1000], R3 ;  /* 0x00100003fb007388 */ /* 0x000fe80000000800 */
[----:B------:R1:W-:Y:S04]  /*80e0*/  STS [R251+0x1200], R0 ;  /* 0x00120000fb007388 */ /* 0x0003e80000000800 */
[----:B------:R2:W-:Y:S04]  /*80f0*/  STS [R250+0x2000], R68 ;  /* 0x00200044fa007388 */ /* 0x0005e80000000800 */
[----:B------:R2:W-:Y:S04]  /*8100*/  STS [R250+0x2200], R70 ;  /* 0x00220046fa007388 */ /* 0x0005e80000000800 */
[----:B------:R2:W-:Y:S04]  /*8110*/  STS [R251+0x2000], R80 ;  /* 0x00200050fb007388 */ /* 0x0005e80000000800 */
[----:B------:R2:W-:Y:S04]  /*8120*/  STS [R251+0x2200], R82 ;  /* 0x00220052fb007388 */ /* 0x0005e80000000800 */
[----:B------:R2:W-:Y:S04]  /*8130*/  STS [R250+0x3000], R72 ;  /* 0x00300048fa007388 */ /* 0x0005e80000000800 */
[----:B------:R2:W-:Y:S01]  /*8140*/  STS [R250+0x3200], R74 ;  /* 0x0032004afa007388 */ /* 0x0005e20000000800 */
[----:B-1----:R-:W1:Y:S03]  /*8150*/  S2R R0, SR_TID.X ;  /* 0x0000000000007919 */ /* 0x002e660000002100 */
        /* <DEDUP_REMOVED lines=14> */
[----:B------:R-:W-:Y:S01]  /*8240*/  UIADD3 UR20, UR11, UR5, URZ ;  /* 0x000000050b147290 */ /* 0x000fe2000fffe03f */
[----:B------:R-:W-:-:S11]  /*8250*/  UMOV UR19, UR10 ;  /* 0x0000000a00137c82 */ /* 0x000fd60008000000 */
.L_x_113:
        /* <DEDUP_REMOVED lines=19> */
.L_x_114:
[----:B------:R-:W-:Y:S01]  /*8390*/  BAR.SYNC.DEFER_BLOCKING 0x0 ;  /* 0x0000000000007b1d */ /* 0x000fe20000010000 */
[----:B------:R-:W-:Y:S01]  /*83a0*/  USHF.R.S32.HI UR7, URZ, 0x1f, UR5 ;  /* 0x0000001f3f077899 */ /* 0x000fe20008011405 */
[----:B-1----:R-:W-:Y:S01]  /*83b0*/  SHF.R.S32.HI R3, RZ, 0x1f, R0 ;  /* 0x0000001fff037819 */ /* 0x002fe20000011400 */
[--C-:B------:R-:W-:Y:S01]  /*83c0*/  IMAD.MOV.U32 R4, RZ, RZ, R238.reuse ;  /* 0x000000ffff047224 */ /* 0x100fe200078e00ee */
[----:B------:R-:W-:Y:S01]  /*83d0*/  SHF.R.S32.HI R5, RZ, 0x1f, R238 ;  /* 0x0000001fff057819 */ /* 0x000fe200000114ee */
[----:B------:R-:W-:Y:S01]  /*83e0*/  UIMAD UR15, UR7, UR8, URZ ;  /* 0x00000008070f72a4 */ /* 0x000fe2000f8e023f */
[----:B------:R-:W-:Y:S01]  /*83f0*/  LEA.HI R0, R3, R0, RZ, 0x2 ;  /* 0x0000000003007211 */ /* 0x000fe200078f10ff */
[----:B------:R-:W-:Y:S01]  /*8400*/  IMAD.U32 R3, RZ, RZ, UR8 ;  /* 0x00000008ff037e24 */ /* 0x000fe2000f8e00ff */
[----:B------:R-:W-:Y:S01]  /*8410*/  UIMAD UR6, UR21, -0x80, UR6 ;  /* 0xffffff80150678a4 */ /* 0x000fe2000f8e0206 */
[----:B------:R-:W-:Y:S01]  /*8420*/  BSSY B0, `(.L_x_115) ;  /* 0x0000022000007945 */ /* 0x000fe20003800000 */
[----:B------:R-:W-:Y:S01]  /*8430*/  UIMAD UR15, UR5, UR9, UR15 ;  /* 0x00000009050f72a4 */ /* 0x000fe2000f8e020f */
[----:B------:R-:W-:Y:S01]  /*8440*/  SHF.R.S32.HI R0, RZ, 0x2, R0 ;  /* 0x00000002ff007819 */ /* 0x000fe20000011400 */
[----:B------:R-:W-:Y:S01]  /*8450*/  IMAD.WIDE.U32 R6, R3, UR5, R4 ;  /* 0x0000000503067c25 */ /* 0x000fe2000f8e0004 */
[----:B------:R-:W-:Y:S01]  /*8460*/  USHF.R.S32.HI UR22, URZ, 0x1f, UR57 ;  /* 0x0000001f3f167899 */ /* 0x000fe20008011439 */
[----:B------:R-:W-:-:S02]  /*8470*/  ULDC.64 UR16, c[0x0][0x468] ;  /* 0x00011a0000107ab9 */ /* 0x000fc40000000a00 */
[----:B------:R-:W-:Y:S01]  /*8480*/  IMAD.U32 R3, RZ, RZ, UR15 ;  /* 0x0000000fff037e24 */ /* 0x000fe2000f8e00ff */
[----:B------:R-:W-:Y:S01]  /*8490*/  ULDC UR15, c[0x0][0x2d0] ;  /* 0x0000b400000f7ab9 */ /* 0x000fe20000000800 */
[----:B------:R-:W-:Y:S01]  /*84a0*/  VIADD R8, R0, 0x40 ;  /* 0x0000004000087836 */ /* 0x000fe20000000000 */
[----:B------:R-:W-:Y:S01]  /*84b0*/  ISETP.GE.AND P2, PT, R238, UR15, PT ;  /* 0x0000000fee007c0c */ /* 0x000fe2000bf46270 */
[----:B------:R-:W-:Y:S01]  /*84c0*/  UIMAD UR15, UR22, UR16, URZ ;  /* 0x00000010160f72a4 */ /* 0x000fe2000f8e023f */
[----:B------:R-:W-:Y:S02]  /*84d0*/  IADD3 R6, P0, R6, UR19, RZ ;  /* 0x0000001306067c10 */ /* 0x000fe4000ff1e0ff */
[----:B------:R-:W-:Y:S01]  /*84e0*/  ISETP.GE.OR P1, PT, R8, UR6, P2 ;  /* 0x0000000608007c0c */ /* 0x000fe20009726670 */
[----:B------:R1:W3:Y:S01]  /*84f0*/  LDS.128 R20, [R59+0x7000] ;  /* 0x007000003b147984 */ /* 0x0002e20000000c00 */
[----:B------:R-:W-:Y:S01]  /*8500*/  ISETP.GE.OR P2, PT, R0, UR6, P2 ;  /* 0x0000000600007c0c */ /* 0x000fe20009746670 */
[----:B------:R-:W-:Y:S01]  /*8510*/  UIMAD UR17, UR57, UR17, UR15 ;  /* 0x00000011391172a4 */ /* 0x000fe2000f8e020f */
[----:B------:R-:W-:Y:S01]  /*8520*/  IADD3.X R7, R7, UR20, R3, P0, !PT ;  /* 0x0000001407077c10 */ /* 0x000fe200087fe403 */
[----:B------:R1:W4:Y:S01]  /*8530*/  LDS.128 R24, [R59+0x9000] ;  /* 0x009000003b187984 */ /* 0x0003220000000c00 */
[----:B------:R-:W-:Y:S01]  /*8540*/  IMAD.U32 R3, RZ, RZ, UR16 ;  /* 0x00000010ff037e24 */ /* 0x000fe2000f8e00ff */
[----:B------:R-:W-:-:S03]  /*8550*/  SHF.R.S32.HI R28, RZ, 0x1f, R0 ;  /* 0x0000001fff1c7819 */ /* 0x000fc60000011400 */
[----:B------:R-:W-:-:S04]  /*8560*/  IMAD.WIDE.U32 R6, R3, UR57, R6 ;  /* 0x0000003903067c25 */ /* 0x000fc8000f8e0006 */
[----:B------:R-:W-:Y:S01]  /*8570*/  VIADD R12, R7, UR17 ;  /* 0x00000011070c7c36 */ /* 0x000fe20008000000 */
[----:B------:R-:W-:Y:S06]  /*8580*/  @P2 BRA `(.L_x_116) ;  /* 0x00000000002c2947 */ /* 0x000fec0003800000 */
[----:B------:R-:W2:Y:S01]  /*8590*/  LDS.128 R16, [R59+0x6000] ;  /* 0x006000003b107984 */ /* 0x000ea20000000c00 */
        /* <DEDUP_REMOVED lines=9> */
[----:B--2---:R2:W-:Y:S04]  /*8630*/  STG.E.128 desc[UR12][R10.64], R16 ;  /* 0x000000100a007986 */ /* 0x0045e8000c101d0c */
.L_x_116:
[----:B------:R-:W-:Y:S05]  /*8640*/  BSYNC B0 ;  /* 0x0000000000007941 */ /* 0x000fea0003800000 */
.L_x_115:
[----:B------:R-:W-:Y:S04]  /*8650*/  BSSY B0, `(.L_x_117) ;  /* 0x000000d000007945 */ /* 0x000fe80003800000 */
[----:B------:R-:W-:Y:S05]  /*8660*/  @P1 BRA `(.L_x_118) ;  /* 0x00000000002c1947 */ /* 0x000fea0003800000 */
[----:B------:R-:W-:Y:S01]  /*8670*/  IADD3 R3, P0, R0, 0x40, RZ ;  /* 0x0000004000037810 */ /* 0x000fe20007f1e0ff */
[----:B------:R-:W-:-:S03]  /*8680*/  ULDC.64 UR16, c[0x0][0x3f0] ;  /* 0x0000fc0000107ab9 */ /* 0x000fc60000000a00 */
[----:B------:R-:W-:-:S05]  /*8690*/  IADD3.X R7, RZ, R28, RZ, P0, !PT ;  /* 0x0000001cff077210 */ /* 0x000fca00007fe4ff */
[----:B--2---:R-:W-:Y:S01]  /*86a0*/  IMAD R10, R7, UR8, RZ ;  /* 0x00000008070a7c24 */ /* 0x004fe2000f8e02ff */
[----:B------:R-:W-:-:S03]  /*86b0*/  MOV R7, R12 ;  /* 0x0000000c00077202 */ /* 0x000fc60000000f00 */
[----:B------:R-:W-:-:S04]  /*86c0*/  IMAD.WIDE.U32 R8, R3, UR8, R6 ;  /* 0x0000000803087c25 */ /* 0x000fc8000f8e0006 */
[----:B------:R-:W-:Y:S01]  /*86d0*/  IMAD R3, R3, UR9, R10 ;  /* 0x0000000903037c24 */ /* 0x000fe2000f8e020a */
[----:B------:R-:W-:-:S04]  /*86e0*/  LEA R6, P0, R8, UR16, 0x1 ;  /* 0x0000001008067c11 */ /* 0x000fc8000f8008ff */
[----:B------:R-:W-:-:S04]  /*86f0*/  IADD3 R3, R3, R9, RZ ;  /* 0x0000000903037210 */ /* 0x000fc80007ffe0ff */
[----:B------:R-:W-:-:S05]  /*8700*/  LEA.HI.X R7, R8, UR17, R3, 0x1, P0 ;  /* 0x0000001108077c11 */ /* 0x000fca00080f0c03 */
[----:B---3--:R2:W-:Y:S02]  /*8710*/  STG.E.128 desc[UR12][R6.64], R20 ;  /* 0x0000001406007986 */ /* 0x0085e4000c101d0c */
.L_x_118:
[----:B------:R-:W-:Y:S05]  /*8720*/  BSYNC B0 ;  /* 0x0000000000007941 */ /* 0x000fea0003800000 */
.L_x_117:
[----:B------:R1:W1:Y:S01]  /*8730*/  LDS.128 R12, [R59+0x8000] ;  /* 0x008000003b0c7984 */ /* 0x0002620000000c00 */
[----:B------:R-:W-:Y:S01]  /*8740*/  IMAD.U32 R3, RZ, RZ, UR10 ;  /* 0x0000000aff037e24 */ /* 0x000fe2000f8e00ff */
[----:B------:R-:W-:Y:S01]  /*8750*/  UIMAD UR7, UR7, UR10, URZ ;  /* 0x0000000a070772a4 */ /* 0x000fe2000f8e023f */
[----:B------:R-:W-:Y:S01]  /*8760*/  BSSY B0, `(.L_x_119) ;  /* 0x0000018000007945 */ /* 0x000fe20003800000 */
[----:B------:R-:W-:Y:S01]  /*8770*/  USHF.R.S32.HI UR8, URZ, 0x1f, UR57 ;  /* 0x0000001f3f087899 */ /* 0x000fe20008011439 */
[----:B------:R-:W-:Y:S01]  /*8780*/  IMAD.WIDE.U32 R4, R3, UR5, R4 ;  /* 0x0000000503047c25 */ /* 0x000fe2000f8e0004 */
[----:B------:R-:W-:-:S03]  /*8790*/  UIMAD UR5, UR5, UR11, UR7 ;  /* 0x0000000b050572a4 */ /* 0x000fc6000f8e0207 */
[----:B------:R-:W-:Y:S01]  /*87a0*/  ULDC.64 UR6, c[0x0][0x470] ;  /* 0x00011c0000067ab9 */ /* 0x000fe20000000a00 */
[----:B------:R-:W-:Y:S02]  /*87b0*/  IADD3 R4, P0, R4, UR14, RZ ;  /* 0x0000000e04047c10 */ /* 0x000fe4000ff1e0ff */
[----:B------:R-:W-:Y:S01]  /*87c0*/  IMAD.U32 R3, RZ, RZ, UR5 ;  /* 0x00000005ff037e24 */ /* 0x000fe2000f8e00ff */
[----:B------:R-:W-:-:S04]  /*87d0*/  UIMAD UR5, UR8, UR6, URZ ;  /* 0x00000006080572a4 */ /* 0x000fc8000f8e023f */
        /* <DEDUP_REMOVED lines=16> */
.L_x_120:
[----:B------:R-:W-:Y:S05]  /*88e0*/  BSYNC B0 ;  /* 0x0000000000007941 */ /* 0x000fea0003800000 */
.L_x_119:
        /* <DEDUP_REMOVED lines=12> */
[----:B----4-:R2:W-:Y:S02]  /*89b0*/  STG.E.128 desc[UR12][R4.64], R24 ;  /* 0x0000001804007986 */ /* 0x0105e4000c101d0c */
.L_x_91:
[----:B------:R-:W-:Y:S05]  /*89c0*/  BSYNC B1 ;  /* 0x0000000000017941 */ /* 0x000fea0003800000 */
.L_x_77:
        /* <DEDUP_REMOVED lines=11> */
.L_x_121:
[----:B------:R-:W-:Y:S05]  /*8a80*/  EXIT ;  /* 0x000000000000794d */ /* 0x000fea0003800000 */
.L_x_123:
        /* <DEDUP_REMOVED lines=15> */
.L_x_1330:


//--------------------- .text._ZN5flash44flash_bwd_dq_dk_dv_loop_seqk_parallel_kernelI23Flash_bwd_kernel_traitsILi32ELi128ELi128ELi8ELi4ELi4ELi4ELb1ELb0EN7cutlass6half_tE19Flash_kernel_traitsILi32ELi128ELi128ELi8ES3_EELb0ELb0ELb0ELb0ELb1ELb1ELb0EEEvNS_16Flash_bwd_paramsE --------------------------
	.section	.text._ZN5flash44flash_bwd_dq_dk_dv_loop_seqk_parallel_kernelI23Flash_bwd_kernel_traitsILi32ELi128ELi128ELi8ELi4ELi4ELi4ELb1ELb0EN7cutlass6half_tE19Flash_kernel_traitsILi32ELi128ELi128ELi8ES3_EELb0ELb0ELb0ELb0ELb1ELb1ELb0EEEvNS_16Flash_bwd_paramsE,"ax",@progbits
	.align	128
        .global         _ZN5flash44flash_bwd_dq_dk_dv_loop_seqk_parallel_kernelI23Flash_bwd_kernel_traitsILi32ELi128ELi128ELi8ELi4ELi4ELi4ELb1ELb0EN7cutlass6half_tE19Flash_kernel_traitsILi32ELi128ELi128ELi8ES3_EELb0ELb0ELb0ELb0ELb1ELb1ELb0EEEvNS_16Flash_bwd_paramsE
        .type           _ZN5flash44flash_bwd_dq_dk_dv_loop_seqk_parallel_kernelI23Flash_bwd_kernel_traitsILi32ELi128ELi128ELi8ELi4ELi4ELi4ELb1ELb0EN7cutlass6half_tE19Flash_kernel_traitsILi32ELi128ELi128ELi8ES3_EELb0ELb0ELb0ELb0ELb1ELb1ELb0EEEvNS_16Flash_bwd_paramsE,@function
        .size           _ZN5flash44flash_bwd_dq_dk_dv_loop_seqk_parallel_kernelI23Flash_bwd_kernel_traitsILi32ELi128ELi128ELi8ELi4ELi4ELi4ELb1ELb0EN7cutlass6half_tE19Flash_kernel_traitsILi32ELi128ELi128ELi8ES3_EELb0ELb0ELb0ELb0ELb1ELb1ELb0EEEvNS_16Flash_bwd_paramsE,(.L_x_1331 - _ZN5flash44flash_bwd_dq_dk_dv_loop_seqk_parallel_kernelI23Flash_bwd_kernel_traitsILi32ELi128ELi128ELi8ELi4ELi4ELi4ELb1ELb0EN7cutlass6half_tE19Flash_kernel_traitsILi32ELi128ELi128ELi8ES3_EELb0ELb0ELb0ELb0ELb1ELb1ELb0EEEvNS_16Flash_bwd_paramsE)
        .other          _ZN5flash44flash_bwd_dq_dk_dv_loop_seqk_parallel_kernelI23Flash_bwd_kernel_traitsILi32ELi128ELi128ELi8ELi4ELi4ELi4ELb1ELb0EN7cutlass6half_tE19Flash_kernel_traitsILi32ELi128ELi128ELi8ES3_EELb0ELb0ELb0ELb0ELb1ELb1ELb0EEEvNS_16Flash_bwd_paramsE,@"STO_CUDA_ENTRY STV_DEFAULT"
_ZN5flash44flash_bwd_dq_dk_dv_loop_seqk_parallel_kernelI23Flash_bwd_kernel_traitsILi32ELi128ELi128ELi8ELi4ELi4ELi4ELb1ELb0EN7cutlass6half_tE19Flash_kernel_traitsILi32ELi128ELi128ELi8ES3_EELb0ELb0ELb0ELb0ELb1ELb1ELb0EEEvNS_16Flash_bwd_paramsE:
.text._ZN5flash44flash_bwd_dq_dk_dv_loop_seqk_parallel_kernelI23Flash_bwd_kernel_traitsILi32ELi128ELi128ELi8ELi4ELi4ELi4ELb1ELb0EN7cutlass6half_tE19Flash_kernel_traitsILi32ELi128ELi128ELi8ES3_EELb0ELb0ELb0ELb0ELb1ELb1ELb0EEEvNS_16Flash_bwd_paramsE:
        /* <DEDUP_REMOVED lines=12> */
[----:B------:R-:W-:Y:S01]  /*00c0*/  IMAD.MOV.U32 R182, RZ, RZ, 0x20 ;  /* 0x00000020ffb67424 */ /* 0x000fe200078e00ff */
[----:B------:R-:W-:Y:S01]  /*00d0*/  UMOV UR4, 0x400 ;  /* 0x0000040000047882 */ /* 0x000fe20000000000 */
[----:B------:R-:W-:Y:S01]  /*00e0*/  IMAD.MOV.U32 R196, RZ, RZ, -0x10 ;  /* 0xfffffff0ffc47424 */ /* 0x000fe200078e00ff */
[----:B------:R-:W-:Y:S01]  /*00f0*/  ULDC.64 UR20, c[0x0][0x208] ;  /* 0x0000820000147ab9 */ /* 0x000fe20000000a00 */
[----:B------:R-:W-:Y:S01]  /*0100*/  UMOV UR17, 0xffffe000 ;  /* 0xffffe00000117882 */ /* 0x000fe20000000000 */
[----:B------:R-:W-:Y:S01]  /*0110*/  ULDC.64 UR12, c[0x0][0x300] ;  /* 0x0000c000000c7ab9 */ /* 0x000fe20000000a00 */
[----:B------:R-:W-:Y:S01]  /*0120*/  ULDC.64 UR10, c[0x0][0x308] ;  /* 0x0000c200000a7ab9 */ /* 0x000fe20000000a00 */
[----:B------:R-:W3:Y:S08]  /*0130*/  S2UR UR16, SR_CTAID.Y ;  /* 0x00000000001079c3 */ /* 0x000ef00000002600 */
[----:B------:R-:W4:Y:S08]  /*0140*/  S2UR UR18, SR_CTAID.Z ;  /* 0x00000000001279c3 */ /* 0x000f300000002700 */
[----:B------:R-:W5:Y:S01]  /*0150*/  S2UR UR15, SR_CTAID.Z ;  /* 0x00000000000f79c3 */ /* 0x000f620000002700 */
[----:B--2---:R-:W-:-:S04]  /*0160*/  ULEA UR5, UR5, UR4, 0x18 ;  /* 0x0000000405057291 */ /* 0x004fc8000f8ec03f */
[----:B------:R-:W-:Y:S01]  /*0170*/  UIADD3 UR4, UR5, 0x8000, URZ ;  /* 0x0000800005047890 */ /* 0x000fe2000fffe03f */
[----:B-1----:R-:W-:Y:S02]  /*0180*/  SHF.R.S32.HI R9, RZ, 0x1f, R190 ;  /* 0x0000001fff097819 */ /* 0x002fe400000114be */
[----:B------:R-:W1:Y:S01]  /*0190*/  S2UR UR14, SR_CTAID.Y ;  /* 0x00000000000e79c3 */ /* 0x000e620000002600 */
[----:B------:R-:W-:Y:S01]  /*01a0*/  UIADD3 UR6, UR5, 0x6000, URZ ;  /* 0x0000600005067890 */ /* 0x000fe2000fffe03f */
[CC--:B------:R-:W-:Y:S01]  /*01b0*/  LEA.HI R2, R9.reuse, R190.reuse, RZ, 0x3 ;  /* 0x000000be09027211 */ /* 0x0c0fe200078f18ff */
[----:B---3--:R-:W-:Y:S01]  /*01c0*/  USHF.R.S32.HI UR25, URZ, 0x1f, UR16 ;  /* 0x0000001f3f197899 */ /* 0x008fe20008011410 */
[CC--:B------:R-:W-:Y:S01]  /*01d0*/  LEA.HI R10, R9.reuse, R190.reuse, RZ, 0x4 ;  /* 0x000000be090a7211 */ /* 0x0c0fe200078f20ff */
[----:B------:R-:W-:Y:S01]  /*01e0*/  UIMAD.WIDE UR30, UR16, 0x80, URZ ;  /* 0x00000080101e78a5 */ /* 0x000fe2000f8e023f */
[----:B------:R-:W-:Y:S01]  /*01f0*/  LEA.HI R5, R9, R190, RZ, 0x5 ;  /* 0x000000be09057211 */ /* 0x000fe200078f28ff */
[----:B----4-:R-:W-:Y:S01]  /*0200*/  USHF.R.S32.HI UR24, URZ, 0x1f, UR18 ;  /* 0x0000001f3f187899 */ /* 0x010fe20008011412 */
[----:B------:R-:W-:-:S02]  /*0210*/  LOP3.LUT R3, R2, 0xfffffff8, RZ, 0xc0, !PT ;  /* 0xfffffff802037812 */ /* 0x000fc400078ec0ff */
[----:B------:R-:W-:Y:S02]  /*0220*/  SHF.R.S32.HI R7, RZ, 0x4, R10 ;  /* 0x00000004ff077819 */ /* 0x000fe4000001140a */
[----:B------:R-:W-:Y:S01]  /*0230*/  LOP3.LUT R11, R5, 0xffffffe0, RZ, 0xc0, !PT ;  /* 0xffffffe0050b7812 */ /* 0x000fe200078ec0ff */
[----:B------:R-:W-:Y:S01]  /*0240*/  IMAD.IADD R3, R190, 0x1, -R3 ;  /* 0x00000001be037824 */ /* 0x000fe200078e0a03 */
[C---:B------:R-:W-:Y:S01]  /*0250*/  LOP3.LUT R15, R10.reuse, 0xfffffff0, RZ, 0xc0, !PT ;  /* 0xfffffff00a0f7812 */ /* 0x040fe200078ec0ff */
[----:B-----5:R-:W-:Y:S01]  /*0260*/  USHF.R.S32.HI UR23, URZ, 0x1f, UR15 ;  /* 0x0000001f3f177899 */ /* 0x020fe2000801140f */
[----:B------:R-:W-:Y:S01]  /*0270*/  LEA.HI R10, R10, R7, RZ, 0x1 ;  /* 0x000000070a0a7211 */ /* 0x000fe200078f08ff */
[C---:B------:R-:W-:Y:S01]  /*0280*/  IMAD.IADD R4, R190.reuse, 0x1, -R11 ;  /* 0x00000001be047824 */ /* 0x040fe200078e0a0b */
[CC--:B------:R-:W-:Y:S01]  /*0290*/  LEA.HI R8, R9.reuse, R190.reuse, RZ, 0x2 ;  /* 0x000000be09087211 */ /* 0x0c0fe200078f10ff */
[----:B------:R-:W-:Y:S01]  /*02a0*/  IMAD.IADD R12, R190, 0x1, -R15 ;  /* 0x00000001be0c7824 */ /* 0x000fe200078e0a0f */
[----:B------:R-:W-:-:S02]  /*02b0*/  LEA.HI R9, R9, R190, RZ, 0x7 ;  /* 0x000000be09097211 */ /* 0x000fc400078f38ff */
[----:B------:R-:W-:Y:S01]  /*02c0*/  LOP3.LUT R10, R10, 0xfffffffe, RZ, 0xc0, !PT ;  /* 0xfffffffe0a0a7812 */ /* 0x000fe200078ec0ff */
[----:B-1----:R-:W-:Y:S01]  /*02d0*/  USHF.R.S32.HI UR22, URZ, 0x1f, UR14 ;  /* 0x0000001f3f167899 */ /* 0x002fe2000801140e */
[----:B------:R-:W-:Y:S02]  /*02e0*/  LEA.HI R11, R3, R3, RZ, 0x1 ;  /* 0x00000003030b7211 */ /* 0x000fe400078f08ff */
[----:B------:R-:W-:Y:S01]  /*02f0*/  LOP3.LUT R13, R8, 0xfffffffc, RZ, 0xc0, !PT ;  /* 0xfffffffc080d7812 */ /* 0x000fe200078ec0ff */
[----:B------:R-:W-:Y:S01]  /*0300*/  IMAD.IADD R10, R7, 0x1, -R10 ;  /* 0x00000001070a7824 */ /* 0x000fe200078e0a0a */
[----:B------:R-:W-:Y:S02]  /*0310*/  LOP3.LUT R0, R11, 0x3fffffe, RZ, 0xc0, !PT ;  /* 0x03fffffe0b007812 */ /* 0x000fe400078ec0ff */
[----:B------:R-:W-:Y:S01]  /*0320*/  SHF.R.S32.HI R9, RZ, 0x7, R9 ;  /* 0x00000007ff097819 */ /* 0x000fe20000011409 */
[----:B------:R-:W-:Y:S01]  /*0330*/  IMAD.IADD R190, R190, 0x1, -R13 ;  /* 0x00000001bebe7824 */ /* 0x000fe200078e0a0d */
[--C-:B------:R-:W-:Y:S01]  /*0340*/  SHF.R.S32.HI R186, RZ, 0x5, R5.reuse ;  /* 0x00000005ffba7819 */ /* 0x100fe20000011405 */
[----:B------:R-:W-:Y:S01]  /*0350*/  IMAD.IADD R7, R3, 0x1, -R0 ;  /* 0x0000000103077824 */ /* 0x000fe200078e0a00 */
[----:B------:R-:W-:Y:S01]  /*0360*/  LEA.HI R13, R12, R12, RZ, 0x1 ;  /* 0x0000000c0c0d7211 */ /* 0x000fe200078f08ff */
[----:B------:R-:W-:Y:S01]  /*0370*/  IMAD R174, R9, 0x8, R10 ;  /* 0x0000000809ae7824 */ /* 0x000fe200078e020a */
[----:B------:R-:W-:Y:S01]  /*0380*/  SHF.R.S32.HI R5, RZ, 0x1f, R5 ;  /* 0x0000001fff057819 */ /* 0x000fe20000011405 */
[----:B------:R-:W-:Y:S01]  /*0390*/  IMAD.SHL.U32 R3, R3, 0x40, RZ ;  /* 0x0000004003037824 */ /* 0x000fe200078e00ff */
[--C-:B------:R-:W-:Y:S01]  /*03a0*/  SHF.R.S32.HI R187, RZ, 0x2, R8.reuse ;  /* 0x00000002ffbb7819 */ /* 0x100fe20000011408 */
[----:B------:R-:W-:Y:S01]  /*03b0*/  IMAD R174, R174, 0x8, R7 ;  /* 0x00000008aeae7824 */ /* 0x000fe200078e0207 */
[----:B------:R-:W-:Y:S01]  /*03c0*/  SHF.R.S32.HI R8, RZ, 0x1f, R8 ;  /* 0x0000001fff087819 */ /* 0x000fe20000011408 */
[----:B------:R-:W-:Y:S01]  /*03d0*/  IMAD.SHL.U32 R198, R190, 0x2, RZ ;  /* 0x00000002bec67824 */ /* 0x000fe200078e00ff */
[--C-:B------:R-:W-:Y:S01]  /*03e0*/  SHF.R.S32.HI R6, RZ, 0x1, R13.reuse ;  /* 0x00000001ff067819 */ /* 0x100fe2000001140d */
[----:B------:R-:W-:Y:S01]  /*03f0*/  IMAD.SHL.U32 R183, R10, 0x8, RZ ;  /* 0x000000080ab77824 */ /* 0x000fe200078e00ff */
[----:B------:R-:W-:Y:S01]  /*0400*/  SHF.R.S32.HI R7, RZ, 0x1f, R13 ;  /* 0x0000001fff077819 */ /* 0x000fe2000001140d */
[----:B------:R-:W-:Y:S01]  /*0410*/  IMAD R188, R9, 0x2000, R198 ;  /* 0x0000200009bc7824 */ /* 0x000fe200078e02c6 */
[----:B------:R-:W-:Y:S01]  /*0420*/  LEA.HI R5, R5, R186, RZ, 0x2 ;  /* 0x000000ba05057211 */ /* 0x000fe200078f10ff */
[----:B------:R-:W-:Y:S01]  /*0430*/  IMAD.SHL.U32 R9, R9, 0x8, RZ ;  /* 0x0000000809097824 */ /* 0x000fe200078e00ff */
[----:B------:R-:W-:Y:S01]  /*0440*/  LEA.HI R8, R8, R187, RZ, 0x3 ;  /* 0x000000bb08087211 */ /* 0x000fe200078f18ff */
[----:B------:R-:W-:Y:S01]  /*0450*/  IMAD.SHL.U32 R190, R190, 0x8, RZ ;  /* 0x00000008bebe7824 */ /* 0x000fe200078e00ff */
[----:B------:R-:W-:-:S02]  /*0460*/  LEA.HI R7, R7, R6, RZ, 0x2 ;  /* 0x0000000607077211 */ /* 0x000fc400078f10ff */
[----:B------:R-:W-:Y:S02]  /*0470*/  LOP3.LUT R5, R5, 0xfffffffc, RZ, 0xc0, !PT ;  /* 0xfffffffc05057812 */ /* 0x000fe400078ec0ff */
[----:B------:R-:W-:Y:S02]  /*0480*/  LOP3.LUT R8, R8, 0xfffffff8, RZ, 0xc0, !PT ;  /* 0xfffffff808087812 */ /* 0x000fe400078ec0ff */
[----:B------:R-:W-:Y:S01]  /*0490*/  LOP3.LUT R7, R7, 0xfffffffc, RZ, 0xc0, !PT ;  /* 0xfffffffc07077812 */ /* 0x000fe200078ec0ff */
[----:B------:R-:W-:Y:S01]  /*04a0*/  IMAD.IADD R5, R186, 0x1, -R5 ;  /* 0x00000001ba057824 */ /* 0x000fe200078e0a05 */
[----:B------:R-:W-:Y:S01]  /*04b0*/  SHF.R.S32.HI R185, RZ, 0x1f, R4 ;  /* 0x0000001fffb97819 */ /* 0x000fe20000011404 */
[----:B------:R-:W-:Y:S01]  /*04c0*/  IMAD.IADD R8, R187, 0x1, -R8 ;  /* 0x00000001bb087824 */ /* 0x000fe200078e0a08 */
[----:B------:R-:W-:Y:S01]  /*04d0*/  LOP3.LUT R3, R3, 0x1c0, RZ, 0xc0, !PT ;  /* 0x000001c003037812 */ /* 0x000fe200078ec0ff */
[----:B------:R-:W-:Y:S01]  /*04e0*/  IMAD.IADD R7, R6, 0x1, -R7 ;  /* 0x0000000106077824 */ /* 0x000fe200078e0a07 */
[----:B------:R-:W-:Y:S01]  /*04f0*/  LEA.HI R185, R185, R4, RZ, 0x2 ;  /* 0x00000004b9b97211 */ /* 0x000fe200078f10ff */
[C---:B------:R-:W-:Y:S01]  /*0500*/  IMAD.SHL.U32 R6, R5.reuse, 0x10, RZ ;  /* 0x0000001005067824 */ /* 0x040fe200078e00ff */
[----:B------:R-:W-:Y:S01]  /*0510*/  SHF.R.S32.HI R17, RZ, 0x1f, R12 ;  /* 0x0000001fff117819 */ /* 0x000fe2000001140c */
[----:B------:R-:W-:Y:S01]  /*0520*/  IMAD R198, R5, 0x200, R198 ;  /* 0x0000020005c67824 */ /* 0x000fe200078e02c6 */
[----:B------:R-:W-:-:S02]  /*0530*/  LOP3.LUT R4, R8, 0x1, RZ, 0xc0, !PT ;  /* 0x0000000108047812 */ /* 0x000fc400078ec0ff */
[----:B------:R-:W-:Y:S02]  /*0540*/  SHF.R.S32.HI R11, RZ, 0x1, R11 ;  /* 0x00000001ff0b7819 */ /* 0x000fe4000001140b */
[----:B------:R-:W-:Y:S02]  /*0550*/  LOP3.LUT R15, R3, 0x30, R6, 0xf8, !PT ;  /* 0x00000030030f7812 */ /* 0x000fe400078ef806 */
[----:B------:R-:W-:Y:S02]  /*0560*/  LEA.HI R17, R17, R12, RZ, 0x3 ;  /* 0x0000000c11117211 */ /* 0x000fe400078f18ff */
[----:B------:R-:W-:Y:S02]  /*0570*/  LOP3.LUT R13, R13, 0x7fffffe, RZ, 0xc0, !PT ;  /* 0x07fffffe0d0d7812 */ /* 0x000fe400078ec0ff */
[----:B------:R-:W-:Y:S02]  /*0580*/  ISETP.NE.U32.AND P6, PT, R4, 0x1, PT ;  /* 0x000000010400780c */ /* 0x000fe40003fc5070 */
[C---:B------:R-:W-:Y:S01]  /*0590*/  LOP3.LUT P0, RZ, R11.reuse, 0x2, RZ, 0xc0, !PT ;  /* 0x000000020bff7812 */ /* 0x040fe2000780c0ff */
[----:B------:R-:W-:Y:S01]  /*05a0*/  IMAD.SHL.U32 R11, R11, 0x40, RZ ;  /* 0x000000400b0b7824 */ /* 0x000fe200078e00ff */
[----:B------:R-:W-:Y:S01]  /*05b0*/  LEA.HI R4, R8, R8, RZ, 0x1 ;  /* 0x0000000808047211 */ /* 0x000fe200078f08ff */
[----:B------:R-:W-:Y:S01]  /*05c0*/  IMAD.IADD R0, R12, 0x1, -R13 ;  /* 0x000000010c007824 */ /* 0x000fe200078e0a0d */
[----:B------:R-:W-:-:S02]  /*05d0*/  LEA.HI.SX32 R185, R185, R6, 0x1e ;  /* 0x00000006b9b97211 */ /* 0x000fc400078ff2ff */
[----:B------:R-:W-:Y:S01]  /*05e0*/  LOP3.LUT R6, R15, 0x8, R2, 0xf8, !PT ;  /* 0x000000080f067812 */ /* 0x000fe200078ef802 */
[----:B------:R-:W-:Y:S01]  /*05f0*/  IMAD.SHL.U32 R15, R8, 0x40, RZ ;  /* 0x00000040080f7824 */ /* 0x000fe200078e00ff */
[----:B------:R-:W-:Y:S02]  /*0600*/  LOP3.LUT R179, R17, 0xfffffff8, RZ, 0xc0, !PT ;  /* 0xfffffff811b37812 */ /* 0x000fe400078ec0ff */
[----:B------:R-:W-:Y:S02]  /*0610*/  LOP3.LUT R13, R4, 0x3fffffe, RZ, 0xc0, !PT ;  /* 0x03fffffe040d7812 */ /* 0x000fe400078ec0ff */
[----:B------:R-:W-:Y:S01]  /*0620*/  LOP3.LUT R11, R11, 0xc0, RZ, 0xc0, !PT ;  /* 0x000000c00b0b7812 */ /* 0x000fe200078ec0ff */
[----:B------:R-:W-:Y:S01]  /*0630*/  IMAD.IADD R179, R12, 0x1, -R179 ;  /* 0x000000010cb37824 */ /* 0x000fe200078e0ab3 */
[----:B------:R-:W-:Y:S01]  /*0640*/  LOP3.LUT R15, R15, 0x1c0, RZ, 0xc0, !PT ;  /* 0x000001c00f0f7812 */ /* 0x000fe200078ec0ff */
[C---:B------:R-:W-:Y:S01]  /*0650*/  IMAD.IADD R13, R8.reuse, 0x1, -R13 ;  /* 0x00000001080d7824 */ /* 0x040fe200078e0a0d */
[----:B------:R-:W-:-:S02]  /*0660*/  LOP3.LUT P5, RZ, R8, 0x2, RZ, 0xc0, !PT ;  /* 0x0000000208ff7812 */ /* 0x000fc400078ac0ff */
[----:B------:R-:W-:Y:S01]  /*0670*/  LOP3.LUT P4, RZ, R8, 0x4, RZ, 0xc0, !PT ;  /* 0x0000000408ff7812 */ /* 0x000fe2000788c0ff */
[----:B------:R-:W-:Y:S01]  /*0680*/  IMAD.SHL.U32 R8, R5, 0x400, RZ ;  /* 0x0000040005087824 */ /* 0x000fe200078e00ff */
[----:B------:R-:W-:Y:S01]  /*0690*/  LOP3.LUT R2, R11, 0x8, R2, 0xf8, !PT ;  /* 0x000000080b027812 */ /* 0x000fe200078ef802 */
[----:B------:R-:W-:Y:S01]  /*06a0*/  IMAD R198, R13, 0x20, R198 ;  /* 0x000000200dc67824 */ /* 0x000fe200078e02c6 */
[----:B------:R-:W-:Y:S02]  /*06b0*/  SHF.R.U32.HI R11, RZ, 0x3, R11 ;  /* 0x00000003ff0b7819 */ /* 0x000fe4000001160b */
[----:B------:R-:W-:Y:S02]  /*06c0*/  SHF.R.S32.HI R17, RZ, 0x3, R17 ;  /* 0x00000003ff117819 */ /* 0x000fe40000011411 */
[----:B------:R-:W-:Y:S02]  /*06d0*/  LEA.HI R15, R15, R15, RZ, 0x1d ;  /* 0x0000000f0f0f7211 */ /* 0x000fe400078fe8ff */
[----:B------:R-:W-:Y:S01]  /*06e0*/  SHF.R.S32.HI R4, RZ, 0x1, R4 ;  /* 0x00000001ff047819 */ /* 0x000fe20000011404 */
[----:B------:R-:W-:Y:S01]  /*06f0*/  IMAD R0, R17, 0x8, R0 ;  /* 0x0000000811007824 */ /* 0x000fe200078e0200 */
[C---:B------:R-:W-:Y:S01]  /*0700*/  R2P PR, R179.reuse, 0x6 ;  /* 0x00000006b3007804 */ /* 0x040fe20000000000 */
[----:B------:R-:W-:Y:S01]  /*0710*/  IMAD.SHL.U32 R179, R179, 0x40, RZ ;  /* 0x00000040b3b37824 */ /* 0x000fe200078e00ff */
[----:B------:R-:W-:Y:S01]  /*0720*/  LOP3.LUT R11, R2, R11, RZ, 0x3c, !PT ;  /* 0x0000000b020b7212 */ /* 0x000fe200078e3cff */
[--C-:B------:R-:W-:Y:S01]  /*0730*/  IMAD R2, R17, 0x200, R8.reuse ;  /* 0x0000020011027824 */ /* 0x100fe200078e0208 */
[----:B------:R-:W-:Y:S01]  /*0740*/  SHF.R.U32.HI R3, RZ, 0x3, R3 ;  /* 0x00000003ff037819 */ /* 0x000fe20000011603 */
[----:B------:R-:W-:Y:S01]  /*0750*/  IMAD.SHL.U32 R0, R0, 0x20, RZ ;  /* 0x0000002000007824 */ /* 0x000fe200078e00ff */
[----:B------:R-:W-:Y:S01]  /*0760*/  IADD3 R188, R15, R188, R8 ;  /* 0x000000bc0fbc7210 */ /* 0x000fe20007ffe008 */
[----:B------:R-:W-:Y:S01]  /*0770*/  IMAD.SHL.U32 R8, R4, 0x40, RZ ;  /* 0x0000004004087824 */ /* 0x000fe200078e00ff */
[----:B------:R-:W-:Y:S01]  /*0780*/  LOP3.LUT R179, R179, 0x1c0, RZ, 0xc0, !PT ;  /* 0x000001c0b3b37812 */ /* 0x000fe200078ec0ff */
[----:B------:R-:W-:Y:S01]  /*0790*/  IMAD.U32 R174, R174, 0x20, R11 ;  /* 0x00000020aeae7824 */ /* 0x000fe200078e000b */
[----:B------:R-:W-:-:S02]  /*07a0*/  LOP3.LUT R3, R6, R3, RZ, 0x3c, !PT ;  /* 0x0000000306037212 */ /* 0x000fc400078e3cff */
[----:B------:R-:W-:Y:S02]  /*07b0*/  LOP3.LUT R8, R8, 0xc0, RZ, 0xc0, !PT ;  /* 0x000000c008087812 */ /* 0x000fe400078ec0ff */
[----:B------:R-:W-:Y:S01]  /*07c0*/  LOP3.LUT R183, R183, 0x8, RZ, 0xc0, !PT ;  /* 0x00000008b7b77812 */ /* 0x000fe200078ec0ff */
[C---:B------:R-:W-:Y:S01]  /*07d0*/  IMAD R180, R10.reuse, 0x200, R3 ;  /* 0x000002000ab47824 */ /* 0x040fe200078e0203 */
[----:B------:R-:W-:Y:S01]  /*07e0*/  SHF.R.U32.HI R6, RZ, 0x3, R179 ;  /* 0x00000003ff067819 */ /* 0x000fe200000116b3 */
[----:B------:R-:W-:Y:S01]  /*07f0*/  IMAD.SHL.U32 R10, R10, 0x10, RZ ;  /* 0x000000100a0a7824 */ /* 0x000fe200078e00ff */
[----:B------:R-:W-:Y:S02]  /*0800*/  LOP3.LUT R9, R9, 0x8, RZ, 0xc0, !PT ;  /* 0x0000000809097812 */ /* 0x000fe400078ec0ff */
[----:B------:R-:W-:Y:S02]  /*0810*/  SEL R173, R182, 0xffffffe0, !P0 ;  /* 0xffffffe0b6ad7807 */ /* 0x000fe40004000000 */
[----:B------:R-:W-:-:S02]  /*0820*/  SHF.R.U32.HI R3, RZ, 0x3, R8 ;  /* 0x00000003ff037819 */ /* 0x000fc40000011608 */
[C---:B------:R-:W-:Y:S01]  /*0830*/  LOP3.LUT P0, RZ, R7.reuse, 0x2, RZ, 0xc0, !PT ;  /* 0x0000000207ff7812 */ /* 0x040fe2000780c0ff */
[----:B------:R-:W-:Y:S01]  /*0840*/  IMAD.SHL.U32 R7, R7, 0x40, RZ ;  /* 0x0000004007077824 */ /* 0x000fe200078e00ff */
[----:B------:R-:W-:Y:S02]  /*0850*/  LOP3.LUT R179, R6, R179, R183, 0x1e, !PT ;  /* 0x000000b306b37212 */ /* 0x000fe400078e1eb7 */
[----:B------:R-:W-:Y:S02]  /*0860*/  LOP3.LUT R3, R3, R8, R9, 0x1e, !PT ;  /* 0x0000000803037212 */ /* 0x000fe400078e1e09 */
[----:B------:R-:W-:Y:S01]  /*0870*/  LOP3.LUT R7, R7, 0xc0, RZ, 0xc0, !PT ;  /* 0x000000c007077812 */ /* 0x000fe200078ec0ff */
[----:B------:R-:W-:Y:S01]  /*0880*/  IMAD.IADD R179, R2, 0x1, R179 ;  /* 0x0000000102b37824 */ /* 0x000fe200078e02b3 */
[----:B------:R-:W-:Y:S01]  /*0890*/  LEA R188, R188, UR5, 0x1 ;  /* 0x00000005bcbc7c11 */ /* 0x000fe2000f8e08ff */
[----:B------:R-:W-:Y:S01]  /*08a0*/  IMAD.IADD R198, R3, 0x1, R198 ;  /* 0x0000000103c67824 */ /* 0x000fe200078e02c6 */
[----:B------:R-:W-:Y:S01]  /*08b0*/  LOP3.LUT P3, RZ, R4, 0x2, RZ, 0xc0, !PT ;  /* 0x0000000204ff7812 */ /* 0x000fe2000786c0ff */
[----:B------:R-:W-:Y:S01]  /*08c0*/  IMAD.MOV.U32 R3, RZ, RZ, 0x40 ;  /* 0x00000040ff037424 */ /* 0x000fe200078e00ff */
[----:B------:R-:W-:Y:S01]  /*08d0*/  SHF.R.U32.HI R4, RZ, 0x3, R7 ;  /* 0x00000003ff047819 */ /* 0x000fe20000011607 */
[C---:B------:R-:W-:Y:S01]  /*08e0*/  VIADD R189, R188.reuse, 0x40 ;  /* 0x00000040bcbd7836 */ /* 0x040fe20000000000 */
[----:B------:R-:W-:Y:S01]  /*08f0*/  LOP3.LUT R181, R9, 0x10, R10, 0xf8, !PT ;  /* 0x0000001009b57812 */ /* 0x000fe200078ef80a */
[----:B------:R-:W-:Y:S01]  /*0900*/  @P4 VIADD R189, R188, 0xffffffc0 ;  /* 0xffffffc0bcbd4836 */ /* 0x000fe20000000000 */
[----:B------:R-:W-:Y:S01]  /*0910*/  SEL R196, R196, 0x10, !P6 ;  /* 0x00000010c4c47807 */ /* 0x000fe20007000000 */
[----:B------:R-:W-:Y:S01]  /*0920*/  IMAD R2, R5, 0x200, R0 ;  /* 0x0000020005027824 */ /* 0x000fe200078e0200 */
[----:B------:R-:W-:-:S02]  /*0930*/  LEA R179, R179, UR4, 0x1 ;  /* 0x00000004b3b37c11 */ /* 0x000fc4000f8e08ff */
[----:B------:R-:W-:Y:S01]  /*0940*/  LOP3.LUT R183, R4, R7, R183, 0x1e, !PT ;  /* 0x0000000704b77212 */ /* 0x000fe200078e1eb7 */
[----:B------:R-:W-:Y:S01]  /*0950*/  IMAD.IADD R193, R188, 0x1, R196 ;  /* 0x00000001bcc17824 */ /* 0x000fe200078e02c4 */
[----:B------:R-:W-:Y:S01]  /*0960*/  LOP3.LUT R181, R4, R181, R7, 0x1e, !PT ;  /* 0x000000b504b57212 */ /* 0x000fe200078e1e07 */
[----:B------:R-:W-:Y:S01]  /*0970*/  VIADD R178, R179, 0x20 ;  /* 0x00000020b3b27836 */ /* 0x000fe20000000000 */
[----:B------:R-:W-:Y:S01]  /*0980*/  SEL R194, R182, 0xffffffe0, !P5 ;  /* 0xffffffe0b6c27807 */ /* 0x000fe20006800000 */
[----:B------:R-:W-:Y:S01]  /*0990*/  IMAD.IADD R196, R196, 0x1, R189 ;  /* 0x00000001c4c47824 */ /* 0x000fe200078e02bd */
[----:B------:R-:W-:Y:S01]  /*09a0*/  SEL R3, R3, 0xffffffc0, !P2 ;  /* 0xffffffc003037807 */ /* 0x000fe20005000000 */
[----:B------:R-:W-:Y:S01]  /*09b0*/  @P1 VIADD R178, R179, 0xffffffe0 ;  /* 0xffffffe0b3b21836 */ /* 0x000fe20000000000 */
[----:B------:R-:W-:Y:S01]  /*09c0*/  LEA R198, R198, UR6, 0x1 ;  /* 0x00000006c6c67c11 */ /* 0x000fe2000f8e08ff */
[----:B------:R-:W-:Y:S01]  /*09d0*/  IMAD.IADD R183, R2, 0x1, R183 ;  /* 0x0000000102b77824 */ /* 0x000fe200078e02b7 */
[----:B------:R-:W-:Y:S01]  /*09e0*/  LEA R174, R174, UR5, 0x1 ;  /* 0x00000005aeae7c11 */ /* 0x000fe2000f8e08ff */
[----:B------:R-:W-:Y:S01]  /*09f0*/  IMAD.IADD R181, R0, 0x1, R181 ;  /* 0x0000000100b57824 */ /* 0x000fe200078e02b5 */
[----:B------:R-:W-:Y:S01]  /*0a00*/  SEL R182, R182, 0xffffffe0, !P0 ;  /* 0xffffffe0b6b67807 */ /* 0x000fe20004000000 */
[--C-:B------:R-:W-:Y:S01]  /*0a10*/  IMAD.IADD R192, R188, 0x1, R194.reuse ;  /* 0x00000001bcc07824 */ /* 0x100fe200078e02c2 */
        /* <DEDUP_REMOVED lines=12> */
.L_x_132:
[----:B------:R-:W-:Y:S02]  /*0ae0*/  ISETP.NE.U32.AND P0, PT, RZ, UR12, PT ;  /* 0x0000000cff007c0c */ /* 0x000fe4000bf05070 */
[----:B------:R-:W-:Y:S02]  /*0af0*/  ISETP.NE.U32.AND P1, PT, RZ, UR10, PT ;  /* 0x0000000aff007c0c */ /* 0x000fe4000bf25070 */
[----:B------:R-:W-:Y:S02]  /*0b00*/  ISETP.NE.AND.EX P0, PT, RZ, UR13, PT, P0 ;  /* 0x0000000dff007c0c */ /* 0x000fe4000bf05300 */
[----:B------:R-:W-:-:S11]  /*0b10*/  ISETP.NE.AND.EX P1, PT, RZ, UR11, PT, P1 ;  /* 0x0000000bff007c0c */ /* 0x000fd6000bf25310 */
[----:B-1----:R-:W1:Y:S01]  /*0b20*/  @P0 S2R R5, SR_CTAID.Y ;  /* 0x0000000000050919 */ /* 0x002e620000002600 */
[----:B------:R-:W1:Y:S01]  /*0b30*/  @P0 LDC.64 R8, c[0x0][0x300] ;  /* 0x0000c000ff080b82 */ /* 0x000e620000000a00 */
[----:B------:R-:W2:Y:S07]  /*0b40*/  @P1 S2R R4, SR_CTAID.Y ;  /* 0x0000000000041919 */ /* 0x000eae0000002600 */
[----:B------:R-:W2:Y:S01]  /*0b50*/  @P1 LDC.64 R6, c[0x0][0x308] ;  /* 0x0000c200ff061b82 */ /* 0x000ea20000000a00 */
[----:B-1----:R-:W-:-:S05]  /*0b60*/  @P0 IMAD.WIDE R10, R5, 0x4, R8 ;  /* 0x00000004050a0825 */ /* 0x002fca00078e0208 */
[----:B------:R-:W3:Y:S01]  /*0b70*/  @P0 LDG.E R9, desc[UR20][R10.64] ;  /* 0x000000140a090981 */ /* 0x000ee2000c1e1900 */
[----:B--2---:R-:W-:Y:S02]  /*0b80*/  @P1 IMAD.WIDE R12, R4, 0x4, R6 ;  /* 0x00000004040c1825 */ /* 0x004fe400078e0206 */
[----:B------:R-:W1:Y:S03]  /*0b90*/  @!P1 LDC.64 R6, c[0x0][0x318] ;  /* 0x0000c600ff069b82 */ /* 0x000e660000000a00 */
[----:B------:R-:W2:Y:S01]  /*0ba0*/  @P1 LDG.E R8, desc[UR20][R12.64] ;  /* 0x000000140c081981 */ /* 0x000ea2000c1e1900 */
[----:B------:R-:W-:Y:S01]  /*0bb0*/  UMOV UR9, URZ ;  /* 0x0000003f00097c82 */ /* 0x000fe20008000000 */
[----:B------:R-:W-:-:S03]  /*0bc0*/  USHF.L.U32 UR26, UR19, 0x7, URZ ;  /* 0x00000007131a7899 */ /* 0x000fc6000800063f */
[----:B------:R-:W4:Y:S01]  /*0bd0*/  @!P1 LDC.64 R4, c[0x0][0x2c8] ;  /* 0x0000b200ff049b82 */ /* 0x000f220000000a00 */
[----:B---3--:R-:W-:Y:S02]  /*0be0*/  @P0 R2UR UR9, R9 ;  /* 0x00000000090902ca */ /* 0x008fe400000e0000 */
[----:B-1----:R-:W-:-:S04]  /*0bf0*/  @!P1 ISETP.NE.U32.AND P0, PT, R6, RZ, PT ;  /* 0x000000ff0600920c */ /* 0x002fc80003f05070 */
[----:B------:R-:W-:-:S04]  /*0c00*/  @!P1 ISETP.NE.AND.EX P0, PT, R7, RZ, PT, P0 ;  /* 0x000000ff0700920c */ /* 0x000fc80003f05300 */
[----:B----4-:R-:W-:-:S03]  /*0c10*/  @!P1 SEL R5, R5, RZ, P0 ;  /* 0x000000ff05059207 */ /* 0x010fc60000000000 */
[----:B--2---:R-:W-:Y:S01]  /*0c20*/  @P1 VIADD R8, R8, -UR9 ;  /* 0x8000000908081c36 */ /* 0x004fe20008000000 */
[----:B------:R-:W-:-:S04]  /*0c30*/  @!P1 IADD3 R8, R5, -UR9, R4 ;  /* 0x8000000905089c10 */ /* 0x000fc8000fffe004 */
[----:B------:R-:W-:-:S13]  /*0c40*/  ISETP.LE.AND P0, PT, R8, UR26, PT ;  /* 0x0000001a08007c0c */ /* 0x000fda000bf03270 */
[----:B-----5:R-:W-:Y:S05]  /*0c50*/  @P0 BRA `(.L_x_124) ;  /* 0x0000004c00b80947 */ /* 0x020fea0003800000 */
[----:B------:R-:W1:Y:S01]  /*0c60*/  LDC R6, c[0x0][0x278] ;  /* 0x00009e00ff067b82 */ /* 0x000e620000000800 */
[----:B------:R-:W2:Y:S01]  /*0c70*/  S2R R4, SR_CTAID.Z ;  /* 0x0000000000047919 */ /* 0x000ea20000002700 */
[----:B------:R-:W-:Y:S01]  /*0c80*/  ULDC.64 UR6, c[0x0][0x2f0] ;  /* 0x0000bc0000067ab9 */ /* 0x000fe20000000a00 */
[----:B------:R-:W-:Y:S01]  /*0c90*/  ULDC UR27, c[0x0][0x2c4] ;  /* 0x0000b100001b7ab9 */ /* 0x000fe20000000800 */
[----:B------:R-:W-:Y:S02]  /*0ca0*/  UISETP.NE.U32.AND UP1, UPT, UR6, URZ, UPT ;  /* 0x0000003f0600728c */ /* 0x000fe4000bf25070 */
[----:B------:R-:W-:Y:S01]  /*0cb0*/  UIADD3 UR29, UR27, 0x7f, URZ ;  /* 0x0000007f1b1d7890 */ /* 0x000fe2000fffe03f */
[----:B------:R-:W-:Y:S01]  /*0cc0*/  ULDC.U8 UR6, c[0x0][0x3d8] ;  /* 0x0000f60000067ab9 */ /* 0x000fe20000000000 */
[----:B------:R-:W-:Y:S01]  /*0cd0*/  ULDC UR33, c[0x0][0x270] ;  /* 0x00009c0000217ab9 */ /* 0x000fe20000000800 */
[----:B------:R-:W-:Y:S02]  /*0ce0*/  UISETP.NE.AND UP0, UPT, UR6, URZ, UPT ;  /* 0x0000003f0600728c */ /* 0x000fe4000bf05270 */
[----:B------:R-:W-:Y:S01]  /*0cf0*/  USHF.R.S32.HI UR39, URZ, 0x1f, UR29 ;  /* 0x0000001f3f277899 */ /* 0x000fe2000801141d */
[----:B------:R-:W-:Y:S01]  /*0d00*/  ULDC UR32, c[0x0][0x2dc] ;  /* 0x0000b70000207ab9 */ /* 0x000fe20000000800 */
[----:B------:R-:W-:-:S02]  /*0d10*/  UISETP.NE.AND.EX UP1, UPT, UR7, URZ, UPT, UP1 ;  /* 0x0000003f0700728c */ /* 0x000fc4000bf25310 */
[----:B------:R-:W-:Y:S02]  /*0d20*/  ULEA.HI UR39, UR39, UR29, URZ, 0x7 ;  /* 0x0000001d27277291 */ /* 0x000fe4000f8f383f */
[----:B------:R-:W-:Y:S02]  /*0d30*/  UIMAD UR38, UR18, UR32, URZ ;  /* 0x00000020122672a4 */ /* 0x000fe4000f8e023f */
[----:B------:R-:W-:Y:S02]  /*0d40*/  ULOP3.LUT UR40, UR39, 0xffffff80, URZ, 0xc0, !UPT ;  /* 0xffffff8027287892 */ /* 0x000fe4000f8ec03f */
[----:B------:R-:W-:Y:S01]  /*0d50*/  @UP0 UIMAD UR28, UR16, UR27, URZ ;  /* 0x0000001b101c02a4 */ /* 0x000fe2000f8e023f */
[----:B-1----:R-:W-:Y:S01]  /*0d60*/  IABS R8, R6 ;  /* 0x0000000600087213 */ /* 0x002fe20000000000 */
[----:B------:R-:W-:Y:S01]  /*0d70*/  @!UP0 UIMAD UR6, UR16, UR33, UR18 ;  /* 0x00000021100682a4 */ /* 0x000fe2000f8e0212 */
[----:B------:R-:W-:Y:S01]  /*0d80*/  ISETP.NE.AND P2, PT, R6, RZ, PT ;  /* 0x000000ff0600720c */ /* 0x000fe20003f45270 */
[----:B------:R-:W-:Y:S01]  /*0d90*/  UIADD3 UR40, UR40, -0x80, URZ ;  /* 0xffffff8028287890 */ /* 0x000fe2000fffe03f */
[----:B------:R-:W1:Y:S01]  /*0da0*/  I2F.RP R7, R8 ;  /* 0x0000000800077306 */ /* 0x000e620000209400 */
[----:B------:R-:W-:Y:S01]  /*0db0*/  ULDC.U8 UR7, c[0x0][0x480] ;  /* 0x0001200000077ab9 */ /* 0x000fe20000000000 */
[----:B------:R-:W-:Y:S01]  /*0dc0*/  @UP0 ULDC UR42, c[0x0][0x2e4] ;  /* 0x0000b900002a0ab9 */ /* 0x000fe20000000800 */
[----:B------:R-:W-:Y:S01]  /*0dd0*/  USHF.R.S32.HI UR8, URZ, 0x1f, UR9 ;  /* 0x0000001f3f087899 */ /* 0x000fe20008011409 */
[----:B--2---:R-:W-:Y:S01]  /*0de0*/  IABS R4, R4 ;  /* 0x0000000400047213 */ /* 0x004fe20000000000 */
[----:B------:R-:W-:-:S02]  /*0df0*/  @UP0 UIMAD UR42, UR18, UR42, UR28 ;  /* 0x0000002a122a02a4 */ /* 0x000fc4000f8e021c */
[----:B------:R-:W-:Y:S02]  /*0e00*/  USHF.R.S32.HI UR4, URZ, 0x1f, UR26 ;  /* 0x0000001f3f047899 */ /* 0x000fe4000801141a */
[----:B------:R-:W-:Y:S02]  /*0e10*/  USHF.R.S32.HI UR37, URZ, 0x1f, UR33 ;  /* 0x0000001f3f257899 */ /* 0x000fe40008011421 */
[----:B------:R-:W-:Y:S02]  /*0e20*/  USHF.R.S32.HI UR36, URZ, 0x1f, UR38 ;  /* 0x0000001f3f247899 */ /* 0x000fe40008011426 */
[----:B------:R-:W-:Y:S01]  /*0e30*/  USEL UR35, UR30, URZ, UP1 ;  /* 0x0000003f1e237287 */ /* 0x000fe20008800000 */
[----:B-1----:R-:W1:Y:S01]  /*0e40*/  MUFU.RCP R10, R7 ;  /* 0x00000007000a7308 */ /* 0x002e620000001000 */
[----:B------:R-:W-:Y:S02]  /*0e50*/  USEL UR34, UR31, URZ, UP1 ;  /* 0x0000003f1f227287 */ /* 0x000fe40008800000 */
[----:B------:R-:W-:-:S02]  /*0e60*/  @!UP0 UIMAD UR42, UR6, UR27, URZ ;  /* 0x0000001b062a82a4 */ /* 0x000fc4000f8e023f */
[----:B------:R-:W-:Y:S01]  /*0e70*/  USHF.R.S32.HI UR41, URZ, 0x1f, UR40 ;  /* 0x0000001f3f297899 */ /* 0x000fe20008011428 */
[----:B-1----:R-:W-:Y:S01]  /*0e80*/  VIADD R10, R10, 0xffffffe ;  /* 0x0ffffffe0a0a7836 */ /* 0x002fe20000000000 */
[----:B------:R-:W1:Y:S03]  /*0e90*/  S2R R7, SR_CTAID.X ;  /* 0x0000000000077919 */ /* 0x000e660000002500 */
[----:B------:R-:W2:Y:S02]  /*0ea0*/  F2I.FTZ.U32.TRUNC.NTZ R11, R10 ;  /* 0x0000000a000b7305 */ /* 0x000ea4000021f000 */
[----:B--2---:R-:W-:Y:S02]  /*0eb0*/  IMAD.MOV R5, RZ, RZ, -R11 ;  /* 0x000000ffff057224 */ /* 0x004fe400078e0a0b */
[----:B------:R-:W-:Y:S02]  /*0ec0*/  IMAD.MOV.U32 R10, RZ, RZ, RZ ;  /* 0x000000ffff0a7224 */ /* 0x000fe400078e00ff */
[----:B------:R-:W-:-:S04]  /*0ed0*/  IMAD R5, R5, R8, RZ ;  /* 0x0000000805057224 */ /* 0x000fc800078e02ff */
[----:B------:R-:W-:-:S06]  /*0ee0*/  IMAD.HI.U32 R5, R11, R5, R10 ;  /* 0x000000050b057227 */ /* 0x000fcc00078e000a */
[----:B------:R-:W-:-:S04]  /*0ef0*/  IMAD.HI.U32 R19, R5, R4, RZ ;  /* 0x0000000405137227 */ /* 0x000fc800078e00ff */
[----:B------:R-:W-:-:S04]  /*0f00*/  IMAD.MOV R9, RZ, RZ, -R19 ;  /* 0x000000ffff097224 */ /* 0x000fc800078e0a13 */
[C---:B------:R-:W-:Y:S02]  /*0f10*/  IMAD R9, R8.reuse, R9, R4 ;  /* 0x0000000908097224 */ /* 0x040fe400078e0204 */
[----:B------:R-:W1:Y:S03]  /*0f20*/  LDC.64 R4, c[0x0][0x488] ;  /* 0x00012200ff047b82 */ /* 0x000e660000000a00 */
[----:B------:R-:W-:-:S13]  /*0f30*/  ISETP.GT.U32.AND P1, PT, R8, R9, PT ;  /* 0x000000090800720c */ /* 0x000fda0003f24070 */
[-C--:B------:R-:W-:Y:S01]  /*0f40*/  @!P1 IADD3 R9, R9, -R8.reuse, RZ ;  /* 0x8000000809099210 */ /* 0x080fe20007ffe0ff */
[----:B------:R-:W-:Y:S01]  /*0f50*/  @!P1 VIADD R19, R19, 0x1 ;  /* 0x0000000113139836 */ /* 0x000fe20000000000 */
[----:B------:R-:W-:Y:S02]  /*0f60*/  ISETP.NE.AND P1, PT, RZ, UR7, PT ;  /* 0x00000007ff007c0c */ /* 0x000fe4000bf25270 */
[----:B------:R-:W-:Y:S02]  /*0f70*/  ISETP.GE.U32.AND P3, PT, R9, R8, PT ;  /* 0x000000080900720c */ /* 0x000fe40003f66070 */
[----:B------:R-:W-:Y:S01]  /*0f80*/  LOP3.LUT R8, R6, UR18, RZ, 0x3c, !PT ;  /* 0x0000001206087c12 */ /* 0x000fe2000f8e3cff */
[----:B-1----:R-:W-:-:S03]  /*0f90*/  IMAD.WIDE.U32 R16, R7, R4, RZ ;  /* 0x0000000407107225 */ /* 0x002fc600078e00ff */
[----:B------:R-:W-:Y:S01]  /*0fa0*/  ISETP.GE.AND P0, PT, R8, RZ, PT ;  /* 0x000000ff0800720c */ /* 0x000fe20003f06270 */
[----:B------:R-:W-:Y:S01]  /*0fb0*/  IMAD R5, R7, R5, R17 ;  /* 0x0000000507057224 */ /* 0x000fe200078e0211 */
[----:B------:R-:W-:-:S05]  /*0fc0*/  SEL R16, R16, RZ, P1 ;  /* 0x000000ff10107207 */ /* 0x000fca0000800000 */
[----:B------:R-:W-:Y:S01]  /*0fd0*/  @P3 VIADD R19, R19, 0x1 ;  /* 0x0000000113133836 */ /* 0x000fe20000000000 */
[----:B------:R-:W-:-:S05]  /*0fe0*/  SEL R15, R5, RZ, P1 ;  /* 0x000000ff050f7207 */ /* 0x000fca0000800000 */
[----:B------:R-:W-:Y:S02]  /*0ff0*/  @!P0 IADD3 R19, -R19, RZ, RZ ;  /* 0x000000ff13138210 */ /* 0x000fe40007ffe1ff */
[----:B------:R-:W-:Y:S02]  /*1000*/  PLOP3.LUT P0, PT, PT, PT, UP0, 0x80, 0x0 ;  /* 0x000000000000781c */ /* 0x000fe40003f0f008 */
[----:B------:R-:W-:-:S04]  /*1010*/  @!P2 LOP3.LUT R19, RZ, R6, RZ, 0x33, !PT ;  /* 0x00000006ff13a212 */ /* 0x000fc800078e33ff */
[----:B------:R-:W-:-:S07]  /*1020*/  SHF.R.S32.HI R18, RZ, 0x1f, R19 ;  /* 0x0000001fff127819 */ /* 0x000fce0000011413 */
[----:B------:R-:W-:Y:S05]  /*1030*/  @!P0 BRA `(.L_x_125) ;  /* 0x0000000000208947 */ /* 0x000fea0003800000 */
[----:B------:R-:W-:Y:S01]  /*1040*/  ULDC UR29, c[0x0][0x2d4] ;  /* 0x0000b500001d7ab9 */ /* 0x000fe20000000800 */
[----:B------:R-:W-:Y:S01]  /*1050*/  ULDC UR7, c[0x0][0x2c0] ;  /* 0x0000b00000077ab9 */ /* 0x000fe20000000800 */
[----:B------:R-:W-:Y:S01]  /*1060*/  UIADD3 UR28, UR29, 0x80, URZ ;  /* 0x000000801d1c7890 */ /* 0x000fe2000fffe03f */
[----:B------:R-:W-:Y:S02]  /*1070*/  ULDC UR6, c[0x0][0x2e4] ;  /* 0x0000b90000067ab9 */ /* 0x000fe40000000800 */
[----:B------:R-:W-:Y:S02]  /*1080*/  ULEA UR6, UR7, UR6, 0x7 ;  /* 0x0000000607067291 */ /* 0x000fe4000f8e383f */
[----:B------:R-:W-:-:S04]  /*1090*/  UIMAD UR28, UR28, UR16, URZ ;  /* 0x000000101c1c72a4 */ /* 0x000fc8000f8e023f */
[----:B------:R-:W-:Y:S01]  /*10a0*/  UIMAD UR28, UR6, UR18, UR28 ;  /* 0x00000012061c72a4 */ /* 0x000fe2000f8e021c */
[----:B------:R-:W-:Y:S11]  /*10b0*/  BRA `(.L_x_126) ;  /* 0x00000000000c7947 */ /* 0x000ff60003800000 */
.L_x_125:
[----:B------:R-:W-:Y:S01]  /*10c0*/  UIMAD UR28, UR16, UR33, UR18 ;  /* 0x00000021101c72a4 */ /* 0x000fe2000f8e0212 */
[----:B------:R-:W-:-:S03]  /*10d0*/  ULDC UR29, c[0x0][0x2d4] ;  /* 0x0000b500001d7ab9 */ /* 0x000fc60000000800 */
[----:B------:R-:W-:-:S12]  /*10e0*/  UIMAD UR28, UR28, UR29, URZ ;  /* 0x0000001d1c1c72a4 */ /* 0x000fd8000f8e023f */
.L_x_126:
[----:B------:R-:W1:Y:S01]  /*10f0*/  LDC.64 R6, c[0x0][0x238] ;  /* 0x00008e00ff067b82 */ /* 0x000e620000000a00 */
[----:B------:R-:W2:Y:S01]  /*1100*/  S2R R14, SR_TID.X ;  /* 0x00000000000e7919 */ /* 0x000ea20000002100 */
[----:B------:R-:W-:Y:S01]  /*1110*/  SHF.R.S32.HI R191, RZ, 0x1f, R190 ;  /* 0x0000001fffbf7819 */ /* 0x000fe200000114be */
[----:B------:R-:W-:Y:S01]  /*1120*/  ULDC.64 UR6, c[0x0][0x268] ;  /* 0x00009a0000067ab9 */ /* 0x000fe20000000a00 */
[----:B------:R-:W-:Y:S01]  /*1130*/  SHF.R.S32.HI R21, RZ, 0x1f, R187 ;  /* 0x0000001fff157819 */ /* 0x000fe200000114bb */
[----:B------:R-:W-:Y:S02]  /*1140*/  UIADD3 UR26, UP0, UR26, UR9, URZ ;  /* 0x000000091a1a7290 */ /* 0x000fe4000ff1e03f */
[----:B------:R-:W-:Y:S01]  /*1150*/  ULEA.HI.SX32 UR39, UR39, 0xffffffff, 0x19 ;  /* 0xffffffff27277891 */ /* 0x000fe2000f8fca3f */
[----:B------:R-:W3:Y:S01]  /*1160*/  LDC.64 R4, c[0x0][0x250] ;  /* 0x00009400ff047b82 */ /* 0x000ee20000000a00 */
[----:B------:R-:W-:Y:S02]  /*1170*/  UIADD3.X UR4, UR8, UR4, URZ, UP0, !UPT ;  /* 0x0000000408047290 */ /* 0x000fe400087fe43f */
[----:B------:R-:W-:-:S04]  /*1180*/  ULEA.HI UR9, UR39, UR39, URZ, 0x1 ;  /* 0x0000002727097291 */ /* 0x000fc8000f8f083f */
[----:B------:R-:W-:-:S04]  /*1190*/  ULOP3.LUT UR9, UR9, 0xfffffffe, URZ, 0xc0, !UPT ;  /* 0xfffffffe09097892 */ /* 0x000fc8000f8ec03f */
[----:B------:R-:W-:-:S04]  /*11a0*/  UIADD3 UR9, UR39, -UR9, URZ ;  /* 0x8000000927097290 */ /* 0x000fc8000fffe03f */
[----:B------:R-:W-:Y:S01]  /*11b0*/  UISETP.NE.AND UP0, UPT, UR9, 0x1, UPT ;  /* 0x000000010900788c */ /* 0x000fe2000bf05270 */
[C---:B-1----:R-:W-:Y:S02]  /*11c0*/  IMAD R8, R6.reuse, UR25, RZ ;  /* 0x0000001906087c24 */ /* 0x042fe4000f8e02ff */
[----:B------:R-:W-:-:S04]  /*11d0*/  IMAD.WIDE.U32 R28, R6, UR16, R190 ;  /* 0x00000010061c7c25 */ /* 0x000fc8000f8e00be */
[----:B------:R-:W-:Y:S02]  /*11e0*/  IMAD R7, R7, UR16, R8 ;  /* 0x0000001007077c24 */ /* 0x000fe4000f8e0208 */
[----:B---3--:R-:W-:Y:S01]  /*11f0*/  IMAD R26, R21, R4, RZ ;  /* 0x00000004151a7224 */ /* 0x008fe200078e02ff */
[----:B--2---:R-:W-:Y:S01]  /*1200*/  SHF.R.S32.HI R17, RZ, 0x1f, R14 ;  /* 0x0000001fff117819 */ /* 0x004fe2000001140e */
[----:B------:R-:W-:Y:S02]  /*1210*/  IMAD.IADD R29, R29, 0x1, R7 ;  /* 0x000000011d1d7824 */ /* 0x000fe400078e0207 */
[----:B------:R-:W1:Y:S01]  /*1220*/  LDC.64 R6, c[0x0][0x418] ;  /* 0x00010600ff067b82 */ /* 0x000e620000000a00 */
[CC--:B------:R-:W-:Y:S01]  /*1230*/  LEA.HI R23, R17.reuse, R14.reuse, RZ, 0x3 ;  /* 0x0000000e11177211 */ /* 0x0c0fe200078f18ff */
[----:B------:R-:W-:Y:S01]  /*1240*/  IMAD R8, R18, UR6, RZ ;  /* 0x0000000612087c24 */ /* 0x000fe2000f8e02ff */
[----:B------:R-:W-:Y:S01]  /*1250*/  LEA.HI R12, R17, R14, RZ, 0x2 ;  /* 0x0000000e110c7211 */ /* 0x000fe200078f10ff */
[----:B------:R-:W-:Y:S01]  /*1260*/  IMAD.WIDE.U32 R10, R187, R4, RZ ;  /* 0x00000004bb0a7225 */ /* 0x000fe200078e00ff */
[----:B------:R-:W-:-:S02]  /*1270*/  SHF.R.S32.HI R23, RZ, 0x3, R23 ;  /* 0x00000003ff177819 */ /* 0x000fc40000011417 */
[----:B------:R-:W-:Y:S01]  /*1280*/  LEA.HI R12, R12, R187, RZ, 0x1 ;  /* 0x000000bb0c0c7211 */ /* 0x000fe200078f08ff */
[----:B------:R-:W-:Y:S02]  /*1290*/  IMAD R26, R187, R5, R26 ;  /* 0x00000005bb1a7224 */ /* 0x000fe400078e021a */
[----:B------:R-:W-:Y:S01]  /*12a0*/  IMAD R13, R19, UR7, R8 ;  /* 0x00000007130d7c24 */ /* 0x000fe2000f8e0208 */
[----:B------:R-:W-:Y:S01]  /*12b0*/  LOP3.LUT R12, R12, 0x7fffffe, RZ, 0xc0, !PT ;  /* 0x07fffffe0c0c7812 */ /* 0x000fe200078ec0ff */
[----:B------:R-:W-:Y:S01]  /*12c0*/  IMAD.IADD R27, R11, 0x1, R26 ;  /* 0x000000010b1b7824 */ /* 0x000fe200078e021a */
[----:B------:R-:W2:Y:S01]  /*12d0*/  LDC.64 R8, c[0x0][0x240] ;  /* 0x00009000ff087b82 */ /* 0x000ea20000000a00 */
[----:B------:R-:W-:Y:S02]  /*12e0*/  IMAD.SHL.U32 R23, R23, 0x40, RZ ;  /* 0x0000004017177824 */ /* 0x000fe400078e00ff */
[----:B------:R-:W-:Y:S02]  /*12f0*/  IMAD.MOV.U32 R26, RZ, RZ, R10 ;  /* 0x000000ffff1a7224 */ /* 0x000fe400078e000a */
[----:B------:R-:W-:Y:S01]  /*1300*/  IMAD.WIDE.U32 R28, R19, UR6, R28 ;  /* 0x00000006131c7c25 */ /* 0x000fe2000f8e001c */
[----:B------:R-:W-:Y:S01]  /*1310*/  LOP3.LUT R23, R23, 0xc0, RZ, 0xc0, !PT ;  /* 0x000000c017177812 */ /* 0x000fe200078ec0ff */
[----:B------:R-:W-:Y:S01]  /*1320*/  ULDC.64 UR6, c[0x0][0x220] ;  /* 0x0000880000067ab9 */ /* 0x000fe20000000a00 */
[----:B------:R-:W3:Y:S01]  /*1330*/  LDC.64 R10, c[0x0][0x420] ;  /* 0x00010800ff0a7b82 */ /* 0x000ee20000000a00 */
[C---:B------:R-:W-:Y:S01]  /*1340*/  IMAD R22, R4.reuse, UR4, RZ ;  /* 0x0000000404167c24 */ /* 0x040fe2000f8e02ff */
[----:B------:R-:W-:Y:S01]  /*1350*/  LOP3.LUT R25, R23, 0x18, R190, 0xf8, !PT ;  /* 0x0000001817197812 */ /* 0x000fe200078ef8be */
[----:B------:R-:W-:Y:S01]  /*1360*/  IMAD.WIDE.U32 R26, R4, UR26, R26 ;  /* 0x0000001a041a7c25 */ /* 0x000fe2000f8e001a */
[----:B------:R-:W-:-:S03]  /*1370*/  SHF.R.U32.HI R20, RZ, 0x3, R23 ;  /* 0x00000003ff147819 */ /* 0x000fc60000011617 */
[----:B------:R-:W-:Y:S01]  /*1380*/  IMAD R22, R5, UR26, R22 ;  /* 0x0000001a05167c24 */ /* 0x000fe2000f8e0216 */
[----:B------:R-:W-:Y:S01]  /*1390*/  IADD3 R23, P0, R28, R26, RZ ;  /* 0x0000001a1c177210 */ /* 0x000fe20007f1e0ff */
[----:B------:R-:W-:Y:S01]  /*13a0*/  IMAD.IADD R13, R29, 0x1, R13 ;  /* 0x000000011d0d7824 */ /* 0x000fe200078e020d */
[----:B------:R-:W-:Y:S01]  /*13b0*/  LOP3.LUT R20, R25, R20, RZ, 0x3c, !PT ;  /* 0x0000001419147212 */ /* 0x000fe200078e3cff */
[C---:B-1----:R-:W-:Y:S02]  /*13c0*/  IMAD R24, R6.reuse, UR25, RZ ;  /* 0x0000001906187c24 */ /* 0x042fe4000f8e02ff */
[----:B------:R-:W-:Y:S01]  /*13d0*/  IMAD.WIDE.U32 R28, R6, UR16, R190 ;  /* 0x00000010061c7c25 */ /* 0x000fe2000f8e00be */
[----:B------:R-:W-:-:S03]  /*13e0*/  IADD3.X R22, R13, R27, R22, P0, !PT ;  /* 0x0000001b0d167210 */ /* 0x000fc600007fe416 */
[----:B------:R-:W-:Y:S01]  /*13f0*/  IMAD R24, R7, UR16, R24 ;  /* 0x0000001007187c24 */ /* 0x000fe2000f8e0218 */
[C---:B------:R-:W-:Y:S01]  /*1400*/  IADD3 R7, P0, R187.reuse, UR40, RZ ;  /* 0x00000028bb077c10 */ /* 0x040fe2000ff1e0ff */
[----:B------:R-:W-:Y:S02]  /*1410*/  IMAD.IADD R27, R187, 0x1, -R12 ;  /* 0x00000001bb1b7824 */ /* 0x000fe400078e0a0c */
[----:B------:R-:W1:Y:S01]  /*1420*/  LDC.64 R12, c[0x0][0x228] ;  /* 0x00008a00ff0c7b82 */ /* 0x000e620000000a00 */
[----:B------:R-:W-:Y:S01]  /*1430*/  IADD3.X R25, R21, UR41, RZ, P0, !PT ;  /* 0x0000002915197c10 */ /* 0x000fe200087fe4ff */
[----:B------:R-:W-:Y:S01]  /*1440*/  IMAD R27, R186, 0x8, R27 ;  /* 0x00000008ba1b7824 */ /* 0x000fe200078e021b */
[----:B------:R-:W-:Y:S01]  /*1450*/  LEA R26, P0, R23, UR6, 0x1 ;  /* 0x00000006171a7c11 */ /* 0x000fe2000f8008ff */
[----:B------:R-:W-:Y:S02]  /*1460*/  IMAD.IADD R29, R29, 0x1, R24 ;  /* 0x000000011d1d7824 */ /* 0x000fe400078e0218 */
[----:B------:R-:W-:Y:S01]  /*1470*/  IMAD.U32 R20, R27, 0x20, R20 ;  /* 0x000000201b147824 */ /* 0x000fe200078e0014 */
[----:B------:R-:W-:Y:S01]  /*1480*/  LEA.HI.X R27, R23, UR7, R22, 0x1, P0 ;  /* 0x00000007171b7c11 */ /* 0x000fe200080f0c16 */
[C---:B--2---:R-:W-:Y:S01]  /*1490*/  IMAD R22, R25.reuse, R8, RZ ;  /* 0x0000000819167224 */ /* 0x044fe200078e02ff */
[----:B------:R-:W-:Y:S01]  /*14a0*/  ULDC.64 UR6, c[0x0][0x428] ;  /* 0x00010a0000067ab9 */ /* 0x000fe20000000a00 */
[----:B---3--:R-:W-:Y:S01]  /*14b0*/  IMAD R6, R25, R10, RZ ;  /* 0x0000000a19067224 */ /* 0x008fe200078e02ff */
[----:B------:R-:W-:Y:S01]  /*14c0*/  UIMAD UR8, UR24, UR6, URZ ;  /* 0x00000006180872a4 */ /* 0x000fe2000f8e023f */
[----:B------:R-:W-:-:S03]  /*14d0*/  IMAD.WIDE.U32 R24, R7, R8, R190 ;  /* 0x0000000807187225 */ /* 0x000fc600078e00be */
[----:B------:R-:W-:Y:S01]  /*14e0*/  UIMAD UR8, UR18, UR7, UR8 ;  /* 0x00000007120872a4 */ /* 0x000fe2000f8e0208 */
[C---:B------:R-:W-:Y:S01]  /*14f0*/  IMAD R23, R7.reuse, R9, R22 ;  /* 0x0000000907177224 */ /* 0x040fe200078e0216 */
[----:B------:R-:W-:Y:S01]  /*1500*/  LEA R22, P0, R4, R26, 0x7 ;  /* 0x0000001a04167211 */ /* 0x000fe200078038ff */
[----:B------:R-:W-:-:S04]  /*1510*/  IMAD.WIDE.U32 R32, R7, R10, R28 ;  /* 0x0000000a07207225 */ /* 0x000fc800078e001c */
[----:B------:R-:W-:Y:S01]  /*1520*/  IMAD.IADD R29, R25, 0x1, R23 ;  /* 0x00000001191d7824 */ /* 0x000fe200078e0217 */
[----:B------:R-:W-:Y:S01]  /*1530*/  LEA.HI.X R23, R4, R27, R5, 0x7, P0 ;  /* 0x0000001b04177211 */ /* 0x000fe200000f3c05 */
[----:B------:R-:W-:Y:S01]  /*1540*/  IMAD R6, R7, R11, R6 ;  /* 0x0000000b07067224 */ /* 0x000fe200078e0206 */
[----:B------:R-:W2:Y:S01]  /*1550*/  LDC.64 R4, c[0x0][0x230] ;  /* 0x00008c00ff047b82 */ /* 0x000ea20000000a00 */
[----:B------:R-:W-:Y:S01]  /*1560*/  IMAD.U32 R30, RZ, RZ, UR6 ;  /* 0x00000006ff1e7e24 */ /* 0x000fe2000f8e00ff */
[----:B------:R-:W-:Y:S01]  /*1570*/  ULDC.64 UR6, c[0x0][0x3e0] ;  /* 0x0000f80000067ab9 */ /* 0x000fe20000000a00 */
[----:B------:R-:W-:Y:S01]  /*1580*/  IMAD.MOV.U32 R28, RZ, RZ, R24 ;  /* 0x000000ffff1c7224 */ /* 0x000fe200078e0018 */
[----:B------:R-:W-:Y:S01]  /*1590*/  IADD3 R33, R33, R6, RZ ;  /* 0x0000000621217210 */ /* 0x000fe20007ffe0ff */
[C---:B-1----:R-:W-:Y:S01]  /*15a0*/  IMAD R24, R12.reuse, UR25, RZ ;  /* 0x000000190c187c24 */ /* 0x042fe2000f8e02ff */
[----:B------:R-:W-:Y:S01]  /*15b0*/  PLOP3.LUT P0, PT, PT, PT, UP0, 0x80, 0x0 ;  /* 0x000000000000781c */ /* 0x000fe20003f0f008 */
[----:B------:R-:W-:Y:S01]  /*15c0*/  IMAD.WIDE.U32 R28, R12, UR16, R28 ;  /* 0x000000100c1c7c25 */ /* 0x000fe2000f8e001c */
[----:B------:R-:W1:Y:S03]  /*15d0*/  LDC.64 R6, c[0x0][0x248] ;  /* 0x00009200ff067b82 */ /* 0x000e660000000a00 */
[----:B------:R-:W-:-:S04]  /*15e0*/  IMAD.WIDE.U32 R30, R30, UR18, R32 ;  /* 0x000000121e1e7c25 */ /* 0x000fc8000f8e0020 */
[----:B------:R-:W-:Y:S01]  /*15f0*/  IMAD R24, R13, UR16, R24 ;  /* 0x000000100d187c24 */ /* 0x000fe2000f8e0218 */
[----:B------:R-:W-:Y:S01]  /*1600*/  LEA R212, P2, R30, UR6, 0x1 ;  /* 0x000000061ed47c11 */ /* 0x000fe2000f8408ff */
[----:B------:R-:W-:Y:S01]  /*1610*/  VIADD R13, R31, UR8 ;  /* 0x000000081f0d7c36 */ /* 0x000fe20008000000 */
[----:B------:R-:W-:Y:S01]  /*1620*/  ULDC.64 UR8, c[0x0][0x258] ;  /* 0x0000960000087ab9 */ /* 0x000fe20000000a00 */
[----:B------:R-:W-:Y:S01]  /*1630*/  IMAD.IADD R29, R29, 0x1, R24 ;  /* 0x000000011d1d7824 */ /* 0x000fe200078e0218 */
[----:B------:R-:W-:Y:S01]  /*1640*/  @P1 BAR.SYNC.DEFER_BLOCKING 0x0 ;  /* 0x0000000000001b1d */ /* 0x000fe20000010000 */
[----:B------:R-:W-:Y:S01]  /*1650*/  LEA R24, P1, R10, R212, 0x7 ;  /* 0x000000d40a187211 */ /* 0x000fe200078238ff */
[----:B------:R-:W-:Y:S01]  /*1660*/  UIMAD UR43, UR24, UR8, URZ ;  /* 0x00000008182b72a4 */ /* 0x000fe2000f8e023f */
[----:B------:R-:W-:Y:S01]  /*1670*/  LEA.HI.X R213, R30, UR7, R13, 0x1, P2 ;  /* 0x000000071ed57c11 */ /* 0x000fe200090f0c0d */
[----:B--2---:R-:W-:Y:S01]  /*1680*/  IMAD.WIDE.U32 R30, R4, UR16, R190 ;  /* 0x00000010041e7c25 */ /* 0x004fe2000f8e00be */
[----:B------:R-:W-:Y:S01]  /*1690*/  LEA R13, R20, UR5, 0x1 ;  /* 0x00000005140d7c11 */ /* 0x000fe2000f8e08ff */
[----:B------:R-:W-:Y:S01]  /*16a0*/  ULDC.64 UR6, c[0x0][0x260] ;  /* 0x0000980000067ab9 */ /* 0x000fe20000000a00 */
[----:B------:R-:W-:Y:S01]  /*16b0*/  LEA.HI.X R25, R10, R213, R11, 0x7, P1 ;  /* 0x000000d50a197211 */ /* 0x000fe200008f3c0b */
[----:B------:R-:W-:Y:S01]  /*16c0*/  IMAD R10, R4, UR25, RZ ;  /* 0x00000019040a7c24 */ /* 0x000fe2000f8e02ff */
[----:B------:R-:W-:Y:S01]  /*16d0*/  UIMAD UR9, UR18, UR9, UR43 ;  /* 0x00000009120972a4 */ /* 0x000fe2000f8e022b */
[----:B------:R-:W-:-:S02]  /*16e0*/  VIADD R209, R20, 0x1000 ;  /* 0x0000100014d17836 */ /* 0x000fc40000000000 */
[----:B------:R-:W-:Y:S02]  /*16f0*/  IMAD R10, R5, UR16, R10 ;  /* 0x00000010050a7c24 */ /* 0x000fe4000f8e020a */
[----:B-1----:R-:W-:Y:S01]  /*1700*/  IMAD R4, R21, R6, RZ ;  /* 0x0000000615047224 */ /* 0x002fe200078e02ff */
[----:B------:R-:W-:Y:S01]  /*1710*/  SEL R209, R209, R20, !P0 ;  /* 0x00000014d1d17207 */ /* 0x000fe20004000000 */
[----:B------:R-:W-:Y:S01]  /*1720*/  IMAD.U32 R5, RZ, RZ, UR8 ;  /* 0x00000008ff057e24 */ /* 0x000fe2000f8e00ff */
[----:B------:R-:W-:Y:S01]  /*1730*/  IADD3 R31, R31, R10, RZ ;  /* 0x0000000a1f1f7210 */ /* 0x000fe20007ffe0ff */
[----:B------:R-:W-:Y:S01]  /*1740*/  IMAD.WIDE.U32 R10, R187, R6, RZ ;  /* 0x00000006bb0a7225 */ /* 0x000fe200078e00ff */
[----:B------:R-:W-:Y:S01]  /*1750*/  UIADD3 UR8, UR40, UR42, URZ ;  /* 0x0000002a28087290 */ /* 0x000fe2000fffe03f */
[----:B------:R-:W-:Y:S02]  /*1760*/  LEA R209, R209, UR5, 0x1 ;  /* 0x00000005d1d17c11 */ /* 0x000fe4000f8e08ff */
[----:B------:R-:W-:-:S02]  /*1770*/  IMAD R4, R187, R7, R4 ;  /* 0x00000007bb047224 */ /* 0x000fc400078e0204 */
[----:B------:R-:W-:Y:S01]  /*1780*/  IMAD R18, R18, UR6, RZ ;  /* 0x0000000612127c24 */ /* 0x000fe2000f8e02ff */
[----:B------:R-:W-:Y:S01]  /*1790*/  @!PT LDS RZ, [RZ] ;  /* 0x00000000fffff984 */ /* 0x000fe20000000800 */
[----:B------:R-:W-:Y:S01]  /*17a0*/  @!PT LDS RZ, [RZ] ;  /* 0x00000000fffff984 */ /* 0x000fe20000000800 */
[----:B------:R-:W-:Y:S01]  /*17b0*/  @!PT LDS RZ, [RZ] ;  /* 0x00000000fffff984 */ /* 0x000fe20000000800 */
[----:B------:R-:W-:Y:S01]  /*17c0*/  LDGSTS.E.BYPASS.LTC128B.128 [R13+0x8000], desc[UR20][R26.64] ;  /* 0x080000001a0d7fae */ /* 0x000fe2000b901d54 */
[----:B------:R-:W-:-:S03]  /*17d0*/  IMAD.WIDE.U32 R28, R5, UR18, R28 ;  /* 0x00000012051c7c25 */ /* 0x000fc6000f8e001c */
[----:B------:R1:W-:Y:S01]  /*17e0*/  LDGSTS.E.BYPASS.LTC128B.128 [R13+0x9000], desc[UR20][R22.64] ;  /* 0x09000000160d7fae */ /* 0x0003e2000b901d54 */
[----:B------:R-:W-:Y:S02]  /*17f0*/  IMAD.IADD R21, R11, 0x1, R4 ;  /* 0x000000010b157824 */ /* 0x000fe400078e0204 */
[----:B------:R-:W-:Y:S01]  /*1800*/  IMAD.MOV.U32 R20, RZ, RZ, R10 ;  /* 0x000000ffff147224 */ /* 0x000fe200078e000a */
[----:B------:R-:W0:Y:S01]  /*1810*/  LDGDEPBAR ;  /* 0x00000000000079af */ /* 0x000e220000000000 */
[C---:B------:R-:W-:Y:S02]  /*1820*/  IMAD R18, R19.reuse, UR7, R18 ;  /* 0x0000000713127c24 */ /* 0x040fe4000f8e0212 */
[----:B------:R-:W-:Y:S01]  /*1830*/  IMAD.WIDE.U32 R30, R19, UR6, R30 ;  /* 0x00000006131e7c25 */ /* 0x000fe2000f8e001e */
[----:B------:R-:W-:Y:S01]  /*1840*/  ULDC.64 UR6, c[0x0][0x210] ;  /* 0x0000840000067ab9 */ /* 0x000fe20000000a00 */
[----:B------:R-:W-:Y:S01]  /*1850*/  LDGSTS.E.BYPASS.LTC128B.128 [R13+0x4000], desc[UR20][R212.64] ;  /* 0x04000000d40d7fae */ /* 0x000fe2000b901d54 */
[----:B------:R-:W-:Y:S01]  /*1860*/  LEA R214, P1, R28, UR6, 0x1 ;  /* 0x000000061cd67c11 */ /* 0x000fe2000f8208ff */
[----:B------:R-:W-:-:S02]  /*1870*/  VIADD R4, R29, UR9 ;  /* 0x000000091d047c36 */ /* 0x000fc40008000000 */
[C---:B------:R-:W-:Y:S01]  /*1880*/  IMAD R10, R6.reuse, UR4, RZ ;  /* 0x00000004060a7c24 */ /* 0x040fe2000f8e02ff */
[----:B------:R-:W-:Y:S01]  /*1890*/  LDGSTS.E.BYPASS.LTC128B.128 [R13+0x5000], desc[UR20][R24.64] ;  /* 0x05000000180d7fae */ /* 0x000fe2000b901d54 */
[----:B------:R-:W-:Y:S01]  /*18a0*/  IMAD.WIDE.U32 R20, R6, UR26, R20 ;  /* 0x0000001a06147c25 */ /* 0x000fe2000f8e0014 */
[----:B------:R-:W-:Y:S01]  /*18b0*/  LEA.HI.X R215, R28, UR7, R4, 0x1, P1 ;  /* 0x000000071cd77c11 */ /* 0x000fe200088f0c04 */
[----:B------:R-:W-:Y:S01]  /*18c0*/  ULDC.64 UR6, c[0x0][0x2b0] ;  /* 0x0000ac0000067ab9 */ /* 0x000fe20000000a00 */
[----:B------:R-:W-:Y:S01]  /*18d0*/  SHF.R.S32.HI R4, RZ, 0x1f, R185 ;  /* 0x0000001fff047819 */ /* 0x000fe200000114b9 */
[----:B------:R-:W-:Y:S01]  /*18e0*/  IMAD R10, R7, UR26, R10 ;  /* 0x0000001a070a7c24 */ /* 0x000fe2000f8e020a */
[----:B------:R-:W-:Y:S01]  /*18f0*/  IADD3 R11, P1, R30, R20, RZ ;  /* 0x000000141e0b7210 */ /* 0x000fe20007f3e0ff */
[----:B------:R-:W-:Y:S01]  /*1900*/  IMAD.IADD R5, R31, 0x1, R18 ;  /* 0x000000011f057824 */ /* 0x000fe200078e0212 */
[----:B------:R-:W-:Y:S01]  /*1910*/  UIMAD.WIDE UR8, UR8, 0x4, UR6 ;  /* 0x00000004080878a5 */ /* 0x000fe2000f8e0206 */
[----:B------:R-:W-:Y:S02]  /*1920*/  LDGSTS.E.BYPASS.LTC128B.128 [R209], desc[UR20][R214.64] ;  /* 0x00000000d6d17fae */ /* 0x000fe4000b901d54 */
[----:B------:R-:W-:Y:S01]  /*1930*/  ULDC.64 UR6, c[0x0][0x218] ;  /* 0x0000860000067ab9 */ /* 0x000fe20000000a00 */
[----:B------:R-:W-:Y:S01]  /*1940*/  IADD3.X R20, R5, R21, R10, P1, !PT ;  /* 0x0000001505147210 */ /* 0x000fe20000ffe40a */
[----:B------:R-:W-:Y:S01]  /*1950*/  IMAD.SHL.U32 R10, R185, 0x4, RZ ;  /* 0x00000004b90a7824 */ /* 0x000fe200078e00ff */
[----:B-1----:R-:W-:-:S02]  /*1960*/  LEA R22, P3, R8, R214, 0x7 ;  /* 0x000000d608167211 */ /* 0x002fc400078638ff */
[----:B------:R-:W-:Y:S02]  /*1970*/  LEA R18, P1, R11, UR6, 0x1 ;  /* 0x000000060b127c11 */ /* 0x000fe4000f8208ff */
[----:B------:R-:W-:Y:S02]  /*1980*/  SHF.L.U64.HI R5, R185, 0x2, R4 ;  /* 0x00000002b9057819 */ /* 0x000fe40000010204 */
[----:B------:R-:W-:Y:S02]  /*1990*/  IADD3 R10, P2, R10, UR8, RZ ;  /* 0x000000080a0a7c10 */ /* 0x000fe4000ff5e0ff */
[----:B------:R-:W-:Y:S02]  /*19a0*/  LEA.HI.X R23, R8, R215, R9, 0x7, P3 ;  /* 0x000000d708177211 */ /* 0x000fe400018f3c09 */
[----:B------:R-:W-:Y:S02]  /*19b0*/  LEA.HI.X R19, R11, UR7, R20, 0x1, P1 ;  /* 0x000000070b137c11 */ /* 0x000fe400088f0c14 */
[----:B------:R-:W-:Y:S01]  /*19c0*/  LEA R8, P1, R6, R18, 0x7 ;  /* 0x0000001206087211 */ /* 0x000fe200078238ff */
[----:B------:R-:W-:Y:S01]  /*19d0*/  LDGSTS.E.BYPASS.LTC128B.128 [R209+0x1000], desc[UR20][R22.64] ;  /* 0x0100000016d17fae */ /* 0x000fe2000b901d54 */
[----:B------:R-:W-:-:S02]  /*19e0*/  IADD3.X R11, R5, UR9, RZ, P2, !PT ;  /* 0x00000009050b7c10 */ /* 0x000fc400097fe4ff */
[----:B------:R-:W-:Y:S01]  /*19f0*/  LEA.HI R5, R17, R14, RZ, 0x5 ;  /* 0x0000000e11057211 */ /* 0x000fe200078f28ff */
[----:B------:R-:W-:Y:S01]  /*1a00*/  LDGSTS.E.BYPASS.LTC128B.128 [R13+0x6000], desc[UR20][R18.64] ;  /* 0x06000000120d7fae */ /* 0x000fe2000b901d54 */
[----:B------:R-:W-:Y:S02]  /*1a10*/  LEA.HI.X R9, R6, R19, R7, 0x7, P1 ;  /* 0x0000001306097211 */ /* 0x000fe400008f3c07 */
[----:B------:R-:W-:Y:S01]  /*1a20*/  LOP3.LUT R5, R5, 0xffffffe0, RZ, 0xc0, !PT ;  /* 0xffffffe005057812 */ /* 0x000fe200078ec0ff */
[----:B------:R-:W-:Y:S01]  /*1a30*/  UIMAD UR42, UR33, UR32, URZ ;  /* 0x00000020212a72a4 */ /* 0x000fe2000f8e023f */
[----:B------:R-:W5:Y:S04]  /*1a40*/  LDG.E R208, desc[UR20][R10.64] ;  /* 0x000000140ad07981 */ /* 0x000f68000c1e1900 */
[----:B------:R1:W-:Y:S01]  /*1a50*/  LDGSTS.E.BYPASS.LTC128B.128 [R13+0x7000], desc[UR20][R8.64] ;  /* 0x07000000080d7fae */ /* 0x0003e2000b901d54 */
[----:B------:R-:W-:-:S03]  /*1a60*/  IMAD.IADD R5, R14, 0x1, -R5 ;  /* 0x000000010e057824 */ /* 0x000fc600078e0a05 */
[----:B------:R-:W0:Y:S01]  /*1a70*/  LDGDEPBAR ;  /* 0x00000000000079af */ /* 0x000e220000000000 */
[----:B------:R-:W-:Y:S01]  /*1a80*/  USHF.R.S32.HI UR6, URZ, 0x1f, UR32 ;  /* 0x0000001f3f067899 */ /* 0x000fe20008011420 */
[----:B------:R-:W-:Y:S01]  /*1a90*/  IMAD R7, R186, UR42, R5 ;  /* 0x0000002aba077c24 */ /* 0x000fe2000f8e0205 */
[----:B------:R-:W-:Y:S01]  /*1aa0*/  USHF.L.U32 UR7, UR42, 0x7, URZ ;  /* 0x000000072a077899 */ /* 0x000fe2000800063f */
[----:B------:R-:W-:Y:S01]  /*1ab0*/  MOV R6, UR38 ;  /* 0x0000002600067c02 */ /* 0x000fe20008000f00 */
[----:B------:R-:W-:Y:S01]  /*1ac0*/  UIMAD.WIDE UR44, UR16, UR29, UR40 ;  /* 0x0000001d102c72a5 */ /* 0x000fe2000f8e0228 */
[----:B------:R2:W5:Y:S01]  /*1ad0*/  LDG.E R207, desc[UR20][R10.64+0x20] ;  /* 0x000020140acf7981 */ /* 0x000562000c1e1900 */
[----:B------:R-:W-:Y:S01]  /*1ae0*/  UIMAD UR6, UR6, UR33, URZ ;  /* 0x00000021060672a4 */ /* 0x000fe2000f8e023f */
[----:B------:R-:W-:Y:S01]  /*1af0*/  IMAD.U32 R5, RZ, RZ, UR36 ;  /* 0x00000024ff057e24 */ /* 0x000fe2000f8e00ff */
[----:B------:R-:W-:Y:S01]  /*1b00*/  USHF.R.S32.HI UR29, URZ, 0x1f, UR7 ;  /* 0x0000001f3f1d7899 */ /* 0x000fe20008011407 */
[----:B------:R2:W5:Y:S01]  /*1b10*/  LDG.E R206, desc[UR20][R10.64+0x100] ;  /* 0x000100140ace7981 */ /* 0x000562000c1e1900 */
[----:B------:R-:W-:-:S02]  /*1b20*/  UIMAD.WIDE.U32 UR46, UR32, UR33, URZ ;  /* 0x00000021202e72a5 */ /* 0x000fc4000f8e003f */
[----:B------:R-:W-:Y:S01]  /*1b30*/  UIMAD UR6, UR37, UR32, UR6 ;  /* 0x00000020250672a4 */ /* 0x000fe2000f8e0206 */
[----:B------:R2:W5:Y:S01]  /*1b40*/  LDG.E R205, desc[UR20][R10.64+0x120] ;  /* 0x000120140acd7981 */ /* 0x000562000c1e1900 */
[----:B------:R-:W-:Y:S02]  /*1b50*/  UIADD3 UR35, UP0, UR44, UR35, URZ ;  /* 0x000000232c237290 */ /* 0x000fe4000ff1e03f */
[----:B------:R-:W-:Y:S01]  /*1b60*/  UIADD3 UR6, UR47, UR6, URZ ;  /* 0x000000062f067290 */ /* 0x000fe2000fffe03f */
[----:B-1----:R-:W-:Y:S01]  /*1b70*/  IADD3 R9, P2, P1, R7, UR7, R6 ;  /* 0x0000000707097c10 */ /* 0x002fe2000f95e006 */
[----:B------:R-:W-:-:S04]  /*1b80*/  DEPBAR.LE SB0, 0x1 ;  /* 0x000080400000791a */ /* 0x000fc80000000000 */
[----:B------:R-:W-:Y:S01]  /*1b90*/  SHF.R.S32.HI R6, RZ, 0x1f, R7 ;  /* 0x0000001fff067819 */ /* 0x000fe20000011407 */
[----:B------:R-:W-:Y:S01]  /*1ba0*/  UIADD3.X UR34, UR45, UR34, URZ, UP0, !UPT ;  /* 0x000000222d227290 */ /* 0x000fe200087fe43f */
[----:B------:R-:W-:Y:S02]  /*1bb0*/  BAR.SYNC.DEFER_BLOCKING 0x0 ;  /* 0x0000000000007b1d */ /* 0x000fe40000010000 */
[----:B------:R-:W-:Y:S02]  /*1bc0*/  IADD3.X R6, R6, UR29, R5, P2, P1 ;  /* 0x0000001d06067c10 */ /* 0x000fe400097e2405 */
[----:B------:R-:W-:Y:S01]  /*1bd0*/  IADD3 R16, P1, R9, R16, RZ ;  /* 0x0000001009107210 */ /* 0x000fe20007f3e0ff */
[----:B------:R-:W-:Y:S02]  /*1be0*/  UIMAD UR6, UR6, UR35, URZ ;  /* 0x00000023060672a4 */ /* 0x000fe4000f8e023f */
[----:B------:R-:W-:Y:S02]  /*1bf0*/  UIADD3 UR28, UR40, UR28, URZ ;  /* 0x0000001c281c7290 */ /* 0x000fe4000fffe03f */
[----:B------:R-:W-:Y:S01]  /*1c00*/  IMAD.X R17, R6, 0x1, R15, P1 ;  /* 0x0000000106117824 */ /* 0x000fe200008e060f */
[----:B------:R-:W-:Y:S01]  /*1c10*/  ULDC.64 UR32, c[0x0][0x478] ;  /* 0x00011e0000207ab9 */ /* 0x000fe20000000a00 */
[----:B------:R-:W-:Y:S01]  /*1c20*/  IMAD.U32 R6, RZ, RZ, UR46 ;  /* 0x0000002eff067e24 */ /* 0x000fe2000f8e00ff */
[----:B------:R-:W-:-:S03]  /*1c30*/  UIMAD UR34, UR34, UR46, UR6 ;  /* 0x0000002e222272a4 */ /* 0x000fc6000f8e0206 */
[----:B------:R-:W-:Y:S01]  /*1c40*/  IMAD.WIDE.U32 R16, R6, UR35, R16 ;  /* 0x0000002306107c25 */ /* 0x000fe2000f8e0010 */
[----:B------:R-:W-:Y:S01]  /*1c50*/  ULDC.64 UR6, c[0x0][0x400] ;  /* 0x0001000000067ab9 */ /* 0x000fe20000000a00 */
[----:B------:R-:W-:Y:S02]  /*1c60*/  UISETP.GE.AND UP0, UPT, UR27, 0x1, UPT ;  /* 0x000000011b00788c */ /* 0x000fe4000bf06270 */
[----:B------:R-:W-:Y:S01]  /*1c70*/  VIADD R5, R17, UR34 ;  /* 0x0000002211057c36 */ /* 0x000fe20008000000 */
[----:B------:R-:W-:-:S04]  /*1c80*/  LEA R210, P1, R16, UR6, 0x2 ;  /* 0x0000000610d27c11 */ /* 0x000fc8000f8210ff */
[----:B------:R-:W-:Y:S01]  /*1c90*/  LEA.HI.X R211, R16, UR7, R5, 0x2, P1 ;  /* 0x0000000710d37c11 */ /* 0x000fe200088f1405 */
[----:B------:R-:W-:Y:S01]  /*1ca0*/  IMAD.U32 R7, RZ, RZ, UR47 ;  /* 0x0000002fff077e24 */ /* 0x000fe2000f8e00ff */
[----:B------:R-:W-:Y:S01]  /*1cb0*/  PLOP3.LUT P1, PT, PT, PT, UP0, 0x80, 0x0 ;  /* 0x000000000000781c */ /* 0x000fe20003f2f008 */
[----:B------:R2:W1:Y:S01]  /*1cc0*/  LDSM.16.M88.4 R140, [R174+0x8000] ;  /* 0x00800000ae8c783b */ /* 0x0004620000000200 */
[----:B------:R-:W-:-:S03]  /*1cd0*/  UIMAD.WIDE UR6, UR28, 0x4, UR32 ;  /* 0x000000041c0678a5 */ /* 0x000fc6000f8e0220 */
[----:B------:R2:W3:Y:S01]  /*1ce0*/  LDSM.16.M88.4 R144, [R174+0x8400] ;  /* 0x00840000ae90783b */ /* 0x0004e20000000200 */
[----:B------:R-:W-:-:S03]  /*1cf0*/  CS2R R102, SRZ ;  /* 0x0000000000667805 */ /* 0x000fc6000001ff00 */
[----:B------:R2:W4:Y:S01]  /*1d00*/  LDSM.16.M88.4 R148, [R174+0x8800] ;  /* 0x00880000ae94783b */ /* 0x0005220000000200 */
[----:B------:R-:W-:-:S03]  /*1d10*/  CS2R R100, SRZ ;  /* 0x0000000000647805 */ /* 0x000fc6000001ff00 */
[----:B------:R2:W1:Y:S01]  /*1d20*/  LDSM.16.M88.4 R152, [R174+0x8c00] ;  /* 0x008c0000ae98783b */ /* 0x0004620000000200 */
        /* <DEDUP_REMOVED lines=17> */
[----:B------:R-:W-:Y:S01]  /*1e40*/  CS2R R76, SRZ ;  /* 0x00000000004c7805 */ /* 0x000fe2000001ff00 */
[----:B---34-:R-:W-:Y:S06]  /*1e50*/  @!P1 BRA `(.L_x_127) ;  /* 0x0000003400309947 */ /* 0x018fec0003800000 */
[----:B------:R-:W3:Y:S01]  /*1e60*/  LDC R204, c[0x0][0x2dc] ;  /* 0x0000b700ffcc7b82 */ /* 0x000ee20000000800 */
[----:B------:R-:W-:Y:S01]  /*1e70*/  SHF.L.U64.HI R203, R185, 0x2, R4 ;  /* 0x00000002b9cb7819 */ /* 0x000fe20000010204 */
[----:B------:R-:W-:Y:S01]  /*1e80*/  VIADD R176, R181, 0x1000 ;  /* 0x00001000b5b07836 */ /* 0x000fe20000000000 */
[----:B------:R-:W-:Y:S01]  /*1e90*/  IADD3 R4, R183, 0x1000, RZ ;  /* 0x00001000b7047810 */ /* 0x000fe20007ffe0ff */
[C---:B------:R-:W-:Y:S01]  /*1ea0*/  VIADD R201, R185.reuse, 0xffffff80 ;  /* 0xffffff80b9c97836 */ /* 0x040fe20000000000 */
[----:B------:R-:W-:Y:S01]  /*1eb0*/  MOV R103, RZ ;  /* 0x000000ff00677202 */ /* 0x000fe20000000f00 */
[----:B------:R-:W-:Y:S01]  /*1ec0*/  IMAD.SHL.U32 R202, R185, 0x4, RZ ;  /* 0x00000004b9ca7824 */ /* 0x000fe200078e00ff */
[----:B------:R-:W-:Y:S01]  /*1ed0*/  SEL R176, R176, R181, !P0 ;  /* 0x000000b5b0b07207 */ /* 0x000fe20004000000 */
[----:B------:R-:W-:Y:S01]  /*1ee0*/  USHF.L.U32 UR44, UR42, 0x3, URZ ;  /* 0x000000032a2c7899 */ /* 0x000fe2000800063f */
[----:B------:R-:W-:Y:S01]  /*1ef0*/  SHF.R.S32.HI R200, RZ, 0x1f, R201 ;  /* 0x0000001fffc87819 */ /* 0x000fe200000114c9 */
[----:B------:R-:W-:Y:S01]  /*1f00*/  USHF.L.U32 UR43, UR42, 0x4, URZ ;  /* 0x000000042a2b7899 */ /* 0x000fe2000800063f */
[----:B------:R-:W-:Y:S01]  /*1f10*/  SEL R175, R4, R183, !P0 ;  /* 0x000000b704af7207 */ /* 0x000fe20004000000 */
        /* <DEDUP_REMOVED lines=12> */
[----:B------:R-:W-:Y:S01]  /*1fe0*/  UIMAD UR47, UR42, 0x78, URZ ;  /* 0x000000782a2f78a4 */ /* 0x000fe2000f8e023f */
[C---:B------:R-:W-:Y:S01]  /*1ff0*/  SHF.L.U64.HI R200, R201.reuse, 0x2, R200 ;  /* 0x00000002c9c87819 */ /* 0x040fe200000102c8 */
[----:B------:R-:W-:Y:S01]  /*2000*/  IMAD.SHL.U32 R201, R201, 0x4, RZ ;  /* 0x00000004c9c97824 */ /* 0x000fe200078e00ff */
[----:B------:R-:W-:Y:S01]  /*2010*/  LEA R176, R176, UR5, 0x1 ;  /* 0x00000005b0b07c11 */ /* 0x000fe2000f8e08ff */
[----:B------:R-:W-:Y:S01]  /*2020*/  ULDC UR45, c[0x0][0x270] ;  /* 0x00009c00002d7ab9 */ /* 0x000fe20000000800 */
[----:B------:R-:W-:Y:S01]  /*2030*/  LEA R175, R175, UR5, 0x1 ;  /* 0x00000005afaf7c11 */ /* 0x000fe2000f8e08ff */
[----:B------:R-:W-:-:S06]  /*2040*/  ULDC UR46, c[0x0][0x2ec] ;  /* 0x0000bb00002e7ab9 */ /* 0x000fcc0000000800 */
.L_x_130:
[----:B------:R-:W0:Y:S01]  /*2050*/  LDGDEPBAR ;  /* 0x00000000000079af */ /* 0x000e220000000000 */
[----:B------:R-:W-:Y:S01]  /*2060*/  IADD3 R184, R182, R175, RZ ;  /* 0x000000afb6b87210 */ /* 0x000fe20007ffe0ff */
[C---:B-----5:R-:W-:Y:S01]  /*2070*/  FMUL.FTZ R68, R208.reuse, 1.4426950216293334961 ;  /* 0x3fb8aa3bd0447820 */ /* 0x060fe20000410000 */
[----:B------:R-:W-:Y:S01]  /*2080*/  FSETP.NEU.FTZ.AND P0, PT, R208, -INF , PT ;  /* 0xff800000d000780b */ /* 0x000fe20003f1d000 */
[----:B------:R-:W-:Y:S06]  /*2090*/  UISETP.GE.AND UP2, UPT, UR39, 0x1, UPT ;  /* 0x000000012700788c */ /* 0x000fec000bf46270 */
[----:B------:R-:W-:Y:S01]  /*20a0*/  PLOP3.LUT P2, PT, PT, PT, UP2, 0x80, 0x0 ;  /* 0x000000000000781c */ /* 0x000fe20003f4f028 */
[----:B------:R-:W-:Y:S04]  /*20b0*/  DEPBAR.LE SB0, 0x0 ;  /* 0x000080000000791a */ /* 0x000fe80000000000 */
[----:B------:R-:W-:Y:S06]  /*20c0*/  BAR.SYNC.DEFER_BLOCKING 0x0 ;  /* 0x0000000000007b1d */ /* 0x000fec0000010000 */
[----:B------:R-:W-:Y:S08]  /*20d0*/  LDSM.16.M88.4 R108, [R175] ;  /* 0x00000000af6c783b */ /* 0x000ff00000000200 */
[----:B------:R-:W4:Y:S08]  /*20e0*/  LDSM.16.M88.4 R112, [R174+0x6000] ;  /* 0x00600000ae70783b */ /* 0x000f300000000200 */
[----:B------:R-:W2:Y:S08]  /*20f0*/  LDSM.16.M88.4 R116, [R175+0x1000] ;  /* 0x00100000af74783b */ /* 0x000eb00000000200 */
[----:B------:R-:W1:Y:S08]  /*2100*/  LDSM.16.M88.4 R120, [R174+0x6400] ;  /* 0x00640000ae78783b */ /* 0x000e700000000200 */
[----:B------:R-:W3:Y:S08]  /*2110*/  LDSM.16.M88.4 R124, [R174+0x6800] ;  /* 0x00680000ae7c783b */ /* 0x000ef00000000200 */
[----:B------:R-:W3:Y:S01]  /*2120*/  LDSM.16.M88.4 R128, [R174+0x6c00] ;  /* 0x006c0000ae80783b */ /* 0x000ee20000000200 */
[-C--:B----4-:R-:W-:Y:S07]  /*2130*/  HMMA.16816.F32 R4, R108, R112.reuse, RZ ;  /* 0x000000706c04723c */ /* 0x090fee00000018ff */
[----:B------:R-:W-:Y:S01]  /*2140*/  LDSM.16.M88.4 R132, [R184] ;  /* 0x00000000b884783b */ /* 0x000fe20000000200 */
[C---:B--2---:R-:W-:Y:S07]  /*2150*/  HMMA.16816.F32 R8, R116.reuse, R112, RZ ;  /* 0x000000707408723c */ /* 0x044fee00000018ff */
[----:B------:R-:W2:Y:S01]  /*2160*/  LDSM.16.M88.4 R136, [R173+0x6000] ;  /* 0x00600000ad88783b */ /* 0x000ea20000000200 */
[-C--:B------:R-:W-:Y:S07]  /*2170*/  HMMA.16816.F32 R12, R116, R114.reuse, RZ ;  /* 0x00000072740c723c */ /* 0x080fee00000018ff */
[----:B------:R-:W-:Y:S01]  /*2180*/  LDSM.16.M88.4 R72, [R173+0x6c00] ;  /* 0x006c0000ad48783b */ /* 0x000fe20000000200 */
[C---:B------:R-:W-:Y:S07]  /*2190*/  HMMA.16816.F32 R16, R108.reuse, R114, RZ ;  /* 0x000000726c10723c */ /* 0x040fee00000018ff */
[----:B------:R-:W4:Y:S01]  /*21a0*/  LDSM.16.M88.4 R112, [R184+0x1000] ;  /* 0x00100000b870783b */ /* 0x000f220000000200 */
[-C--:B-1----:R-:W-:Y:S06]  /*21b0*/  HMMA.16816.F32 R20, R108, R120.reuse, RZ ;  /* 0x000000786c14723c */ /* 0x082fec00000018ff */
[C---:B------:R-:W-:Y:S06]  /*21c0*/  HMMA.16816.F32 R24, R116.reuse, R120, RZ ;  /* 0x000000787418723c */ /* 0x040fec00000018ff */
[-C--:B------:R-:W-:Y:S06]  /*21d0*/  HMMA.16816.F32 R28, R116, R122.reuse, RZ ;  /* 0x0000007a741c723c */ /* 0x080fec00000018ff */
[C---:B------:R-:W-:Y:S06]  /*21e0*/  HMMA.16816.F32 R32, R108.reuse, R122, RZ ;  /* 0x0000007a6c20723c */ /* 0x040fec00000018ff */
[-C--:B---3--:R-:W-:Y:S06]  /*21f0*/  HMMA.16816.F32 R36, R108, R124.reuse, RZ ;  /* 0x0000007c6c24723c */ /* 0x088fec00000018ff */
[C---:B------:R-:W-:Y:S06]  /*2200*/  HMMA.16816.F32 R40, R116.reuse, R124, RZ ;  /* 0x0000007c7428723c */ /* 0x040fec00000018ff */
[-C--:B------:R-:W-:Y:S06]  /*2210*/  HMMA.16816.F32 R44, R116, R126.reuse, RZ ;  /* 0x0000007e742c723c */ /* 0x080fec00000018ff */
[C---:B------:R-:W-:Y:S06]  /*2220*/  HMMA.16816.F32 R48, R108.reuse, R126, RZ ;  /* 0x0000007e6c30723c */ /* 0x040fec00000018ff */
[-C--:B------:R-:W-:Y:S06]  /*2230*/  HMMA.16816.F32 R52, R108, R128.reuse, RZ ;  /* 0x000000806c34723c */ /* 0x080fec00000018ff */
[C---:B------:R-:W-:Y:S06]  /*2240*/  HMMA.16816.F32 R56, R116.reuse, R128, RZ ;  /* 0x000000807438723c */ /* 0x040fec00000018ff */
[-C--:B------:R-:W-:Y:S06]  /*2250*/  HMMA.16816.F32 R60, R116, R130.reuse, RZ ;  /* 0x00000082743c723c */ /* 0x080fec00000018ff */
[----:B------:R-:W-:Y:S01]  /*2260*/  HMMA.16816.F32 R64, R108, R130, RZ ;  /* 0x000000826c40723c */ /* 0x000fe200000018ff */
[----:B------:R-:W1:Y:S01]  /*2270*/  LDSM.16.M88.4 R108, [R173+0x6400] ;  /* 0x00640000ad6c783b */ /* 0x000e620000000200 */
[----:B------:R-:W-:Y:S02]  /*2280*/  FSEL R117, R68, RZ, P0 ;  /* 0x000000ff44757208 */ /* 0x000fe40000000000 */
[C---:B------:R-:W-:Y:S01]  /*2290*/  FSETP.NEU.FTZ.AND P0, PT, R207.reuse, -INF , PT ;  /* 0xff800000cf00780b */ /* 0x040fe20003f1d000 */
[----:B------:R-:W-:Y:S01]  /*22a0*/  FMUL.FTZ R68, R207, 1.4426950216293334961 ;  /* 0x3fb8aa3bcf447820 */ /* 0x000fe20000410000 */
[-C--:B--2---:R-:W-:Y:S05]  /*22b0*/  HMMA.16816.F32 R4, R132, R136.reuse, R4 ;  /* 0x000000888404723c */ /* 0x084fea0000001804 */
[----:B------:R-:W-:Y:S01]  /*22c0*/  FSEL R120, R68, RZ, P0 ;  /* 0x000000ff44787208 */ /* 0x000fe20000000000 */
[C---:B------:R-:W-:Y:S01]  /*22d0*/  FMUL.FTZ R68, R206.reuse, 1.4426950216293334961 ;  /* 0x3fb8aa3bce447820 */ /* 0x040fe20000410000 */
[----:B------:R-:W-:Y:S01]  /*22e0*/  FSETP.NEU.FTZ.AND P0, PT, R206, -INF , PT ;  /* 0xff800000ce00780b */ /* 0x000fe20003f1d000 */
[C---:B----4-:R-:W-:Y:S06]  /*22f0*/  HMMA.16816.F32 R8, R112.reuse, R136, R8 ;  /* 0x000000887008723c */ /* 0x050fec0000001808 */
[-C--:B------:R-:W-:Y:S06]  /*2300*/  HMMA.16816.F32 R12, R112, R138.reuse, R12 ;  /* 0x0000008a700c723c */ /* 0x080fec000000180c */
[C---:B------:R-:W-:Y:S05]  /*2310*/  HMMA.16816.F32 R16, R132.reuse, R138, R16 ;  /* 0x0000008a8410723c */ /* 0x040fea0000001810 */
[--C-:B------:R-:W-:Y:S01]  /*2320*/  FFMA.FTZ R216, R4, UR46, -R117.reuse ;  /* 0x0000002e04d87c23 */ /* 0x100fe20008010875 */
[----:B------:R-:W-:Y:S01]  /*2330*/  FSEL R4, R68, RZ, P0 ;  /* 0x000000ff44047208 */ /* 0x000fe20000000000 */
[C---:B------:R-:W-:Y:S01]  /*2340*/  FMUL.FTZ R68, R205.reuse, 1.4426950216293334961 ;  /* 0x3fb8aa3bcd447820 */ /* 0x040fe20000410000 */
[----:B------:R-:W-:Y:S03]  /*2350*/  FSETP.NEU.FTZ.AND P0, PT, R205, -INF , PT ;  /* 0xff800000cd00780b */ /* 0x000fe60003f1d000 */
[----:B------:R-:W-:Y:S01]  /*2360*/  MUFU.EX2 R216, R216 ;  /* 0x000000d800d87308 */ /* 0x000fe20000000800 */
[----:B------:R-:W-:Y:S01]  /*2370*/  FSEL R128, R68, RZ, P0 ;  /* 0x000000ff44807208 */ /* 0x000fe20000000000 */
[--C-:B------:R-:W-:Y:S01]  /*2380*/  FFMA.FTZ R217, R5, UR46, -R117.reuse ;  /* 0x0000002e05d97c23 */ /* 0x100fe20008010875 */
[----:B------:R-:W2:Y:S01]  /*2390*/  LDSM.16.M88.4 R68, [R173+0x6800] ;  /* 0x00680000ad44783b */ /* 0x000ea20000000200 */
[-C--:B-1----:R-:W-:Y:S03]  /*23a0*/  HMMA.16816.F32 R20, R132, R108.reuse, R20 ;  /* 0x0000006c8414723c */ /* 0x082fe60000001814 */
[--C-:B------:R-:W-:Y:S03]  /*23b0*/  FFMA.FTZ R226, R14, UR46, -R128.reuse ;  /* 0x0000002e0ee27c23 */ /* 0x100fe60008010880 */
[----:B------:R-:W-:Y:S01]  /*23c0*/  MUFU.EX2 R217, R217 ;  /* 0x000000d900d97308 */ /* 0x000fe20000000800 */
[----:B------:R-:W-:Y:S01]  /*23d0*/  IADD3 R14, P0, R202, UR6, RZ ;  /* 0x00000006ca0e7c10 */ /* 0x000fe2000ff1e0ff */
[C---:B------:R-:W-:Y:S04]  /*23e0*/  HMMA.16816.F32 R24, R112.reuse, R108, R24 ;  /* 0x0000006c7018723c */ /* 0x040fe80000001818 */
[--C-:B------:R-:W-:Y:S04]  /*23f0*/  FFMA.FTZ R227, R15, UR46, -R128.reuse ;  /* 0x0000002e0fe37c23 */ /* 0x100fe80008010880 */
[----:B------:R-:W-:Y:S01]  /*2400*/  MUFU.EX2 R226, R226 ;  /* 0x000000e200e27308 */ /* 0x000fe20000000800 */
[-C--:B------:R-:W-:Y:S03]  /*2410*/  HMMA.16816.F32 R28, R112, R110.reuse, R28 ;  /* 0x0000006e701c723c */ /* 0x080fe6000000181c */
[----:B------:R-:W-:Y:S01]  /*2420*/  IADD3.X R15, R203, UR7, RZ, P0, !PT ;  /* 0x00000007cb0f7c10 */ /* 0x000fe200087fe4ff */
[----:B------:R-:W-:Y:S02]  /*2430*/  FFMA.FTZ R222, R10, UR46, -R128 ;  /* 0x0000002e0ade7c23 */ /* 0x000fe40008010880 */
[C---:B------:R-:W-:Y:S03]  /*2440*/  HMMA.16816.F32 R32, R132.reuse, R110, R32 ;  /* 0x0000006e8420723c */ /* 0x040fe60000001820 */
[----:B------:R-:W-:Y:S01]  /*2450*/  MUFU.EX2 R227, R227 ;  /* 0x000000e300e37308 */ /* 0x000fe20000000800 */
[----:B------:R-:W3:Y:S01]  /*2460*/  LDG.E R249, desc[UR20][R14.64] ;  /* 0x000000140ef97981 */ /* 0x000ee2000c1e1900 */
[--C-:B------:R-:W-:Y:S01]  /*2470*/  FFMA.FTZ R234, R22, UR46, -R120.reuse ;  /* 0x0000002e16ea7c23 */ /* 0x100fe20008010878 */
[----:B------:R-:W-:Y:S02]  /*2480*/  FFMA.FTZ R218, R6, UR46, -R120 ;  /* 0x0000002e06da7c23 */ /* 0x000fe40008010878 */
[----:B------:R-:W4:Y:S03]  /*2490*/  LDG.E R5, desc[UR20][R14.64+0x20] ;  /* 0x000020140e057981 */ /* 0x000f26000c1e1900 */
[--C-:B------:R-:W-:Y:S02]  /*24a0*/  FFMA.FTZ R223, R11, UR46, -R128.reuse ;  /* 0x0000002e0bdf7c23 */ /* 0x100fe40008010880 */
[----:B------:R-:W-:Y:S01]  /*24b0*/  MUFU.EX2 R222, R222 ;  /* 0x000000de00de7308 */ /* 0x000fe20000000800 */
[----:B------:R-:W5:Y:S01]  /*24c0*/  LDG.E R121, desc[UR20][R14.64+0x100] ;  /* 0x000100140e797981 */ /* 0x000f62000c1e1900 */
[----:B------:R-:W-:Y:S01]  /*24d0*/  FFMA.FTZ R238, R26, UR46, -R128 ;  /* 0x0000002e1aee7c23 */ /* 0x000fe20008010880 */
[----:B------:R-:W-:Y:S01]  /*24e0*/  FFMA.FTZ R219, R7, UR46, -R120 ;  /* 0x0000002e07db7c23 */ /* 0x000fe20008010878 */
[--C-:B------:R-:W-:Y:S01]  /*24f0*/  FFMA.FTZ R228, R16, UR46, -R117.reuse ;  /* 0x0000002e10e47c23 */ /* 0x100fe20008010875 */
[----:B------:R1:W5:Y:S01]  /*2500*/  LDG.E R122, desc[UR20][R14.64+0x120] ;  /* 0x000120140e7a7981 */ /* 0x000362000c1e1900 */
[--C-:B------:R-:W-:Y:S04]  /*2510*/  FFMA.FTZ R229, R17, UR46, -R117.reuse ;  /* 0x0000002e11e57c23 */ /* 0x100fe80008010875 */
[----:B------:R-:W-:Y:S01]  /*2520*/  MUFU.EX2 R218, R218 ;  /* 0x000000da00da7308 */ /* 0x000fe20000000800 */
[----:B------:R-:W-:Y:S01]  /*2530*/  FFMA.FTZ R241, R29, UR46, -R4 ;  /* 0x0000002e1df17c23 */ /* 0x000fe20008010804 */
[--C-:B------:R-:W-:Y:S01]  /*2540*/  FFMA.FTZ R230, R18, UR46, -R120.reuse ;  /* 0x0000002e12e67c23 */ /* 0x100fe20008010878 */
[-C--:B--2---:R-:W-:Y:S03]  /*2550*/  HMMA.16816.F32 R36, R132, R68.reuse, R36 ;  /* 0x000000448424723c */ /* 0x084fe60000001824 */
[----:B------:R-:W-:Y:S01]  /*2560*/  FFMA.FTZ R231, R19, UR46, -R120 ;  /* 0x0000002e13e77c23 */ /* 0x000fe20008010878 */
[--C-:B------:R-:W-:Y:S03]  /*2570*/  FFMA.FTZ R245, R33, UR46, -R117.reuse ;  /* 0x0000002e21f57c23 */ /* 0x100fe60008010875 */
[----:B------:R-:W2:Y:S01]  /*2580*/  MUFU.EX2 R219, R219 ;  /* 0x000000db00db7308 */ /* 0x000ea20000000800 */
[C---:B------:R-:W-:Y:S04]  /*2590*/  HMMA.16816.F32 R40, R112.reuse, R68, R40 ;  /* 0x000000447028723c */ /* 0x040fe80000001828 */
[--C-:B------:R-:W-:Y:S02]  /*25a0*/  FFMA.FTZ R220, R8, UR46, -R4.reuse ;  /* 0x0000002e08dc7c23 */ /* 0x100fe40008010804 */
[-C--:B------:R-:W-:Y:S03]  /*25b0*/  HMMA.16816.F32 R44, R112, R70.reuse, R44 ;  /* 0x00000046702c723c */ /* 0x080fe6000000182c */
[----:B------:R-:W-:Y:S02]  /*25c0*/  MUFU.EX2 R228, R228 ;  /* 0x000000e400e47308 */ /* 0x000fe40000000800 */
[--C-:B------:R-:W-:Y:S01]  /*25d0*/  FFMA.FTZ R221, R9, UR46, -R4.reuse ;  /* 0x0000002e09dd7c23 */ /* 0x100fe20008010804 */
[C---:B------:R-:W-:Y:S07]  /*25e0*/  HMMA.16816.F32 R48, R132.reuse, R70, R48 ;  /* 0x000000468430723c */ /* 0x040fee0000001830 */
[----:B------:R-:W1:Y:S01]  /*25f0*/  MUFU.EX2 R229, R229 ;  /* 0x000000e500e57308 */ /* 0x000e620000000800 */
[----:B------:R-:W-:Y:S01]  /*2600*/  FFMA.FTZ R224, R12, UR46, -R4 ;  /* 0x0000002e0ce07c23 */ /* 0x000fe20008010804 */
[-C--:B------:R-:W-:Y:S08]  /*2610*/  HMMA.16816.F32 R52, R132, R72.reuse, R52 ;  /* 0x000000488434723c */ /* 0x080ff00000001834 */
[----:B------:R-:W-:Y:S03]  /*2620*/  MUFU.EX2 R230, R230 ;  /* 0x000000e600e67308 */ /* 0x000fe60000000800 */
[----:B------:R-:W-:Y:S01]  /*2630*/  FFMA.FTZ R69, R43, UR46, -R128 ;  /* 0x0000002e2b457c23 */ /* 0x000fe20008010880 */
[C---:B------:R-:W-:Y:S04]  /*2640*/  HMMA.16816.F32 R56, R112.reuse, R72, R56 ;  /* 0x000000487038723c */ /* 0x040fe80000001838 */
[--C-:B------:R-:W-:Y:S01]  /*2650*/  FFMA.FTZ R68, R41, UR46, -R4.reuse ;  /* 0x0000002e29447c23 */ /* 0x100fe20008010804 */
[--C-:B------:R-:W-:Y:S01]  /*2660*/  FFMA.FTZ R70, R45, UR46, -R4.reuse ;  /* 0x0000002e2d467c23 */ /* 0x100fe20008010804 */
[----:B------:R2:W-:Y:S01]  /*2670*/  MUFU.EX2 R10, R69 ;  /* 0x00000045000a7308 */ /* 0x0005e20000000800 */
[-C--:B------:R-:W-:Y:S04]  /*2680*/  HMMA.16816.F32 R60, R112, R74.reuse, R60 ;  /* 0x0000004a703c723c */ /* 0x080fe8000000183c */
[--C-:B------:R-:W-:Y:S01]  /*2690*/  FFMA.FTZ R71, R44, UR46, -R4.reuse ;  /* 0x0000002e2c477c23 */ /* 0x100fe20008010804 */
[----:B------:R-:W-:Y:S01]  /*26a0*/  FFMA.FTZ R225, R13, UR46, -R4 ;  /* 0x0000002e0de17c23 */ /* 0x000fe20008010804 */
[----:B------:R-:W-:Y:S03]  /*26b0*/  HMMA.16816.F32 R64, R132, R74, R64 ;  /* 0x0000004a8440723c */ /* 0x000fe60000001840 */
[----:B------:R1:W-:Y:S02]  /*26c0*/  MUFU.EX2 R139, R68 ;  /* 0x00000044008b7308 */ /* 0x0003e40000000800 */
[--C-:B------:R-:W-:Y:S01]  /*26d0*/  FFMA.FTZ R73, R52, UR46, -R117.reuse ;  /* 0x0000002e34497c23 */ /* 0x100fe20008010875 */
[--C-:B------:R-:W-:Y:S01]  /*26e0*/  FFMA.FTZ R72, R53, UR46, -R117.reuse ;  /* 0x0000002e35487c23 */ /* 0x100fe20008010875 */
[--C-:B------:R-:W-:Y:S01]  /*26f0*/  FFMA.FTZ R232, R20, UR46, -R117.reuse ;  /* 0x0000002e14e87c23 */ /* 0x100fe20008010875 */
[--C-:B------:R-:W-:Y:S05]  /*2700*/  FFMA.FTZ R233, R21, UR46, -R117.reuse ;  /* 0x0000002e15e97c23 */ /* 0x100fea0008010875 */
[----:B------:R1:W-:Y:S01]  /*2710*/  MUFU.EX2 R6, R70 ;  /* 0x0000004600067308 */ /* 0x0003e20000000800 */
[--C-:B------:R-:W-:Y:S01]  /*2720*/  FFMA.FTZ R74, R59, UR46, -R128.reuse ;  /* 0x0000002e3b4a7c23 */ /* 0x100fe20008010880 */
[----:B--2---:R-:W-:Y:S01]  /*2730*/  FFMA.FTZ R69, R47, UR46, -R128 ;  /* 0x0000002e2f457c23 */ /* 0x004fe20008010880 */
[--C-:B------:R-:W-:Y:S01]  /*2740*/  FFMA.FTZ R235, R23, UR46, -R120.reuse ;  /* 0x0000002e17eb7c23 */ /* 0x100fe20008010878 */
[--C-:B------:R-:W-:Y:S01]  /*2750*/  FFMA.FTZ R244, R32, UR46, -R117.reuse ;  /* 0x0000002e20f47c23 */ /* 0x100fe20008010875 */
[--C-:B------:R-:W-:Y:S01]  /*2760*/  FFMA.FTZ R246, R34, UR46, -R120.reuse ;  /* 0x0000002e22f67c23 */ /* 0x100fe20008010878 */
[----:B------:R-:W-:Y:S04]  /*2770*/  FFMA.FTZ R247, R35, UR46, -R120 ;  /* 0x0000002e23f77c23 */ /* 0x000fe80008010878 */
[----:B------:R2:W-:Y:S01]  /*2780*/  MUFU.EX2 R11, R71 ;  /* 0x00000047000b7308 */ /* 0x0005e20000000800 */
[----:B-1----:R-:W-:Y:S01]  /*2790*/  FFMA.FTZ R68, R46, UR46, -R128 ;  /* 0x0000002e2e447c23 */ /* 0x002fe20008010880 */
[--C-:B------:R-:W-:Y:S01]  /*27a0*/  FFMA.FTZ R236, R24, UR46, -R4.reuse ;  /* 0x0000002e18ec7c23 */ /* 0x100fe20008010804 */
[----:B------:R-:W-:Y:S01]  /*27b0*/  FFMA.FTZ R237, R25, UR46, -R4 ;  /* 0x0000002e19ed7c23 */ /* 0x000fe20008010804 */
[--C-:B------:R-:W-:Y:S01]  /*27c0*/  FFMA.FTZ R13, R48, UR46, -R117.reuse ;  /* 0x0000002e300d7c23 */ /* 0x100fe20008010875 */
[----:B------:R-:W-:Y:S01]  /*27d0*/  FFMA.FTZ R239, R27, UR46, -R128 ;  /* 0x0000002e1bef7c23 */ /* 0x000fe20008010880 */
[----:B------:R-:W-:Y:S01]  /*27e0*/  FFMA.FTZ R240, R28, UR46, -R4 ;  /* 0x0000002e1cf07c23 */ /* 0x000fe20008010804 */
[----:B------:R-:W-:Y:S03]  /*27f0*/  FFMA.FTZ R242, R30, UR46, -R128 ;  /* 0x0000002e1ef27c23 */ /* 0x000fe60008010880 */
[----:B------:R1:W-:Y:S01]  /*2800*/  MUFU.EX2 R126, R69 ;  /* 0x00000045007e7308 */ /* 0x0003e20000000800 */
[----:B------:R-:W-:Y:S01]  /*2810*/  FFMA.FTZ R70, R51, UR46, -R120 ;  /* 0x0000002e33467c23 */ /* 0x000fe20008010878 */
[----:B------:R-:W-:Y:S01]  /*2820*/  FFMA.FTZ R243, R31, UR46, -R128 ;  /* 0x0000002e1ff37c23 */ /* 0x000fe20008010880 */
[--C-:B------:R-:W-:Y:S01]  /*2830*/  FFMA.FTZ R248, R36, UR46, -R117.reuse ;  /* 0x0000002e24f87c23 */ /* 0x100fe20008010875 */
[--C-:B------:R-:W-:Y:S01]  /*2840*/  FFMA.FTZ R251, R37, UR46, -R117.reuse ;  /* 0x0000002e25fb7c23 */ /* 0x100fe20008010875 */
[--C-:B------:R-:W-:Y:S01]  /*2850*/  FFMA.FTZ R250, R38, UR46, -R120.reuse ;  /* 0x0000002e26fa7c23 */ /* 0x100fe20008010878 */
[--C-:B------:R-:W-:Y:S01]  /*2860*/  FFMA.FTZ R252, R39, UR46, -R120.reuse ;  /* 0x0000002e27fc7c23 */ /* 0x100fe20008010878 */
[--C-:B------:R-:W-:Y:S03]  /*2870*/  FFMA.FTZ R49, R49, UR46, -R117.reuse ;  /* 0x0000002e31317c23 */ /* 0x100fe60008010875 */
[----:B------:R1:W-:Y:S01]  /*2880*/  MUFU.EX2 R7, R68 ;  /* 0x0000004400077308 */ /* 0x0003e20000000800 */
[----:B--2---:R-:W-:Y:S01]  /*2890*/  FFMA.FTZ R71, R50, UR46, -R120 ;  /* 0x0000002e32477c23 */ /* 0x004fe20008010878 */
[----:B------:R-:W-:Y:S01]  /*28a0*/  FFMA.FTZ R138, R40, UR46, -R4 ;  /* 0x0000002e288a7c23 */ /* 0x000fe20008010804 */
[----:B------:R-:W-:Y:S01]  /*28b0*/  FFMA.FTZ R42, R42, UR46, -R128 ;  /* 0x0000002e2a2a7c23 */ /* 0x000fe20008010880 */
[--C-:B------:R-:W-:Y:S06]  /*28c0*/  FFMA.FTZ R66, R66, UR46, -R120.reuse ;  /* 0x0000002e42427c23 */ /* 0x100fec0008010878 */
[----:B------:R2:W-:Y:S01]  /*28d0*/  MUFU.EX2 R184, R70 ;  /* 0x0000004600b87308 */ /* 0x0005e20000000800 */
[--C-:B-1----:R-:W-:Y:S09]  /*28e0*/  FFMA.FTZ R69, R54, UR46, -R120.reuse ;  /* 0x0000002e36457c23 */ /* 0x102ff20008010878 */
[----:B------:R1:W-:Y:S01]  /*28f0*/  MUFU.EX2 R125, R71 ;  /* 0x00000047007d7308 */ /* 0x0003e20000000800 */
[--C-:B------:R-:W-:Y:S01]  /*2900*/  FFMA.FTZ R68, R55, UR46, -R120.reuse ;  /* 0x0000002e37447c23 */ /* 0x100fe20008010878 */
[----:B------:R-:W-:Y:S08]  /*2910*/  FFMA.FTZ R120, R67, UR46, -R120 ;  /* 0x0000002e43787c23 */ /* 0x000ff00008010878 */
[----:B------:R1:W-:Y:S01]  /*2920*/  MUFU.EX2 R127, R73 ;  /* 0x00000049007f7308 */ /* 0x0003e20000000800 */
[----:B--2---:R-:W-:Y:S09]  /*2930*/  FFMA.FTZ R70, R58, UR46, -R128 ;  /* 0x0000002e3a467c23 */ /* 0x004ff20008010880 */
[----:B------:R2:W-:Y:S01]  /*2940*/  MUFU.EX2 R131, R69 ;  /* 0x0000004500837308 */ /* 0x0005e20000000800 */
[--C-:B-1----:R-:W-:Y:S09]  /*2950*/  FFMA.FTZ R71, R57, UR46, -R4.reuse ;  /* 0x0000002e39477c23 */ /* 0x102ff20008010804 */
[----:B------:R-:W1:Y:S01]  /*2960*/  MUFU.EX2 R231, R231 ;  /* 0x000000e700e77308 */ /* 0x000e620000000800 */
[----:B------:R-:W-:Y:S05]  /*2970*/  F2FP.F16.F32.PACK_AB R73, R219, R218 ;  /* 0x000000dadb49723e */ /* 0x000fea00000000ff */
[----:B------:R-:W-:Y:S04]  /*2980*/  STS [R188+0x10400], R73 ;  /* 0x01040049bc007388 */ /* 0x000fe80000000800 */
[----:B------:R1:W-:Y:S01]  /*2990*/  MUFU.EX2 R137, R68 ;  /* 0x0000004400897308 */ /* 0x0003e20000000800 */
[----:B--2---:R-:W-:Y:S05]  /*29a0*/  F2FP.F16.F32.PACK_AB R69, R217, R216 ;  /* 0x000000d8d945723e */ /* 0x004fea00000000ff */
[----:B------:R2:W-:Y:S04]  /*29b0*/  STS [R188+0x10000], R69 ;  /* 0x01000045bc007388 */ /* 0x0005e80000000800 */
[----:B------:R2:W-:Y:S10]  /*29c0*/  MUFU.EX2 R118, R70 ;  /* 0x0000004600767308 */ /* 0x0005f40000000800 */
[----:B------:R2:W-:Y:S01]  /*29d0*/  MUFU.EX2 R129, R72 ;  /* 0x0000004800817308 */ /* 0x0005e20000000800 */
[----:B-1----:R-:W-:Y:S05]  /*29e0*/  F2FP.F16.F32.PACK_AB R68, R229, R228 ;  /* 0x000000e4e544723e */ /* 0x002fea00000000ff */
[----:B------:R-:W-:Y:S04]  /*29f0*/  STS [R193+0x10000], R68 ;  /* 0x01000044c1007388 */ /* 0x000fe80000000800 */
[----:B------:R-:W-:Y:S01]  /*2a00*/  MUFU.EX2 R220, R220 ;  /* 0x000000dc00dc7308 */ /* 0x000fe20000000800 */
[----:B--2---:R-:W-:Y:S05]  /*2a10*/  F2FP.F16.F32.PACK_AB R70, R231, R230 ;  /* 0x000000e6e746723e */ /* 0x004fea00000000ff */
[----:B------:R1:W-:Y:S04]  /*2a20*/  STS [R193+0x10400], R70 ;  /* 0x01040046c1007388 */ /* 0x0003e80000000800 */
[----:B------:R-:W2:Y:S01]  /*2a30*/  MUFU.EX2 R221, R221 ;  /* 0x000000dd00dd7308 */ /* 0x000ea20000000800 */
[--C-:B------:R-:W-:Y:S09]  /*2a40*/  FFMA.FTZ R72, R60, UR46, -R4.reuse ;  /* 0x0000002e3c487c23 */ /* 0x100ff20008010804 */
[----:B------:R2:W-:Y:S10]  /*2a50*/  MUFU.EX2 R119, R71 ;  /* 0x0000004700777308 */ /* 0x0005f40000000800 */
[----:B------:R-:W1:Y:S10]  /*2a60*/  MUFU.EX2 R223, R223 ;  /* 0x000000df00df7308 */ /* 0x000e740000000800 */
[----:B------:R-:W-:Y:S01]  /*2a70*/  MUFU.EX2 R224, R224 ;  /* 0x000000e000e07308 */ /* 0x000fe20000000800 */
[----:B--2---:R-:W-:Y:S05]  /*2a80*/  F2FP.F16.F32.PACK_AB R71, R221, R220 ;  /* 0x000000dcdd47723e */ /* 0x004fea00000000ff */
[----:B------:R-:W-:Y:S04]  /*2a90*/  STS [R188+0x12000], R71 ;  /* 0x01200047bc007388 */ /* 0x000fe80000000800 */
[----:B------:R-:W-:Y:S01]  /*2aa0*/  MUFU.EX2 R225, R225 ;  /* 0x000000e100e17308 */ /* 0x000fe20000000800 */
[----:B-1----:R-:W-:Y:S05]  /*2ab0*/  F2FP.F16.F32.PACK_AB R75, R223, R222 ;  /* 0x000000dedf4b723e */ /* 0x002fea00000000ff */
[----:B------:R-:W-:Y:S04]  /*2ac0*/  STS [R188+0x12400], R75 ;  /* 0x0124004bbc007388 */ /* 0x000fe80000000800 */
[----:B------:R1:W2:Y:S10]  /*2ad0*/  MUFU.EX2 R133, R74 ;  /* 0x0000004a00857308 */ /* 0x0002b40000000800 */
[----:B------:R3:W-:Y:S10]  /*2ae0*/  MUFU.EX2 R134, R72 ;  /* 0x0000004800867308 */ /* 0x0007f40000000800 */
[----:B------:R-:W-:Y:S01]  /*2af0*/  MUFU.EX2 R232, R232 ;  /* 0x000000e800e87308 */ /* 0x000fe20000000800 */
[----:B-1----:R-:W-:Y:S02]  /*2b00*/  F2FP.F16.F32.PACK_AB R74, R227, R226 ;  /* 0x000000e2e34a723e */ /* 0x002fe400000000ff */
[----:B--2---:R-:W-:Y:S03]  /*2b10*/  F2FP.F16.F32.PACK_AB R26, R133, R118 ;  /* 0x00000076851a723e */ /* 0x004fe600000000ff */
[----:B------:R-:W-:Y:S04]  /*2b20*/  STS [R193+0x12400], R74 ;  /* 0x0124004ac1007388 */ /* 0x000fe80000000800 */
[----:B------:R-:W1:Y:S01]  /*2b30*/  MUFU.EX2 R233, R233 ;  /* 0x000000e900e97308 */ /* 0x000e620000000800 */
[----:B---3--:R-:W-:Y:S05]  /*2b40*/  F2FP.F16.F32.PACK_AB R72, R225, R224 ;  /* 0x000000e0e148723e */ /* 0x008fea00000000ff */
[----:B------:R-:W-:Y:S04]  /*2b50*/  STS [R193+0x12000], R72 ;  /* 0x01200048c1007388 */ /* 0x000fe80000000800 */
[----:B------:R-:W-:Y:S10]  /*2b60*/  MUFU.EX2 R234, R234 ;  /* 0x000000ea00ea7308 */ /* 0x000ff40000000800 */
[----:B------:R-:W2:Y:S01]  /*2b70*/  MUFU.EX2 R235, R235 ;  /* 0x000000eb00eb7308 */ /* 0x000ea20000000800 */
[----:B-1----:R-:W-:Y:S05]  /*2b80*/  F2FP.F16.F32.PACK_AB R69, R233, R232 ;  /* 0x000000e8e945723e */ /* 0x002fea00000000ff */
[----:B------:R-:W-:Y:S04]  /*2b90*/  STS [R192+0x10000], R69 ;  /* 0x01000045c0007388 */ /* 0x000fe80000000800 */
[----:B------:R-:W-:Y:S10]  /*2ba0*/  MUFU.EX2 R244, R244 ;  /* 0x000000f400f47308 */ /* 0x000ff40000000800 */
[----:B------:R-:W1:Y:S01]  /*2bb0*/  MUFU.EX2 R245, R245 ;  /* 0x000000f500f57308 */ /* 0x000e620000000800 */
[----:B--2---:R-:W-:Y:S05]  /*2bc0*/  F2FP.F16.F32.PACK_AB R73, R235, R234 ;  /* 0x000000eaeb49723e */ /* 0x004fea00000000ff */
[----:B------:R2:W-:Y:S04]  /*2bd0*/  STS [R192+0x10400], R73 ;  /* 0x01040049c0007388 */ /* 0x0005e80000000800 */
[----:B------:R-:W-:Y:S10]  /*2be0*/  MUFU.EX2 R246, R246 ;  /* 0x000000f600f67308 */ /* 0x000ff40000000800 */
[----:B------:R-:W3:Y:S01]  /*2bf0*/  MUFU.EX2 R247, R247 ;  /* 0x000000f700f77308 */ /* 0x000ee20000000800 */
[----:B-1----:R-:W-:Y:S05]  /*2c00*/  F2FP.F16.F32.PACK_AB R70, R245, R244 ;  /* 0x000000f4f546723e */ /* 0x002fea00000000ff */
[----:B------:R-:W-:Y:S04]  /*2c10*/  STS [R199+0x10000], R70 ;  /* 0x01000046c7007388 */ /* 0x000fe80000000800 */
[----:B------:R-:W-:Y:S01]  /*2c20*/  MUFU.EX2 R236, R236 ;  /* 0x000000ec00ec7308 */ /* 0x000fe20000000800 */
[----:B--2---:R-:W-:Y:S09]  /*2c30*/  F2FP.F16.F32.PACK_AB R73, R126, R7 ;  /* 0x000000077e49723e */ /* 0x004ff200000000ff */
[----:B------:R-:W1:Y:S01]  /*2c40*/  MUFU.EX2 R237, R237 ;  /* 0x000000ed00ed7308 */ /* 0x000e620000000800 */
[----:B---3--:R-:W-:Y:S05]  /*2c50*/  F2FP.F16.F32.PACK_AB R68, R247, R246 ;  /* 0x000000f6f744723e */ /* 0x008fea00000000ff */
[----:B------:R2:W-:Y:S04]  /*2c60*/  STS [R199+0x10400], R68 ;  /* 0x01040044c7007388 */ /* 0x0005e80000000800 */
[----:B------:R3:W-:Y:S10]  /*2c70*/  MUFU.EX2 R123, R13 ;  /* 0x0000000d007b7308 */ /* 0x0007f40000000800 */
[----:B------:R-:W-:Y:S01]  /*2c80*/  MUFU.EX2 R238, R238 ;  /* 0x000000ee00ee7308 */ /* 0x000fe20000000800 */
[----:B-1----:R-:W-:Y:S05]  /*2c90*/  F2FP.F16.F32.PACK_AB R71, R237, R236 ;  /* 0x000000eced47723e */ /* 0x002fea00000000ff */
[----:B------:R-:W-:Y:S04]  /*2ca0*/  STS [R192+0x12000], R71 ;  /* 0x01200047c0007388 */ /* 0x000fe80000000800 */
[----:B------:R-:W1:Y:S01]  /*2cb0*/  MUFU.EX2 R239, R239 ;  /* 0x000000ef00ef7308 */ /* 0x000e620000000800 */
[--C-:B---3--:R-:W-:Y:S01]  /*2cc0*/  FFMA.FTZ R13, R56, UR46, -R4.reuse ;  /* 0x0000002e380d7c23 */ /* 0x108fe20008010804 */
[----:B------:R-:W-:Y:S01]  /*2cd0*/  FFMA.FTZ R4, R61, UR46, -R4 ;  /* 0x0000002e3d047c23 */ /* 0x000fe20008010804 */
[--C-:B--2---:R-:W-:Y:S07]  /*2ce0*/  FFMA.FTZ R68, R62, UR46, -R128.reuse ;  /* 0x0000002e3e447c23 */ /* 0x104fee0008010880 */
[----:B------:R-:W-:Y:S01]  /*2cf0*/  MUFU.EX2 R240, R240 ;  /* 0x000000f000f07308 */ /* 0x000fe20000000800 */
[----:B------:R-:W-:Y:S09]  /*2d00*/  FFMA.FTZ R128, R63, UR46, -R128 ;  /* 0x0000002e3f807c23 */ /* 0x000ff20008010880 */
[----:B------:R-:W2:Y:S01]  /*2d10*/  MUFU.EX2 R241, R241 ;  /* 0x000000f100f17308 */ /* 0x000ea20000000800 */
[----:B-1----:R-:W-:Y:S05]  /*2d20*/  F2FP.F16.F32.PACK_AB R75, R239, R238 ;  /* 0x000000eeef4b723e */ /* 0x002fea00000000ff */
[----:B------:R1:W-:Y:S04]  /*2d30*/  STS [R192+0x12400], R75 ;  /* 0x0124004bc0007388 */ /* 0x0003e80000000800 */
[----:B------:R-:W-:Y:S10]  /*2d40*/  MUFU.EX2 R242, R242 ;  /* 0x000000f200f27308 */ /* 0x000ff40000000800 */
[----:B------:R-:W3:Y:S01]  /*2d50*/  MUFU.EX2 R243, R243 ;  /* 0x000000f300f37308 */ /* 0x000ee20000000800 */
[----:B--2---:R-:W-:Y:S05]  /*2d60*/  F2FP.F16.F32.PACK_AB R72, R241, R240 ;  /* 0x000000f0f148723e */ /* 0x004fea00000000ff */
[----:B------:R2:W-:Y:S04]  /*2d70*/  STS [R199+0x12000], R72 ;  /* 0x01200048c7007388 */ /* 0x0005e80000000800 */
[----:B------:R4:W4:Y:S01]  /*2d80*/  MUFU.EX2 R136, R13 ;  /* 0x0000000d00887308 */ /* 0x0009220000000800 */
[----:B-1----:R-:W-:Y:S09]  /*2d90*/  F2FP.F16.F32.PACK_AB R75, R6, R11 ;  /* 0x0000000b064b723e */ /* 0x002ff200000000ff */
[----:B------:R-:W-:Y:S01]  /*2da0*/  MUFU.EX2 R248, R248 ;  /* 0x000000f800f87308 */ /* 0x000fe20000000800 */
[----:B---3--:R-:W-:Y:S05]  /*2db0*/  F2FP.F16.F32.PACK_AB R69, R243, R242 ;  /* 0x000000f2f345723e */ /* 0x008fea00000000ff */
[----:B------:R-:W-:Y:S04]  /*2dc0*/  STS [R199+0x12400], R69 ;  /* 0x01240045c7007388 */ /* 0x000fe80000000800 */
[----:B------:R-:W1:Y:S01]  /*2dd0*/  MUFU.EX2 R251, R251 ;  /* 0x000000fb00fb7308 */ /* 0x000e620000000800 */
[--C-:B----4-:R-:W-:Y:S01]  /*2de0*/  FFMA.FTZ R13, R64, UR46, -R117.reuse ;  /* 0x0000002e400d7c23 */ /* 0x110fe20008010875 */
[----:B------:R-:W-:Y:S01]  /*2df0*/  FFMA.FTZ R117, R65, UR46, -R117 ;  /* 0x0000002e41757c23 */ /* 0x000fe20008010875 */
[----:B------:R-:W-:Y:S07]  /*2e00*/  F2FP.F16.F32.PACK_AB R22, R119, R136 ;  /* 0x000000887716723e */ /* 0x000fee00000000ff */
[----:B------:R-:W-:Y:S10]  /*2e10*/  MUFU.EX2 R250, R250 ;  /* 0x000000fa00fa7308 */ /* 0x000ff40000000800 */
[----:B------:R-:W3:Y:S01]  /*2e20*/  MUFU.EX2 R252, R252 ;  /* 0x000000fc00fc7308 */ /* 0x000ee20000000800 */
[----:B-1----:R-:W-:Y:S05]  /*2e30*/  F2FP.F16.F32.PACK_AB R74, R251, R248 ;  /* 0x000000f8fb4a723e */ /* 0x002fea00000000ff */
[----:B------:R-:W-:Y:S04]  /*2e40*/  STS [R189+0x10000], R74 ;  /* 0x0100004abd007388 */ /* 0x000fe80000000800 */
[----:B------:R-:W1:Y:S10]  /*2e50*/  MUFU.EX2 R130, R49 ;  /* 0x0000003100827308 */ /* 0x000e740000000800 */
[----:B------:R4:W-:Y:S01]  /*2e60*/  MUFU.EX2 R132, R13 ;  /* 0x0000000d00847308 */ /* 0x0009e20000000800 */
[----:B---3--:R-:W-:Y:S05]  /*2e70*/  F2FP.F16.F32.PACK_AB R70, R252, R250 ;  /* 0x000000fafc46723e */ /* 0x008fea00000000ff */
[----:B------:R3:W-:Y:S04]  /*2e80*/  STS [R189+0x10400], R70 ;  /* 0x01040046bd007388 */ /* 0x0007e80000000800 */
[----:B------:R-:W2:Y:S01]  /*2e90*/  MUFU.EX2 R9, R42 ;  /* 0x0000002a00097308 */ /* 0x000ea20000000800 */
[----:B-1----:R-:W-:Y:S05]  /*2ea0*/  F2FP.F16.F32.PACK_AB R71, R130, R123 ;  /* 0x0000007b8247723e */ /* 0x002fea00000000ff */
[----:B------:R1:W-:Y:S04]  /*2eb0*/  STS [R196+0x10000], R71 ;  /* 0x01000047c4007388 */ /* 0x0003e80000000800 */
[----:B------:R-:W1:Y:S01]  /*2ec0*/  MUFU.EX2 R138, R138 ;  /* 0x0000008a008a7308 */ /* 0x000e620000000800 */
[----:B----4-:R-:W-:Y:S05]  /*2ed0*/  F2FP.F16.F32.PACK_AB R13, R184, R125 ;  /* 0x0000007db80d723e */ /* 0x010fea00000000ff */
[----:B------:R-:W-:Y:S04]  /*2ee0*/  STS [R196+0x10400], R13 ;  /* 0x0104000dc4007388 */ /* 0x000fe80000000800 */
[----:B------:R4:W-:Y:S01]  /*2ef0*/  MUFU.EX2 R124, R68 ;  /* 0x00000044007c7308 */ /* 0x0009e20000000800 */
[----:B--2---:R-:W-:Y:S05]  /*2f00*/  F2FP.F16.F32.PACK_AB R72, R10, R9 ;  /* 0x000000090a48723e */ /* 0x004fea00000000ff */
[----:B------:R-:W-:Y:S01]  /*2f10*/  STS [R189+0x12400], R72 ;  /* 0x01240048bd007388 */ /* 0x000fe20000000800 */
[----:B---3--:R-:W-:Y:S03]  /*2f20*/  F2FP.F16.F32.PACK_AB R70, R129, R127 ;  /* 0x0000007f8146723e */ /* 0x008fe600000000ff */
[----:B------:R-:W2:Y:S01]  /*2f30*/  MUFU.EX2 R135, R4 ;  /* 0x0000000400877308 */ /* 0x000ea20000000800 */
[----:B-1----:R-:W-:Y:S05]  /*2f40*/  F2FP.F16.F32.PACK_AB R14, R139, R138 ;  /* 0x0000008a8b0e723e */ /* 0x002fea00000000ff */
[----:B------:R-:W-:Y:S04]  /*2f50*/  STS [R189+0x12000], R14 ;  /* 0x0120000ebd007388 */ /* 0x000fe80000000800 */
[----:B------:R-:W1:Y:S01]  /*2f60*/  MUFU.EX2 R8, R117 ;  /* 0x0000007500087308 */ /* 0x000e620000000800 */
[----:B----4-:R-:W-:Y:S01]  /*2f70*/  F2FP.F16.F32.PACK_AB R68, R137, R131 ;  /* 0x000000838944723e */ /* 0x010fe200000000ff */
[----:B------:R-:W-:Y:S04]  /*2f80*/  STS [R196+0x12000], R75 ;  /* 0x0120004bc4007388 */ /* 0x000fe80000000800 */
[----:B------:R-:W-:Y:S04]  /*2f90*/  STS [R196+0x12400], R73 ;  /* 0x01240049c4007388 */ /* 0x000fe80000000800 */
[----:B------:R-:W-:Y:S01]  /*2fa0*/  MUFU.EX2 R4, R66 ;  /* 0x0000004200047308 */ /* 0x000fe20000000800 */
[----:B--2---:R-:W-:Y:S01]  /*2fb0*/  F2FP.F16.F32.PACK_AB R29, R135, R134 ;  /* 0x00000086871d723e */ /* 0x004fe200000000ff */
[----:B------:R-:W-:Y:S04]  /*2fc0*/  STS [R195+0x10000], R70 ;  /* 0x01000046c3007388 */ /* 0x000fe80000000800 */
[----:B------:R-:W-:Y:S04]  /*2fd0*/  STS [R195+0x10400], R68 ;  /* 0x01040044c3007388 */ /* 0x000fe80000000800 */
[----:B------:R-:W2:Y:S01]  /*2fe0*/  MUFU.EX2 R120, R120 ;  /* 0x0000007800787308 */ /* 0x000ea20000000800 */
[----:B-1----:R-:W-:Y:S02]  /*2ff0*/  F2FP.F16.F32.PACK_AB R71, R8, R132 ;  /* 0x000000840847723e */ /* 0x002fe400000000ff */
[----:B------:R-:W-:Y:S03]  /*3000*/  LEA R117, R183, UR5, 0x1 ;  /* 0x00000005b7757c11 */ /* 0x000fe6000f8e08ff */
[----:B------:R-:W-:Y:S01]  /*3010*/  STS [R194+0x10000], R71 ;  /* 0x01000047c2007388 */ /* 0x000fe20000000800 */
[----:B------:R-:W-:Y:S03]  /*3020*/  IADD3 R116, R117, R182, RZ ;  /* 0x000000b675747210 */ /* 0x000fe60007ffe0ff */
[----:B------:R-:W1:Y:S01]  /*3030*/  MUFU.EX2 R128, R128 ;  /* 0x0000008000807308 */ /* 0x000e620000000800 */
[----:B--2---:R-:W-:Y:S05]  /*3040*/  F2FP.F16.F32.PACK_AB R69, R120, R4 ;  /* 0x000000047845723e */ /* 0x004fea00000000ff */
[----:B------:R-:W-:Y:S01]  /*3050*/  STS [R194+0x10400], R69 ;  /* 0x01040045c2007388 */ /* 0x000fe20000000800 */
[----:B-1----:R-:W-:Y:S03]  /*3060*/  F2FP.F16.F32.PACK_AB R33, R128, R124 ;  /* 0x0000007c8021723e */ /* 0x002fe600000000ff */
[----:B------:R-:W-:Y:S04]  /*3070*/  STS [R195+0x12000], R22 ;  /* 0x01200016c3007388 */ /* 0x000fe80000000800 */
[----:B------:R-:W-:Y:S04]  /*3080*/  STS [R195+0x12400], R26 ;  /* 0x0124001ac3007388 */ /* 0x000fe80000000800 */
[----:B------:R-:W-:Y:S04]  /*3090*/  STS [R194+0x12000], R29 ;  /* 0x0120001dc2007388 */ /* 0x000fe80000000800 */
[----:B------:R-:W-:Y:S04]  /*30a0*/  STS [R194+0x12400], R33 ;  /* 0x01240021c2007388 */ /* 0x000fe80000000800 */
[----:B------:R-:W1:Y:S08]  /*30b0*/  LDSM.16.M88.4 R72, [R117+0x4000] ;  /* 0x004000007548783b */ /* 0x000e700000000200 */
[----:B------:R-:W2:Y:S08]  /*30c0*/  LDSM.16.M88.4 R68, [R117+0x5000] ;  /* 0x005000007544783b */ /* 0x000eb00000000200 */
[----:B------:R-:W3:Y:S08]  /*30d0*/  LDSM.16.M88.4 R108, [R116+0x4000] ;  /* 0x00400000746c783b */ /* 0x000ef00000000200 */
        /* <DEDUP_REMOVED lines=22> */
[----:B------:R-:W-:Y:S01]  /*3240*/  FADD.FTZ R13, -R249, R13 ;  /* 0x0000000df90d7221 */ /* 0x000fe20000010100 */
[C---:B------:R-:W-:Y:S05]  /*3250*/  HMMA.16816.F32 R32, R112.reuse, R160, R32 ;  /* 0x000000a07020723c */ /* 0x040fea0000001820 */
[----:B------:R-:W-:Y:S01]  /*3260*/  FMUL.FTZ R217, R217, R13 ;  /* 0x0000000dd9d97220 */ /* 0x000fe20000410000 */
[-C--:B------:R-:W-:Y:S05]  /*3270*/  HMMA.16816.F32 R36, R112, R162.reuse, R36 ;  /* 0x000000a27024723c */ /* 0x080fea0000001824 */
[C---:B------:R-:W-:Y:S01]  /*3280*/  FADD.FTZ R12, -R249.reuse, R12 ;  /* 0x0000000cf90c7221 */ /* 0x040fe20000010100 */
[C---:B------:R-:W-:Y:S05]  /*3290*/  HMMA.16816.F32 R40, R108.reuse, R162, R40 ;  /* 0x000000a26c28723c */ /* 0x040fea0000001828 */
[C---:B------:R-:W-:Y:S01]  /*32a0*/  FADD.FTZ R13, -R249.reuse, R24 ;  /* 0x00000018f90d7221 */ /* 0x040fe20000010100 */
[-C--:B------:R-:W-:Y:S05]  /*32b0*/  HMMA.16816.F32 R44, R108, R164.reuse, R44 ;  /* 0x000000a46c2c723c */ /* 0x080fea000000182c */
[----:B------:R-:W-:Y:S01]  /*32c0*/  FADD.FTZ R25, -R249, R25 ;  /* 0x00000019f9197221 */ /* 0x000fe20000010100 */
[C---:B------:R-:W-:Y:S05]  /*32d0*/  HMMA.16816.F32 R48, R112.reuse, R164, R48 ;  /* 0x000000a47030723c */ /* 0x040fea0000001830 */
[----:B------:R-:W-:Y:S01]  /*32e0*/  FMUL.FTZ R216, R216, R12 ;  /* 0x0000000cd8d87220 */ /* 0x000fe20000410000 */
[-C--:B------:R-:W-:Y:S05]  /*32f0*/  HMMA.16816.F32 R52, R112, R166.reuse, R52 ;  /* 0x000000a67034723c */ /* 0x080fea0000001834 */
[----:B------:R-:W-:Y:S01]  /*3300*/  F2FP.F16.F32.PACK_AB R217, R217, R216 ;  /* 0x000000d8d9d9723e */ /* 0x000fe200000000ff */
[C---:B------:R-:W-:Y:S05]  /*3310*/  HMMA.16816.F32 R56, R108.reuse, R166, R56 ;  /* 0x000000a66c38723c */ /* 0x040fea0000001838 */
[C---:B------:R-:W-:Y:S01]  /*3320*/  FADD.FTZ R28, -R249.reuse, R28 ;  /* 0x0000001cf91c7221 */ /* 0x040fe20000010100 */
[-C--:B------:R-:W-:Y:S05]  /*3330*/  HMMA.16816.F32 R60, R108, R168.reuse, R60 ;  /* 0x000000a86c3c723c */ /* 0x080fea000000183c */
[----:B------:R-:W-:Y:S01]  /*3340*/  FADD.FTZ R29, -R249, R29 ;  /* 0x0000001df91d7221 */ /* 0x000fe20000010100 */
[C---:B------:R-:W-:Y:S05]  /*3350*/  HMMA.16816.F32 R64, R112.reuse, R168, R64 ;  /* 0x000000a87040723c */ /* 0x040fea0000001840 */
[----:B------:R-:W-:Y:S01]  /*3360*/  FMUL.FTZ R228, R228, R13 ;  /* 0x0000000de4e47220 */ /* 0x000fe20000410000 */
[-C--:B------:R-:W-:Y:S05]  /*3370*/  HMMA.16816.F32 R68, R112, R170.reuse, R68 ;  /* 0x000000aa7044723c */ /* 0x080fea0000001844 */
[----:B------:R-:W-:Y:S01]  /*3380*/  FMUL.FTZ R229, R229, R25 ;  /* 0x00000019e5e57220 */ /* 0x000fe20000410000 */
[----:B------:R-:W-:Y:S05]  /*3390*/  HMMA.16816.F32 R72, R108, R170, R72 ;  /* 0x000000aa6c48723c */ /* 0x000fea0000001848 */
[----:B------:R-:W-:Y:S01]  /*33a0*/  FMUL.FTZ R232, R232, R28 ;  /* 0x0000001ce8e87220 */ /* 0x000fe20000410000 */
[----:B------:R-:W-:Y:S01]  /*33b0*/  FMUL.FTZ R233, R233, R29 ;  /* 0x0000001de9e97220 */ /* 0x000fe20000410000 */
[----:B------:R-:W-:Y:S01]  /*33c0*/  F2FP.F16.F32.PACK_AB R228, R229, R228 ;  /* 0x000000e4e5e4723e */ /* 0x000fe200000000ff */
[C---:B------:R-:W-:Y:S03]  /*33d0*/  FADD.FTZ R216, -R249.reuse, R40 ;  /* 0x00000028f9d87221 */ /* 0x040fe60000010100 */
[----:B------:R-:W-:Y:S01]  /*33e0*/  FADD.FTZ R229, -R249, R44 ;  /* 0x0000002cf9e57221 */ /* 0x000fe20000010100 */
[----:B------:R-:W-:Y:S01]  /*33f0*/  F2FP.F16.F32.PACK_AB R233, R233, R232 ;  /* 0x000000e8e9e9723e */ /* 0x000fe200000000ff */
[----:B------:R-:W-:Y:S01]  /*3400*/  FMUL.FTZ R216, R244, R216 ;  /* 0x000000d8f4d87220 */ /* 0x000fe20000410000 */
[C---:B------:R-:W-:Y:S01]  /*3410*/  FADD.FTZ R232, -R249.reuse, R45 ;  /* 0x0000002df9e87221 */ /* 0x040fe20000010100 */
[----:B------:R-:W-:Y:S01]  /*3420*/  FMUL.FTZ R229, R248, R229 ;  /* 0x000000e5f8e57220 */ /* 0x000fe20000410000 */
[C---:B------:R-:W-:Y:S01]  /*3430*/  FADD.FTZ R41, -R249.reuse, R41 ;  /* 0x00000029f9297221 */ /* 0x040fe20000010100 */
[C---:B------:R-:W-:Y:S01]  /*3440*/  FADD.FTZ R244, -R249.reuse, R56 ;  /* 0x00000038f9f47221 */ /* 0x040fe20000010100 */
[C---:B------:R-:W-:Y:S01]  /*3450*/  FADD.FTZ R57, -R249.reuse, R57 ;  /* 0x00000039f9397221 */ /* 0x040fe20000010100 */
[C---:B------:R-:W-:Y:S01]  /*3460*/  FADD.FTZ R248, -R249.reuse, R60 ;  /* 0x0000003cf9f87221 */ /* 0x040fe20000010100 */
[----:B------:R-:W-:Y:S01]  /*3470*/  FADD.FTZ R61, -R249, R61 ;  /* 0x0000003df93d7221 */ /* 0x000fe20000010100 */
[----:B------:R-:W-:Y:S01]  /*3480*/  FMUL.FTZ R232, R251, R232 ;  /* 0x000000e8fbe87220 */ /* 0x000fe20000410000 */
[----:B------:R-:W-:Y:S01]  /*3490*/  FMUL.FTZ R245, R245, R41 ;  /* 0x00000029f5f57220 */ /* 0x000fe20000410000 */
[----:B------:R-:W-:Y:S01]  /*34a0*/  FMUL.FTZ R244, R123, R244 ;  /* 0x000000f47bf47220 */ /* 0x000fe20000410000 */
[C---:B------:R-:W-:Y:S01]  /*34b0*/  FADD.FTZ R72, -R249.reuse, R72 ;  /* 0x00000048f9487221 */ /* 0x040fe20000010100 */
[----:B------:R-:W-:Y:S01]  /*34c0*/  FADD.FTZ R73, -R249, R73 ;  /* 0x00000049f9497221 */ /* 0x000fe20000010100 */
        /* <DEDUP_REMOVED lines=8> */
[----:B------:R-:W-:Y:S01]  /*3550*/  FADD.FTZ R229, -R5, R14 ;  /* 0x0000000e05e57221 */ /* 0x000fe20000010100 */
[----:B------:R-:W-:Y:S01]  /*3560*/  F2FP.F16.F32.PACK_AB R73, R73, R72 ;  /* 0x000000484949723e */ /* 0x000fe200000000ff */
[----:B------:R-:W-:Y:S02]  /*3570*/  FADD.FTZ R72, -R5, R15 ;  /* 0x0000000f05487221 */ /* 0x000fe40000010100 */
[----:B------:R-:W-:Y:S01]  /*3580*/  F2FP.F16.F32.PACK_AB R248, R249, R248 ;  /* 0x000000f8f9f8723e */ /* 0x000fe200000000ff */
[----:B------:R-:W-:Y:S06]  /*3590*/  @!P2 BRA `(.L_x_128) ;  /* 0x000000000048a947 */ /* 0x000fec0003800000 */
[----:B------:R-:W1:Y:S01]  /*35a0*/  LDC R15, c[0x0][0x240] ;  /* 0x00009000ff0f7b82 */ /* 0x000e620000000800 */
[----:B------:R-:W-:Y:S04]  /*35b0*/  ULOP3.LUT UR42, UR39, 0x1, URZ, 0xc0, !UPT ;  /* 0x00000001272a7892 */ /* 0x000fe8000f8ec03f */
[----:B------:R-:W-:Y:S03]  /*35c0*/  UISETP.NE.U32.AND UP0, UPT, UR42, 0x1, UPT ;  /* 0x000000012a00788c */ /* 0x000fe6000bf05070 */
[----:B------:R-:W2:Y:S01]  /*35d0*/  LDC R13, c[0x0][0x244] ;  /* 0x00009100ff0d7b82 */ /* 0x000ea20000000800 */
[----:B------:R-:W-:Y:S06]  /*35e0*/  USEL UR42, UR17, 0x2000, !UP0 ;  /* 0x00002000112a7887 */ /* 0x000fec000c000000 */
[----:B------:R-:W-:Y:S02]  /*35f0*/  VIADD R209, R209, UR42 ;  /* 0x0000002ad1d17c36 */ /* 0x000fe40008000000 */
[----:B------:R-:W-:Y:S02]  /*3600*/  VIADD R175, R175, UR42 ;  /* 0x0000002aafaf7c36 */ /* 0x000fe40008000000 */
[----:B-1----:R-:W-:Y:S05]  /*3610*/  IMAD.U32 R25, R15, -0x80, RZ ;  /* 0xffffff800f197824 */ /* 0x002fea00078e00ff */
[C---:B------:R-:W-:Y:S04]  /*3620*/  LEA R214, P0, R25.reuse, R214, 0x1 ;  /* 0x000000d619d67211 */ /* 0x040fe800078008ff */
[----:B------:R-:W-:Y:S02]  /*3630*/  LEA.HI.X.SX32 R215, R25, R215, 0x1, P0 ;  /* 0x000000d719d77211 */ /* 0x000fe400000f0eff */
        /* <DEDUP_REMOVED lines=8> */
.L_x_128:
[----:B------:R-:W-:Y:S01]  /*36c0*/  STS [R188+0x8000], R217 ;  /* 0x008000d9bc007388 */ /* 0x000fe20000000800 */
[----:B-1----:R-:W-:Y:S01]  /*36d0*/  FADD.FTZ R13, -R5, R26 ;  /* 0x0000001a050d7221 */ /* 0x002fe20000010100 */
[----:B------:R-:W-:Y:S01]  /*36e0*/  FMUL.FTZ R229, R218, R229 ;  /* 0x000000e5dae57220 */ /* 0x000fe20000410000 */
[----:B------:R-:W-:Y:S01]  /*36f0*/  FMUL.FTZ R72, R219, R72 ;  /* 0x00000048db487220 */ /* 0x000fe20000410000 */
[C---:B------:R-:W-:Y:S01]  /*3700*/  FADD.FTZ R8, -R5.reuse, R27 ;  /* 0x0000001b05087221 */ /* 0x040fe20000010100 */
[----:B------:R-:W-:Y:S01]  /*3710*/  FMUL.FTZ R13, R230, R13 ;  /* 0x0000000de60d7220 */ /* 0x000fe20000410000 */
[C---:B------:R-:W-:Y:S01]  /*3720*/  FADD.FTZ R12, -R5.reuse, R31 ;  /* 0x0000001f050c7221 */ /* 0x040fe20000010100 */
[----:B------:R-:W-:Y:S01]  /*3730*/  FADD.FTZ R15, -R5, R30 ;  /* 0x0000001e050f7221 */ /* 0x000fe20000010100 */
[----:B------:R-:W-:Y:S01]  /*3740*/  FMUL.FTZ R8, R231, R8 ;  /* 0x00000008e7087220 */ /* 0x000fe20000410000 */
[----:B------:R-:W-:Y:S01]  /*3750*/  F2FP.F16.F32.PACK_AB R229, R72, R229 ;  /* 0x000000e548e5723e */ /* 0x000fe200000000ff */
[----:B------:R-:W-:Y:S01]  /*3760*/  FMUL.FTZ R12, R235, R12 ;  /* 0x0000000ceb0c7220 */ /* 0x000fe20000410000 */
[----:B------:R-:W-:Y:S01]  /*3770*/  FMUL.FTZ R15, R234, R15 ;  /* 0x0000000fea0f7220 */ /* 0x000fe20000410000 */
[C---:B------:R-:W-:Y:S01]  /*3780*/  FADD.FTZ R25, -R5.reuse, R42 ;  /* 0x0000002a05197221 */ /* 0x040fe20000010100 */
[----:B------:R-:W-:Y:S01]  /*3790*/  F2FP.F16.F32.PACK_AB R8, R8, R13 ;  /* 0x0000000d0808723e */ /* 0x000fe200000000ff */
[----:B------:R-:W-:Y:S01]  /*37a0*/  STS [R188+0x8400], R229 ;  /* 0x008400e5bc007388 */ /* 0x000fe20000000800 */
[----:B-----5:R-:W-:Y:S01]  /*37b0*/  FADD.FTZ R51, -R122, R51 ;  /* 0x000000337a337221 */ /* 0x020fe20000010100 */
[----:B------:R-:W-:Y:S01]  /*37c0*/  F2FP.F16.F32.PACK_AB R15, R12, R15 ;  /* 0x0000000f0c0f723e */ /* 0x000fe200000000ff */
[----:B------:R-:W-:Y:S01]  /*37d0*/  FMUL.FTZ R25, R246, R25 ;  /* 0x00000019f6197220 */ /* 0x000fe20000410000 */
[----:B------:R1:W-:Y:S01]  /*37e0*/  STS [R193+0x8400], R8 ;  /* 0x00840008c1007388 */ /* 0x0003e20000000800 */
[C---:B------:R-:W-:Y:S01]  /*37f0*/  FADD.FTZ R13, -R5.reuse, R46 ;  /* 0x0000002e050d7221 */ /* 0x040fe20000010100 */
[C---:B------:R-:W-:Y:S01]  /*3800*/  FADD.FTZ R47, -R5.reuse, R47 ;  /* 0x0000002f052f7221 */ /* 0x040fe20000010100 */
[C---:B------:R-:W-:Y:S01]  /*3810*/  FADD.FTZ R27, -R5.reuse, R74 ;  /* 0x0000004a051b7221 */ /* 0x040fe20000010100 */
[----:B------:R-:W-:Y:S01]  /*3820*/  STS [R193+0x8000], R228 ;  /* 0x008000e4c1007388 */ /* 0x000fe20000000800 */
[----:B------:R-:W-:Y:S01]  /*3830*/  FMUL.FTZ R13, R250, R13 ;  /* 0x0000000dfa0d7220 */ /* 0x000fe20000410000 */
        /* <DEDUP_REMOVED lines=8> */
[C---:B------:R-:W-:Y:S01]  /*38c0*/  FADD.FTZ R5, -R121.reuse, R16 ;  /* 0x0000001079057221 */ /* 0x040fe20000010100 */
[----:B------:R-:W-:Y:S01]  /*38d0*/  FADD.FTZ R4, -R121, R17 ;  /* 0x0000001179047221 */ /* 0x000fe20000010100 */
[----:B------:R-:W-:Y:S01]  /*38e0*/  F2FP.F16.F32.PACK_AB R252, R252, R13 ;  /* 0x0000000dfcfc723e */ /* 0x000fe200000000ff */
[----:B------:R-:W-:Y:S01]  /*38f0*/  FMUL.FTZ R137, R137, R12 ;  /* 0x0000000c89897220 */ /* 0x000fe20000410000 */
[C---:B------:R-:W-:Y:S01]  /*3900*/  FADD.FTZ R13, -R121.reuse, R20 ;  /* 0x00000014790d7221 */ /* 0x040fe20000010100 */
[C---:B------:R-:W-:Y:S01]  /*3910*/  FADD.FTZ R12, -R121.reuse, R21 ;  /* 0x00000015790c7221 */ /* 0x040fe20000010100 */
[C---:B------:R-:W-:Y:S01]  /*3920*/  FADD.FTZ R21, -R121.reuse, R36 ;  /* 0x0000002479157221 */ /* 0x040fe20000010100 */
[----:B------:R-:W-:Y:S01]  /*3930*/  FADD.FTZ R20, -R121, R37 ;  /* 0x0000002579147221 */ /* 0x000fe20000010100 */
[----:B------:R-:W-:Y:S01]  /*3940*/  FMUL.FTZ R5, R220, R5 ;  /* 0x00000005dc057220 */ /* 0x000fe20000410000 */
[----:B------:R-:W-:Y:S01]  /*3950*/  FMUL.FTZ R4, R221, R4 ;  /* 0x00000004dd047220 */ /* 0x000fe20000410000 */
        /* <DEDUP_REMOVED lines=9> */
[C---:B------:R-:W-:Y:S01]  /*39f0*/  FADD.FTZ R11, -R121.reuse, R64 ;  /* 0x00000040790b7221 */ /* 0x040fe20000010100 */
[C---:B------:R-:W-:Y:S01]  /*3a00*/  FADD.FTZ R6, -R121.reuse, R65 ;  /* 0x0000004179067221 */ /* 0x040fe20000010100 */
[----:B------:R-:W-:Y:S01]  /*3a10*/  F2FP.F16.F32.PACK_AB R12, R12, R13 ;  /* 0x0000000d0c0c723e */ /* 0x000fe200000000ff */
[C---:B------:R-:W-:Y:S01]  /*3a20*/  FADD.FTZ R13, -R121.reuse, R48 ;  /* 0x00000030790d7221 */ /* 0x040fe20000010100 */
[----:B------:R2:W-:Y:S01]  /*3a30*/  STS [R188+0xa000], R5 ;  /* 0x00a00005bc007388 */ /* 0x0005e20000000800 */
[----:B------:R-:W-:Y:S01]  /*3a40*/  F2FP.F16.F32.PACK_AB R20, R20, R21 ;  /* 0x000000151414723e */ /* 0x000fe200000000ff */
[----:B------:R-:W-:Y:S01]  /*3a50*/  FADD.FTZ R21, -R121, R68 ;  /* 0x0000004479157221 */ /* 0x000fe20000010100 */
[----:B------:R-:W-:Y:S01]  /*3a60*/  FMUL.FTZ R11, R136, R11 ;  /* 0x0000000b880b7220 */ /* 0x000fe20000410000 */
[----:B------:R-:W-:Y:S01]  /*3a70*/  FMUL.FTZ R6, R119, R6 ;  /* 0x0000000677067220 */ /* 0x000fe20000410000 */
[C---:B------:R-:W-:Y:S01]  /*3a80*/  FADD.FTZ R4, -R121.reuse, R49 ;  /* 0x0000003179047221 */ /* 0x040fe20000010100 */
[----:B-1----:R-:W-:Y:S01]  /*3a90*/  FADD.FTZ R8, -R121, R69 ;  /* 0x0000004579087221 */ /* 0x002fe20000010100 */
[----:B------:R-:W-:Y:S01]  /*3aa0*/  FMUL.FTZ R21, R134, R21 ;  /* 0x0000001586157220 */ /* 0x000fe20000410000 */
[----:B------:R-:W-:Y:S01]  /*3ab0*/  FMUL.FTZ R13, R138, R13 ;  /* 0x0000000d8a0d7220 */ /* 0x000fe20000410000 */
[----:B------:R-:W-:Y:S01]  /*3ac0*/  FMUL.FTZ R4, R139, R4 ;  /* 0x000000048b047220 */ /* 0x000fe20000410000 */
[----:B------:R-:W-:Y:S01]  /*3ad0*/  FMUL.FTZ R8, R135, R8 ;  /* 0x0000000887087220 */ /* 0x000fe20000410000 */
[----:B------:R-:W-:Y:S01]  /*3ae0*/  F2FP.F16.F32.PACK_AB R24, R6, R11 ;  /* 0x0000000b0618723e */ /* 0x000fe200000000ff */
[C---:B------:R-:W-:Y:S01]  /*3af0*/  FADD.FTZ R11, -R122.reuse, R18 ;  /* 0x000000127a0b7221 */ /* 0x040fe20000010100 */
[----:B------:R-:W-:Y:S01]  /*3b00*/  FADD.FTZ R6, -R122, R19 ;  /* 0x000000137a067221 */ /* 0x000fe20000010100 */
[----:B------:R-:W-:Y:S01]  /*3b10*/  F2FP.F16.F32.PACK_AB R4, R4, R13 ;  /* 0x0000000d0404723e */ /* 0x000fe200000000ff */
[----:B------:R-:W-:Y:S01]  /*3b20*/  FADD.FTZ R13, -R122, R22 ;  /* 0x000000167a0d7221 */ /* 0x000fe20000010100 */
[----:B------:R-:W-:Y:S01]  /*3b30*/  F2FP.F16.F32.PACK_AB R29, R8, R21 ;  /* 0x00000015081d723e */ /* 0x000fe200000000ff */
[----:B------:R-:W-:Y:S01]  /*3b40*/  FADD.FTZ R8, -R122, R23 ;  /* 0x000000177a087221 */ /* 0x000fe20000010100 */
[----:B------:R-:W-:Y:S01]  /*3b50*/  FMUL.FTZ R11, R222, R11 ;  /* 0x0000000bde0b7220 */ /* 0x000fe20000410000 */
[----:B------:R-:W-:Y:S01]  /*3b60*/  FMUL.FTZ R6, R223, R6 ;  /* 0x00000006df067220 */ /* 0x000fe20000410000 */
[C---:B------:R-:W-:Y:S01]  /*3b70*/  FADD.FTZ R17, -R121.reuse, R32 ;  /* 0x0000002079117221 */ /* 0x040fe20000010100 */
[----:B------:R-:W-:Y:S01]  /*3b80*/  FADD.FTZ R16, -R121, R33 ;  /* 0x0000002179107221 */ /* 0x000fe20000010100 */
[----:B------:R-:W-:Y:S01]  /*3b90*/  FMUL.FTZ R13, R226, R13 ;  /* 0x0000000de20d7220 */ /* 0x000fe20000410000 */
[----:B------:R-:W-:Y:S01]  /*3ba0*/  FMUL.FTZ R8, R227, R8 ;  /* 0x00000008e3087220 */ /* 0x000fe20000410000 */
[----:B------:R-:W-:Y:S01]  /*3bb0*/  F2FP.F16.F32.PACK_AB R11, R6, R11 ;  /* 0x0000000b060b723e */ /* 0x000fe200000000ff */
[----:B------:R-:W-:Y:S01]  /*3bc0*/  FMUL.FTZ R17, R236, R17 ;  /* 0x00000011ec117220 */ /* 0x000fe20000410000 */
[----:B------:R-:W-:Y:S01]  /*3bd0*/  FMUL.FTZ R16, R237, R16 ;  /* 0x00000010ed107220 */ /* 0x000fe20000410000 */
[----:B------:R-:W-:Y:S01]  /*3be0*/  FMUL.FTZ R51, R10, R51 ;  /* 0x000000330a337220 */ /* 0x000fe20000410000 */
[----:B------:R-:W-:Y:S01]  /*3bf0*/  F2FP.F16.F32.PACK_AB R8, R8, R13 ;  /* 0x0000000d0808723e */ /* 0x000fe200000000ff */
[----:B------:R-:W-:Y:S01]  /*3c00*/  STS [R188+0xa400], R11 ;  /* 0x00a4000bbc007388 */ /* 0x000fe20000000800 */
[----:B------:R-:W-:Y:S01]  /*3c10*/  FMUL.FTZ R14, R247, R14 ;  /* 0x0000000ef70e7220 */ /* 0x000fe20000410000 */
[----:B------:R-:W-:Y:S01]  /*3c20*/  F2FP.F16.F32.PACK_AB R17, R16, R17 ;  /* 0x000000111011723e */ /* 0x000fe200000000ff */
[C---:B------:R-:W-:Y:S01]  /*3c30*/  FADD.FTZ R16, -R122.reuse, R35 ;  /* 0x000000237a107221 */ /* 0x040fe20000010100 */
[----:B------:R-:W-:Y:S01]  /*3c40*/  STS [R193+0xa000], R12 ;  /* 0x00a0000cc1007388 */ /* 0x000fe20000000800 */
[----:B------:R-:W-:Y:S01]  /*3c50*/  FADD.FTZ R19, -R122, R34 ;  /* 0x000000227a137221 */ /* 0x000fe20000010100 */
[----:B------:R-:W-:Y:S01]  /*3c60*/  F2FP.F16.F32.PACK_AB R14, R14, R25 ;  /* 0x000000190e0e723e */ /* 0x000fe200000000ff */
[----:B------:R-:W-:Y:S01]  /*3c70*/  FMUL.FTZ R16, R239, R16 ;  /* 0x00000010ef107220 */ /* 0x000fe20000410000 */
[----:B------:R-:W-:Y:S01]  /*3c80*/  STS [R193+0xa400], R8 ;  /* 0x00a40008c1007388 */ /* 0x000fe20000000800 */
[----:B------:R-:W-:Y:S01]  /*3c90*/  FMUL.FTZ R19, R238, R19 ;  /* 0x00000013ee137220 */ /* 0x000fe20000410000 */
[C---:B--2---:R-:W-:Y:S01]  /*3ca0*/  FADD.FTZ R5, -R122.reuse, R38 ;  /* 0x000000267a057221 */ /* 0x044fe20000010100 */
[----:B------:R-:W-:Y:S01]  /*3cb0*/  FADD.FTZ R18, -R122, R39 ;  /* 0x000000277a127221 */ /* 0x000fe20000010100 */
[----:B------:R-:W-:Y:S01]  /*3cc0*/  STS [R192+0x8000], R233 ;  /* 0x008000e9c0007388 */ /* 0x000fe20000000800 */
[----:B------:R-:W-:Y:S01]  /*3cd0*/  F2FP.F16.F32.PACK_AB R53, R53, R52 ;  /* 0x000000343535723e */ /* 0x000fe200000000ff */
[----:B------:R-:W-:Y:S01]  /*3ce0*/  FMUL.FTZ R5, R242, R5 ;  /* 0x00000005f2057220 */ /* 0x000fe20000410000 */
[----:B------:R-:W-:Y:S01]  /*3cf0*/  F2FP.F16.F32.PACK_AB R19, R16, R19 ;  /* 0x000000131013723e */ /* 0x000fe200000000ff */
[----:B------:R-:W-:Y:S01]  /*3d00*/  STS [R192+0x8400], R15 ;  /* 0x0084000fc0007388 */ /* 0x000fe20000000800 */
[----:B------:R-:W-:Y:S01]  /*3d10*/  FMUL.FTZ R18, R243, R18 ;  /* 0x00000012f3127220 */ /* 0x000fe20000410000 */
[----:B------:R-:W-:Y:S01]  /*3d20*/  LEA R52, R181, UR5, 0x1 ;  /* 0x00000005b5347c11 */ /* 0x000fe2000f8e08ff */
[----:B------:R-:W-:Y:S01]  /*3d30*/  FMUL.FTZ R120, R120, R75 ;  /* 0x0000004b78787220 */ /* 0x000fe20000410000 */
[----:B------:R-:W-:Y:S01]  /*3d40*/  STS [R199+0x8000], R216 ;  /* 0x008000d8c7007388 */ /* 0x000fe20000000800 */
[----:B------:R-:W-:Y:S01]  /*3d50*/  FADD.FTZ R6, -R122, R67 ;  /* 0x000000437a067221 */ /* 0x000fe20000010100 */
[----:B------:R-:W-:Y:S01]  /*3d60*/  F2FP.F16.F32.PACK_AB R18, R18, R5 ;  /* 0x000000051212723e */ /* 0x000fe200000000ff */
[----:B------:R-:W-:Y:S01]  /*3d70*/  FMUL.FTZ R58, R125, R58 ;  /* 0x0000003a7d3a7220 */ /* 0x000fe20000410000 */
[----:B------:R-:W-:Y:S01]  /*3d80*/  STS [R199+0x8400], R14 ;  /* 0x0084000ec7007388 */ /* 0x000fe20000000800 */
[----:B------:R-:W-:Y:S01]  /*3d90*/  FMUL.FTZ R59, R184, R59 ;  /* 0x0000003bb83b7220 */ /* 0x000fe20000410000 */
[C---:B------:R-:W-:Y:S01]  /*3da0*/  FADD.FTZ R50, -R122.reuse, R50 ;  /* 0x000000327a327221 */ /* 0x040fe20000010100 */
[C---:B------:R-:W-:Y:S01]  /*3db0*/  FADD.FTZ R54, -R122.reuse, R54 ;  /* 0x000000367a367221 */ /* 0x040fe20000010100 */
[----:B------:R-:W-:Y:S01]  /*3dc0*/  STS [R192+0xa000], R17 ;  /* 0x00a00011c0007388 */ /* 0x000fe20000000800 */
[----:B------:R-:W-:Y:S01]  /*3dd0*/  FADD.FTZ R55, -R122, R55 ;  /* 0x000000377a377221 */ /* 0x000fe20000010100 */
[----:B------:R-:W-:Y:S01]  /*3de0*/  FMUL.FTZ R50, R9, R50 ;  /* 0x0000003209327220 */ /* 0x000fe20000410000 */
[----:B------:R-:W-:Y:S01]  /*3df0*/  F2FP.F16.F32.PACK_AB R59, R59, R58 ;  /* 0x0000003a3b3b723e */ /* 0x000fe200000000ff */
[----:B------:R-:W-:Y:S01]  /*3e00*/  STS [R192+0xa400], R19 ;  /* 0x00a40013c0007388 */ /* 0x000fe20000000800 */
[----:B------:R-:W-:Y:S01]  /*3e10*/  FMUL.FTZ R54, R7, R54 ;  /* 0x0000003607367220 */ /* 0x000fe20000410000 */
[----:B------:R-:W-:Y:S01]  /*3e20*/  FMUL.FTZ R55, R126, R55 ;  /* 0x000000377e377220 */ /* 0x000fe20000410000 */
[----:B------:R-:W-:Y:S01]  /*3e30*/  F2FP.F16.F32.PACK_AB R50, R51, R50 ;  /* 0x000000323332723e */ /* 0x000fe200000000ff */
[----:B------:R-:W-:Y:S01]  /*3e40*/  STS [R199+0xa000], R20 ;  /* 0x00a00014c7007388 */ /* 0x000fe20000000800 */
[----:B------:R-:W-:Y:S01]  /*3e50*/  FMUL.FTZ R62, R131, R62 ;  /* 0x0000003e833e7220 */ /* 0x000fe20000410000 */
[----:B------:R-:W-:Y:S01]  /*3e60*/  FADD.FTZ R7, -R122, R66 ;  /* 0x000000427a077221 */ /* 0x000fe20000010100 */
[----:B------:R-:W-:Y:S01]  /*3e70*/  F2FP.F16.F32.PACK_AB R55, R55, R54 ;  /* 0x000000363737723e */ /* 0x000fe200000000ff */
[----:B------:R-:W-:Y:S01]  /*3e80*/  STS [R199+0xa400], R18 ;  /* 0x00a40012c7007388 */ /* 0x000fe20000000800 */
[----:B------:R-:W-:Y:S01]  /*3e90*/  FMUL.FTZ R6, R133, R6 ;  /* 0x0000000685067220 */ /* 0x000fe20000410000 */
[----:B------:R-:W-:Y:S01]  /*3ea0*/  F2FP.F16.F32.PACK_AB R62, R137, R62 ;  /* 0x0000003e893e723e */ /* 0x000fe200000000ff */
        /* <DEDUP_REMOVED lines=8> */
[----:B------:R-:W-:Y:S01]  /*3f30*/  F2FP.F16.F32.PACK_AB R28, R6, R7 ;  /* 0x00000007061c723e */ /* 0x000fe200000000ff */
[----:B------:R-:W-:Y:S03]  /*3f40*/  STS [R196+0x8000], R251 ;  /* 0x008000fbc4007388 */ /* 0x000fe60000000800 */
[----:B------:R-:W-:Y:S01]  /*3f50*/  F2FP.F16.F32.PACK_AB R31, R128, R9 ;  /* 0x00000009801f723e */ /* 0x000fe200000000ff */
        /* <DEDUP_REMOVED lines=12> */
[----:B------:R-:W-:Y:S01]  /*4020*/  STS [R194+0xa400], R31 ;  /* 0x00a4001fc2007388 */ /* 0x000fe20000000800 */
[----:B------:R-:W-:Y:S06]  /*4030*/  BAR.SYNC.DEFER_BLOCKING 0x0 ;  /* 0x0000000000007b1d */ /* 0x000fec0000010000 */
        /* <DEDUP_REMOVED lines=53> */
[-C--:B--2---:R-:W-:Y:S05]  /*4390*/  HMMA.16816.F32 R76, R16, R20.reuse, R76 ;  /* 0x00000014104c723c */ /* 0x084fea000000184c */
[----:B------:R-:W-:Y:S01]  /*43a0*/  IMAD R5, R204, UR45, RZ ;  /* 0x0000002dcc057c24 */ /* 0x000fe2000f8e02ff */
[C---:B------:R-:W-:Y:S05]  /*43b0*/  HMMA.16816.F32 R80, R24.reuse, R20, R80 ;  /* 0x000000141850723c */ /* 0x040fea0000001850 */
[----:B------:R-:W-:Y:S01]  /*43c0*/  LEA R5, -R5, RZ, 0x7 ;  /* 0x000000ff05057211 */ /* 0x000fe200078e39ff */
[-C--:B------:R-:W-:Y:S05]  /*43d0*/  HMMA.16816.F32 R84, R24, R22.reuse, R84 ;  /* 0x000000161854723c */ /* 0x080fea0000001854 */
[C---:B------:R-:W-:Y:S01]  /*43e0*/  LEA R210, P0, R5.reuse, R210, 0x2 ;  /* 0x000000d205d27211 */ /* 0x040fe200078010ff */
[----:B------:R-:W-:Y:S05]  /*43f0*/  HMMA.16816.F32 R88, R16, R22, R88 ;  /* 0x000000161058723c */ /* 0x000fea0000001858 */
[----:B------:R-:W-:Y:S01]  /*4400*/  LEA.HI.X.SX32 R211, R5, R211, 0x2, P0 ;  /* 0x000000d305d37211 */ /* 0x000fe200000f16ff */
[----:B------:R-:W-:Y:S07]  /*4410*/  @!UPT UIADD3 URZ, URZ, URZ, URZ ;  /* 0x0000003f3f3ff290 */ /* 0x000fee000fffe03f */
[----:B------:R-:W-:Y:S11]  /*4420*/  @!P2 BRA `(.L_x_129) ;  /* 0x000000000074a947 */ /* 0x000ff60003800000 */
[----:B------:R-:W1:Y:S01]  /*4430*/  S2R R7, SR_TID.X ;  /* 0x0000000000077919 */ /* 0x000e620000002100 */
[----:B------:R-:W2:Y:S08]  /*4440*/  LDC R11, c[0x0][0x420] ;  /* 0x00010800ff0b7b82 */ /* 0x000eb00000000800 */
[----:B------:R-:W3:Y:S01]  /*4450*/  LDC R9, c[0x0][0x424] ;  /* 0x00010900ff097b82 */ /* 0x000ee20000000800 */
[----:B-1----:R-:W-:Y:S01]  /*4460*/  SHF.R.S32.HI R6, RZ, 0x1f, R7 ;  /* 0x0000001fff067819 */ /* 0x002fe20000011407 */
[----:B--2---:R-:W-:Y:S03]  /*4470*/  IMAD.U32 R13, R11, -0x80, RZ ;  /* 0xffffff800b0d7824 */ /* 0x004fe600078e00ff */
[CC--:B------:R-:W-:Y:S02]  /*4480*/  LEA.HI R5, R6.reuse, R7.reuse, RZ, 0x3 ;  /* 0x0000000706057211 */ /* 0x0c0fe400078f18ff */
[----:B------:R-:W-:Y:S02]  /*4490*/  LEA.HI R6, R6, R7, RZ, 0x2 ;  /* 0x0000000706067211 */ /* 0x000fe400078f10ff */
[----:B------:R-:W-:Y:S02]  /*44a0*/  SHF.R.S32.HI R5, RZ, 0x3, R5 ;  /* 0x00000003ff057819 */ /* 0x000fe40000011405 */
[----:B------:R-:W-:Y:S02]  /*44b0*/  LEA.HI R6, R6, R187, RZ, 0x1 ;  /* 0x000000bb06067211 */ /* 0x000fe400078f08ff */
[----:B------:R-:W-:Y:S01]  /*44c0*/  LEA R212, P0, R13, R212, 0x1 ;  /* 0x000000d40dd47211 */ /* 0x000fe200078008ff */
[----:B------:R-:W-:Y:S01]  /*44d0*/  IMAD.SHL.U32 R5, R5, 0x40, RZ ;  /* 0x0000004005057824 */ /* 0x000fe200078e00ff */
[----:B------:R-:W-:Y:S02]  /*44e0*/  LOP3.LUT R6, R6, 0x7fffffe, RZ, 0xc0, !PT ;  /* 0x07fffffe06067812 */ /* 0x000fe400078ec0ff */
[----:B------:R-:W-:Y:S02]  /*44f0*/  LEA.HI.X.SX32 R213, R13, R213, 0x1, P0 ;  /* 0x000000d50dd57211 */ /* 0x000fe400000f0eff */
[----:B------:R-:W-:Y:S02]  /*4500*/  LOP3.LUT R5, R5, 0xc0, RZ, 0xc0, !PT ;  /* 0x000000c005057812 */ /* 0x000fe400078ec0ff */
[----:B------:R-:W-:Y:S02]  /*4510*/  LEA R8, P0, R11, R212, 0x7 ;  /* 0x000000d40b087211 */ /* 0x000fe400078038ff */
[----:B------:R-:W-:Y:S02]  /*4520*/  LOP3.LUT R7, R5, 0x18, R190, 0xf8, !PT ;  /* 0x0000001805077812 */ /* 0x000fe400078ef8be */
[----:B------:R-:W-:Y:S01]  /*4530*/  SHF.R.U32.HI R4, RZ, 0x3, R5 ;  /* 0x00000003ff047819 */ /* 0x000fe20000011605 */
[----:B------:R-:W-:Y:S01]  /*4540*/  IMAD.IADD R5, R187, 0x1, -R6 ;  /* 0x00000001bb057824 */ /* 0x000fe200078e0a06 */
[----:B---3--:R-:W-:Y:S02]  /*4550*/  LEA.HI.X R9, R11, R213, R9, 0x7, P0 ;  /* 0x000000d50b097211 */ /* 0x008fe400000f3c09 */
[----:B------:R-:W-:Y:S01]  /*4560*/  LOP3.LUT R4, R7, R4, RZ, 0x3c, !PT ;  /* 0x0000000407047212 */ /* 0x000fe200078e3cff */
[----:B------:R-:W-:Y:S04]  /*4570*/  IMAD R5, R186, 0x8, R5 ;  /* 0x00000008ba057824 */ /* 0x000fe800078e0205 */
[----:B------:R-:W-:Y:S05]  /*4580*/  IMAD.U32 R4, R5, 0x20, R4 ;  /* 0x0000002005047824 */ /* 0x000fea00078e0004 */
[----:B------:R-:W-:Y:S05]  /*4590*/  LEA R7, R4, UR5, 0x1 ;  /* 0x0000000504077c11 */ /* 0x000fea000f8e08ff */
[----:B------:R-:W-:Y:S01]  /*45a0*/  @!PT LDS RZ, [RZ] ;  /* 0x00000000fffff984 */ /* 0x000fe20000000800 */
[----:B------:R-:W-:Y:S01]  /*45b0*/  @!PT LDS RZ, [RZ] ;  /* 0x00000000fffff984 */ /* 0x000fe20000000800 */
[----:B------:R-:W-:Y:S01]  /*45c0*/  @!PT LDS RZ, [RZ] ;  /* 0x00000000fffff984 */ /* 0x000fe20000000800 */
[----:B------:R1:W-:Y:S05]  /*45d0*/  LDGSTS.E.BYPASS.LTC128B.128 [R7+0x4000], desc[UR20][R212.64] ;  /* 0x04000000d4077fae */ /* 0x0003ea000b901d54 */
[----:B------:R1:W-:Y:S05]  /*45e0*/  LDGSTS.E.BYPASS.LTC128B.128 [R7+0x5000], desc[UR20][R8.64] ;  /* 0x0500000008077fae */ /* 0x0003ea000b901d54 */
[----:B------:R-:W0:Y:S02]  /*45f0*/  LDGDEPBAR ;  /* 0x00000000000079af */ /* 0x000e240000000000 */
.L_x_129:
[----:B------:R-:W-:Y:S01]  /*4600*/  LDSM.16.M88.4 R20, [R179] ;  /* 0x00000000b314783b */ /* 0x000fe20000000200 */
[----:B------:R-:W-:Y:S03]  /*4610*/  ULOP3.LUT UR42, UR39, 0x1, URZ, 0xc0, !UPT ;  /* 0x00000001272a7892 */ /* 0x000fe6000f8ec03f */
[----:B------:R-:W1:Y:S01]  /*4620*/  LDSM.16.MT88.4 R16, [R52+0x6000] ;  /* 0x006000003410783b */ /* 0x000e620000004200 */
[----:B------:R-:W-:Y:S02]  /*4630*/  UISETP.NE.U32.AND UP0, UPT, UR42, 0x1, UPT ;  /* 0x000000012a00788c */ /* 0x000fe4000bf05070 */
[----:B------:R-:W-:Y:S01]  /*4640*/  UIADD3 UR42, UR39, -0x1, URZ ;  /* 0xffffffff272a7890 */ /* 0x000fe2000fffe03f */
[----:B------:R-:W2:Y:S04]  /*4650*/  LDSM.16.M88.4 R12, [R179+0x2000] ;  /* 0x00200000b30c783b */ /* 0x000ea80000000200 */
[----:B------:R-:W-:Y:S04]  /*4660*/  LDSM.16.M88.4 R24, [R178] ;  /* 0x00000000b218783b */ /* 0x000fe80000000200 */
        /* <DEDUP_REMOVED lines=37> */
[----:B------:R-:W-:Y:S04]  /*48c0*/  LDSM.16.MT88.4 R28, [R52+0x7c00] ;  /* 0x007c0000341c783b */ /* 0x000fe80000004200 */
[----:B------:R-:W4:Y:S01]  /*48d0*/  LDSM.16.M88.4 R24, [R3+0x4000] ;  /* 0x004000000318783b */ /* 0x000f220000000200 */
[-C--:B------:R-:W-:Y:S06]  /*48e0*/  HMMA.16816.F32 R4, R36, R40.reuse, R4 ;  /* 0x000000282404723c */ /* 0x080fec0000001804 */
[C---:B-1----:R-:W-:Y:S06]  /*48f0*/  HMMA.16816.F32 R8, R32.reuse, R40, R8 ;  /* 0x000000282008723c */ /* 0x042fec0000001808 */
[-C--:B------:R-:W-:Y:S01]  /*4900*/  HMMA.16816.F32 R12, R32, R42.reuse, R12 ;  /* 0x0000002a200c723c */ /* 0x080fe2000000180c */
[----:B------:R-:W1:Y:S01]  /*4910*/  LDSM.16.M88.4 R32, [R3+0x6000] ;  /* 0x006000000320783b */ /* 0x000e620000000200 */
[----:B------:R-:W-:Y:S04]  /*4920*/  IMAD.U32 R41, RZ, RZ, UR41 ;  /* 0x00000029ff297e24 */ /* 0x000fe8000f8e00ff */
[----:B------:R-:W-:Y:S06]  /*4930*/  HMMA.16816.F32 R16, R36, R42, R16 ;  /* 0x0000002a2410723c */ /* 0x000fec0000001810 */
[-C--:B--2---:R-:W-:Y:S01]  /*4940*/  HMMA.16816.F32 R4, R20, R48.reuse, R4 ;  /* 0x000000301404723c */ /* 0x084fe20000001804 */
[----:B------:R-:W-:Y:S04]  /*4950*/  IMAD.U32 R39, RZ, RZ, UR40 ;  /* 0x00000028ff277e24 */ /* 0x000fe8000f8e00ff */
[----:B------:R-:W-:Y:S01]  /*4960*/  @P2 IADD3 R36, P0, R201, UR8, RZ ;  /* 0x00000008c9242c10 */ /* 0x000fe2000ff1e0ff */
[C---:B---3--:R-:W-:Y:S01]  /*4970*/  HMMA.16816.F32 R8, R44.reuse, R48, R8 ;  /* 0x000000302c08723c */ /* 0x048fe20000001808 */
[----:B------:R-:W-:Y:S04]  /*4980*/  @UP2 UIADD3 UR8, UP1, UR8, -0x200, URZ ;  /* 0xfffffe0008082890 */ /* 0x000fe8000ff3e03f */
[----:B------:R-:W-:Y:S01]  /*4990*/  @P2 IADD3.X R37, R200, UR9, RZ, P0, !PT ;  /* 0x00000009c8252c10 */ /* 0x000fe200087fe4ff */
[-C--:B------:R-:W-:Y:S01]  /*49a0*/  HMMA.16816.F32 R12, R44, R50.reuse, R12 ;  /* 0x000000322c0c723c */ /* 0x080fe2000000180c */
[----:B------:R-:W-:Y:S03]  /*49b0*/  @UP2 UIADD3.X UR9, UR9, -0x1, URZ, UP1, !UPT ;  /* 0xffffffff09092890 */ /* 0x000fe60008ffe43f */
[----:B------:R-:W5:Y:S02]  /*49c0*/  @P2 LDG.E R208, desc[UR20][R36.64] ;  /* 0x0000001424d02981 */ /* 0x000f64000c1e1900 */
[----:B------:R-:W-:Y:S02]  /*49d0*/  HMMA.16816.F32 R16, R20, R50, R16 ;  /* 0x000000321410723c */ /* 0x000fe40000001810 */
[----:B------:R-:W-:Y:S04]  /*49e0*/  LDSM.16.MT88.4 R20, [R180+0xc000] ;  /* 0x00c00000b414783b */ /* 0x000fe80000004200 */
[-C--:B----4-:R-:W-:Y:S01]  /*49f0*/  HMMA.16816.F32 R4, R24, R28.reuse, R4 ;  /* 0x0000001c1804723c */ /* 0x090fe20000001804 */
[----:B------:R-:W5:Y:S04]  /*4a00*/  @P2 LDG.E R207, desc[UR20][R36.64+0x20] ;  /* 0x0000201424cf2981 */ /* 0x000f68000c1e1900 */
[----:B------:R-:W5:Y:S01]  /*4a10*/  @P2 LDG.E R206, desc[UR20][R36.64+0x100] ;  /* 0x0001001424ce2981 */ /* 0x000f62000c1e1900 */
[C---:B-1----:R-:W-:Y:S03]  /*4a20*/  HMMA.16816.F32 R8, R32.reuse, R28, R8 ;  /* 0x0000001c2008723c */ /* 0x042fe60000001808 */
[----:B------:R1:W5:Y:S03]  /*4a30*/  @P2 LDG.E R205, desc[UR20][R36.64+0x120] ;  /* 0x0001201424cd2981 */ /* 0x000366000c1e1900 */
[-C--:B------:R-:W-:Y:S01]  /*4a40*/  HMMA.16816.F32 R12, R32, R30.reuse, R12 ;  /* 0x0000001e200c723c */ /* 0x080fe2000000180c */
[----:B------:R-:W-:Y:S05]  /*4a50*/  IMAD.U32 R29, RZ, RZ, UR44 ;  /* 0x0000002cff1d7e24 */ /* 0x000fea000f8e00ff */
[----:B------:R-:W-:Y:S01]  /*4a60*/  HMMA.16816.F32 R16, R24, R30, R16 ;  /* 0x0000001e1810723c */ /* 0x000fe20000001810 */
[----:B------:R-:W-:Y:S04]  /*4a70*/  IMAD.U32 R33, RZ, RZ, UR43 ;  /* 0x0000002bff217e24 */ /* 0x000fe8000f8e00ff */
[----:B------:R-:W-:Y:S01]  /*4a80*/  IMAD.U32 R35, RZ, RZ, UR44 ;  /* 0x0000002cff237e24 */ /* 0x000fe2000f8e00ff */
[-C--:B------:R-:W-:Y:S01]  /*4a90*/  LEA R32, P1, R29, R210.reuse, 0x2 ;  /* 0x000000d21d207211 */ /* 0x080fe200078210ff */
[----:B------:R-:W-:Y:S01]  /*4aa0*/  IMAD.U32 R29, RZ, RZ, UR43 ;  /* 0x0000002bff1d7e24 */ /* 0x000fe2000f8e00ff */
[-C--:B------:R-:W-:Y:S01]  /*4ab0*/  LEA R28, P0, R33, R210.reuse, 0x2 ;  /* 0x000000d2211c7211 */ /* 0x080fe200078010ff */
[----:B------:R-:W-:Y:S02]  /*4ac0*/  REDG.E.ADD.F32.FTZ.RN.STRONG.GPU desc[UR20][R210.64], R4 ;  /* 0x00000004d20079a6 */ /* 0x000fe4000c10f394 */
[-C--:B------:R-:W-:Y:S01]  /*4ad0*/  LEA.HI.X.SX32 R33, R35, R211.reuse, 0x2, P1 ;  /* 0x000000d323217211 */ /* 0x080fe200008f16ff */
[----:B------:R-:W-:Y:S01]  /*4ae0*/  IMAD.U32 R25, RZ, RZ, UR41 ;  /* 0x00000029ff197e24 */ /* 0x000fe2000f8e00ff */
[-C--:B------:R-:W-:Y:S01]  /*4af0*/  LEA.HI.X.SX32 R29, R29, R211.reuse, 0x2, P0 ;  /* 0x000000d31d1d7211 */ /* 0x080fe200000f16ff */
[----:B------:R-:W-:Y:S01]  /*4b00*/  IMAD.U32 R31, RZ, RZ, UR38 ;  /* 0x00000026ff1f7e24 */ /* 0x000fe2000f8e00ff */
[-C--:B------:R-:W-:Y:S01]  /*4b10*/  LEA R26, P2, R39, R210.reuse, 0x2 ;  /* 0x000000d2271a7211 */ /* 0x080fe200078410ff */
[----:B------:R2:W-:Y:S01]  /*4b20*/  REDG.E.ADD.F32.FTZ.RN.STRONG.GPU desc[UR20][R32.64], R5 ;  /* 0x00000005200079a6 */ /* 0x0005e2000c10f394 */
[-C--:B------:R-:W-:Y:S01]  /*4b30*/  LEA R30, P0, R25, R210.reuse, 0x2 ;  /* 0x000000d2191e7211 */ /* 0x080fe200078010ff */
[----:B------:R-:W-:Y:S01]  /*4b40*/  IMAD.U32 R27, RZ, RZ, UR37 ;  /* 0x00000025ff1b7e24 */ /* 0x000fe2000f8e00ff */
[-C--:B------:R-:W-:Y:S01]  /*4b50*/  LEA R24, P1, R31, R210.reuse, 0x2 ;  /* 0x000000d21f187211 */ /* 0x080fe200078210ff */
[----:B------:R3:W-:Y:S01]  /*4b60*/  REDG.E.ADD.F32.FTZ.RN.STRONG.GPU desc[UR20][R28.64], R6 ;  /* 0x000000061c0079a6 */ /* 0x0007e2000c10f394 */
[----:B------:R-:W-:Y:S01]  /*4b70*/  IMAD.U32 R35, RZ, RZ, UR40 ;  /* 0x00000028ff237e24 */ /* 0x000fe2000f8e00ff */
[-C--:B------:R-:W-:Y:S01]  /*4b80*/  LEA.HI.X.SX32 R31, R41, R211.reuse, 0x2, P0 ;  /* 0x000000d3291f7211 */ /* 0x080fe200000f16ff */
[----:B------:R-:W-:Y:S02]  /*4b90*/  IMAD.U32 R25, RZ, RZ, UR38 ;  /* 0x00000026ff197e24 */ /* 0x000fe4000f8e00ff */
[----:B-1----:R-:W-:Y:S02]  /*4ba0*/  IMAD.U32 R37, RZ, RZ, UR35 ;  /* 0x00000023ff257e24 */ /* 0x002fe4000f8e00ff */
[----:B------:R1:W-:Y:S01]  /*4bb0*/  REDG.E.ADD.F32.FTZ.RN.STRONG.GPU desc[UR20][R30.64], R7 ;  /* 0x000000071e0079a6 */ /* 0x0003e2000c10f394 */
[-C--:B------:R-:W-:Y:S01]  /*4bc0*/  LEA.HI.X.SX32 R25, R25, R211.reuse, 0x2, P1 ;  /* 0x000000d319197211 */ /* 0x080fe200008f16ff */
[----:B------:R-:W-:Y:S02]  /*4bd0*/  IMAD.U32 R39, RZ, RZ, UR36 ;  /* 0x00000024ff277e24 */ /* 0x000fe4000f8e00ff */
[----:B--2---:R-:W-:Y:S02]  /*4be0*/  IMAD.U32 R5, RZ, RZ, UR37 ;  /* 0x00000025ff057e24 */ /* 0x004fe4000f8e00ff */
[----:B------:R-:W-:Y:S01]  /*4bf0*/  IMAD.U32 R33, RZ, RZ, UR33 ;  /* 0x00000021ff217e24 */ /* 0x000fe2000f8e00ff */
[-C--:B---3--:R-:W-:Y:S02]  /*4c00*/  LEA R28, P0, R27, R210.reuse, 0x2 ;  /* 0x000000d21b1c7211 */ /* 0x088fe400078010ff */
[-C--:B------:R-:W-:Y:S01]  /*4c10*/  LEA.HI.X.SX32 R27, R35, R211.reuse, 0x2, P2 ;  /* 0x000000d3231b7211 */ /* 0x080fe200010f16ff */
[----:B------:R-:W-:Y:S01]  /*4c20*/  IMAD.U32 R35, RZ, RZ, UR34 ;  /* 0x00000022ff237e24 */ /* 0x000fe2000f8e00ff */
[-C--:B------:R-:W-:Y:S01]  /*4c30*/  LEA.HI.X.SX32 R29, R5, R211.reuse, 0x2, P0 ;  /* 0x000000d3051d7211 */ /* 0x080fe200000f16ff */
[----:B------:R-:W-:Y:S01]  /*4c40*/  IMAD.U32 R5, RZ, RZ, UR36 ;  /* 0x00000024ff057e24 */ /* 0x000fe2000f8e00ff */
[-C--:B------:R-:W-:Y:S01]  /*4c50*/  LEA R32, P2, R37, R210.reuse, 0x2 ;  /* 0x000000d225207211 */ /* 0x080fe200078410ff */
[----:B------:R2:W-:Y:S01]  /*4c60*/  REDG.E.ADD.F32.FTZ.RN.STRONG.GPU desc[UR20][R26.64], R8 ;  /* 0x000000081a0079a6 */ /* 0x0005e2000c10f394 */
[----:B-1----:R-:W-:Y:S01]  /*4c70*/  IMAD.U32 R7, RZ, RZ, UR35 ;  /* 0x00000023ff077e24 */ /* 0x002fe2000f8e00ff */
[-C--:B------:R-:W-:Y:S01]  /*4c80*/  LEA R38, P1, R35, R210.reuse, 0x2 ;  /* 0x000000d223267211 */ /* 0x080fe200078210ff */
[----:B------:R-:W-:Y:S01]  /*4c90*/  IMAD.U32 R31, RZ, RZ, UR32 ;  /* 0x00000020ff1f7e24 */ /* 0x000fe2000f8e00ff */
[----:B------:R1:W-:Y:S01]  /*4ca0*/  REDG.E.ADD.F32.FTZ.RN.STRONG.GPU desc[UR20][R24.64], R9 ;  /* 0x00000009180079a6 */ /* 0x0003e2000c10f394 */
[-C--:B------:R-:W-:Y:S01]  /*4cb0*/  LEA R36, P0, R5, R210.reuse, 0x2 ;  /* 0x000000d205247211 */ /* 0x080fe200078010ff */
[----:B------:R-:W-:Y:S02]  /*4cc0*/  IMAD.U32 R5, RZ, RZ, UR34 ;  /* 0x00000022ff057e24 */ /* 0x000fe4000f8e00ff */
[----:B------:R3:W-:Y:S01]  /*4cd0*/  REDG.E.ADD.F32.FTZ.RN.STRONG.GPU desc[UR20][R28.64], R10 ;  /* 0x0000000a1c0079a6 */ /* 0x0007e2000c10f394 */
[-C--:B------:R-:W-:Y:S02]  /*4ce0*/  LEA.HI.X.SX32 R37, R39, R211.reuse, 0x2, P0 ;  /* 0x000000d327257211 */ /* 0x080fe400000f16ff */
[-C--:B------:R-:W-:Y:S02]  /*4cf0*/  LEA R34, P0, R33, R210.reuse, 0x2 ;  /* 0x000000d221227211 */ /* 0x080fe400078010ff */
[-C--:B------:R-:W-:Y:S01]  /*4d00*/  LEA.HI.X.SX32 R33, R7, R211.reuse, 0x2, P2 ;  /* 0x000000d307217211 */ /* 0x080fe200010f16ff */
[----:B------:R4:W-:Y:S01]  /*4d10*/  REDG.E.ADD.F32.FTZ.RN.STRONG.GPU desc[UR20][R36.64], R11 ;  /* 0x0000000b240079a6 */ /* 0x0009e2000c10f394 */
[-C--:B------:R-:W-:Y:S01]  /*4d20*/  LEA.HI.X.SX32 R39, R5, R211.reuse, 0x2, P1 ;  /* 0x000000d305277211 */ /* 0x080fe200008f16ff */
[----:B------:R-:W-:Y:S02]  /*4d30*/  IMAD.U32 R5, RZ, RZ, UR32 ;  /* 0x00000020ff057e24 */ /* 0x000fe4000f8e00ff */
[----:B------:R4:W-:Y:S01]  /*4d40*/  REDG.E.ADD.F32.FTZ.RN.STRONG.GPU desc[UR20][R32.64], R16 ;  /* 0x00000010200079a6 */ /* 0x0009e2000c10f394 */
[----:B------:R-:W-:Y:S03]  /*4d50*/  IMAD.U32 R7, RZ, RZ, UR29 ;  /* 0x0000001dff077e24 */ /* 0x000fe6000f8e00ff */
[----:B------:R4:W-:Y:S01]  /*4d60*/  REDG.E.ADD.F32.FTZ.RN.STRONG.GPU desc[UR20][R38.64], R17 ;  /* 0x00000011260079a6 */ /* 0x0009e2000c10f394 */
[----:B--2---:R-:W-:Y:S02]  /*4d70*/  IMAD.U32 R27, RZ, RZ, UR28 ;  /* 0x0000001cff1b7e24 */ /* 0x004fe4000f8e00ff */
[----:B-1----:R-:W-:Y:S02]  /*4d80*/  IMAD.U32 R9, RZ, RZ, UR33 ;  /* 0x00000021ff097e24 */ /* 0x002fe4000f8e00ff */
[----:B------:R-:W-:Y:S02]  /*4d90*/  IMAD.U32 R25, RZ, RZ, UR27 ;  /* 0x0000001bff197e24 */ /* 0x000fe4000f8e00ff */
[----:B---3--:R-:W-:Y:S01]  /*4da0*/  IMAD.U32 R29, RZ, RZ, UR29 ;  /* 0x0000001dff1d7e24 */ /* 0x008fe2000f8e00ff */
[-C--:B------:R-:W-:Y:S01]  /*4db0*/  LEA.HI.X.SX32 R35, R9, R211.reuse, 0x2, P0 ;  /* 0x000000d309237211 */ /* 0x080fe200000f16ff */
[----:B------:R-:W-:Y:S01]  /*4dc0*/  IMAD.U32 R9, RZ, RZ, UR47 ;  /* 0x0000002fff097e24 */ /* 0x000fe2000f8e00ff */
[-C--:B------:R-:W-:Y:S01]  /*4dd0*/  LEA R30, P0, R5, R210.reuse, 0x2 ;  /* 0x000000d2051e7211 */ /* 0x080fe200078010ff */
[----:B------:R-:W-:Y:S02]  /*4de0*/  IMAD.U32 R5, RZ, RZ, UR47 ;  /* 0x0000002fff057e24 */ /* 0x000fe4000f8e00ff */
[----:B------:R1:W-:Y:S01]  /*4df0*/  REDG.E.ADD.F32.FTZ.RN.STRONG.GPU desc[UR20][R34.64], R18 ;  /* 0x00000012220079a6 */ /* 0x0003e2000c10f394 */
[-C--:B----4-:R-:W-:Y:S01]  /*4e00*/  LEA R36, P3, R7, R210.reuse, 0x2 ;  /* 0x000000d207247211 */ /* 0x090fe200078610ff */
[----:B------:R-:W-:Y:S01]  /*4e10*/  IMAD.U32 R11, RZ, RZ, UR28 ;  /* 0x0000001cff0b7e24 */ /* 0x000fe2000f8e00ff */
[-C--:B------:R-:W-:Y:S01]  /*4e20*/  LEA.HI.X.SX32 R31, R31, R211.reuse, 0x2, P0 ;  /* 0x000000d31f1f7211 */ /* 0x080fe200000f16ff */
[----:B------:R-:W-:Y:S01]  /*4e30*/  IMAD.U32 R33, RZ, RZ, UR27 ;  /* 0x0000001bff217e24 */ /* 0x000fe2000f8e00ff */
[-C--:B------:R-:W-:Y:S02]  /*4e40*/  LEA.HI.X.SX32 R37, R29, R211.reuse, 0x2, P3 ;  /* 0x000000d31d257211 */ /* 0x080fe400018f16ff */
[-C--:B------:R-:W-:Y:S01]  /*4e50*/  LEA R32, P1, R25, R210.reuse, 0x2 ;  /* 0x000000d219207211 */ /* 0x080fe200078210ff */
[----:B------:R-:W-:Y:S01]  /*4e60*/  REDG.E.ADD.F32.FTZ.RN.STRONG.GPU desc[UR20][R30.64], R19 ;  /* 0x000000131e0079a6 */ /* 0x000fe2000c10f394 */
[-C--:B------:R-:W-:Y:S02]  /*4e70*/  LEA R38, P0, R9, R210.reuse, 0x2 ;  /* 0x000000d209267211 */ /* 0x080fe400078010ff */
[-C--:B------:R-:W-:Y:S01]  /*4e80*/  LEA.HI.X.SX32 R33, R33, R211.reuse, 0x2, P1 ;  /* 0x000000d321217211 */ /* 0x080fe200008f16ff */
[----:B------:R-:W-:Y:S01]  /*4e90*/  REDG.E.ADD.F32.FTZ.RN.STRONG.GPU desc[UR20][R36.64], R12 ;  /* 0x0000000c240079a6 */ /* 0x000fe2000c10f394 */
[-C--:B------:R-:W-:Y:S02]  /*4ea0*/  LEA.HI.X.SX32 R39, R5, R211.reuse, 0x2, P0 ;  /* 0x000000d305277211 */ /* 0x080fe400000f16ff */
[----:B------:R-:W-:Y:S01]  /*4eb0*/  PLOP3.LUT P0, PT, PT, PT, UP0, 0x80, 0x0 ;  /* 0x000000000000781c */ /* 0x000fe20003f0f008 */
[----:B------:R-:W-:Y:S01]  /*4ec0*/  LDSM.16.MT88.4 R4, [R180+0x8000] ;  /* 0x00800000b404783b */ /* 0x000fe20000004200 */
[----:B------:R-:W-:Y:S01]  /*4ed0*/  ISETP.LT.AND P1, PT, RZ, UR39, PT ;  /* 0x00000027ff007c0c */ /* 0x000fe2000bf21270 */
[----:B------:R-:W-:Y:S02]  /*4ee0*/  @UP2 UIADD3 UR6, UP0, UR6, -0x200, URZ ;  /* 0xfffffe0006062890 */ /* 0x000fe4000ff1e03f */
[----:B------:R-:W-:Y:S01]  /*4ef0*/  LDSM.16.MT88.4 R16, [R180+0x8800] ;  /* 0x00880000b410783b */ /* 0x000fe20000004200 */
[----:B------:R-:W-:Y:S01]  /*4f00*/  UMOV UR39, UR42 ;  /* 0x0000002a00277c82 */ /* 0x000fe20008000000 */
[----:B------:R-:W-:Y:S02]  /*4f10*/  @UP2 UIADD3.X UR7, UR7, -0x1, URZ, UP0, !UPT ;  /* 0xffffffff07072890 */ /* 0x000fe400087fe43f */
[----:B------:R-:W-:Y:S01]  /*4f20*/  LDSM.16.MT88.4 R28, [R180+0xc800] ;  /* 0x00c80000b41c783b */ /* 0x000fe20000004200 */
[----:B-1----:R-:W-:Y:S03]  /*4f30*/  LEA R34, P2, R27, R210, 0x2 ;  /* 0x000000d21b227211 */ /* 0x002fe600078410ff */
[----:B------:R-:W-:Y:S01]  /*4f40*/  LDSM.16.MT88.4 R24, [R176+0x400] ;  /* 0x00040000b018783b */ /* 0x000fe20000004200 */
[----:B------:R-:W-:Y:S03]  /*4f50*/  LEA.HI.X.SX32 R35, R11, R211, 0x2, P2 ;  /* 0x000000d30b237211 */ /* 0x000fe600010f16ff */
[----:B------:R-:W1:Y:S04]  /*4f60*/  LDSM.16.MT88.4 R8, [R176] ;  /* 0x00000000b008783b */ /* 0x000e680000004200 */
[----:B------:R-:W-:Y:S04]  /*4f70*/  REDG.E.ADD.F32.FTZ.RN.STRONG.GPU desc[UR20][R34.64], R13 ;  /* 0x0000000d220079a6 */ /* 0x000fe8000c10f394 */
[----:B------:R-:W-:Y:S04]  /*4f80*/  REDG.E.ADD.F32.FTZ.RN.STRONG.GPU desc[UR20][R32.64], R14 ;  /* 0x0000000e200079a6 */ /* 0x000fe8000c10f394 */
[----:B------:R-:W-:Y:S04]  /*4f90*/  REDG.E.ADD.F32.FTZ.RN.STRONG.GPU desc[UR20][R38.64], R15 ;  /* 0x0000000f260079a6 */ /* 0x000fe8000c10f394 */
[----:B------:R-:W-:Y:S01]  /*4fa0*/  LDSM.16.MT88.4 R12, [R176+0x800] ;  /* 0x00080000b00c783b */ /* 0x000fe20000004200 */
[-C--:B-1----:R-:W-:Y:S06]  /*4fb0*/  HMMA.16816.F32 R92, R4, R8.reuse, R92 ;  /* 0x00000008045c723c */ /* 0x082fec000000185c */
[C---:B------:R-:W-:Y:S06]  /*4fc0*/  HMMA.16816.F32 R96, R20.reuse, R8, R96 ;  /* 0x000000081460723c */ /* 0x040fec0000001860 */
[-C--:B------:R-:W-:Y:S01]  /*4fd0*/  HMMA.16816.F32 R100, R20, R10.reuse, R100 ;  /* 0x0000000a1464723c */ /* 0x080fe20000001864 */
[----:B------:R-:W1:Y:S05]  /*4fe0*/  LDSM.16.MT88.4 R20, [R180+0x9000] ;  /* 0x00900000b414783b */ /* 0x000e6a0000004200 */
[----:B------:R-:W-:Y:S01]  /*4ff0*/  HMMA.16816.F32 R104, R4, R10, R104 ;  /* 0x0000000a0468723c */ /* 0x000fe20000001868 */
[----:B------:R-:W2:Y:S04]  /*5000*/  LDSM.16.MT88.4 R4, [R180+0xd000] ;  /* 0x00d00000b404783b */ /* 0x000ea80000004200 */
[----:B------:R-:W-:Y:S01]  /*5010*/  LDSM.16.MT88.4 R8, [R180+0x9800] ;  /* 0x00980000b408783b */ /* 0x000fe20000004200 */
[-C--:B------:R-:W-:Y:S06]  /*5020*/  HMMA.16816.F32 R92, R16, R24.reuse, R92 ;  /* 0x00000018105c723c */ /* 0x080fec000000185c */
[C---:B------:R-:W-:Y:S06]  /*5030*/  HMMA.16816.F32 R96, R28.reuse, R24, R96 ;  /* 0x000000181c60723c */ /* 0x040fec0000001860 */
        /* <DEDUP_REMOVED lines=31> */
[----:B------:R-:W4:Y:S05]  /*5230*/  LDSM.16.MT88.4 R16, [R180+0xf800] ;  /* 0x00f80000b410783b */ /* 0x000f2a0000004200 */
[-C--:B-1----:R-:W-:Y:S06]  /*5240*/  HMMA.16816.F32 R92, R12, R28.reuse, R92 ;  /* 0x0000001c0c5c723c */ /* 0x082fec000000185c */
[C---:B--2---:R-:W-:Y:S06]  /*5250*/  HMMA.16816.F32 R96, R4.reuse, R28, R96 ;  /* 0x0000001c0460723c */ /* 0x044fec0000001860 */
[-C--:B------:R-:W-:Y:S06]  /*5260*/  HMMA.16816.F32 R100, R4, R30.reuse, R100 ;  /* 0x0000001e0464723c */ /* 0x080fec0000001864 */
[----:B------:R-:W-:Y:S05]  /*5270*/  HMMA.16816.F32 R104, R12, R30, R104 ;  /* 0x0000001e0c68723c */ /* 0x000fea0000001868 */
[C---:B------:R-:W-:Y:S01]  /*5280*/  VIADD R4, R176.reuse, 0xffffe000 ;  /* 0xffffe000b0047836 */ /* 0x040fe20000000000 */
[-C--:B---3--:R-:W-:Y:S05]  /*5290*/  HMMA.16816.F32 R92, R8, R24.reuse, R92 ;  /* 0x00000018085c723c */ /* 0x088fea000000185c */
[----:B------:R-:W-:Y:S01]  /*52a0*/  @P0 VIADD R4, R176, 0x2000 ;  /* 0x00002000b0040836 */ /* 0x000fe20000000000 */
[C---:B----4-:R-:W-:Y:S05]  /*52b0*/  HMMA.16816.F32 R96, R16.reuse, R24, R96 ;  /* 0x000000181060723c */ /* 0x050fea0000001860 */
[----:B------:R-:W-:Y:S01]  /*52c0*/  IMAD.MOV.U32 R176, RZ, RZ, R4 ;  /* 0x000000ffffb07224 */ /* 0x000fe200078e0004 */
[-C--:B------:R-:W-:Y:S06]  /*52d0*/  HMMA.16816.F32 R100, R16, R26.reuse, R100 ;  /* 0x0000001a1064723c */ /* 0x080fec0000001864 */
[----:B------:R-:W-:Y:S01]  /*52e0*/  HMMA.16816.F32 R104, R8, R26, R104 ;  /* 0x0000001a0868723c */ /* 0x000fe20000001868 */
[----:B------:R-:W-:Y:S11]  /*52f0*/  @!UPT UIADD3 URZ, URZ, URZ, URZ ;  /* 0x0000003f3f3ff290 */ /* 0x000ff6000fffe03f */
[----:B------:R-:W-:Y:S01]  /*5300*/  @!UPT UIADD3 URZ, URZ, URZ, URZ ;  /* 0x0000003f3f3ff290 */ /* 0x000fe2000fffe03f */
[----:B------:R-:W-:Y:S11]  /*5310*/  @P1 BRA `(.L_x_130) ;  /* 0xffffffcc004c1947 */ /* 0x000ff6000383ffff */
.L_x_127:
[----:B------:R-:W-:Y:S01]  /*5320*/  @!UPT UIADD3 URZ, URZ, URZ, URZ ;  /* 0x0000003f3f3ff290 */ /* 0x000fe2000fffe03f */
[----:B------:R-:W3:Y:S01]  /*5330*/  S2R R4, SR_TID.X ;  /* 0x0000000000047919 */ /* 0x000ee20000002100 */
[----:B------:R-:W-:Y:S01]  /*5340*/  ULDC UR6, c[0x0][0x390] ;  /* 0x0000e40000067ab9 */ /* 0x000fe20000000800 */
[----:B------:R-:W4:Y:S01]  /*5350*/  LDC.64 R6, c[0x0][0x438] ;  /* 0x00010e00ff067b82 */ /* 0x000f220000000a00 */
        /* <DEDUP_REMOVED lines=18> */
[----:B------:R-:W-:-:S02]  /*5480*/  F2FP.F16.F32.PACK_AB R95, R95, R94 ;  /* 0x0000005e5f5f723e */ /* 0x000fc400000000ff */
[----:B------:R-:W-:Y:S02]  /*5490*/  F2FP.F16.F32.PACK_AB R104, R105, R104 ;  /* 0x000000686968723e */ /* 0x000fe400000000ff */
[----:B------:R-:W-:-:S03]  /*54a0*/  F2FP.F16.F32.PACK_AB R106, R107, R106 ;  /* 0x0000006a6b6a723e */ /* 0x000fc600000000ff */
[----:B------:R-:W1:Y:S01]  /*54b0*/  LDC.64 R12, c[0x0][0x468] ;  /* 0x00011a00ff0c7b82 */ /* 0x000e620000000a00 */
[----:B------:R-:W-:Y:S01]  /*54c0*/  F2FP.F16.F32.PACK_AB R97, R97, R96 ;  /* 0x000000606161723e */ /* 0x000fe200000000ff */
[----:B----4-:R-:W-:Y:S01]  /*54d0*/  IMAD R14, R6, UR22, RZ ;  /* 0x00000016060e7c24 */ /* 0x010fe2000f8e02ff */
[----:B------:R-:W-:Y:S01]  /*54e0*/  F2FP.F16.F32.PACK_AB R99, R99, R98 ;  /* 0x000000626363723e */ /* 0x000fe200000000ff */
[----:B------:R-:W-:Y:S01]  /*54f0*/  ULDC.64 UR8, c[0x0][0x3f0] ;  /* 0x0000fc0000087ab9 */ /* 0x000fe20000000a00 */
[----:B------:R-:W-:Y:S01]  /*5500*/  F2FP.F16.F32.PACK_AB R100, R101, R100 ;  /* 0x000000646564723e */ /* 0x000fe200000000ff */
[----:B------:R-:W-:Y:S01]  /*5510*/  IMAD R7, R7, UR14, R14 ;  /* 0x0000000e07077c24 */ /* 0x000fe2000f8e020e */
[----:B---3--:R-:W-:Y:S01]  /*5520*/  SHF.R.S32.HI R5, RZ, 0x1f, R4 ;  /* 0x0000001fff057819 */ /* 0x008fe20000011404 */
[----:B------:R-:W-:Y:S01]  /*5530*/  ULDC.64 UR6, c[0x0][0x3f8] ;  /* 0x0000fe0000067ab9 */ /* 0x000fe20000000a00 */
[----:B------:R-:W-:Y:S02]  /*5540*/  F2FP.F16.F32.PACK_AB R102, R103, R102 ;  /* 0x000000666766723e */ /* 0x000fe400000000ff */
[----:B------:R-:W-:-:S02]  /*5550*/  LEA.HI R8, R5, R4, RZ, 0x2 ;  /* 0x0000000405087211 */ /* 0x000fc400078f10ff */
[----:B------:R-:W-:Y:S02]  /*5560*/  LEA.HI R4, R5, R4, RZ, 0x3 ;  /* 0x0000000405047211 */ /* 0x000fe400078f18ff */
[----:B--2---:R-:W-:Y:S02]  /*5570*/  LEA.HI R10, R8, R187, RZ, 0x1 ;  /* 0x000000bb080a7211 */ /* 0x004fe400078f08ff */
[----:B------:R-:W-:Y:S01]  /*5580*/  SHF.R.S32.HI R4, RZ, 0x3, R4 ;  /* 0x00000003ff047819 */ /* 0x000fe20000011404 */
[----:B------:R-:W2:Y:S01]  /*5590*/  LDC.64 R8, c[0x0][0x450] ;  /* 0x00011400ff087b82 */ /* 0x000ea20000000a00 */
[----:B------:R-:W-:Y:S01]  /*55a0*/  F2FP.F16.F32.PACK_AB R77, R77, R76 ;  /* 0x0000004c4d4d723e */ /* 0x000fe200000000ff */
[----:B------:R-:W-:Y:S01]  /*55b0*/  STS [R198], R93 ;  /* 0x0000005dc6007388 */ /* 0x000fe20000000800 */
[----:B------:R-:W-:Y:S01]  /*55c0*/  F2FP.F16.F32.PACK_AB R79, R79, R78 ;  /* 0x0000004e4f4f723e */ /* 0x000fe200000000ff */
[----:B------:R-:W-:Y:S01]  /*55d0*/  IMAD.SHL.U32 R4, R4, 0x40, RZ ;  /* 0x0000004004047824 */ /* 0x000fe200078e00ff */
[----:B------:R-:W-:Y:S01]  /*55e0*/  F2FP.F16.F32.PACK_AB R88, R89, R88 ;  /* 0x000000585958723e */ /* 0x000fe200000000ff */
[----:B------:R-:W-:Y:S01]  /*55f0*/  STS [R198+0x200], R95 ;  /* 0x0002005fc6007388 */ /* 0x000fe20000000800 */
[----:B------:R-:W-:Y:S01]  /*5600*/  F2FP.F16.F32.PACK_AB R90, R91, R90 ;  /* 0x0000005a5b5a723e */ /* 0x000fe200000000ff */
[----:B-1----:R-:W-:Y:S01]  /*5610*/  IMAD R28, R12, UR23, RZ ;  /* 0x000000170c1c7c24 */ /* 0x002fe2000f8e02ff */
[----:B------:R-:W-:Y:S01]  /*5620*/  LOP3.LUT R5, R4, 0xc0, RZ, 0xc0, !PT ;  /* 0x000000c004057812 */ /* 0x000fe200078ec0ff */
[----:B------:R-:W-:Y:S01]  /*5630*/  STS [R197], R104 ;  /* 0x00000068c5007388 */ /* 0x000fe20000000800 */
[----:B------:R-:W-:Y:S01]  /*5640*/  LOP3.LUT R4, R10, 0x7fffffe, RZ, 0xc0, !PT ;  /* 0x07fffffe0a047812 */ /* 0x000fe200078ec0ff */
[----:B------:R-:W-:Y:S01]  /*5650*/  IMAD R28, R13, UR15, R28 ;  /* 0x0000000f0d1c7c24 */ /* 0x000fe2000f8e021c */
[----:B------:R-:W-:Y:S01]  /*5660*/  LOP3.LUT R10, R5, 0x18, R190, 0xf8, !PT ;  /* 0x00000018050a7812 */ /* 0x000fe200078ef8be */
[----:B------:R-:W-:Y:S01]  /*5670*/  STS [R197+0x200], R106 ;  /* 0x0002006ac5007388 */ /* 0x000fe20000000800 */
[----:B------:R-:W-:Y:S01]  /*5680*/  SHF.R.U32.HI R5, RZ, 0x3, R5 ;  /* 0x00000003ff057819 */ /* 0x000fe20000011605 */
[----:B------:R-:W-:Y:S01]  /*5690*/  IMAD.IADD R11, R187, 0x1, -R4 ;  /* 0x00000001bb0b7824 */ /* 0x000fe200078e0a04 */
[----:B------:R-:W-:Y:S01]  /*56a0*/  F2FP.F16.F32.PACK_AB R81, R81, R80 ;  /* 0x000000505151723e */ /* 0x000fe200000000ff */
[----:B------:R-:W-:Y:S01]  /*56b0*/  STS [R198+0x1000], R97 ;  /* 0x00100061c6007388 */ /* 0x000fe20000000800 */
[----:B------:R-:W-:-:S02]  /*56c0*/  F2FP.F16.F32.PACK_AB R83, R83, R82 ;  /* 0x000000525353723e */ /* 0x000fc400000000ff */
[----:B------:R-:W-:Y:S01]  /*56d0*/  F2FP.F16.F32.PACK_AB R84, R85, R84 ;  /* 0x000000545554723e */ /* 0x000fe200000000ff */
[----:B------:R-:W-:Y:S01]  /*56e0*/  STS [R198+0x1200], R99 ;  /* 0x00120063c6007388 */ /* 0x000fe20000000800 */
[----:B------:R-:W-:Y:S01]  /*56f0*/  F2FP.F16.F32.PACK_AB R86, R87, R86 ;  /* 0x000000565756723e */ /* 0x000fe200000000ff */
[----:B--2---:R-:W-:Y:S01]  /*5700*/  IMAD.WIDE.U32 R16, R187, R8, RZ ;  /* 0x00000008bb107225 */ /* 0x004fe200078e00ff */
[----:B------:R-:W-:Y:S01]  /*5710*/  LOP3.LUT R5, R10, R5, RZ, 0x3c, !PT ;  /* 0x000000050a057212 */ /* 0x000fe200078e3cff */
[----:B------:R-:W-:Y:S01]  /*5720*/  STS [R197+0x1000], R100 ;  /* 0x00100064c5007388 */ /* 0x000fe20000000800 */
[----:B------:R-:W-:Y:S01]  /*5730*/  LEA R4, R186, R11, 0x3 ;  /* 0x0000000bba047211 */ /* 0x000fe200078e18ff */
[----:B------:R-:W-:Y:S01]  /*5740*/  IMAD R30, R8, UR4, RZ ;  /* 0x00000004081e7c24 */ /* 0x000fe2000f8e02ff */
[----:B------:R-:W1:Y:S01]  /*5750*/  LDC.64 R10, c[0x0][0x440] ;  /* 0x00011000ff0a7b82 */ /* 0x000e620000000a00 */
[----:B------:R-:W-:Y:S01]  /*5760*/  STS [R197+0x1200], R102 ;  /* 0x00120066c5007388 */ /* 0x000fe20000000800 */
[----:B------:R-:W-:Y:S01]  /*5770*/  SHF.R.S32.HI R37, RZ, 0x1f, R190 ;  /* 0x0000001fff257819 */ /* 0x000fe200000114be */
[----:B------:R-:W-:Y:S01]  /*5780*/  IMAD.U32 R31, R4, 0x20, R5 ;  /* 0x00000020041f7824 */ /* 0x000fe200078e0005 */
[----:B------:R-:W-:Y:S01]  /*5790*/  MOV R36, R190 ;  /* 0x000000be00247202 */ /* 0x000fe20000000f00 */
[----:B------:R-:W-:Y:S01]  /*57a0*/  STS [R198+0x2000], R77 ;  /* 0x0020004dc6007388 */ /* 0x000fe20000000800 */
[----:B------:R-:W-:Y:S01]  /*57b0*/  SHF.R.S32.HI R15, RZ, 0x1f, R187 ;  /* 0x0000001fff0f7819 */ /* 0x000fe200000114bb */
[----:B------:R-:W-:Y:S01]  /*57c0*/  IMAD R30, R9, UR26, R30 ;  /* 0x0000001a091e7c24 */ /* 0x000fe2000f8e021e */
[----:B------:R-:W2:Y:S01]  /*57d0*/  LDC.64 R4, c[0x0][0x458] ;  /* 0x00011600ff047b82 */ /* 0x000ea20000000a00 */
[----:B------:R-:W-:Y:S01]  /*57e0*/  STS [R198+0x2200], R79 ;  /* 0x0022004fc6007388 */ /* 0x000fe20000000800 */
[----:B------:R-:W-:Y:S01]  /*57f0*/  IMAD.WIDE.U32 R18, R6, UR14, R36 ;  /* 0x0000000e06127c25 */ /* 0x000fe2000f8e0024 */
[----:B------:R-:W-:-:S02]  /*5800*/  LEA R31, R31, UR5, 0x1 ;  /* 0x000000051f1f7c11 */ /* 0x000fc4000f8e08ff */
[----:B------:R-:W-:Y:S01]  /*5810*/  STS [R197+0x2000], R88 ;  /* 0x00200058c5007388 */ /* 0x000fe20000000800 */
[----:B------:R-:W-:Y:S02]  /*5820*/  IMAD.IADD R19, R19, 0x1, R7 ;  /* 0x0000000113137824 */ /* 0x000fe400078e0207 */
[----:B------:R-:W-:Y:S01]  /*5830*/  IMAD R32, R15, R8, RZ ;  /* 0x000000080f207224 */ /* 0x000fe200078e02ff */
[----:B------:R-:W-:Y:S01]  /*5840*/  STS [R197+0x2200], R90 ;  /* 0x0022005ac5007388 */ /* 0x000fe20000000800 */
[----:B------:R-:W3:Y:S01]  /*5850*/  LDC.64 R6, c[0x0][0x470] ;  /* 0x00011c00ff067b82 */ /* 0x000ee20000000a00 */
[----:B------:R-:W-:Y:S02]  /*5860*/  IMAD.WIDE.U32 R38, R12, UR15, R18 ;  /* 0x0000000f0c267c25 */ /* 0x000fe4000f8e0012 */
[----:B------:R-:W-:Y:S02]  /*5870*/  STS [R198+0x3000], R81 ;  /* 0x00300051c6007388 */ /* 0x000fe40000000800 */
[----:B------:R-:W-:-:S02]  /*5880*/  IMAD R32, R187, R9, R32 ;  /* 0x00000009bb207224 */ /* 0x000fc400078e0220 */
[----:B------:R-:W-:Y:S01]  /*5890*/  STS [R198+0x3200], R83 ;  /* 0x00320053c6007388 */ /* 0x000fe20000000800 */
[C---:B-1----:R-:W-:Y:S02]  /*58a0*/  IMAD R12, R10.reuse, UR22, RZ ;  /* 0x000000160a0c7c24 */ /* 0x042fe4000f8e02ff */
[----:B------:R-:W-:Y:S01]  /*58b0*/  IADD3 R33, R17, R32, RZ ;  /* 0x0000002011217210 */ /* 0x000fe20007ffe0ff */
[----:B------:R-:W-:Y:S01]  /*58c0*/  STS [R197+0x3000], R84 ;  /* 0x00300054c5007388 */ /* 0x000fe20000000800 */
[----:B------:R-:W-:Y:S02]  /*58d0*/  IMAD.MOV.U32 R32, RZ, RZ, R16 ;  /* 0x000000ffff207224 */ /* 0x000fe400078e0010 */
[----:B------:R-:W-:Y:S01]  /*58e0*/  IMAD.WIDE.U32 R36, R10, UR14, R36 ;  /* 0x0000000e0a247c25 */ /* 0x000fe2000f8e0024 */
[----:B------:R-:W-:Y:S03]  /*58f0*/  STS [R197+0x3200], R86 ;  /* 0x00320056c5007388 */ /* 0x000fe60000000800 */
[----:B------:R-:W-:Y:S01]  /*5900*/  IMAD R11, R11, UR14, R12 ;  /* 0x0000000e0b0b7c24 */ /* 0x000fe2000f8e020c */
[----:B------:R-:W-:Y:S01]  /*5910*/  BAR.SYNC.DEFER_BLOCKING 0x0 ;  /* 0x0000000000007b1d */ /* 0x000fe20000010000 */
[----:B--2---:R-:W-:-:S02]  /*5920*/  IMAD R10, R15, R4, RZ ;  /* 0x000000040f0a7224 */ /* 0x004fc400078e02ff */
[----:B------:R-:W-:Y:S01]  /*5930*/  IMAD.WIDE.U32 R34, R187, R4, RZ ;  /* 0x00000004bb227225 */ /* 0x000fe200078e00ff */
[----:B------:R-:W-:-:S03]  /*5940*/  IADD3 R37, R37, R11, RZ ;  /* 0x0000000b25257210 */ /* 0x000fc60007ffe0ff */
[----:B------:R-:W-:Y:S02]  /*5950*/  IMAD R10, R187, R5, R10 ;  /* 0x00000005bb0a7224 */ /* 0x000fe400078e020a */
[----:B------:R-:W-:-:S03]  /*5960*/  IMAD.WIDE.U32 R32, R8, UR26, R32 ;  /* 0x0000001a08207c25 */ /* 0x000fc6000f8e0020 */
[----:B------:R-:W-:Y:S01]  /*5970*/  IADD3 R35, R35, R10, RZ ;  /* 0x0000000a23237210 */ /* 0x000fe20007ffe0ff */
[----:B------:R-:W-:Y:S01]  /*5980*/  IMAD.IADD R11, R39, 0x1, R28 ;  /* 0x00000001270b7824 */ /* 0x000fe200078e021c */
[----:B------:R-:W-:Y:S01]  /*5990*/  IADD3 R29, P0, R38, R32, RZ ;  /* 0x00000020261d7210 */ /* 0x000fe20007f1e0ff */
[C---:B---3--:R-:W-:Y:S02]  /*59a0*/  IMAD R28, R6.reuse, UR23, RZ ;  /* 0x00000017061c7c24 */ /* 0x048fe4000f8e02ff */
[----:B------:R-:W-:Y:S01]  /*59b0*/  IMAD.WIDE.U32 R36, R6, UR15, R36 ;  /* 0x0000000f06247c25 */ /* 0x000fe2000f8e0024 */
[----:B------:R-:W-:-:S03]  /*59c0*/  IADD3.X R30, R11, R33, R30, P0, !PT ;  /* 0x000000210b1e7210 */ /* 0x000fc600007fe41e */
[----:B------:R-:W-:Y:S01]  /*59d0*/  IMAD R7, R7, UR15, R28 ;  /* 0x0000000f07077c24 */ /* 0x000fe2000f8e021c */
[----:B------:R-:W-:Y:S01]  /*59e0*/  LEA R28, P1, R29, UR8, 0x1 ;  /* 0x000000081d1c7c11 */ /* 0x000fe2000f8208ff */
[C---:B------:R-:W-:Y:S01]  /*59f0*/  IMAD R6, R4.reuse, UR4, RZ ;  /* 0x0000000404067c24 */ /* 0x040fe2000f8e02ff */
[----:B------:R-:W1:Y:S01]  /*5a00*/  LDS.128 R24, [R31+0x6000] ;  /* 0x006000001f187984 */ /* 0x000e620000000c00 */
[----:B------:R-:W-:Y:S01]  /*5a10*/  IMAD.WIDE.U32 R34, R4, UR26, R34 ;  /* 0x0000001a04227c25 */ /* 0x000fe2000f8e0022 */
[----:B------:R-:W-:Y:S02]  /*5a20*/  IADD3 R7, R37, R7, RZ ;  /* 0x0000000725077210 */ /* 0x000fe40007ffe0ff */
[----:B------:R-:W2:Y:S01]  /*5a30*/  LDS.128 R20, [R31+0x7000] ;  /* 0x007000001f147984 */ /* 0x000ea20000000c00 */
[----:B------:R-:W-:Y:S01]  /*5a40*/  IMAD R6, R5, UR26, R6 ;  /* 0x0000001a05067c24 */ /* 0x000fe2000f8e0206 */
[----:B------:R-:W-:Y:S02]  /*5a50*/  IADD3 R10, P0, R36, R34, RZ ;  /* 0x00000022240a7210 */ /* 0x000fe40007f1e0ff */
[----:B------:R-:W3:Y:S01]  /*5a60*/  LDS.128 R16, [R31+0x8000] ;  /* 0x008000001f107984 */ /* 0x000ee20000000c00 */
[----:B------:R-:W-:-:S02]  /*5a70*/  LEA.HI.X R29, R29, UR9, R30, 0x1, P1 ;  /* 0x000000091d1d7c11 */ /* 0x000fc400088f0c1e */
[----:B------:R-:W-:Y:S01]  /*5a80*/  IADD3.X R7, R7, R35, R6, P0, !PT ;  /* 0x0000002307077210 */ /* 0x000fe200007fe406 */
[----:B------:R4:W3:Y:S01]  /*5a90*/  LDS.128 R12, [R31+0x9000] ;  /* 0x009000001f0c7984 */ /* 0x0008e20000000c00 */
[----:B------:R-:W-:Y:S02]  /*5aa0*/  LEA R6, P0, R10, UR6, 0x1 ;  /* 0x000000060a067c11 */ /* 0x000fe4000f8008ff */
[----:B------:R-:W-:Y:S02]  /*5ab0*/  LEA R30, P1, R8, R28, 0x7 ;  /* 0x0000001c081e7211 */ /* 0x000fe400078238ff */
[----:B------:R-:W-:Y:S02]  /*5ac0*/  LEA.HI.X R7, R10, UR7, R7, 0x1, P0 ;  /* 0x000000070a077c11 */ /* 0x000fe400080f0c07 */
[----:B------:R-:W-:-:S04]  /*5ad0*/  LEA R10, P0, R4, R6, 0x7 ;  /* 0x00000006040a7211 */ /* 0x000fc800078038ff */
[----:B------:R-:W-:Y:S02]  /*5ae0*/  LEA.HI.X R11, R4, R7, R5, 0x7, P0 ;  /* 0x00000007040b7211 */ /* 0x000fe400000f3c05 */
[----:B----4-:R-:W-:Y:S01]  /*5af0*/  LEA.HI.X R31, R8, R29, R9, 0x7, P1 ;  /* 0x0000001d081f7211 */ /* 0x010fe200008f3c09 */
[----:B-1----:R1:W-:Y:S04]  /*5b00*/  STG.E.128 desc[UR20][R28.64], R24 ;  /* 0x000000181c007986 */ /* 0x0023e8000c101d14 */
[----:B--2---:R1:W-:Y:S04]  /*5b10*/  STG.E.128 desc[UR20][R30.64], R20 ;  /* 0x000000141e007986 */ /* 0x0043e8000c101d14 */
[----:B---3--:R1:W-:Y:S04]  /*5b20*/  STG.E.128 desc[UR20][R6.64], R16 ;  /* 0x0000001006007986 */ /* 0x0083e8000c101d14 */
[----:B------:R1:W-:Y:S02]  /*5b30*/  STG.E.128 desc[UR20][R10.64], R12 ;  /* 0x0000000c0a007986 */ /* 0x0003e4000c101d14 */
.L_x_124:
        /* <DEDUP_REMOVED lines=11> */
.L_x_131:
[----:B------:R-:W-:Y:S05]  /*5bf0*/  EXIT ;  /* 0x000000000000794d */ /* 0x000fea0003800000 */
.L_x_133:
        /* <DEDUP_REMOVED lines=16> */
.L_x_1331:


//--------------------- .text._ZN5flash44flash_bwd_dq_dk_dv_loop_seqk_parallel_kernelI23Flash_bwd_kernel_traitsILi32ELi128ELi128ELi8ELi4ELi4ELi4ELb1ELb0EN7cutlass6half_tE19Flash_kernel_traitsILi32ELi128ELi128ELi8ES3_EELb0ELb0ELb0ELb1ELb0ELb0ELb0EEEvNS_16Flash_bwd_paramsE --------------------------
	.section	.text._ZN5flash44flash_bwd_dq_dk_dv_loop_seqk_parallel_kernelI23Flash_bwd_kernel_traitsILi32ELi128ELi128ELi8ELi4ELi4ELi4ELb1ELb0EN7cutlass6half_tE19Flash_kernel_traitsILi32ELi128ELi128ELi8ES3_EELb0ELb0ELb0ELb1ELb0ELb0ELb0EEEvNS_16Flash_bwd_paramsE,"ax",@progbits
	.align	128
        .global         _ZN5flash44flash_bwd_dq_dk_dv_loop_seqk_parallel_kernelI23Flash_bwd_kernel_traitsILi32ELi128ELi128ELi8ELi4ELi4ELi4ELb1ELb0EN7cutlass6half_tE19Flash_kernel_traitsILi32ELi128ELi128ELi8ES3_EELb0ELb0ELb0ELb1ELb0ELb0ELb0EEEvNS_16Flash_bwd_paramsE
        .type           _ZN5flash44flash_bwd_dq_dk_dv_loop_seqk_parallel_kernelI23Flash_bwd_kernel_traitsILi32ELi128ELi128ELi8ELi4ELi4ELi4ELb1ELb0EN7cutlass6half_tE19Flash_kernel_traitsILi32ELi128ELi128ELi8ES3_EELb0ELb0ELb0ELb1ELb0ELb0ELb0EEEvNS_16Flash_bwd_paramsE,@function
        .size           _ZN5flash44flash_bwd_dq_dk_dv_loop_seqk_parallel_kernelI23Flash_bwd_kernel_traitsILi32ELi128ELi128ELi8ELi4ELi4ELi4ELb1ELb0EN7cutlass6half_tE19Flash_kernel_traitsILi32ELi128ELi128ELi8ES3_EELb0ELb0ELb0ELb1ELb0ELb0ELb0EEEvNS_16Flash_bwd_paramsE,(.L_x_1332 - _ZN5flash44flash_bwd_dq_dk_dv_loop_seqk_parallel_kernelI23Flash_bwd_kernel_traitsILi32ELi128ELi128ELi8ELi4ELi4ELi4ELb1ELb0EN7cutlass6half_tE19Flash_kernel_traitsILi32ELi128ELi128ELi8ES3_EELb0ELb0ELb0ELb1ELb0ELb0ELb0EEEvNS_16Flash_bwd_paramsE)
        .other          _ZN5flash44flash_bwd_dq_dk_dv_loop_seqk_parallel_kernelI23Flash_bwd_kernel_traitsILi32ELi128ELi128ELi8ELi4ELi4ELi4ELb1ELb0EN7cutlass6half_tE19Flash_kernel_traitsILi32ELi128ELi128ELi8ES3_EELb0ELb0ELb0ELb1ELb0ELb0ELb0EEEvNS_16Flash_bwd_paramsE,@"STO_CUDA_ENTRY STV_DEFAULT"
_ZN5flash44flash_bwd_dq_dk_dv_loop_seqk_parallel_kernelI23Flash_bwd_kernel_traitsILi32ELi128ELi128ELi8ELi4ELi4ELi4ELb1ELb0EN7cutlass6half_tE19Flash_kernel_traitsILi32ELi128ELi128ELi8ES3_EELb0ELb0ELb0ELb1ELb0ELb0ELb0EEEvNS_16Flash_bwd_paramsE:
.text._ZN5flash44flash_bwd_dq_dk_dv_loop_seqk_parallel_kernelI23Flash_bwd_kernel_traitsILi32ELi128ELi128ELi8ELi4ELi4ELi4ELb1ELb0EN7cutlass6half_tE19Flash_kernel_traitsILi32ELi128ELi128ELi8ES3_EELb0ELb0ELb0ELb1ELb0ELb0ELb0EEEvNS_16Flash_bwd_paramsE:
        /* <DEDUP_REMOVED lines=22> */
[----:B---3--:R-:W-:-:S03]  /*0160*/  USHF.R.S32.HI UR5, URZ, 0x1f, UR59 ;  /* 0x0000001f3f057899 */ /* 0x008fc6000801143b */
[CC--:B------:R-:W-:Y:S02]  /*0170*/  LEA.HI R4, R2.reuse, R8.reuse, RZ, 0x2 ;  /* 0x0000000802047211 */ /* 0x0c0fe400078f10ff */
[CC--:B------:R-:W-:Y:S02]  /*0180*/  LEA.HI R3, R2.reuse, R8.reuse, RZ, 0x5 ;  /* 0x0000000802037211 */ /* 0x0c0fe400078f28ff */
[CC--:B------:R-:W-:Y:S01]  /*0190*/  LEA.HI R13, R2.reuse, R8.reuse, RZ, 0x7 ;  /* 0x00000008020d7211 */ /* 0x0c0fe200078f38ff */
[----:B----4-:R-:W-:Y:S01]  /*01a0*/  USHF.L.U32 UR6, UR49, 0x7, URZ ;  /* 0x0000000731067899 */ /* 0x010fe2000800063f */
[CC--:B------:R-:W-:Y:S02]  /*01b0*/  LEA.HI R15, R2.reuse, R8.reuse, RZ, 0x3 ;  /* 0x00000008020f7211 */ /* 0x0c0fe400078f18ff */
[----:B------:R-:W-:Y:S02]  /*01c0*/  LEA.HI R2, R2, R8, RZ, 0x4 ;  /* 0x0000000802027211 */ /* 0x000fe400078f20ff */
[----:B------:R-:W-:-:S02]  /*01d0*/  LOP3.LUT R6, R4, 0xfffffffc, RZ, 0xc0, !PT ;  /* 0xfffffffc04067812 */ /* 0x000fc400078ec0ff */
[--C-:B------:R-:W-:Y:S02]  /*01e0*/  SHF.R.S32.HI R0, RZ, 0x2, R4.reuse ;  /* 0x00000002ff007819 */ /* 0x100fe40000011404 */
[----:B------:R-:W-:Y:S01]  /*01f0*/  SHF.R.S32.HI R5, RZ, 0x1f, R4 ;  /* 0x0000001fff057819 */ /* 0x000fe20000011404 */
[----:B------:R-:W-:Y:S01]  /*0200*/  IMAD.IADD R17, R8, 0x1, -R6 ;  /* 0x0000000108117824 */ /* 0x000fe200078e0a06 */
[----:B------:R-:W-:Y:S02]  /*0210*/  LOP3.LUT R7, R3, 0xffffffe0, RZ, 0xc0, !PT ;  /* 0xffffffe003077812 */ /* 0x000fe400078ec0ff */
[----:B------:R-:W-:Y:S01]  /*0220*/  LOP3.LUT R9, R2, 0xfffffff0, RZ, 0xc0, !PT ;  /* 0xfffffff002097812 */ /* 0x000fe200078ec0ff */
[----:B------:R-:W-:Y:S01]  /*0230*/  IMAD.SHL.U32 R234, R17, 0x8, RZ ;  /* 0x0000000811ea7824 */ /* 0x000fe200078e00ff */
[----:B------:R-:W-:Y:S01]  /*0240*/  LOP3.LUT R11, R15, 0xfffffff8, RZ, 0xc0, !PT ;  /* 0xfffffff80f0b7812 */ /* 0x000fe200078ec0ff */
[----:B------:R-:W-:Y:S01]  /*0250*/  IMAD.IADD R7, R8, 0x1, -R7 ;  /* 0x0000000108077824 */ /* 0x000fe200078e0a07 */
[-C--:B------:R-:W-:Y:S01]  /*0260*/  LEA.HI R6, R4, R0.reuse, RZ, 0x1 ;  /* 0x0000000004067211 */ /* 0x080fe200078f08ff */
[C---:B------:R-:W-:Y:S01]  /*0270*/  IMAD.IADD R9, R8.reuse, 0x1, -R9 ;  /* 0x0000000108097824 */ /* 0x040fe200078e0a09 */
[----:B------:R-:W-:Y:S01]  /*0280*/  LEA.HI R4, R5, R0, RZ, 0x3 ;  /* 0x0000000005047211 */ /* 0x000fe200078f18ff */
[----:B------:R-:W-:Y:S01]  /*0290*/  IMAD.IADD R11, R8, 0x1, -R11 ;  /* 0x00000001080b7824 */ /* 0x000fe200078e0a0b */
[----:B------:R-:W-:-:S02]  /*02a0*/  SHF.R.S32.HI R8, RZ, 0x4, R2 ;  /* 0x00000004ff087819 */ /* 0x000fc40000011402 */
[----:B------:R-:W-:Y:S02]  /*02b0*/  LOP3.LUT R6, R6, 0x7fffffe, RZ, 0xc0, !PT ;  /* 0x07fffffe06067812 */ /* 0x000fe400078ec0ff */
[----:B------:R-:W-:Y:S02]  /*02c0*/  LOP3.LUT R4, R4, 0xfffffff8, RZ, 0xc0, !PT ;  /* 0xfffffff804047812 */ /* 0x000fe400078ec0ff */
[----:B------:R-:W-:Y:S01]  /*02d0*/  LEA.HI R2, R2, R8, RZ, 0x1 ;  /* 0x0000000802027211 */ /* 0x000fe200078f08ff */
[C---:B------:R-:W-:Y:S01]  /*02e0*/  IMAD.IADD R10, R0.reuse, 0x1, -R6 ;  /* 0x00000001000a7824 */ /* 0x040fe200078e0a06 */
[--C-:B------:R-:W-:Y:S01]  /*02f0*/  SHF.R.S32.HI R5, RZ, 0x5, R3.reuse ;  /* 0x00000005ff057819 */ /* 0x100fe20000011403 */
[----:B------:R-:W-:Y:S01]  /*0300*/  IMAD.IADD R6, R0, 0x1, -R4 ;  /* 0x0000000100067824 */ /* 0x000fe200078e0a04 */
[----:B------:R-:W-:Y:S02]  /*0310*/  SHF.R.S32.HI R3, RZ, 0x1f, R3 ;  /* 0x0000001fff037819 */ /* 0x000fe40000011403 */
[----:B------:R-:W-:Y:S01]  /*0320*/  LOP3.LUT R0, R2, 0xfffffffe, RZ, 0xc0, !PT ;  /* 0xfffffffe02007812 */ /* 0x000fe200078ec0ff */
[----:B------:R-:W-:Y:S01]  /*0330*/  IMAD R10, R5, 0x8, R10 ;  /* 0x00000008050a7824 */ /* 0x000fe200078e020a */
[----:B------:R-:W-:-:S02]  /*0340*/  SHF.R.S32.HI R4, RZ, 0x3, R15 ;  /* 0x00000003ff047819 */ /* 0x000fc4000001140f */
[----:B------:R-:W-:Y:S01]  /*0350*/  LEA.HI R3, R3, R5, RZ, 0x2 ;  /* 0x0000000503037211 */ /* 0x000fe200078f10ff */
[----:B------:R-:W-:Y:S01]  /*0360*/  IMAD.IADD R14, R8, 0x1, -R0 ;  /* 0x00000001080e7824 */ /* 0x000fe200078e0a00 */
[----:B------:R-:W-:Y:S01]  /*0370*/  SHF.R.S32.HI R12, RZ, 0x1f, R7 ;  /* 0x0000001fff0c7819 */ /* 0x000fe20000011407 */
[----:B------:R-:W-:Y:S01]  /*0380*/  IMAD.SHL.U32 R0, R4, 0x40, RZ ;  /* 0x0000004004007824 */ /* 0x000fe200078e00ff */
[----:B------:R-:W-:Y:S02]  /*0390*/  LOP3.LUT R2, R3, 0xfffffffc, RZ, 0xc0, !PT ;  /* 0xfffffffc03027812 */ /* 0x000fe400078ec0ff */
[----:B------:R-:W-:Y:S02]  /*03a0*/  LEA.HI R252, R12, R7, RZ, 0x2 ;  /* 0x000000070cfc7211 */ /* 0x000fe400078f10ff */
[----:B------:R-:W-:Y:S01]  /*03b0*/  LEA.HI R7, R11, R11, RZ, 0x1 ;  /* 0x0000000b0b077211 */ /* 0x000fe200078f08ff */
[----:B------:R-:W-:Y:S01]  /*03c0*/  IMAD.IADD R161, R5, 0x1, -R2 ;  /* 0x0000000105a17824 */ /* 0x000fe200078e0a02 */
[----:B------:R-:W-:-:S02]  /*03d0*/  LOP3.LUT R0, R0, 0xc0, RZ, 0xc0, !PT ;  /* 0x000000c000007812 */ /* 0x000fc400078ec0ff */
[----:B------:R-:W-:Y:S02]  /*03e0*/  LOP3.LUT R2, R7, 0x3fffffe, RZ, 0xc0, !PT ;  /* 0x03fffffe07027812 */ /* 0x000fe400078ec0ff */
[----:B------:R-:W-:Y:S02]  /*03f0*/  SHF.R.S32.HI R12, RZ, 0x7, R13 ;  /* 0x00000007ff0c7819 */ /* 0x000fe4000001140d */
[----:B------:R-:W-:Y:S01]  /*0400*/  SHF.R.U32.HI R5, RZ, 0x3, R0 ;  /* 0x00000003ff057819 */ /* 0x000fe20000011600 */
[----:B------:R-:W-:Y:S01]  /*0410*/  IMAD.IADD R3, R11, 0x1, -R2 ;  /* 0x000000010b037824 */ /* 0x000fe200078e0a02 */
[----:B------:R-:W-:Y:S01]  /*0420*/  LOP3.LUT R4, R0, 0x18, R234, 0xf8, !PT ;  /* 0x0000001800047812 */ /* 0x000fe200078ef8ea */
[----:B------:R-:W-:Y:S01]  /*0430*/  IMAD R2, R12, 0x8, R14 ;  /* 0x000000080c027824 */ /* 0x000fe200078e020e */
[----:B------:R-:W-:Y:S02]  /*0440*/  SHF.R.S32.HI R13, RZ, 0x1f, R9 ;  /* 0x0000001fff0d7819 */ /* 0x000fe40000011409 */
[----:B------:R-:W-:Y:S01]  /*0450*/  LOP3.LUT R5, R4, R5, RZ, 0x3c, !PT ;  /* 0x0000000504057212 */ /* 0x000fe200078e3cff */
[----:B------:R-:W-:Y:S01]  /*0460*/  IMAD R19, R2, 0x8, R3 ;  /* 0x0000000802137824 */ /* 0x000fe200078e0203 */
[----:B------:R-:W-:-:S02]  /*0470*/  LEA.HI R0, R9, R9, RZ, 0x1 ;  /* 0x0000000909007211 */ /* 0x000fc400078f08ff */
[----:B------:R-:W-:Y:S01]  /*0480*/  LEA.HI R13, R13, R9, RZ, 0x3 ;  /* 0x000000090d0d7211 */ /* 0x000fe200078f18ff */
[----:B------:R-:W-:Y:S01]  /*0490*/  IMAD.U32 R251, R10, 0x20, R5 ;  /* 0x000000200afb7824 */ /* 0x000fe200078e0005 */
[--C-:B------:R-:W-:Y:S02]  /*04a0*/  SHF.R.S32.HI R4, RZ, 0x1, R0.reuse ;  /* 0x00000001ff047819 */ /* 0x100fe40000011400 */
[----:B------:R-:W-:Y:S02]  /*04b0*/  SHF.R.S32.HI R2, RZ, 0x1f, R0 ;  /* 0x0000001fff027819 */ /* 0x000fe40000011400 */
        /* <DEDUP_REMOVED lines=8> */
[----:B------:R-:W-:-:S02]  /*0540*/  ISETP.NE.U32.AND P6, PT, R2, 0x1, PT ;  /* 0x000000010200780c */ /* 0x000fc40003fc5070 */
[----:B------:R-:W-:Y:S01]  /*0550*/  SHF.R.S32.HI R2, RZ, 0x1, R7 ;  /* 0x00000001ff027819 */ /* 0x000fe20000011407 */
[----:B------:R-:W-:Y:S01]  /*0560*/  IMAD.IADD R11, R4, 0x1, -R3 ;  /* 0x00000001040b7824 */ /* 0x000fe200078e0a03 */
[----:B------:R-:W-:Y:S01]  /*0570*/  LOP3.LUT R5, R0, 0x1c0, RZ, 0xc0, !PT ;  /* 0x000001c000057812 */ /* 0x000fe200078ec0ff */
[----:B------:R-:W-:Y:S01]  /*0580*/  IMAD.SHL.U32 R0, R161, 0x10, RZ ;  /* 0x00000010a1007824 */ /* 0x000fe200078e00ff */
[C---:B------:R-:W-:Y:S01]  /*0590*/  LOP3.LUT P0, RZ, R2.reuse, 0x2, RZ, 0xc0, !PT ;  /* 0x0000000202ff7812 */ /* 0x040fe2000780c0ff */
[----:B------:R-:W-:Y:S01]  /*05a0*/  IMAD.SHL.U32 R3, R2, 0x40, RZ ;  /* 0x0000004002037824 */ /* 0x000fe200078e00ff */
[----:B------:R-:W-:Y:S01]  /*05b0*/  LEA.HI R9, R6, R6, RZ, 0x1 ;  /* 0x0000000606097211 */ /* 0x000fe200078f08ff */
[----:B------:R-:W-:Y:S01]  /*05c0*/  IMAD.SHL.U32 R7, R17, 0x2, RZ ;  /* 0x0000000211077824 */ /* 0x000fe200078e00ff */
[----:B------:R-:W-:Y:S02]  /*05d0*/  LEA.HI.SX32 R252, R252, R0, 0x1e ;  /* 0x00000000fcfc7211 */ /* 0x000fe400078ff2ff */
[----:B------:R-:W-:-:S02]  /*05e0*/  LOP3.LUT R2, R5, 0x30, R0, 0xf8, !PT ;  /* 0x0000003005027812 */ /* 0x000fc400078ef800 */
[----:B------:R-:W-:Y:S02]  /*05f0*/  LOP3.LUT R0, R3, 0xc0, RZ, 0xc0, !PT ;  /* 0x000000c003007812 */ /* 0x000fe400078ec0ff */
[--C-:B------:R-:W-:Y:S02]  /*0600*/  LOP3.LUT R10, R2, 0x8, R15.reuse, 0xf8, !PT ;  /* 0x00000008020a7812 */ /* 0x100fe400078ef80f */
[----:B------:R-:W-:Y:S02]  /*0610*/  LOP3.LUT R3, R0, 0x8, R15, 0xf8, !PT ;  /* 0x0000000800037812 */ /* 0x000fe400078ef80f */
[----:B------:R-:W-:Y:S01]  /*0620*/  SHF.R.U32.HI R2, RZ, 0x3, R0 ;  /* 0x00000003ff027819 */ /* 0x000fe20000011600 */
[----:B------:R-:W-:Y:S01]  /*0630*/  IMAD.SHL.U32 R0, R6, 0x40, RZ ;  /* 0x0000004006007824 */ /* 0x000fe200078e00ff */
[----:B------:R-:W-:Y:S02]  /*0640*/  LOP3.LUT R4, R9, 0x3fffffe, RZ, 0xc0, !PT ;  /* 0x03fffffe09047812 */ /* 0x000fe400078ec0ff */
[----:B------:R-:W-:-:S02]  /*0650*/  LOP3.LUT R149, R3, R2, RZ, 0x3c, !PT ;  /* 0x0000000203957212 */ /* 0x000fc400078e3cff */
[----:B------:R-:W-:Y:S01]  /*0660*/  LOP3.LUT R3, R0, 0x1c0, RZ, 0xc0, !PT ;  /* 0x000001c000037812 */ /* 0x000fe200078ec0ff */
[C---:B------:R-:W-:Y:S01]  /*0670*/  IMAD.IADD R8, R6.reuse, 0x1, -R4 ;  /* 0x0000000106087824 */ /* 0x040fe200078e0a04 */
[C---:B------:R-:W-:Y:S01]  /*0680*/  LOP3.LUT P5, RZ, R6.reuse, 0x2, RZ, 0xc0, !PT ;  /* 0x0000000206ff7812 */ /* 0x040fe200078ac0ff */
[----:B------:R-:W-:Y:S01]  /*0690*/  IMAD.SHL.U32 R0, R161, 0x400, RZ ;  /* 0x00000400a1007824 */ /* 0x000fe200078e00ff */
[----:B------:R-:W-:Y:S01]  /*06a0*/  LOP3.LUT P4, RZ, R6, 0x4, RZ, 0xc0, !PT ;  /* 0x0000000406ff7812 */ /* 0x000fe2000788c0ff */
[----:B------:R-:W-:Y:S01]  /*06b0*/  IMAD R6, R12, 0x2000, R7 ;  /* 0x000020000c067824 */ /* 0x000fe200078e0207 */
[----:B------:R-:W-:Y:S01]  /*06c0*/  SHF.R.S32.HI R2, RZ, 0x3, R13 ;  /* 0x00000003ff027819 */ /* 0x000fe2000001140d */
[----:B------:R-:W-:Y:S01]  /*06d0*/  IMAD.U32 R149, R19, 0x20, R149 ;  /* 0x0000002013957824 */ /* 0x000fe200078e0095 */
[----:B------:R-:W-:Y:S01]  /*06e0*/  LEA.HI R4, R3, R3, RZ, 0x1d ;  /* 0x0000000303047211 */ /* 0x000fe200078fe8ff */
[----:B------:R-:W-:Y:S01]  /*06f0*/  IMAD R3, R161, 0x200, R7 ;  /* 0x00000200a1037824 */ /* 0x000fe200078e0207 */
[----:B------:R-:W-:Y:S01]  /*0700*/  SHF.R.U32.HI R5, RZ, 0x3, R5 ;  /* 0x00000003ff057819 */ /* 0x000fe20000011605 */
[--C-:B------:R-:W-:Y:S01]  /*0710*/  IMAD R13, R2, 0x200, R0.reuse ;  /* 0x00000200020d7824 */ /* 0x100fe200078e0200 */
[----:B------:R-:W-:Y:S01]  /*0720*/  IADD3 R207, R4, R6, R0 ;  /* 0x0000000604cf7210 */ /* 0x000fe20007ffe000 */
[----:B------:R-:W-:Y:S01]  /*0730*/  IMAD.SHL.U32 R0, R12, 0x8, RZ ;  /* 0x000000080c007824 */ /* 0x000fe200078e00ff */
[C---:B------:R-:W-:Y:S01]  /*0740*/  R2P PR, R16.reuse, 0x6 ;  /* 0x0000000610007804 */ /* 0x040fe20000000000 */
[----:B------:R-:W-:Y:S01]  /*0750*/  IMAD.SHL.U32 R4, R16, 0x40, RZ ;  /* 0x0000004010047824 */ /* 0x000fe200078e00ff */
[----:B------:R-:W-:Y:S01]  /*0760*/  LOP3.LUT R5, R10, R5, RZ, 0x3c, !PT ;  /* 0x000000050a057212 */ /* 0x000fe200078e3cff */
[----:B------:R-:W-:Y:S01]  /*0770*/  IMAD R18, R2, 0x8, R18 ;  /* 0x0000000802127824 */ /* 0x000fe200078e0212 */
[----:B------:R-:W-:Y:S01]  /*0780*/  LOP3.LUT R7, R0, 0x8, RZ, 0xc0, !PT ;  /* 0x0000000800077812 */ /* 0x000fe200078ec0ff */
[----:B------:R-:W-:Y:S01]  /*0790*/  IMAD.SHL.U32 R2, R11, 0x40, RZ ;  /* 0x000000400b027824 */ /* 0x000fe200078e00ff */
[----:B------:R-:W-:Y:S01]  /*07a0*/  SHF.R.S32.HI R0, RZ, 0x1, R9 ;  /* 0x00000001ff007819 */ /* 0x000fe20000011409 */
[----:B------:R-:W-:Y:S01]  /*07b0*/  IMAD.SHL.U32 R6, R14, 0x8, RZ ;  /* 0x000000080e067824 */ /* 0x000fe200078e00ff */
[----:B------:R-:W-:Y:S01]  /*07c0*/  LOP3.LUT R4, R4, 0x1c0, RZ, 0xc0, !PT ;  /* 0x000001c004047812 */ /* 0x000fe200078ec0ff */
[----:B------:R-:W-:Y:S01]  /*07d0*/  IMAD.SHL.U32 R9, R14, 0x10, RZ ;  /* 0x000000100e097824 */ /* 0x000fe200078e00ff */
[C---:B------:R-:W-:Y:S01]  /*07e0*/  LOP3.LUT P3, RZ, R0.reuse, 0x2, RZ, 0xc0, !PT ;  /* 0x0000000200ff7812 */ /* 0x040fe2000786c0ff */
[----:B------:R-:W-:Y:S01]  /*07f0*/  IMAD.SHL.U32 R0, R0, 0x40, RZ ;  /* 0x0000004000007824 */ /* 0x000fe200078e00ff */
[----:B------:R-:W-:Y:S01]  /*0800*/  LOP3.LUT R2, R2, 0xc0, RZ, 0xc0, !PT ;  /* 0x000000c002027812 */ /* 0x000fe200078ec0ff */
[----:B------:R-:W-:Y:S01]  /*0810*/  IMAD R10, R8, 0x20, R3 ;  /* 0x00000020080a7824 */ /* 0x000fe200078e0203 */
        /* <DEDUP_REMOVED lines=35> */
[----:B------:R1:W-:Y:S01]  /*0a50*/  STL [R1], R4 ;  /* 0x0000000401007387 */ /* 0x0003e20000100800 */
[----:B------:R-:W-:Y:S01]  /*0a60*/  @P3 VIADD R0, R4, 0xffffffe0 ;  /* 0xffffffe004003836 */ /* 0x000fe20000000000 */
[----:B------:R-:W-:Y:S01]  /*0a70*/  LEA R149, R149, UR4, 0x1 ;  /* 0x0000000495957c11 */ /* 0x000fe2000f8e08ff */
[----:B------:R-:W-:Y:S01]  /*0a80*/  IMAD.IADD R206, R207, 0x1, R201 ;  /* 0x00000001cfce7824 */ /* 0x000fe200078e02c9 */
[----:B------:R-:W-:Y:S01]  /*0a90*/  LOP3.LUT P0, RZ, R11, 0x2, RZ, 0xc0, !PT ;  /* 0x000000020bff7812 */ /* 0x000fe2000780c0ff */
[----:B------:R-:W-:Y:S01]  /*0aa0*/  VIADD R157, R151, 0x20 ;  /* 0x00000020979d7836 */ /* 0x000fe20000000000 */
[----:B------:R1:W-:Y:S01]  /*0ab0*/  STL [R1+0x4], R0 ;  /* 0x0000040001007387 */ /* 0x0003e20000100800 */
[----:B------:R-:W-:Y:S01]  /*0ac0*/  IMAD.IADD R201, R201, 0x1, R202 ;  /* 0x00000001c9c97824 */ /* 0x000fe200078e02ca */
[----:B------:R-:W-:Y:S01]  /*0ad0*/  SEL R155, R155, 0xffffffe0, !P0 ;  /* 0xffffffe09b9b7807 */ /* 0x000fe20004000000 */
[----:B------:R-:W-:Y:S01]  /*0ae0*/  @P1 VIADD R157, R151, 0xffffffe0 ;  /* 0xffffffe0979d1836 */ /* 0x000fe20000000000 */
[----:B------:R-:W-:Y:S01]  /*0af0*/  LEA R2, R3, UR4, 0x1 ;  /* 0x0000000403027c11 */ /* 0x000fe2000f8e08ff */
[----:B------:R-:W-:-:S02]  /*0b00*/  IMAD.IADD R208, R207, 0x1, R203 ;  /* 0x00000001cfd07824 */ /* 0x000fc400078e02cb */
[----:B------:R-:W-:Y:S02]  /*0b10*/  IMAD.IADD R205, R206, 0x1, R203 ;  /* 0x00000001cecd7824 */ /* 0x000fe400078e02cb */
[----:B------:R-:W-:Y:S02]  /*0b20*/  IMAD.IADD R204, R203, 0x1, R202 ;  /* 0x00000001cbcc7824 */ /* 0x000fe400078e02ca */
[----:B------:R-:W-:Y:S02]  /*0b30*/  IMAD.IADD R153, R151, 0x1, R152 ;  /* 0x0000000197997824 */ /* 0x000fe400078e0298 */
[----:B------:R-:W-:Y:S02]  /*0b40*/  IMAD.IADD R161, R161, 0x1, R6 ;  /* 0x00000001a1a17824 */ /* 0x000fe400078e0206 */
[----:B------:R-:W-:Y:S02]  /*0b50*/  IMAD.IADD R150, R150, 0x1, R149 ;  /* 0x0000000196967824 */ /* 0x000fe400078e0295 */
[----:B------:R-:W-:-:S02]  /*0b60*/  IMAD.IADD R203, R203, 0x1, R201 ;  /* 0x00000001cbcb7824 */ /* 0x000fc400078e02c9 */
[----:B------:R-:W-:Y:S02]  /*0b70*/  IMAD.IADD R152, R152, 0x1, R157 ;  /* 0x0000000198987824 */ /* 0x000fe400078e029d */
[C---:B------:R-:W-:Y:S02]  /*0b80*/  VIADD R160, R157.reuse, 0x2000 ;  /* 0x000020009da07836 */ /* 0x040fe40000000000 */
[C---:B------:R-:W-:Y:S02]  /*0b90*/  VIADD R159, R157.reuse, 0x4000 ;  /* 0x000040009d9f7836 */ /* 0x040fe40000000000 */
[----:B-1----:R-:W-:-:S07]  /*0ba0*/  VIADD R158, R157, 0x6000 ;  /* 0x000060009d9e7836 */ /* 0x002fce0000000000 */
.L_x_178:
        /* <DEDUP_REMOVED lines=50> */
[----:B------:R-:W-:-:S03]  /*0ed0*/  @!UP3 USEL UR7, UR5, URZ, UP0 ;  /* 0x0000003f0507b287 */ /* 0x000fc60008000000 */
[----:B------:R-:W-:Y:S01]  /*0ee0*/  ULDC UR5, c[0x0][0x2c8] ;  /* 0x0000b20000057ab9 */ /* 0x000fe20000000800 */
[----:B--2---:R-:W-:Y:S02]  /*0ef0*/  @P1 R2UR UR33, R8 ;  /* 0x00000000082112ca */ /* 0x004fe400000e0000 */
        /* <DEDUP_REMOVED lines=14> */
.L_x_134:
        /* <DEDUP_REMOVED lines=11> */
[----:B------:R-:W-:Y:S02]  /*1090*/  UIMAD.WIDE.U32 UR14, UR49, UR8, URZ ;  /* 0x00000008310e72a5 */ /* 0x000fe4000f8e003f */
[----:B------:R-:W-:Y:S01]  /*10a0*/  UIMAD UR8, UR61, UR8, URZ ;  /* 0x000000083d0872a4 */ /* 0x000fe2000f8e023f */
[----:B------:R-:W2:Y:S01]  /*10b0*/  S2UR UR5, SR_CTAID.X ;  /* 0x00000000000579c3 */ /* 0x000ea20000002500 */
[----:B------:R-:W-:Y:S01]  /*10c0*/  ULDC UR47, c[0x0][0x2d4] ;  /* 0x0000b500002f7ab9 */ /* 0x000fe20000000800 */
[----:B------:R-:W-:Y:S01]  /*10d0*/  ULDC UR25, c[0x0][0x2dc] ;  /* 0x0000b70000197ab9 */ /* 0x000fe20000000800 */
[----:B------:R-:W-:-:S02]  /*10e0*/  UIMAD UR21, UR49, UR9, UR8 ;  /* 0x00000009311572a4 */ /* 0x000fc4000f8e0208 */
[----:B------:R-:W-:Y:S01]  /*10f0*/  USHF.R.S32.HI UR22, URZ, 0x1f, UR47 ;  /* 0x0000001f3f167899 */ /* 0x000fe2000801142f */
[----:B------:R-:W-:Y:S01]  /*1100*/  @!UP1 ULDC.64 UR8, c[0x0][0x418] ;  /* 0x0001060000089ab9 */ /* 0x000fe20000000a00 */
[----:B------:R-:W-:Y:S01]  /*1110*/  USHF.L.U32 UR16, UR49, 0x7, URZ ;  /* 0x0000000731107899 */ /* 0x000fe2000800063f */
[----:B------:R-:W-:Y:S01]  /*1120*/  ULDC UR41, c[0x0][0x270] ;  /* 0x00009c0000297ab9 */ /* 0x000fe20000000800 */
[----:B------:R-:W-:Y:S02]  /*1130*/  @!UP1 UIMAD.WIDE.U32 UR42, UR49, UR8, URZ ;  /* 0x00000008312a92a5 */ /* 0x000fe4000f8e003f */
[----:B------:R-:W-:Y:S01]  /*1140*/  USHF.L.U64.HI UR7, UR49, 0x7, UR61 ;  /* 0x0000000731077899 */ /* 0x000fe2000801023d */
[----:B------:R-:W-:Y:S01]  /*1150*/  ULDC.U8 UR23, c[0x0][0x3d8] ;  /* 0x0000f60000177ab9 */ /* 0x000fe20000000000 */
[----:B-1----:R-:W-:Y:S01]  /*1160*/  IABS R6, R7 ;  /* 0x0000000700067213 */ /* 0x002fe20000000000 */
[----:B------:R-:W-:Y:S01]  /*1170*/  ULDC.64 UR30, c[0x0][0x240] ;  /* 0x00009000001e7ab9 */ /* 0x000fe20000000a00 */
[----:B------:R-:W-:Y:S01]  /*1180*/  USEL UR32, UR16, URZ, UP2 ;  /* 0x0000003f10207287 */ /* 0x000fe20009000000 */
[----:B------:R-:W-:Y:S01]  /*1190*/  ISETP.NE.AND P3, PT, R7, RZ, PT ;  /* 0x000000ff0700720c */ /* 0x000fe20003f65270 */
[----:B------:R-:W1:Y:S01]  /*11a0*/  I2F.RP R4, R6 ;  /* 0x0000000600047306 */ /* 0x000e620000209400 */
[----:B------:R-:W-:-:S02]  /*11b0*/  UISETP.NE.AND UP3, UPT, UR23, URZ, UPT ;  /* 0x0000003f1700728c */ /* 0x000fc4000bf65270 */
[----:B------:R-:W-:Y:S02]  /*11c0*/  UIMAD.WIDE.U32 UR16, UR18, UR30, URZ ;  /* 0x0000001e121072a5 */ /* 0x000fe4000f8e003f */
[----:B--2---:R-:W-:Y:S02]  /*11d0*/  UIMAD.WIDE.U32 UR36, UR5, UR12, URZ ;  /* 0x0000000c052472a5 */ /* 0x004fe4000f8e003f */
[----:B------:R-:W-:Y:S02]  /*11e0*/  USEL UR60, UR14, UR16, !UP1 ;  /* 0x000000100e3c7287 */ /* 0x000fe4000c800000 */
[----:B------:R-:W-:Y:S02]  /*11f0*/  UIMAD UR39, UR5, UR13, UR37 ;  /* 0x0000000d052772a4 */ /* 0x000fe4000f8e0225 */
[----:B------:R-:W-:Y:S01]  /*1200*/  @!UP1 UIMAD UR5, UR61, UR8, URZ ;  /* 0x000000083d0592a4 */ /* 0x000fe2000f8e023f */
[----:B------:R-:W-:Y:S01]  /*1210*/  @UP1 ULDC.64 UR12, c[0x0][0x420] ;  /* 0x00010800000c1ab9 */ /* 0x000fe20000000a00 */
[----:B------:R-:W-:Y:S01]  /*1220*/  USEL UR37, UR7, URZ, UP2 ;  /* 0x0000003f07257287 */ /* 0x000fe20009000000 */
[----:B-1----:R-:W1:Y:S01]  /*1230*/  MUFU.RCP R4, R4 ;  /* 0x0000000400047308 */ /* 0x002e620000001000 */
[----:B------:R-:W-:-:S02]  /*1240*/  @!UP1 UIMAD UR28, UR49, UR9, UR5 ;  /* 0x00000009311c92a4 */ /* 0x000fc4000f8e0205 */
[----:B------:R-:W-:Y:S02]  /*1250*/  UIADD3 UR5, UR38, 0x7f, URZ ;  /* 0x0000007f26057890 */ /* 0x000fe4000fffe03f */
[----:B------:R-:W-:Y:S02]  /*1260*/  @UP1 UIMAD.WIDE.U32 UR44, UR18, UR12, URZ ;  /* 0x0000000c122c12a5 */ /* 0x000fe4000f8e003f */
[----:B------:R-:W-:Y:S02]  /*1270*/  USHF.R.S32.HI UR19, URZ, 0x1f, UR5 ;  /* 0x0000001f3f137899 */ /* 0x000fe40008011405 */
[----:B------:R-:W-:Y:S02]  /*1280*/  @UP1 UIMAD UR50, UR18, UR13, UR45 ;  /* 0x0000000d123212a4 */ /* 0x000fe4000f8e022d */
[----:B------:R-:W-:Y:S02]  /*1290*/  ULEA.HI UR48, UR19, UR5, URZ, 0x7 ;  /* 0x0000000513307291 */ /* 0x000fe4000f8f383f */
[----:B------:R-:W-:-:S02]  /*12a0*/  UIMAD UR5, UR22, UR49, URZ ;  /* 0x00000031160572a4 */ /* 0x000fc4000f8e023f */
[----:B------:R-:W-:Y:S01]  /*12b0*/  UIMAD.WIDE UR8, UR25, UR41, URZ ;  /* 0x00000029190872a5 */ /* 0x000fe2000f8e023f */
[----:B-1----:R-:W-:Y:S01]  /*12c0*/  VIADD R4, R4, 0xffffffe ;  /* 0x0ffffffe04047836 */ /* 0x002fe20000000000 */
[----:B------:R-:W-:Y:S02]  /*12d0*/  UIMAD.WIDE.U32 UR12, UR49, UR47, URZ ;  /* 0x0000002f310c72a5 */ /* 0x000fe4000f8e003f */
[----:B------:R-:W-:Y:S01]  /*12e0*/  UIMAD UR5, UR61, UR47, UR5 ;  /* 0x0000002f3d0572a4 */ /* 0x000fe2000f8e0205 */
[----:B------:R-:W1:Y:S01]  /*12f0*/  F2I.FTZ.U32.TRUNC.NTZ R5, R4 ;  /* 0x0000000400057305 */ /* 0x000e62000021f000 */
[----:B------:R-:W-:Y:S02]  /*1300*/  UIMAD UR7, UR9, UR12, URZ ;  /* 0x0000000c090772a4 */ /* 0x000fe4000f8e023f */
[----:B------:R-:W-:Y:S02]  /*1310*/  UIADD3 UR5, UR13, UR5, URZ ;  /* 0x000000050d057290 */ /* 0x000fe4000fffe03f */
[----:B------:R-:W-:-:S02]  /*1320*/  UIADD3 UR52, UR15, UR21, URZ ;  /* 0x000000150f347290 */ /* 0x000fc4000fffe03f */
[----:B------:R-:W-:Y:S02]  /*1330*/  UIMAD.WIDE.U32 UR14, UR8, UR12, URZ ;  /* 0x0000000c080e72a5 */ /* 0x000fe4000f8e003f */
[----:B------:R-:W-:Y:S02]  /*1340*/  UIMAD UR5, UR8, UR5, UR7 ;  /* 0x00000005080572a4 */ /* 0x000fe4000f8e0207 */
[----:B------:R-:W-:Y:S02]  /*1350*/  UIMAD.WIDE.U32 UR12, UR8, UR18, URZ ;  /* 0x00000012080c72a5 */ /* 0x000fe4000f8e003f */
[----:B------:R-:W-:Y:S01]  /*1360*/  UIMAD UR7, UR9, UR18, URZ ;  /* 0x00000012090772a4 */ /* 0x000fe2000f8e023f */
[----:B-1----:R-:W-:Y:S01]  /*1370*/  IMAD.MOV R0, RZ, RZ, -R5 ;  /* 0x000000ffff007224 */ /* 0x002fe200078e0a05 */
[----:B------:R-:W-:Y:S01]  /*1380*/  ULDC UR40, c[0x0][0x2c4] ;  /* 0x0000b10000287ab9 */ /* 0x000fe20000000800 */
[----:B------:R-:W-:Y:S01]  /*1390*/  IMAD.MOV.U32 R4, RZ, RZ, RZ ;  /* 0x000000ffff047224 */ /* 0x000fe200078e00ff */
[----:B------:R-:W-:Y:S01]  /*13a0*/  UIADD3 UR51, UR15, UR5, URZ ;  /* 0x000000050f337290 */ /* 0x000fe2000fffe03f */
[----:B------:R-:W-:Y:S01]  /*13b0*/  IMAD R0, R0, R6, RZ ;  /* 0x0000000600007224 */ /* 0x000fe200078e02ff */
[----:B------:R-:W-:-:S02]  /*13c0*/  @UP1 UIADD3 UR51, UR13, UR7, URZ ;  /* 0x000000070d331290 */ /* 0x000fc4000fffe03f */
[----:B------:R-:W-:Y:S01]  /*13d0*/  @UP3 UIMAD UR5, UR49, UR40, URZ ;  /* 0x00000028310532a4 */ /* 0x000fe2000f8e023f */
[----:B------:R-:W-:Y:S01]  /*13e0*/  IMAD.HI.U32 R4, R5, R0, R4 ;  /* 0x0000000005047227 */ /* 0x000fe200078e0004 */
[----:B------:R-:W-:Y:S01]  /*13f0*/  MOV R0, R3 ;  /* 0x0000000300007202 */ /* 0x000fe20000000f00 */
[----:B------:R-:W-:Y:S02]  /*1400*/  ULOP3.LUT UR7, UR48, 0xffffff80, URZ, 0xc0, !UPT ;  /* 0xffffff8030077892 */ /* 0x000fe4000f8ec03f */
[----:B------:R-:W-:Y:S02]  /*1410*/  UISETP.NE.AND UP0, UPT, UR35, -0x1, UPT ;  /* 0xffffffff2300788c */ /* 0x000fe4000bf05270 */
[----:B------:R-:W-:Y:S01]  /*1420*/  IMAD.HI.U32 R4, R4, R0, RZ ;  /* 0x0000000004047227 */ /* 0x000fe200078e00ff */
[----:B------:R-:W-:Y:S02]  /*1430*/  @UP3 USEL UR5, UR5, UR18, !UP1 ;  /* 0x0000001205053287 */ /* 0x000fe4000c800000 */
[----:B------:R-:W-:Y:S01]  /*1440*/  USEL UR58, UR14, UR12, !UP1 ;  /* 0x0000000c0e3a7287 */ /* 0x000fe2000c800000 */
[----:B------:R-:W-:Y:S01]  /*1450*/  IMAD.MOV R3, RZ, RZ, -R4 ;  /* 0x000000ffff037224 */ /* 0x000fe200078e0a04 */
[----:B------:R-:W-:Y:S01]  /*1460*/  UIADD3 UR16, UR7, -0x80, URZ ;  /* 0xffffff8007107890 */ /* 0x000fe2000fffe03f */
[----:B------:R-:W-:-:S02]  /*1470*/  @UP3 ULDC UR12, c[0x0][0x2e4] ;  /* 0x0000b900000c3ab9 */ /* 0x000fc40000000800 */
[C---:B------:R-:W-:Y:S01]  /*1480*/  IMAD R0, R6.reuse, R3, R0 ;  /* 0x0000000306007224 */ /* 0x040fe200078e0200 */
[----:B------:R-:W-:Y:S02]  /*1490*/  @!UP3 UIMAD UR7, UR49, UR41, UR59 ;  /* 0x000000293107b2a4 */ /* 0x000fe4000f8e023b */
[----:B------:R-:W-:Y:S02]  /*14a0*/  @UP3 UIMAD UR21, UR59, UR12, UR5 ;  /* 0x0000000c3b1532a4 */ /* 0x000fe4000f8e0205 */
[----:B------:R-:W-:Y:S01]  /*14b0*/  ISETP.GT.U32.AND P1, PT, R6, R0, PT ;  /* 0x000000000600720c */ /* 0x000fe20003f24070 */
[----:B------:R-:W-:Y:S02]  /*14c0*/  USHF.R.S32.HI UR19, URZ, 0x1f, UR16 ;  /* 0x0000001f3f137899 */ /* 0x000fe40008011410 */
[----:B------:R-:W-:Y:S02]  /*14d0*/  UIADD3 UR5, UP2, UR16, UR32, URZ ;  /* 0x0000002010057290 */ /* 0x000fe4000ff5e03f */
[----:B------:R-:W-:Y:S01]  /*14e0*/  @!UP3 UIMAD UR21, UR7, UR40, URZ ;  /* 0x000000280715b2a4 */ /* 0x000fe2000f8e023f */
[----:B------:R-:W-:Y:S01]  /*14f0*/  ULDC.U8 UR24, c[0x0][0x480] ;  /* 0x0001200000187ab9 */ /* 0x000fe20000000000 */
[----:B------:R-:W-:-:S02]  /*1500*/  UIADD3.X UR12, UR19, UR37, URZ, UP2, !UPT ;  /* 0x00000025130c7290 */ /* 0x000fc400097fe43f */
[----:B------:R-:W-:Y:S02]  /*1510*/  UIMAD UR7, UR9, UR5, URZ ;  /* 0x00000005090772a4 */ /* 0x000fe4000f8e023f */
[----:B------:R-:W-:Y:S02]  /*1520*/  @UP0 UIADD3 UR20, UR33, UR35, URZ ;  /* 0x0000002321140290 */ /* 0x000fe4000fffe03f */
[----:B------:R-:W-:Y:S01]  /*1530*/  @!P1 IMAD.IADD R0, R0, 0x1, -R6 ;  /* 0x0000000100009824 */ /* 0x000fe200078e0a06 */
[----:B------:R-:W-:Y:S01]  /*1540*/  @!P1 IADD3 R4, R4, 0x1, RZ ;  /* 0x0000000104049810 */ /* 0x000fe20007ffe0ff */
[----:B------:R-:W-:Y:S01]  /*1550*/  @UP0 UIADD3 UR27, UR33, UR35, URZ ;  /* 0x00000023211b0290 */ /* 0x000fe2000fffe03f */
        /* <DEDUP_REMOVED lines=17> */
[----:B------:R-:W-:Y:S01]  /*1670*/  @!UP1 UIADD3 UR50, UR43, UR28, URZ ;  /* 0x0000001c2b329290 */ /* 0x000fe2000fffe03f */
[----:B------:R-:W-:Y:S01]  /*1680*/  @!P2 IADD3 R4, -R4, RZ, RZ ;  /* 0x000000ff0404a210 */ /* 0x000fe20007ffe1ff */
[----:B------:R-:W-:Y:S01]  /*1690*/  USEL UR56, UR39, URZ, UP4 ;  /* 0x0000003f27387287 */ /* 0x000fe2000a000000 */
[----:B------:R-:W-:Y:S01]  /*16a0*/  @!P3 LOP3.LUT R4, RZ, R7, RZ, 0x33, !PT ;  /* 0x00000007ff04b212 */ /* 0x000fe200078e33ff */
[----:B------:R-:W-:-:S02]  /*16b0*/  USHF.R.S32.HI UR46, URZ, 0x1f, UR29 ;  /* 0x0000001f3f2e7899 */ /* 0x000fc4000801141d */
[----:B------:R-:W-:Y:S02]  /*16c0*/  @UP1 UIADD3 UR52, UR17, UR26, URZ ;  /* 0x0000001a11341290 */ /* 0x000fe4000fffe03f */
        /* <DEDUP_REMOVED lines=20> */
.L_x_136:
        /* <DEDUP_REMOVED lines=13> */
.L_x_137:
[----:B------:R-:W-:Y:S01]  /*18e0*/  @UP1 UMOV UR5, UR44 ;  /* 0x0000002c00051c82 */ /* 0x000fe20008000000 */
[----:B------:R-:W-:Y:S01]  /*18f0*/  @!UP1 UMOV UR5, UR42 ;  /* 0x0000002a00059c82 */ /* 0x000fe20008000000 */
[----:B------:R-:W-:Y:S01]  /*1900*/  SHF.R.S32.HI R13, RZ, 0x1f, R4 ;  /* 0x0000001fff0d7819 */ /* 0x000fe20000011404 */
[----:B------:R-:W-:Y:S06]  /*1910*/  @!P0 BRA `(.L_x_138) ;  /* 0x0000000000208947 */ /* 0x000fec0003800000 */
[----:B------:R-:W-:Y:S01]  /*1920*/  ULDC UR8, c[0x0][0x2d4] ;  /* 0x0000b50000087ab9 */ /* 0x000fe20000000800 */
[----:B------:R-:W-:Y:S01]  /*1930*/  ULDC UR7, c[0x0][0x2c0] ;  /* 0x0000b00000077ab9 */ /* 0x000fe20000000800 */
[----:B------:R-:W-:-:S03]  /*1940*/  @!UP1 UIMAD UR18, UR49, UR8, URZ ;  /* 0x00000008311292a4 */ /* 0x000fc6000f8e023f */
[----:B------:R-:W-:Y:S02]  /*1950*/  ULDC UR8, c[0x0][0x2e4] ;  /* 0x0000b90000087ab9 */ /* 0x000fe40000000800 */
[----:B------:R-:W-:Y:S02]  /*1960*/  ULEA UR8, UR7, UR8, 0x7 ;  /* 0x0000000807087291 */ /* 0x000fe4000f8e383f */
[----:B------:R-:W-:-:S04]  /*1970*/  ULEA UR7, UR49, UR18, 0x7 ;  /* 0x0000001231077291 */ /* 0x000fc8000f8e383f */
[----:B------:R-:W-:Y:S01]  /*1980*/  UIMAD UR7, UR8, UR59, UR7 ;  /* 0x0000003b080772a4 */ /* 0x000fe2000f8e0207 */
[----:B------:R-:W-:Y:S11]  /*1990*/  BRA `(.L_x_139) ;  /* 0x0000000000107947 */ /* 0x000ff60003800000 */
.L_x_138:
[----:B------:R-:W-:Y:S01]  /*19a0*/  ULDC UR7, c[0x0][0x270] ;  /* 0x00009c0000077ab9 */ /* 0x000fe20000000800 */
[----:B------:R-:W-:Y:S01]  /*19b0*/  ULDC UR8, c[0x0][0x2d4] ;  /* 0x0000b50000087ab9 */ /* 0x000fe20000000800 */
[----:B------:R-:W-:-:S04]  /*19c0*/  UIMAD UR7, UR49, UR7, UR59 ;  /* 0x00000007310772a4 */ /* 0x000fc8000f8e023b */
[----:B------:R-:W-:-:S12]  /*19d0*/  UIMAD UR7, UR7, UR8, URZ ;  /* 0x00000008070772a4 */ /* 0x000fd8000f8e023f */
.L_x_139:
[----:B------:R-:W1:Y:S01]  /*19e0*/  S2R R20, SR_TID.X ;  /* 0x0000000000147919 */ /* 0x000e620000002100 */
[----:B------:R-:W2:Y:S01]  /*19f0*/  LDC.64 R16, c[0x0][0x420] ;  /* 0x00010800ff107b82 */ /* 0x000ea20000000a00 */
[----:B------:R-:W-:Y:S01]  /*1a00*/  ULDC UR8, c[0x0][0x2dc] ;  /* 0x0000b70000087ab9 */ /* 0x000fe20000000800 */
[----:B------:R-:W-:Y:S01]  /*1a10*/  ULDC UR9, c[0x0][0x270] ;  /* 0x00009c0000097ab9 */ /* 0x000fe20000000800 */
[----:B------:R-:W-:Y:S01]  /*1a20*/  SHF.R.S32.HI R235, RZ, 0x1f, R234 ;  /* 0x0000001fffeb7819 */ /* 0x000fe200000114ea */
[----:B------:R-:W-:Y:S01]  /*1a30*/  UIMAD UR17, UR8, UR9, URZ ;  /* 0x00000009081172a4 */ /* 0x000fe2000f8e023f */
[----:B------:R-:W-:Y:S01]  /*1a40*/  IADD3 R6, P0, R234, UR5, RZ ;  /* 0x00000005ea067c10 */ /* 0x000fe2000ff1e0ff */
[----:B------:R-:W-:Y:S01]  /*1a50*/  USHF.R.S32.HI UR13, URZ, 0x1f, UR59 ;  /* 0x0000001f3f0d7899 */ /* 0x000fe2000801143b */
[----:B------:R-:W-:Y:S01]  /*1a60*/  BSSY B1, `(.L_x_135) ;  /* 0x00007a0000017945 */ /* 0x000fe20003800000 */
[----:B------:R-:W-:Y:S01]  /*1a70*/  ULDC.64 UR8, c[0x0][0x428] ;  /* 0x00010a0000087ab9 */ /* 0x000fe20000000a00 */
[----:B------:R-:W-:Y:S01]  /*1a80*/  IADD3.X R7, R235, UR50, RZ, P0, !PT ;  /* 0x00000032eb077c10 */ /* 0x000fe200087fe4ff */
[----:B------:R-:W-:-:S02]  /*1a90*/  UIMAD UR5, UR13, UR8, URZ ;  /* 0x000000080d0572a4 */ /* 0x000fc4000f8e023f */
[----:B------:R-:W-:Y:S02]  /*1aa0*/  UIADD3 UR20, UR16, UR7, URZ ;  /* 0x0000000710147290 */ /* 0x000fe4000fffe03f */
[----:B------:R-:W-:Y:S02]  /*1ab0*/  UIMAD UR5, UR59, UR9, UR5 ;  /* 0x000000093b0572a4 */ /* 0x000fe4000f8e0205 */
[----:B------:R-:W-:Y:S01]  /*1ac0*/  UIADD3 UR18, UR16, UR21, URZ ;  /* 0x0000001510127290 */ /* 0x000fe2000fffe03f */
[----:B------:R-:W-:Y:S01]  /*1ad0*/  ULDC.64 UR14, c[0x0][0x3e0] ;  /* 0x0000f800000e7ab9 */ /* 0x000fe20000000a00 */
[----:B------:R-:W-:Y:S01]  /*1ae0*/  UISETP.GE.AND UP2, UPT, UR38, 0x1, UPT ;  /* 0x000000012600788c */ /* 0x000fe2000bf46270 */
[----:B------:R-:W-:Y:S01]  /*1af0*/  ULDC.64 UR36, c[0x0][0x210] ;  /* 0x0000840000247ab9 */ /* 0x000fe20000000a00 */
[----:B------:R-:W-:Y:S01]  /*1b00*/  ULDC.64 UR26, c[0x0][0x400] ;  /* 0x00010000001a7ab9 */ /* 0x000fe20000000a00 */
[----:B------:R-:W-:Y:S01]  /*1b10*/  ULDC.64 UR42, c[0x0][0x2b0] ;  /* 0x0000ac00002a7ab9 */ /* 0x000fe20000000a00 */
[C---:B--2---:R-:W-:Y:S01]  /*1b20*/  IMAD R0, R16.reuse, UR19, RZ ;  /* 0x0000001310007c24 */ /* 0x044fe2000f8e02ff */
[----:B------:R-:W-:Y:S01]  /*1b30*/  ULDC.64 UR44, c[0x0][0x478] ;  /* 0x00011e00002c7ab9 */ /* 0x000fe20000000a00 */
[----:B------:R-:W-:Y:S01]  /*1b40*/  IMAD.WIDE.U32 R6, R16, UR16, R6 ;  /* 0x0000001010067c25 */ /* 0x000fe2000f8e0006 */
[----:B------:R-:W-:-:S02]  /*1b50*/  ULEA.HI.SX32 UR41, UR48, 0xffffffff, 0x19 ;  /* 0xffffffff30297891 */ /* 0x000fc4000f8fca3f */
[----:B------:R-:W-:Y:S01]  /*1b60*/  UIMAD.WIDE UR20, UR20, 0x4, UR44 ;  /* 0x00000004141478a5 */ /* 0x000fe2000f8e022c */
[----:B------:R-:W-:Y:S01]  /*1b70*/  IMAD R5, R17, UR16, R0 ;  /* 0x0000001011057c24 */ /* 0x000fe2000f8e0200 */
[----:B-1----:R-:W-:-:S03]  /*1b80*/  SHF.R.S32.HI R19, RZ, 0x1f, R20 ;  /* 0x0000001fff137819 */ /* 0x002fc60000011414 */
[----:B------:R-:W-:Y:S01]  /*1b90*/  IMAD.IADD R7, R7, 0x1, R5 ;  /* 0x0000000107077824 */ /* 0x000fe200078e0205 */
[----:B------:R-:W-:Y:S01]  /*1ba0*/  LEA.HI R8, R19, R20, RZ, 0x5 ;  /* 0x0000001413087211 */ /* 0x000fe200078f28ff */
[----:B------:R-:W-:Y:S01]  /*1bb0*/  IMAD.U32 R5, RZ, RZ, UR8 ;  /* 0x00000008ff057e24 */ /* 0x000fe2000f8e00ff */
[----:B------:R-:W-:Y:S02]  /*1bc0*/  ULDC.64 UR8, c[0x0][0x258] ;  /* 0x0000960000087ab9 */ /* 0x000fe40000000a00 */
[----:B------:R-:W-:Y:S01]  /*1bd0*/  LOP3.LUT R3, R8, 0xffffffe0, RZ, 0xc0, !PT ;  /* 0xffffffe008037812 */ /* 0x000fe200078ec0ff */
[----:B------:R-:W-:Y:S01]  /*1be0*/  IMAD.WIDE.U32 R6, R5, UR59, R6 ;  /* 0x0000003b05067c25 */ /* 0x000fe2000f8e0006 */
[----:B------:R-:W-:-:S03]  /*1bf0*/  SHF.R.S32.HI R0, RZ, 0x5, R8 ;  /* 0x00000005ff007819 */ /* 0x000fc60000011408 */
[----:B------:R-:W-:Y:S02]  /*1c00*/  IMAD.IADD R3, R20, 0x1, -R3 ;  /* 0x0000000114037824 */ /* 0x000fe400078e0a03 */
[----:B------:R-:W-:Y:S01]  /*1c10*/  VIADD R7, R7, UR5 ;  /* 0x0000000507077c36 */ /* 0x000fe20008000000 */
[----:B------:R-:W-:Y:S01]  /*1c20*/  UIMAD UR5, UR13, UR8, URZ ;  /* 0x000000080d0572a4 */ /* 0x000fe2000f8e023f */
[----:B------:R-:W-:Y:S01]  /*1c30*/  IMAD R12, R0, UR17, R3 ;  /* 0x00000011000c7c24 */ /* 0x000fe2000f8e0203 */
[----:B------:R-:W-:Y:S02]  /*1c40*/  LEA.HI R3, R19, R20, RZ, 0x2 ;  /* 0x0000001413037211 */ /* 0x000fe400078f10ff */
[----:B------:R-:W-:Y:S02]  /*1c50*/  UIMAD UR13, UR59, UR9, UR5 ;  /* 0x000000093b0d72a4 */ /* 0x000fe4000f8e0205 */
[----:B------:R-:W-:-:S04]  /*1c60*/  SHF.R.S32.HI R3, RZ, 0x2, R3 ;  /* 0x00000002ff037819 */ /* 0x000fc80000011403 */
[----:B------:R-:W-:Y:S01]  /*1c70*/  SHF.R.S32.HI R18, RZ, 0x1f, R3 ;  /* 0x0000001fff127819 */ /* 0x000fe20000011403 */
[C---:B------:R-:W-:Y:S01]  /*1c80*/  IMAD.WIDE.U32 R8, R3.reuse, R16, R6 ;  /* 0x0000001003087225 */ /* 0x040fe200078e0006 */
[----:B------:R-:W-:Y:S01]  /*1c90*/  IADD3 R0, P0, R3, UR16, RZ ;  /* 0x0000001003007c10 */ /* 0x000fe2000ff1e0ff */
[----:B------:R-:W-:Y:S02]  /*1ca0*/  USHF.L.U32 UR16, UR17, 0x7, URZ ;  /* 0x0000000711107899 */ /* 0x000fe4000800063f */
[----:B------:R-:W-:Y:S01]  /*1cb0*/  IMAD.U32 R6, RZ, RZ, UR8 ;  /* 0x00000008ff067e24 */ /* 0x000fe2000f8e00ff */
[----:B------:R-:W-:Y:S01]  /*1cc0*/  IADD3.X R5, R18, UR19, RZ, P0, !PT ;  /* 0x0000001312057c10 */ /* 0x000fe200087fe4ff */
[----:B------:R-:W-:Y:S01]  /*1cd0*/  IMAD.WIDE.U32 R10, R0, UR30, R234 ;  /* 0x0000001e000a7c25 */ /* 0x000fe2000f8e00ea */
[----:B------:R-:W-:Y:S02]  /*1ce0*/  UIADD3 UR12, UP1, UP0, UR40, UR16, UR53 ;  /* 0x00000010280c7290 */ /* 0x000fe4000f83e035 */
[----:B------:R-:W-:Y:S01]  /*1cf0*/  USHF.R.S32.HI UR7, URZ, 0x1f, UR16 ;  /* 0x0000001f3f077899 */ /* 0x000fe20008011410 */
[----:B------:R-:W-:Y:S01]  /*1d00*/  IMAD R5, R5, UR30, RZ ;  /* 0x0000001e05057c24 */ /* 0x000fe2000f8e02ff */
[----:B------:R-:W-:Y:S01]  /*1d10*/  IADD3 R10, P0, R10, UR60, RZ ;  /* 0x0000003c0a0a7c10 */ /* 0x000fe2000ff1e0ff */
[----:B------:R-:W-:-:S02]  /*1d20*/  UIMAD.WIDE UR8, UR18, 0x4, UR42 ;  /* 0x00000004120878a5 */ /* 0x000fc4000f8e022a */
[----:B------:R-:W-:Y:S01]  /*1d30*/  IMAD R5, R0, UR31, R5 ;  /* 0x0000001f00057c24 */ /* 0x000fe2000f8e0205 */
[----:B------:R-:W-:Y:S01]  /*1d40*/  UIADD3.X UR5, UR54, UR7, UR57, UP1, UP0 ;  /* 0x0000000736057290 */ /* 0x000fe20008fe0439 */
[----:B------:R-:W-:Y:S01]  /*1d50*/  IMAD R0, R18, R16, RZ ;  /* 0x0000001012007224 */ /* 0x000fe200078e02ff */
[----:B------:R-:W-:Y:S02]  /*1d60*/  UIADD3 UR7, UP1, UP0, UR55, UR12, UR58 ;  /* 0x0000000c37077290 */ /* 0x000fe4000f83e03a */
[----:B------:R-:W-:Y:S01]  /*1d70*/  IADD3.X R11, R11, UR52, R5, P0, !PT ;  /* 0x000000340b0b7c10 */ /* 0x000fe200087fe405 */
[----:B------:R-:W-:Y:S01]  /*1d80*/  IMAD R0, R3, R17, R0 ;  /* 0x0000001103007224 */ /* 0x000fe200078e0200 */
[----:B------:R-:W-:Y:S01]  /*1d90*/  LEA R218, P0, R8, UR14, 0x1 ;  /* 0x0000000e08da7c11 */ /* 0x000fe2000f8008ff */
[----:B------:R-:W-:Y:S02]  /*1da0*/  UIADD3.X UR5, UR56, UR5, UR51, UP1, UP0 ;  /* 0x0000000538057290 */ /* 0x000fe40008fe0433 */
[----:B------:R-:W-:-:S02]  /*1db0*/  IMAD.IADD R0, R9, 0x1, R0 ;  /* 0x0000000109007824 */ /* 0x000fc400078e0200 */
[----:B------:R-:W-:-:S03]  /*1dc0*/  IMAD.WIDE.U32 R6, R6, UR59, R10 ;  /* 0x0000003b06067c25 */ /* 0x000fc6000f8e000a */
[----:B------:R-:W-:Y:S01]  /*1dd0*/  LEA.HI.X R219, R8, UR15, R0, 0x1, P0 ;  /* 0x0000000f08db7c11 */ /* 0x000fe200080f0c00 */
[----:B------:R-:W-:Y:S01]  /*1de0*/  VIADD R7, R7, UR13 ;  /* 0x0000000d07077c36 */ /* 0x000fe20008000000 */
[----:B------:R-:W-:Y:S02]  /*1df0*/  PLOP3.LUT P0, PT, PT, PT, UP2, 0x80, 0x0 ;  /* 0x000000000000781c */ /* 0x000fe40003f0f028 */
[----:B------:R-:W-:Y:S02]  /*1e00*/  IADD3 R0, P2, R12, UR7, RZ ;  /* 0x000000070c007c10 */ /* 0x000fe4000ff5e0ff */
[----:B------:R-:W-:Y:S02]  /*1e10*/  LEA R14, P3, R6, UR36, 0x1 ;  /* 0x00000024060e7c11 */ /* 0x000fe4000f8608ff */
[----:B------:R-:W-:Y:S02]  /*1e20*/  LEA R223, P1, R0, UR26, 0x2 ;  /* 0x0000001a00df7c11 */ /* 0x000fe4000f8210ff */
[----:B------:R-:W-:-:S02]  /*1e30*/  LEA.HI.X.SX32 R5, R12, UR5, 0x1, P2 ;  /* 0x000000050c057c11 */ /* 0x000fc400090f0eff */
[----:B------:R-:W-:Y:S02]  /*1e40*/  LEA.HI.X R15, R6, UR37, R7, 0x1, P3 ;  /* 0x00000025060f7c11 */ /* 0x000fe400098f0c07 */
[----:B------:R-:W-:Y:S01]  /*1e50*/  LEA.HI.X R222, R0, UR27, R5, 0x2, P1 ;  /* 0x0000001b00de7c11 */ /* 0x000fe200088f1405 */
[----:B------:R-:W-:Y:S06]  /*1e60*/  @!P0 BRA `(.L_x_140) ;  /* 0x0000006c00588947 */ /* 0x000fec0003800000 */
[----:B------:R-:W-:Y:S01]  /*1e70*/  UIMAD UR5, UR46, UR22, URZ ;  /* 0x000000162e0572a4 */ /* 0x000fe2000f8e023f */
[----:B------:R-:W-:Y:S01]  /*1e80*/  IMAD.U32 R6, RZ, RZ, UR22 ;  /* 0x00000016ff067e24 */ /* 0x000fe2000f8e00ff */
[----:B------:R-:W-:Y:S01]  /*1e90*/  UIMAD UR7, UR34, -0x80, UR6 ;  /* 0xffffff80220778a4 */ /* 0x000fe2000f8e0206 */
[C---:B------:R-:W-:Y:S01]  /*1ea0*/  VIADD R5, R3.reuse, 0x40 ;  /* 0x0000004003057836 */ /* 0x040fe20000000000 */
[----:B------:R-:W-:Y:S01]  /*1eb0*/  UIMAD UR5, UR29, UR23, UR5 ;  /* 0x000000171d0572a4 */ /* 0x000fe2000f8e0205 */
[----:B------:R-:W-:Y:S01]  /*1ec0*/  IMAD.WIDE.U32 R6, R6, UR29, R234 ;  /* 0x0000001d06067c25 */ /* 0x000fe2000f8e00ea */
[----:B------:R-:W-:Y:S01]  /*1ed0*/  ULDC.64 UR18, c[0x0][0x268] ;  /* 0x00009a0000127ab9 */ /* 0x000fe20000000a00 */
[----:B------:R-:W-:Y:S01]  /*1ee0*/  UMOV UR13, UR8 ;  /* 0x00000008000d7c82 */ /* 0x000fe20008000000 */
[----:B------:R-:W-:Y:S01]  /*1ef0*/  ISETP.GE.AND P1, PT, R3, UR7, PT ;  /* 0x0000000703007c0c */ /* 0x000fe2000bf26270 */
[----:B------:R-:W-:Y:S01]  /*1f00*/  UMOV UR8, UR41 ;  /* 0x0000002900087c82 */ /* 0x000fe20008000000 */
[----:B------:R-:W-:Y:S01]  /*1f10*/  IMAD.U32 R0, RZ, RZ, UR5 ;  /* 0x00000005ff007e24 */ /* 0x000fe2000f8e00ff */
[----:B------:R-:W-:Y:S01]  /*1f20*/  IADD3 R6, P0, R6, UR39, RZ ;  /* 0x0000002706067c10 */ /* 0x000fe2000ff1e0ff */
[----:B------:R-:W-:Y:S01]  /*1f30*/  UMOV UR12, UR9 ;  /* 0x00000009000c7c82 */ /* 0x000fe20008000000 */
[----:B------:R-:W-:Y:S01]  /*1f40*/  ULEA.HI UR9, UR8, UR8, URZ, 0x1 ;  /* 0x0000000808097291 */ /* 0x000fe2000f8f083f */
[----:B------:R-:W-:Y:S01]  /*1f50*/  ISETP.GE.AND P2, PT, R5, UR7, PT ;  /* 0x0000000705007c0c */ /* 0x000fe2000bf46270 */
[----:B------:R-:W-:Y:S01]  /*1f60*/  UIMAD UR5, UR8, -0x80, UR38 ;  /* 0xffffff80080578a4 */ /* 0x000fe2000f8e0226 */
[----:B------:R-:W-:Y:S01]  /*1f70*/  IADD3.X R7, R7, UR47, R0, P0, !PT ;  /* 0x0000002f07077c10 */ /* 0x000fe200087fe400 */
[----:B------:R-:W-:Y:S01]  /*1f80*/  IMAD R0, R13, UR18, RZ ;  /* 0x000000120d007c24 */ /* 0x000fe2000f8e02ff */
[----:B------:R-:W-:Y:S01]  /*1f90*/  PLOP3.LUT P0, PT, PT, PT, UP4, 0x80, 0x0 ;  /* 0x000000000000781c */ /* 0x000fe20003f0f048 */
[----:B------:R-:W-:Y:S01]  /*1fa0*/  ULOP3.LUT UR9, UR9, 0xfffffffe, URZ, 0xc0, !UPT ;  /* 0xfffffffe09097892 */ /* 0x000fe2000f8ec03f */
[----:B------:R-:W-:Y:S01]  /*1fb0*/  BSSY B0, `(.L_x_141) ;  /* 0x0000026000007945 */ /* 0x000fe20003800000 */
[----:B------:R-:W-:Y:S01]  /*1fc0*/  IMAD R12, R4, UR19, R0 ;  /* 0x00000013040c7c24 */ /* 0x000fe2000f8e0200 */
[----:B------:R-:W-:Y:S01]  /*1fd0*/  LEA R0, R251, UR4, 0x1 ;  /* 0x00000004fb007c11 */ /* 0x000fe2000f8e08ff */
[----:B------:R-:W-:-:S08]  /*1fe0*/  UIADD3 UR9, UR8, -UR9, URZ ;  /* 0x8000000908097290 */ /* 0x000fd0000fffe03f */
[----:B------:R-:W-:Y:S01]  /*1ff0*/  @P0 BAR.SYNC.DEFER_BLOCKING 0x0 ;  /* 0x0000000000000b1d */ /* 0x000fe20000010000 */
[----:B------:R-:W-:Y:S01]  /*2000*/  UISETP.NE.AND UP0, UPT, UR9, 0x1, UPT ;  /* 0x000000010900788c */ /* 0x000fe2000bf05270 */
[----:B------:R-:W-:Y:S01]  /*2010*/  ISETP.GE.AND P4, PT, R5, UR5, PT ;  /* 0x0000000505007c0c */ /* 0x000fe2000bf86270 */
[----:B------:R-:W-:Y:S01]  /*2020*/  VIADD R5, R251, 0x1000 ;  /* 0x00001000fb057836 */ /* 0x000fe20000000000 */
[----:B------:R-:W-:Y:S01]  /*2030*/  ISETP.GE.AND P5, PT, R3, UR5, PT ;  /* 0x0000000503007c0c */ /* 0x000fe2000bfa6270 */
[----:B------:R-:W-:Y:S01]  /*2040*/  IMAD.WIDE.U32 R6, R4, UR18, R6 ;  /* 0x0000001204067c25 */ /* 0x000fe2000f8e0006 */
[----:B------:R-:W-:Y:S01]  /*2050*/  UMOV UR15, UR20 ;  /* 0x00000014000f7c82 */ /* 0x000fe20008000000 */
[----:B------:R-:W-:Y:S01]  /*2060*/  PLOP3.LUT P0, PT, PT, PT, UP0, 0x80, 0x0 ;  /* 0x000000000000781c */ /* 0x000fe20003f0f008 */
[----:B------:R-:W-:Y:S01]  /*2070*/  UMOV UR14, UR21 ;  /* 0x00000015000e7c82 */ /* 0x000fe20008000000 */
[----:B------:R-:W-:Y:S02]  /*2080*/  IMAD.IADD R12, R7, 0x1, R12 ;  /* 0x00000001070c7824 */ /* 0x000fe400078e020c */
[----:B------:R-:W-:Y:S01]  /*2090*/  SEL R174, R5, R251, !P0 ;  /* 0x000000fb05ae7207 */ /* 0x000fe20004000000 */
        /* <DEDUP_REMOVED lines=23> */
.L_x_142:
[----:B------:R-:W-:Y:S05]  /*2210*/  BSYNC B0 ;  /* 0x0000000000007941 */ /* 0x000fea0003800000 */
.L_x_141:
        /* <DEDUP_REMOVED lines=22> */
.L_x_144:
[----:B------:R-:W-:Y:S05]  /*2380*/  BSYNC B0 ;  /* 0x0000000000007941 */ /* 0x000fea0003800000 */
.L_x_143:
[----:B------:R-:W0:Y:S01]  /*2390*/  LDGDEPBAR ;  /* 0x00000000000079af */ /* 0x000e220000000000 */
[----:B------:R-:W-:Y:S01]  /*23a0*/  BSSY B0, `(.L_x_145) ;  /* 0x0000012000007945 */ /* 0x000fe20003800000 */
[----:B------:R-:W-:Y:S01]  /*23b0*/  IMAD.MOV.U32 R220, RZ, RZ, R14 ;  /* 0x000000ffffdc7224 */ /* 0x000fe200078e000e */
[----:B------:R-:W-:Y:S01]  /*23c0*/  MOV R221, R15 ;  /* 0x0000000f00dd7202 */ /* 0x000fe20000000f00 */
        /* <DEDUP_REMOVED lines=15> */
.L_x_146:
[----:B------:R-:W-:Y:S05]  /*24c0*/  BSYNC B0 ;  /* 0x0000000000007941 */ /* 0x000fea0003800000 */
.L_x_145:
        /* <DEDUP_REMOVED lines=13> */
.L_x_148:
[----:B------:R-:W-:Y:S05]  /*25a0*/  BSYNC B0 ;  /* 0x0000000000007941 */ /* 0x000fea0003800000 */
.L_x_147:
[----:B------:R1:W-:Y:S01]  /*25b0*/  @P5 STS [R174], RZ ;  /* 0x000000ffae005388 */ /* 0x0003e20000000800 */
[----:B------:R-:W-:Y:S01]  /*25c0*/  BSSY B0, `(.L_x_149) ;  /* 0x0000011000007945 */ /* 0x000fe20003800000 */
[----:B------:R-:W-:Y:S02]  /*25d0*/  MOV R5, UR24 ;  /* 0x0000001800057c02 */ /* 0x000fe40008000f00 */
        /* <DEDUP_REMOVED lines=15> */
.L_x_150:
[----:B------:R-:W-:Y:S05]  /*26d0*/  BSYNC B0 ;  /* 0x0000000000007941 */ /* 0x000fea0003800000 */
.L_x_149:
        /* <DEDUP_REMOVED lines=21> */
.L_x_152:
[----:B------:R-:W-:Y:S05]  /*2830*/  BSYNC B0 ;  /* 0x0000000000007941 */ /* 0x000fea0003800000 */
.L_x_151:
[----:B------:R-:W-:Y:S01]  /*2840*/  UIMAD UR7, UR46, UR24, URZ ;  /* 0x000000182e0772a4 */ /* 0x000fe2000f8e023f */
[----:B------:R2:W-:Y:S01]  /*2850*/  @P1 STS [R0+0x6000], RZ ;  /* 0x006000ff00001388 */ /* 0x0005e20000000800 */
[----:B-1----:R-:W-:Y:S01]  /*2860*/  IMAD.WIDE.U32 R6, R5, UR29, R234 ;  /* 0x0000001d05067c25 */ /* 0x002fe2000f8e00ea */
[----:B------:R-:W-:Y:S01]  /*2870*/  ULDC.64 UR18, c[0x0][0x260] ;  /* 0x0000980000127ab9 */ /* 0x000fe20000000a00 */
[----:B------:R-:W-:Y:S01]  /*2880*/  UIMAD UR7, UR29, UR25, UR7 ;  /* 0x000000191d0772a4 */ /* 0x000fe2000f8e0207 */
[----:B------:R2:W-:Y:S01]  /*2890*/  @P1 STS [R0+0x6004], RZ ;  /* 0x006004ff00001388 */ /* 0x0005e20000000800 */
[----:B------:R-:W-:Y:S01]  /*28a0*/  VIADD R8, R252, 0x40 ;  /* 0x00000040fc087836 */ /* 0x000fe20000000000 */
[----:B------:R-:W-:Y:S01]  /*28b0*/  IADD3 R6, P3, R6, UR28, RZ ;  /* 0x0000001c06067c10 */ /* 0x000fe2000ff7e0ff */
[----:B------:R-:W-:Y:S01]  /*28c0*/  BSSY B0, `(.L_x_153) ;  /* 0x0000022000007945 */ /* 0x000fe20003800000 */
[----:B------:R2:W-:Y:S01]  /*28d0*/  @P1 STS.64 [R0+0x6008], RZ ;  /* 0x006008ff00001388 */ /* 0x0005e20000000a00 */
[----:B------:R-:W-:Y:S01]  /*28e0*/  IMAD.U32 R5, RZ, RZ, UR7 ;  /* 0x00000007ff057e24 */ /* 0x000fe2000f8e00ff */
[----:B------:R-:W-:-:S02]  /*28f0*/  IADD3 R9, R252, 0x8, RZ ;  /* 0x00000008fc097810 */ /* 0x000fc40007ffe0ff */
[----:B---3--:R-:W-:Y:S02]  /*2900*/  IADD3 R10, R252, 0x48, RZ ;  /* 0x00000048fc0a7810 */ /* 0x008fe40007ffe0ff */
[----:B------:R-:W-:Y:S01]  /*2910*/  IADD3.X R7, R7, UR32, R5, P3, !PT ;  /* 0x0000002007077c10 */ /* 0x000fe20009ffe405 */
[----:B------:R-:W-:Y:S01]  /*2920*/  IMAD R5, R13, UR18, RZ ;  /* 0x000000120d057c24 */ /* 0x000fe2000f8e02ff */
[----:B------:R-:W-:Y:S02]  /*2930*/  ISETP.GE.AND P5, PT, R9, UR5, PT ;  /* 0x0000000509007c0c */ /* 0x000fe4000bfa6270 */
[----:B------:R-:W-:Y:S01]  /*2940*/  ISETP.GE.AND P4, PT, R8, UR5, PT ;  /* 0x0000000508007c0c */ /* 0x000fe2000bf86270 */
[----:B------:R-:W-:Y:S01]  /*2950*/  IMAD R11, R4, UR19, R5 ;  /* 0x00000013040b7c24 */ /* 0x000fe2000f8e0205 */
[----:B------:R-:W-:Y:S01]  /*2960*/  ISETP.GE.AND P6, PT, R252, UR5, PT ;  /* 0x00000005fc007c0c */ /* 0x000fe2000bfc6270 */
[----:B------:R-:W-:Y:S01]  /*2970*/  IMAD.WIDE.U32 R4, R4, UR18, R6 ;  /* 0x0000001204047c25 */ /* 0x000fe2000f8e0006 */
[----:B------:R-:W-:-:S03]  /*2980*/  ISETP.GE.AND P3, PT, R10, UR5, PT ;  /* 0x000000050a007c0c */ /* 0x000fc6000bf66270 */
[----:B------:R-:W-:Y:S01]  /*2990*/  IMAD.IADD R11, R5, 0x1, R11 ;  /* 0x00000001050b7824 */ /* 0x000fe200078e020b */
[----:B------:R-:W-:Y:S09]  /*29a0*/  @P1 BRA `(.L_x_154) ;  /* 0x00000000004c1947 */ /* 0x000ff20003800000 */
        /* <DEDUP_REMOVED lines=19> */
.L_x_154:
[----:B------:R-:W-:Y:S05]  /*2ae0*/  BSYNC B0 ;  /* 0x0000000000007941 */ /* 0x000fea0003800000 */
.L_x_153:
        /* <DEDUP_REMOVED lines=22> */
.L_x_156:
[----:B------:R-:W-:Y:S05]  /*2c50*/  BSYNC B0 ;  /* 0x0000000000007941 */ /* 0x000fea0003800000 */
.L_x_155:
[----:B------:R-:W0:Y:S01]  /*2c60*/  LDGDEPBAR ;  /* 0x00000000000079af */ /* 0x000e220000000000 */
[----:B------:R-:W-:Y:S01]  /*2c70*/  ULDC.64 UR20, c[0x0][0x3c8] ;  /* 0x0000f20000147ab9 */ /* 0x000fe20000000a00 */
[----:B-1----:R-:W-:Y:S01]  /*2c80*/  IMAD.SHL.U32 R4, R252, 0x4, RZ ;  /* 0x00000004fc047824 */ /* 0x002fe200078e00ff */
[----:B------:R-:W-:Y:S01]  /*2c90*/  UISETP.NE.U32.AND UP1, UPT, UR20, URZ, UPT ;  /* 0x0000003f1400728c */ /* 0x000fe2000bf25070 */
[----:B---3--:R-:W-:Y:S01]  /*2ca0*/  SHF.R.S32.HI R8, RZ, 0x1f, R252 ;  /* 0x0000001fff087819 */ /* 0x008fe200000114fc */
[----:B------:R-:W-:Y:S01]  /*2cb0*/  IMAD.MOV.U32 R240, RZ, RZ, 0x7f800000 ;  /* 0x7f800000fff07424 */ /* 0x000fe200078e00ff */
[----:B--2-4-:R-:W-:Y:S01]  /*2cc0*/  SHF.R.S32.HI R0, RZ, 0x1f, R10 ;  /* 0x0000001fff007819 */ /* 0x014fe2000001140a */
[----:B------:R-:W-:Y:S01]  /*2cd0*/  UISETP.NE.AND.EX UP1, UPT, UR21, URZ, UPT, UP1 ;  /* 0x0000003f1500728c */ /* 0x000fe2000bf25310 */
[----:B------:R-:W-:Y:S01]  /*2ce0*/  IADD3 R4, P2, R4, UR13, RZ ;  /* 0x0000000d04047c10 */ /* 0x000fe2000ff5e0ff */
[----:B------:R-:W-:Y:S01]  /*2cf0*/  IMAD.MOV.U32 R241, RZ, RZ, 0x7f800000 ;  /* 0x7f800000fff17424 */ /* 0x000fe200078e00ff */
[----:B------:R-:W-:Y:S01]  /*2d00*/  @!P3 LEA R6, P1, R10, UR13, 0x2 ;  /* 0x0000000d0a06bc11 */ /* 0x000fe2000f8210ff */
[----:B------:R-:W-:Y:S01]  /*2d10*/  IMAD.MOV.U32 R242, RZ, RZ, 0x7f800000 ;  /* 0x7f800000fff27424 */ /* 0x000fe200078e00ff */
[----:B------:R-:W-:Y:S01]  /*2d20*/  SHF.L.U64.HI R3, R252, 0x2, R8 ;  /* 0x00000002fc037819 */ /* 0x000fe20000010208 */
[----:B------:R-:W-:Y:S01]  /*2d30*/  IMAD.MOV.U32 R239, RZ, RZ, 0x7f800000 ;  /* 0x7f800000ffef7424 */ /* 0x000fe200078e00ff */
[----:B------:R-:W-:Y:S01]  /*2d40*/  @!P3 LEA.HI.X R7, R10, UR12, R0, 0x2, P1 ;  /* 0x0000000c0a07bc11 */ /* 0x000fe200088f1400 */
[----:B------:R-:W-:Y:S01]  /*2d50*/  USHF.R.S32.HI UR7, URZ, 0x1f, UR59 ;  /* 0x0000001f3f077899 */ /* 0x000fe2000801143b */
[----:B------:R-:W-:Y:S01]  /*2d60*/  IADD3.X R5, R3, UR12, RZ, P2, !PT ;  /* 0x0000000c03057c10 */ /* 0x000fe200097fe4ff */
[----:B------:R-:W-:Y:S01]  /*2d70*/  IMAD.SHL.U32 R245, R20, 0x2, RZ ;  /* 0x0000000214f57824 */ /* 0x000fe200078e00ff */
[----:B------:R-:W-:Y:S01]  /*2d80*/  @UP1 ULDC.64 UR22, c[0x0][0x3d0] ;  /* 0x0000f40000161ab9 */ /* 0x000fe20000000a00 */
[----:B------:R-:W5:Y:S01]  /*2d90*/  @!P3 LDG.E R240, desc[UR10][R6.64] ;  /* 0x0000000a06f0b981 */ /* 0x000f62000c1e1900 */
[----:B------:R-:W-:Y:S01]  /*2da0*/  @UP1 UIMAD UR5, UR61, UR22, URZ ;  /* 0x000000163d0512a4 */ /* 0x000fe2000f8e023f */
[----:B------:R-:W-:Y:S01]  /*2db0*/  PLOP3.LUT P1, PT, PT, PT, UP1, 0x80, 0x0 ;  /* 0x000000000000781c */ /* 0x000fe20003f2f018 */
[----:B------:R-:W-:Y:S01]  /*2dc0*/  @UP1 UMOV UR18, UR59 ;  /* 0x0000003b00121c82 */ /* 0x000fe20008000000 */
[----:B------:R-:W5:Y:S01]  /*2dd0*/  @!P6 LDG.E R241, desc[UR10][R4.64] ;  /* 0x0000000a04f1e981 */ /* 0x000f62000c1e1900 */
[----:B------:R-:W-:-:S04]  /*2de0*/  DEPBAR.LE SB0, 0x1 ;  /* 0x000080400000791a */ /* 0x000fc80000000000 */
[----:B------:R-:W5:Y:S01]  /*2df0*/  @!P5 LDG.E R242, desc[UR10][R4.64+0x20] ;  /* 0x0000200a04f2d981 */ /* 0x000f62000c1e1900 */
[----:B------:R-:W-:Y:S01]  /*2e00*/  @UP1 UMOV UR19, UR7 ;  /* 0x0000000700131c82 */ /* 0x000fe20008000000 */
[----:B------:R-:W-:Y:S02]  /*2e10*/  @UP1 UIMAD UR5, UR49, UR23, UR5 ;  /* 0x00000017310512a4 */ /* 0x000fe4000f8e0205 */
[----:B------:R1:W5:Y:S01]  /*2e20*/  @!P4 LDG.E R239, desc[UR10][R4.64+0x100] ;  /* 0x0001000a04efc981 */ /* 0x000362000c1e1900 */
[----:B------:R-:W-:Y:S01]  /*2e30*/  @UP1 UIMAD.WIDE.U32 UR18, UR49, UR22, UR18 ;  /* 0x00000016311212a5 */ /* 0x000fe2000f8e0012 */
[C---:B------:R-:W-:Y:S01]  /*2e40*/  VIADD R148, R161.reuse, 0x1000 ;  /* 0x00001000a1947836 */ /* 0x040fe20000000000 */
[----:B------:R-:W-:Y:S01]  /*2e50*/  CS2R R94, SRZ ;  /* 0x00000000005e7805 */ /* 0x000fe2000001ff00 */
[----:B------:R-:W-:Y:S01]  /*2e60*/  BAR.SYNC.DEFER_BLOCKING 0x0 ;  /* 0x0000000000007b1d */ /* 0x000fe20000010000 */
[----:B------:R-:W-:Y:S02]  /*2e70*/  @UP1 ULEA UR20, UP0, UR18, UR20, 0x2 ;  /* 0x0000001412141291 */ /* 0x000fe4000f80103f */
[----:B------:R-:W-:Y:S01]  /*2e80*/  @UP1 UIADD3 UR5, UR19, UR5, URZ ;  /* 0x0000000513051290 */ /* 0x000fe2000fffe03f */
[----:B------:R-:W-:Y:S01]  /*2e90*/  IMAD.SHL.U32 R250, R252, 0x4, RZ ;  /* 0x00000004fcfa7824 */ /* 0x000fe200078e00ff */
[----:B------:R-:W-:Y:S01]  /*2ea0*/  CS2R R92, SRZ ;  /* 0x00000000005c7805 */ /* 0x000fe2000001ff00 */
[----:B------:R-:W-:Y:S01]  /*2eb0*/  IMAD.SHL.U32 R154, R161, 0x2, RZ ;  /* 0x00000002a19a7824 */ /* 0x000fe200078e00ff */
[----:B------:R-:W-:Y:S01]  /*2ec0*/  @UP1 ULEA.HI.X UR21, UR18, UR21, UR5, 0x2, UP0 ;  /* 0x0000001512151291 */ /* 0x000fe200080f1405 */
[----:B------:R-:W-:-:S02]  /*2ed0*/  CS2R R98, SRZ ;  /* 0x0000000000627805 */ /* 0x000fc4000001ff00 */
[----:B------:R-:W-:Y:S01]  /*2ee0*/  CS2R R96, SRZ ;  /* 0x0000000000607805 */ /* 0x000fe2000001ff00 */
[----:B------:R-:W-:Y:S01]  /*2ef0*/  @UP1 ULDC UR5, c[0x0][0x2e8] ;  /* 0x0000ba0000051ab9 */ /* 0x000fe20000000800 */
        /* <DEDUP_REMOVED lines=9> */
[----:B------:R-:W-:Y:S01]  /*2f90*/  CS2R R72, SRZ ;  /* 0x0000000000487805 */ /* 0x000fe2000001ff00 */
[----:B-1----:R-:W-:Y:S01]  /*2fa0*/  IMAD.U32 R4, RZ, RZ, UR20 ;  /* 0x00000014ff047e24 */ /* 0x002fe2000f8e00ff */
[----:B------:R-:W-:Y:S01]  /*2fb0*/  CS2R R70, SRZ ;  /* 0x0000000000467805 */ /* 0x000fe2000001ff00 */
[----:B------:R-:W-:Y:S01]  /*2fc0*/  IMAD.U32 R5, RZ, RZ, UR21 ;  /* 0x00000015ff057e24 */ /* 0x000fe2000f8e00ff */
[----:B------:R1:W2:Y:S01]  /*2fd0*/  LDSM.16.M88.4 R116, [R149+0x8000] ;  /* 0x008000009574783b */ /* 0x0002a20000000200 */
[----:B------:R-:W-:Y:S01]  /*2fe0*/  CS2R R68, SRZ ;  /* 0x0000000000447805 */ /* 0x000fe2000001ff00 */
[----:B------:R-:W-:Y:S01]  /*2ff0*/  IMAD.MOV.U32 R228, RZ, RZ, R174 ;  /* 0x000000ffffe47224 */ /* 0x000fe200078e00ae */
[----:B------:R-:W-:Y:S01]  /*3000*/  USHF.L.U32 UR31, UR17, 0x3, URZ ;  /* 0x00000003111f7899 */ /* 0x000fe2000800063f */
[----:B------:R3:W4:Y:S01]  /*3010*/  @P1 LDG.E R4, desc[UR10][R4.64] ;  /* 0x0000000a04041981 */ /* 0x000722000c1e1900 */
[----:B------:R-:W-:-:S02]  /*3020*/  USHF.L.U32 UR30, UR17, 0x4, URZ ;  /* 0x00000004111e7899 */ /* 0x000fc4000800063f */
[----:B------:R-:W-:Y:S01]  /*3030*/  USHF.L.U32 UR28, UR17, 0x5, URZ ;  /* 0x00000005111c7899 */ /* 0x000fe2000800063f */
[----:B------:R1:W1:Y:S01]  /*3040*/  LDSM.16.M88.4 R120, [R149+0x8400] ;  /* 0x008400009578783b */ /* 0x0002620000000200 */
[----:B------:R-:W-:Y:S02]  /*3050*/  UIMAD UR27, UR17, 0x28, URZ ;  /* 0x00000028111b78a4 */ /* 0x000fe4000f8e023f */
[----:B------:R-:W-:Y:S01]  /*3060*/  UIMAD UR26, UR17, 0x30, URZ ;  /* 0x00000030111a78a4 */ /* 0x000fe2000f8e023f */
[----:B------:R1:W1:Y:S01]  /*3070*/  LDSM.16.M88.4 R124, [R149+0x8800] ;  /* 0x00880000957c783b */ /* 0x0002620000000200 */
[----:B------:R-:W-:Y:S02]  /*3080*/  UIMAD UR25, UR17, 0x38, URZ ;  /* 0x00000038111978a4 */ /* 0x000fe4000f8e023f */
[----:B------:R-:W-:Y:S01]  /*3090*/  USHF.L.U32 UR24, UR17, 0x6, URZ ;  /* 0x0000000611187899 */ /* 0x000fe2000800063f */
[----:B------:R1:W1:Y:S01]  /*30a0*/  LDSM.16.M88.4 R128, [R149+0x8c00] ;  /* 0x008c00009580783b */ /* 0x0002620000000200 */
[----:B------:R-:W-:Y:S01]  /*30b0*/  UIADD3 UR16, -UR16, URZ, URZ ;  /* 0x0000003f10107290 */ /* 0x000fe2000fffe13f */
[----:B------:R-:W-:-:S02]  /*30c0*/  ULDC UR32, c[0x0][0x2d0] ;  /* 0x0000b40000207ab9 */ /* 0x000fc40000000800 */
[----:B------:R1:W1:Y:S04]  /*30d0*/  LDSM.16.M88.4 R132, [R150+0x8000] ;  /* 0x008000009684783b */ /* 0x0002680000000200 */
[----:B------:R1:W1:Y:S04]  /*30e0*/  LDSM.16.M88.4 R136, [R150+0x8400] ;  /* 0x008400009688783b */ /* 0x0002680000000200 */
[----:B------:R1:W1:Y:S04]  /*30f0*/  LDSM.16.M88.4 R140, [R150+0x8800] ;  /* 0x00880000968c783b */ /* 0x0002680000000200 */
[----:B------:R1:W1:Y:S01]  /*3100*/  LDSM.16.M88.4 R144, [R150+0x8c00] ;  /* 0x008c00009690783b */ /* 0x0002620000000200 */
[----:B------:R-:W4:Y:S01]  /*3110*/  @P1 MUFU.RCP R0, UR5 ;  /* 0x0000000500001d08 */ /* 0x000f220008001000 */
[----:B------:R-:W-:-:S02]  /*3120*/  LEA.HI R3, R19, R20, RZ, 0x7 ;  /* 0x0000001413037211 */ /* 0x000fc400078f38ff */
[----:B------:R-:W-:Y:S02]  /*3130*/  LOP3.LUT R245, R245, 0x6, RZ, 0xc0, !PT ;  /* 0x00000006f5f57812 */ /* 0x000fe400078ec0ff */
[----:B------:R-:W-:-:S05]  /*3140*/  SHF.R.S32.HI R3, RZ, 0x7, R3 ;  /* 0x00000007ff037819 */ /* 0x000fca0000011403 */
[----:B------:R-:W-:Y:S02]  /*3150*/  IMAD R245, R3, 0x40, R245 ;  /* 0x0000004003f57824 */ /* 0x000fe400078e02f5 */
[----:B------:R-:W-:-:S04]  /*3160*/  IMAD.U32 R3, RZ, RZ, UR34 ;  /* 0x00000022ff037e24 */ /* 0x000fc8000f8e00ff */
[----:B------:R-:W-:Y:S02]  /*3170*/  IMAD R3, R3, 0x80, R245 ;  /* 0x0000008003037824 */ /* 0x000fe400078e02f5 */
[----:B---3--:R-:W-:-:S03]  /*3180*/  VIADD R5, R156, 0x1000 ;  /* 0x000010009c057836 */ /* 0x008fc60000000000 */
[----:B------:R-:W-:Y:S01]  /*3190*/  IADD3 R3, R252, -UR38, -R3 ;  /* 0x80000026fc037c10 */ /* 0x000fe2000fffe803 */
[----:B------:R-:W-:Y:S01]  /*31a0*/  UIADD3 UR7, UR29, 0x80, URZ ;  /* 0x000000801d077890 */ /* 0x000fe2000fffe03f */
[----:B------:R-:W-:-:S03]  /*31b0*/  SEL R148, R148, R161, !P0 ;  /* 0x000000a194947207 */ /* 0x000fc60004000000 */
[----:B------:R-:W-:Y:S01]  /*31c0*/  VIADD R246, R3, UR6 ;  /* 0x0000000603f67c36 */ /* 0x000fe20008000000 */
[----:B------:R-:W-:Y:S02]  /*31d0*/  SEL R3, R5, R156, !P0 ;  /* 0x0000009c05037207 */ /* 0x000fe40004000000 */
[----:B------:R-:W-:Y:S02]  /*31e0*/  SHF.L.U64.HI R249, R252, 0x2, R8 ;  /* 0x00000002fcf97819 */ /* 0x000fe40000010208 */
[----:B------:R-:W-:Y:S02]  /*31f0*/  LEA R3, R3, UR4, 0x1 ;  /* 0x0000000403037c11 */ /* 0x000fe4000f8e08ff */
[----:B------:R-:W-:Y:S01]  /*3200*/  LEA R148, R148, UR4, 0x1 ;  /* 0x0000000494947c11 */ /* 0x000fe2000f8e08ff */
[----:B------:R-:W-:Y:S01]  /*3210*/  UMOV UR5, URZ ;  /* 0x0000003f00057c82 */ /* 0x000fe20008000000 */
[----:B------:R-:W-:Y:S02]  /*3220*/  UIMAD UR29, UR17, 0x18, URZ ;  /* 0x00000018111d78a4 */ /* 0x000fe4000f8e023f */
[----:B------:R-:W-:-:S02]  /*3230*/  UIMAD UR23, UR17, 0x48, URZ ;  /* 0x00000048111778a4 */ /* 0x000fc4000f8e023f */
[----:B------:R-:W-:Y:S02]  /*3240*/  UIMAD UR22, UR17, 0x50, URZ ;  /* 0x00000050111678a4 */ /* 0x000fe4000f8e023f */
[----:B------:R-:W-:Y:S02]  /*3250*/  UIMAD UR21, UR17, 0x58, URZ ;  /* 0x00000058111578a4 */ /* 0x000fe4000f8e023f */
[----:B------:R-:W-:Y:S02]  /*3260*/  UIMAD UR20, UR17, 0x60, URZ ;  /* 0x00000060111478a4 */ /* 0x000fe4000f8e023f */
[----:B------:R-:W-:Y:S02]  /*3270*/  UIMAD UR19, UR17, 0x68, URZ ;  /* 0x00000068111378a4 */ /* 0x000fe4000f8e023f */
[----:B------:R-:W-:Y:S02]  /*3280*/  UIMAD UR18, UR17, 0x70, URZ ;  /* 0x00000070111278a4 */ /* 0x000fe4000f8e023f */
[----:B------:R-:W-:-:S02]  /*3290*/  UISETP.GE.AND UP0, UPT, UR7, UR6, UPT ;  /* 0x000000060700728c */ /* 0x000fc4000bf06270 */
[----:B------:R-:W-:Y:S01]  /*32a0*/  UIMAD UR17, UR17, 0x78, URZ ;  /* 0x00000078111178a4 */ /* 0x000fe2000f8e023f */
[----:B------:R-:W-:Y:S01]  /*32b0*/  ULDC UR7, c[0x0][0x2ec] ;  /* 0x0000bb0000077ab9 */ /* 0x000fe20000000800 */
[----:B----4-:R-:W-:-:S05]  /*32c0*/  @P1 FMUL.FTZ R0, R4, R0 ;  /* 0x0000000004001220 */ /* 0x010fca0000410000 */
[----:B------:R-:W-:Y:S01]  /*32d0*/  @P1 R2UR UR9, R0 ;  /* 0x00000000000912ca */ /* 0x000fe200000e0000 */
[----:B------:R-:W-:-:S05]  /*32e0*/  VIADD R0, R252, 0xffffff80 ;  /* 0xffffff80fc007836 */ /* 0x000fca0000000000 */
[----:B------:R-:W-:Y:S01]  /*32f0*/  SHF.R.S32.HI R4, RZ, 0x1f, R0 ;  /* 0x0000001fff047819 */ /* 0x000fe20000011400 */
[----:B------:R-:W-:-:S03]  /*3300*/  IMAD.SHL.U32 R247, R0, 0x4, RZ ;  /* 0x0000000400f77824 */ /* 0x000fc600078e00ff */
[----:B------:R-:W-:-:S03]  /*3310*/  SHF.L.U64.HI R248, R0, 0x2, R4 ;  /* 0x0000000200f87819 */ /* 0x000fc60000010204 */
[----:B-12---:R-:W-:-:S05]  /*3320*/  @UP1 UMOV UR5, UR9 ;  /* 0x0000000900051c82 */ /* 0x006fca0008000000 */
.L_x_159:
[----:B------:R-:W-:Y:S01]  /*3330*/  PLOP3.LUT P5, PT, PT, PT, UP0, 0x80, 0x0 ;  /* 0x000000000000781c */ /* 0x000fe20003faf008 */
[----:B------:R-:W0:Y:S01]  /*3340*/  LDGDEPBAR ;  /* 0x00000000000079af */ /* 0x000e220000000000 */
[----:B------:R-:W-:Y:S01]  /*3350*/  PLOP3.LUT P2, PT, PT, PT, UP0, 0x80, 0x0 ;  /* 0x000000000000781c */ /* 0x000fe20003f4f008 */
[----:B------:R-:W-:Y:S01]  /*3360*/  IMAD.IADD R112, R155, 0x1, R148 ;  /* 0x000000019b707824 */ /* 0x000fe200078e0294 */
[----:B------:R-:W-:Y:S01]  /*3370*/  PLOP3.LUT P3, PT, PT, PT, UP0, 0x80, 0x0 ;  /* 0x000000000000781c */ /* 0x000fe20003f6f008 */
[----:B------:R-:W-:Y:S01]  /*3380*/  IMAD.U32 R0, RZ, RZ, UR8 ;  /* 0x00000008ff007e24 */ /* 0x000fe2000f8e00ff */
[----:B------:R-:W-:Y:S01]  /*3390*/  PLOP3.LUT P1, PT, PT, PT, UP0, 0x80, 0x0 ;  /* 0x000000000000781c */ /* 0x000fe20003f2f008 */
[----:B-----5:R-:W-:Y:S01]  /*33a0*/  FMUL.FTZ R162, R239, 1.4426950216293334961 ;  /* 0x3fb8aa3befa27820 */ /* 0x020fe20000410000 */
[----:B------:R-:W-:Y:S01]  /*33b0*/  FMUL.FTZ R164, R241, 1.4426950216293334961 ;  /* 0x3fb8aa3bf1a47820 */ /* 0x000fe20000410000 */
[----:B------:R-:W-:Y:S02]  /*33c0*/  IMAD R0, R0, 0x80, R246 ;  /* 0x0000008000007824 */ /* 0x000fe400078e02f6 */
[----:B------:R-:W-:Y:S01]  /*33d0*/  FMUL.FTZ R163, R242, 1.4426950216293334961 ;  /* 0x3fb8aa3bf2a37820 */ /* 0x000fe20000410000 */
[----:B------:R-:W-:Y:S01]  /*33e0*/  UISETP.GE.AND UP3, UPT, UR8, 0x1, UPT ;  /* 0x000000010800788c */ /* 0x000fe2000bf66270 */
[C---:B------:R-:W-:Y:S01]  /*33f0*/  VIADD R167, R0.reuse, 0x37 ;  /* 0x0000003700a77836 */ /* 0x040fe20000000000 */
        /* <DEDUP_REMOVED lines=26> */
[C---:B------:R-:W-:Y:S04]  /*35a0*/  VIADD R101, R0.reuse, 0x8 ;  /* 0x0000000800657836 */ /* 0x040fe80000000000 */
[----:B------:R-:W-:Y:S01]  /*35b0*/  VIADD R100, R0, 0x40 ;  /* 0x0000004000647836 */ /* 0x000fe20000000000 */
[----:B------:R-:W-:Y:S01]  /*35c0*/  ISETP.GE.AND P6, PT, R101, RZ, PT ;  /* 0x000000ff6500720c */ /* 0x000fe20003fc6270 */
[----:B------:R-:W-:Y:S03]  /*35d0*/  HMMA.16816.F32 R64, R64, R102, RZ ;  /* 0x000000664040723c */ /* 0x000fe600000018ff */
[----:B------:R-:W-:Y:S03]  /*35e0*/  ISETP.GE.AND P4, PT, R100, RZ, PT ;  /* 0x000000ff6400720c */ /* 0x000fe60003f86270 */
[-C--:B-1----:R-:W-:Y:S05]  /*35f0*/  HMMA.16816.F32 R4, R104, R108.reuse, R4 ;  /* 0x0000006c6804723c */ /* 0x082fea0000001804 */
[C---:B------:R-:W-:Y:S01]  /*3600*/  VIADD R102, R0.reuse, 0x48 ;  /* 0x0000004800667836 */ /* 0x040fe20000000000 */
[----:B------:R-:W-:Y:S01]  /*3610*/  @!P6 IADD3 R101, -R0, -0x8, RZ ;  /* 0xfffffff80065e810 */ /* 0x000fe20007ffe1ff */
[C---:B--2---:R-:W-:Y:S04]  /*3620*/  HMMA.16816.F32 R8, R112.reuse, R108, R8 ;  /* 0x0000006c7008723c */ /* 0x044fe80000001808 */
[----:B------:R-:W-:Y:S01]  /*3630*/  ISETP.GE.AND P0, PT, R102, RZ, PT ;  /* 0x000000ff6600720c */ /* 0x000fe20003f06270 */
[C---:B------:R-:W-:Y:S01]  /*3640*/  VIADD R103, R0.reuse, 0x47 ;  /* 0x0000004700677836 */ /* 0x040fe20000000000 */
[----:B------:R-:W-:Y:S01]  /*3650*/  @!P4 IADD3 R100, -R0, -0x40, RZ ;  /* 0xffffffc00064c810 */ /* 0x000fe20007ffe1ff */
[-C--:B------:R-:W-:Y:S01]  /*3660*/  HMMA.16816.F32 R12, R112, R110.reuse, R12 ;  /* 0x0000006e700c723c */ /* 0x080fe2000000180c */
[----:B------:R-:W-:Y:S02]  /*3670*/  IMAD.U32 R108, RZ, RZ, UR34 ;  /* 0x00000022ff6c7e24 */ /* 0x000fe4000f8e00ff */
[----:B------:R-:W-:Y:S02]  /*3680*/  FSETP.NEU.FTZ.AND P4, PT, R241, -INF , PT ;  /* 0xff800000f100780b */ /* 0x000fe40003f9d000 */
[----:B------:R-:W-:Y:S01]  /*3690*/  I2FP.F32.S32 R176, R101 ;  /* 0x0000006500b07245 */ /* 0x000fe20000201400 */
[C---:B------:R-:W-:Y:S04]  /*36a0*/  HMMA.16816.F32 R16, R104.reuse, R110, R16 ;  /* 0x0000006e6810723c */ /* 0x040fe80000001810 */
[----:B------:R-:W-:Y:S01]  /*36b0*/  FSETP.NEU.FTZ.AND P6, PT, R242, -INF , PT ;  /* 0xff800000f200780b */ /* 0x000fe20003fdd000 */
[C---:B------:R-:W-:Y:S01]  /*36c0*/  VIADD R101, R0.reuse, 0x7 ;  /* 0x0000000700657836 */ /* 0x040fe20000000000 */
[----:B------:R-:W-:Y:S01]  /*36d0*/  @!P0 IADD3 R102, -R0, -0x48, RZ ;  /* 0xffffffb800668810 */ /* 0x000fe20007ffe1ff */
[----:B------:R-:W-:Y:S01]  /*36e0*/  IMAD R108, R108, 0x80, R245 ;  /* 0x000000806c6c7824 */ /* 0x000fe200078e02f5 */
[----:B------:R-:W-:Y:S03]  /*36f0*/  PLOP3.LUT P0, PT, PT, PT, UP0, 0x80, 0x0 ;  /* 0x000000000000781c */ /* 0x000fe60003f0f008 */
[----:B------:R-:W-:Y:S01]  /*3700*/  I2FP.F32.S32 R102, R102 ;  /* 0x0000006600667245 */ /* 0x000fe20000201400 */
[----:B------:R-:W-:Y:S01]  /*3710*/  FFMA.FTZ R6, R176, -UR5, R6 ;  /* 0x80000005b0067c23 */ /* 0x000fe20008010006 */
[----:B------:R-:W-:Y:S01]  /*3720*/  I2FP.F32.S32 R169, R100 ;  /* 0x0000006400a97245 */ /* 0x000fe20000201400 */
[----:B------:R-:W-:Y:S01]  /*3730*/  VIADD R100, R0, 0x3f ;  /* 0x0000003f00647836 */ /* 0x000fe20000000000 */
[----:B------:R-:W-:Y:S01]  /*3740*/  @P5 ISETP.GE.AND P5, PT, R108, UR6, PT ;  /* 0x000000066c005c0c */ /* 0x000fe2000bfa6270 */
[----:B------:R-:W-:Y:S01]  /*3750*/  FFMA.FTZ R10, R102, -UR5, R10 ;  /* 0x80000005660a7c23 */ /* 0x000fe2000801000a */
[----:B------:R-:W-:Y:S01]  /*3760*/  IABS R102, R0 ;  /* 0x0000000000667213 */ /* 0x000fe20000000000 */
[C---:B------:R-:W-:Y:S01]  /*3770*/  FFMA.FTZ R8, R169.reuse, -UR5, R8 ;  /* 0x80000005a9087c23 */ /* 0x040fe20008010008 */
[----:B------:R-:W-:Y:S01]  /*3780*/  @P2 FSEL R6, R6, -INF , !P5 ;  /* 0xff80000006062808 */ /* 0x000fe20006800000 */
[----:B------:R-:W-:Y:S01]  /*3790*/  FFMA.FTZ R14, R169, -UR5, R14 ;  /* 0x80000005a90e7c23 */ /* 0x000fe2000801000e */
[----:B------:R-:W-:Y:S01]  /*37a0*/  I2FP.F32.S32 R171, R102 ;  /* 0x0000006600ab7245 */ /* 0x000fe20000201400 */
[----:B------:R-:W-:Y:S01]  /*37b0*/  VIADD R102, R0, 0xffffffff ;  /* 0xffffffff00667836 */ /* 0x000fe20000000000 */
[----:B------:R-:W-:Y:S02]  /*37c0*/  @P0 FSEL R8, R8, -INF , !P5 ;  /* 0xff80000008080808 */ /* 0x000fe40006800000 */
[----:B------:R-:W-:Y:S01]  /*37d0*/  PLOP3.LUT P2, PT, PT, PT, UP0, 0x80, 0x0 ;  /* 0x000000000000781c */ /* 0x000fe20003f4f008 */
[C---:B------:R-:W-:Y:S01]  /*37e0*/  FFMA.FTZ R4, R171.reuse, -UR5, R4 ;  /* 0x80000005ab047c23 */ /* 0x040fe20008010004 */
[----:B------:R-:W-:Y:S01]  /*37f0*/  PLOP3.LUT P0, PT, PT, PT, UP0, 0x80, 0x0 ;  /* 0x000000000000781c */ /* 0x000fe20003f0f008 */
[----:B------:R-:W-:Y:S01]  /*3800*/  FFMA.FTZ R18, R171, -UR5, R18 ;  /* 0x80000005ab127c23 */ /* 0x000fe20008010012 */
[----:B------:R-:W-:Y:S02]  /*3810*/  @P3 FSEL R10, R10, -INF , !P5 ;  /* 0xff8000000a0a3808 */ /* 0x000fe40006800000 */
[----:B------:R-:W-:Y:S02]  /*3820*/  PLOP3.LUT P3, PT, PT, PT, UP0, 0x80, 0x0 ;  /* 0x000000000000781c */ /* 0x000fe40003f6f008 */
[----:B------:R-:W-:Y:S02]  /*3830*/  @P1 FSEL R4, R4, -INF , !P5 ;  /* 0xff80000004041808 */ /* 0x000fe40006800000 */
[----:B------:R-:W-:Y:S02]  /*3840*/  FSETP.NEU.FTZ.AND P1, PT, R239, -INF , PT ;  /* 0xff800000ef00780b */ /* 0x000fe40003f3d000 */
[----:B------:R-:W-:Y:S01]  /*3850*/  PLOP3.LUT P5, PT, PT, PT, UP0, 0x80, 0x0 ;  /* 0x000000000000781c */ /* 0x000fe20003faf008 */
[----:B------:R-:W-:Y:S01]  /*3860*/  @P2 VIADD R109, R108, 0x1 ;  /* 0x000000016c6d2836 */ /* 0x000fe20000000000 */
[----:B------:R-:W-:Y:S01]  /*3870*/  FSEL R162, R162, RZ, P1 ;  /* 0x000000ffa2a27208 */ /* 0x000fe20000800000 */
[----:B------:R-:W-:Y:S01]  /*3880*/  @P0 VIADD R165, R108, 0x8 ;  /* 0x000000086ca50836 */ /* 0x000fe20000000000 */
[----:B------:R-:W-:Y:S02]  /*3890*/  ISETP.GE.AND P1, PT, R102, RZ, PT ;  /* 0x000000ff6600720c */ /* 0x000fe40003f26270 */
[----:B------:R-:W-:Y:S01]  /*38a0*/  ISETP.GE.AND P2, PT, R101, RZ, PT ;  /* 0x000000ff6500720c */ /* 0x000fe20003f46270 */
[----:B------:R-:W-:Y:S01]  /*38b0*/  @P3 VIADD R166, R108, 0x9 ;  /* 0x000000096ca63836 */ /* 0x000fe20000000000 */
[----:B------:R-:W-:Y:S02]  /*38c0*/  ISETP.GE.AND P0, PT, R100, RZ, PT ;  /* 0x000000ff6400720c */ /* 0x000fe40003f06270 */
[----:B------:R-:W-:Y:S02]  /*38d0*/  ISETP.GE.AND P3, PT, R103, RZ, PT ;  /* 0x000000ff6700720c */ /* 0x000fe40003f66270 */
[----:B------:R-:W-:Y:S02]  /*38e0*/  FSEL R164, R164, RZ, P4 ;  /* 0x000000ffa4a47208 */ /* 0x000fe40002000000 */
[----:B------:R-:W-:Y:S01]  /*38f0*/  @P5 ISETP.GE.AND P5, PT, R109, UR6, PT ;  /* 0x000000066d005c0c */ /* 0x000fe2000bfa6270 */
[----:B------:R-:W-:Y:S01]  /*3900*/  FMUL.FTZ R109, R240, 1.4426950216293334961 ;  /* 0x3fb8aa3bf06d7820 */ /* 0x000fe20000410000 */
[----:B------:R-:W-:Y:S01]  /*3910*/  FSEL R163, R163, RZ, P6 ;  /* 0x000000ffa3a37208 */ /* 0x000fe20003000000 */
[--C-:B------:R-:W-:Y:S01]  /*3920*/  FFMA.FTZ R4, R4, UR7, -R164.reuse ;  /* 0x0000000704047c23 */ /* 0x100fe200080108a4 */
[----:B------:R-:W-:Y:S02]  /*3930*/  PLOP3.LUT P6, PT, PT, PT, UP0, 0x80, 0x0 ;  /* 0x000000000000781c */ /* 0x000fe40003fcf008 */
[C---:B------:R-:W-:Y:S01]  /*3940*/  @!P1 IADD3 R102, -R0.reuse, 0x1, RZ ;  /* 0x0000000100669810 */ /* 0x040fe20007ffe1ff */
[----:B------:R1:W-:Y:S01]  /*3950*/  MUFU.EX2 R244, R4 ;  /* 0x0000000400f47308 */ /* 0x0003e20000000800 */
[----:B------:R-:W-:Y:S01]  /*3960*/  @!P2 IADD3 R101, -R0, -0x7, RZ ;  /* 0xfffffff90065a810 */ /* 0x000fe20007ffe1ff */
[----:B------:R-:W-:Y:S01]  /*3970*/  FFMA.FTZ R6, R6, UR7, -R163 ;  /* 0x0000000706067c23 */ /* 0x000fe200080108a3 */
[----:B------:R-:W-:Y:S02]  /*3980*/  @!P0 IADD3 R100, -R0, -0x3f, RZ ;  /* 0xffffffc100648810 */ /* 0x000fe40007ffe1ff */
[----:B------:R-:W-:Y:S02]  /*3990*/  FSETP.NEU.FTZ.AND P1, PT, R240, -INF , PT ;  /* 0xff800000f000780b */ /* 0x000fe40003f3d000 */
[----:B------:R-:W-:Y:S03]  /*39a0*/  PLOP3.LUT P2, PT, PT, PT, UP0, 0x80, 0x0 ;  /* 0x000000000000781c */ /* 0x000fe60003f4f008 */
[----:B------:R2:W-:Y:S01]  /*39b0*/  MUFU.EX2 R209, R6 ;  /* 0x0000000600d17308 */ /* 0x0005e20000000800 */
[----:B------:R-:W-:Y:S02]  /*39c0*/  PLOP3.LUT P0, PT, PT, PT, UP0, 0x80, 0x0 ;  /* 0x000000000000781c */ /* 0x000fe40003f0f008 */
[----:B------:R-:W-:Y:S01]  /*39d0*/  @P6 ISETP.GE.AND P6, PT, R166, UR6, PT ;  /* 0x00000006a6006c0c */ /* 0x000fe2000bfc6270 */
[C---:B------:R-:W-:Y:S01]  /*39e0*/  VIADD R166, R0.reuse, 0x38 ;  /* 0x0000003800a67836 */ /* 0x040fe20000000000 */
[----:B------:R-:W-:Y:S02]  /*39f0*/  I2FP.F32.S32 R170, R102 ;  /* 0x0000006600aa7245 */ /* 0x000fe40000201400 */
[----:B------:R-:W-:Y:S02]  /*3a00*/  I2FP.F32.S32 R175, R101 ;  /* 0x0000006500af7245 */ /* 0x000fe40000201400 */
[C---:B------:R-:W-:Y:S01]  /*3a10*/  @!P3 IADD3 R103, -R0.reuse, -0x47, RZ ;  /* 0xffffffb90067b810 */ /* 0x040fe20007ffe1ff */
[----:B-1----:R-:W-:Y:S01]  /*3a20*/  VIADD R4, R0, 0xfffffff8 ;  /* 0xfffffff800047836 */ /* 0x002fe20000000000 */
[----:B------:R-:W-:Y:S01]  /*3a30*/  FSEL R109, R109, RZ, P1 ;  /* 0x000000ff6d6d7208 */ /* 0x000fe20000800000 */
[----:B------:R-:W-:Y:S01]  /*3a40*/  FFMA.FTZ R7, R175, -UR5, R7 ;  /* 0x80000005af077c23 */ /* 0x000fe20008010007 */
[----:B------:R-:W-:Y:S01]  /*3a50*/  PLOP3.LUT P1, PT, PT, PT, UP0, 0x80, 0x0 ;  /* 0x000000000000781c */ /* 0x000fe20003f2f008 */
[----:B------:R-:W-:Y:S01]  /*3a60*/  FFMA.FTZ R5, R170, -UR5, R5 ;  /* 0x80000005aa057c23 */ /* 0x000fe20008010005 */
[----:B------:R-:W-:Y:S01]  /*3a70*/  I2FP.F32.S32 R103, R103 ;  /* 0x0000006700677245 */ /* 0x000fe20000201400 */
[----:B------:R-:W-:Y:S01]  /*3a80*/  FFMA.FTZ R10, R10, UR7, -R109 ;  /* 0x000000070a0a7c23 */ /* 0x000fe2000801086d */
[----:B------:R-:W-:Y:S01]  /*3a90*/  @P0 FSEL R7, R7, -INF , !P5 ;  /* 0xff80000007070808 */ /* 0x000fe20006800000 */
[----:B--2---:R-:W-:Y:S01]  /*3aa0*/  VIADD R6, R0, 0xffffffef ;  /* 0xffffffef00067836 */ /* 0x004fe20000000000 */
[----:B------:R-:W-:Y:S01]  /*3ab0*/  @P2 FSEL R5, R5, -INF , !P5 ;  /* 0xff80000005052808 */ /* 0x000fe20006800000 */
[----:B------:R-:W-:Y:S01]  /*3ac0*/  FFMA.FTZ R11, R103, -UR5, R11 ;  /* 0x80000005670b7c23 */ /* 0x000fe2000801000b */
[----:B------:R-:W-:Y:S01]  /*3ad0*/  PLOP3.LUT P4, PT, PT, PT, UP0, 0x80, 0x0 ;  /* 0x000000000000781c */ /* 0x000fe20003f8f008 */
[----:B------:R-:W-:Y:S01]  /*3ae0*/  FFMA.FTZ R7, R7, UR7, -R163 ;  /* 0x0000000707077c23 */ /* 0x000fe200080108a3 */
[----:B------:R-:W-:Y:S01]  /*3af0*/  PLOP3.LUT P2, PT, PT, PT, UP0, 0x80, 0x0 ;  /* 0x000000000000781c */ /* 0x000fe20003f4f008 */
[----:B------:R-:W-:Y:S01]  /*3b00*/  FFMA.FTZ R5, R5, UR7, -R164 ;  /* 0x0000000705057c23 */ /* 0x000fe200080108a4 */
[----:B------:R-:W-:Y:S01]  /*3b10*/  PLOP3.LUT P0, PT, PT, PT, UP0, 0x80, 0x0 ;  /* 0x000000000000781c */ /* 0x000fe20003f0f008 */
[----:B------:R1:W-:Y:S01]  /*3b20*/  MUFU.EX2 R200, R7 ;  /* 0x0000000700c87308 */ /* 0x0003e20000000800 */
[----:B------:R-:W-:Y:S01]  /*3b30*/  @P1 FSEL R11, R11, -INF , !P5 ;  /* 0xff8000000b0b1808 */ /* 0x000fe20006800000 */
[----:B------:R-:W-:Y:S01]  /*3b40*/  FFMA.FTZ R19, R170, -UR5, R19 ;  /* 0x80000005aa137c23 */ /* 0x000fe20008010013 */
[----:B------:R-:W-:Y:S02]  /*3b50*/  ISETP.GE.AND P1, PT, R166, RZ, PT ;  /* 0x000000ffa600720c */ /* 0x000fe40003f26270 */
[----:B------:R-:W-:Y:S01]  /*3b60*/  I2FP.F32.S32 R168, R100 ;  /* 0x0000006400a87245 */ /* 0x000fe20000201400 */
[----:B------:R-:W-:Y:S01]  /*3b70*/  FFMA.FTZ R11, R11, UR7, -R109 ;  /* 0x000000070b0b7c23 */ /* 0x000fe2000801086d */
[----:B------:R-:W-:Y:S01]  /*3b80*/  PLOP3.LUT P3, PT, PT, PT, UP0, 0x80, 0x0 ;  /* 0x000000000000781c */ /* 0x000fe20003f6f008 */
[----:B------:R-:W2:Y:S01]  /*3b90*/  LDSM.16.M88.4 R100, [R150+0x6400] ;  /* 0x006400009664783b */ /* 0x000ea20000000200 */
[----:B------:R-:W-:Y:S01]  /*3ba0*/  @P4 ISETP.GE.AND P4, PT, R165, UR6, PT ;  /* 0x00000006a5004c0c */ /* 0x000fe2000bf86270 */
[C---:B------:R-:W-:Y:S01]  /*3bb0*/  @P2 VIADD R173, R108.reuse, 0x10 ;  /* 0x000000106cad2836 */ /* 0x040fe20000000000 */
[----:B------:R-:W-:Y:S01]  /*3bc0*/  ISETP.GE.AND P2, PT, R167, RZ, PT ;  /* 0x000000ffa700720c */ /* 0x000fe20003f46270 */
[----:B------:R-:W-:Y:S01]  /*3bd0*/  @P0 VIADD R172, R108, 0x11 ;  /* 0x000000116cac0836 */ /* 0x000fe20000000000 */
[----:B------:R-:W-:Y:S01]  /*3be0*/  ISETP.GE.AND P0, PT, R4, RZ, PT ;  /* 0x000000ff0400720c */ /* 0x000fe20003f06270 */
[C---:B------:R-:W-:Y:S01]  /*3bf0*/  VIADD R165, R0.reuse, 0xfffffff7 ;  /* 0xfffffff700a57836 */ /* 0x040fe20000000000 */
[----:B------:R3:W4:Y:S01]  /*3c00*/  MUFU.EX2 R243, R5 ;  /* 0x0000000500f37308 */ /* 0x0007220000000800 */
[C---:B------:R-:W-:Y:S01]  /*3c10*/  @!P1 IADD3 R166, -R0.reuse, -0x38, RZ ;  /* 0xffffffc800a69810 */ /* 0x040fe20007ffe1ff */
[----:B-1----:R-:W-:Y:S02]  /*3c20*/  VIADD R7, R0, 0xfffffff0 ;  /* 0xfffffff000077836 */ /* 0x002fe40000000000 */
[C---:B------:R-:W-:Y:S01]  /*3c30*/  FFMA.FTZ R9, R168.reuse, -UR5, R9 ;  /* 0x80000005a8097c23 */ /* 0x040fe20008010009 */
[----:B------:R-:W-:Y:S01]  /*3c40*/  ISETP.GE.AND P1, PT, R165, RZ, PT ;  /* 0x000000ffa500720c */ /* 0x000fe20003f26270 */
[----:B------:R-:W-:Y:S01]  /*3c50*/  FFMA.FTZ R15, R168, -UR5, R15 ;  /* 0x80000005a80f7c23 */ /* 0x000fe2000801000f */
[----:B------:R-:W-:Y:S02]  /*3c60*/  I2FP.F32.S32 R166, R166 ;  /* 0x000000a600a67245 */ /* 0x000fe40000201400 */
[----:B------:R-:W-:Y:S01]  /*3c70*/  @P3 FSEL R9, R9, -INF , !P5 ;  /* 0xff80000009093808 */ /* 0x000fe20006800000 */
[----:B------:R-:W-:Y:S01]  /*3c80*/  MUFU.EX2 R217, R10 ;  /* 0x0000000a00d97308 */ /* 0x000fe20000000800 */
[----:B------:R-:W-:Y:S01]  /*3c90*/  @!P2 IADD3 R167, -R0, -0x37, RZ ;  /* 0xffffffc900a7a810 */ /* 0x000fe20007ffe1ff */
[----:B------:R-:W-:Y:S01]  /*3ca0*/  FFMA.FTZ R12, R166, -UR5, R12 ;  /* 0x80000005a60c7c23 */ /* 0x000fe2000801000c */
[----:B------:R-:W-:Y:S01]  /*3cb0*/  @!P0 IADD3 R4, -R0, 0x8, RZ ;  /* 0x0000000800048810 */ /* 0x000fe20007ffe1ff */
[--C-:B------:R-:W-:Y:S01]  /*3cc0*/  FFMA.FTZ R9, R9, UR7, -R162.reuse ;  /* 0x0000000709097c23 */ /* 0x100fe200080108a2 */
[----:B------:R-:W-:Y:S02]  /*3cd0*/  PLOP3.LUT P2, PT, PT, PT, UP0, 0x80, 0x0 ;  /* 0x000000000000781c */ /* 0x000fe40003f4f008 */
[----:B------:R-:W-:Y:S01]  /*3ce0*/  PLOP3.LUT P0, PT, PT, PT, UP0, 0x80, 0x0 ;  /* 0x000000000000781c */ /* 0x000fe20003f0f008 */
[----:B---3--:R-:W-:Y:S01]  /*3cf0*/  FFMA.FTZ R5, R8, UR7, -R162 ;  /* 0x0000000708057c23 */ /* 0x008fe200080108a2 */
[C---:B------:R-:W-:Y:S01]  /*3d00*/  @!P1 IADD3 R165, -R0.reuse, 0x9, RZ ;  /* 0x0000000900a59810 */ /* 0x040fe20007ffe1ff */
[----:B------:R-:W-:Y:S01]  /*3d10*/  MUFU.EX2 R212, R9 ;  /* 0x0000000900d47308 */ /* 0x000fe20000000800 */
[----:B------:R-:W-:Y:S02]  /*3d20*/  PLOP3.LUT P1, PT, PT, PT, UP0, 0x80, 0x0 ;  /* 0x000000000000781c */ /* 0x000fe40003f2f008 */
[----:B------:R-:W-:Y:S02]  /*3d30*/  I2FP.F32.S32 R165, R165 ;  /* 0x000000a500a57245 */ /* 0x000fe40000201400 */
[----:B------:R-:W-:Y:S01]  /*3d40*/  I2FP.F32.S32 R8, R4 ;  /* 0x0000000400087245 */ /* 0x000fe20000201400 */
[----:B------:R-:W-:Y:S01]  /*3d50*/  VIADD R4, R0, 0x2f ;  /* 0x0000002f00047836 */ /* 0x000fe20000000000 */
[----:B------:R-:W-:Y:S01]  /*3d60*/  I2FP.F32.S32 R167, R167 ;  /* 0x000000a700a77245 */ /* 0x000fe20000201400 */
[----:B------:R-:W-:Y:S01]  /*3d70*/  FFMA.FTZ R17, R165, -UR5, R17 ;  /* 0x80000005a5117c23 */ /* 0x000fe20008010011 */
[----:B------:R-:W-:Y:S01]  /*3d80*/  @P2 FSEL R12, R12, -INF , !P4 ;  /* 0xff8000000c0c2808 */ /* 0x000fe20006000000 */
[----:B------:R1:W3:Y:S01]  /*3d90*/  MUFU.EX2 R213, R5 ;  /* 0x0000000500d57308 */ /* 0x0002e20000000800 */
[----:B------:R-:W-:Y:S01]  /*3da0*/  @P0 FSEL R14, R14, -INF , !P4 ;  /* 0xff8000000e0e0808 */ /* 0x000fe20006000000 */
[----:B------:R-:W-:Y:S01]  /*3db0*/  FFMA.FTZ R16, R8, -UR5, R16 ;  /* 0x8000000508107c23 */ /* 0x000fe20008010010 */
[----:B------:R-:W-:Y:S01]  /*3dc0*/  PLOP3.LUT P2, PT, PT, PT, UP0, 0x80, 0x0 ;  /* 0x000000000000781c */ /* 0x000fe20003f4f008 */
[-C--:B--2---:R-:W-:Y:S01]  /*3dd0*/  HMMA.16816.F32 R20, R104, R100.reuse, R20 ;  /* 0x000000646814723c */ /* 0x084fe20000001814 */
[----:B------:R-:W-:Y:S02]  /*3de0*/  PLOP3.LUT P0, PT, PT, PT, UP0, 0x80, 0x0 ;  /* 0x000000000000781c */ /* 0x000fe40003f0f008 */
[----:B------:R-:W-:Y:S03]  /*3df0*/  @P1 FSEL R16, R16, -INF , !P4 ;  /* 0xff80000010101808 */ /* 0x000fe60006000000 */
[----:B------:R2:W-:Y:S01]  /*3e00*/  MUFU.EX2 R216, R11 ;  /* 0x0000000b00d87308 */ /* 0x0005e20000000800 */
[----:B------:R-:W-:Y:S01]  /*3e10*/  PLOP3.LUT P1, PT, PT, PT, UP0, 0x80, 0x0 ;  /* 0x000000000000781c */ /* 0x000fe20003f2f008 */
[----:B------:R-:W-:Y:S01]  /*3e20*/  FFMA.FTZ R13, R167, -UR5, R13 ;  /* 0x80000005a70d7c23 */ /* 0x000fe2000801000d */
[----:B------:R-:W-:Y:S01]  /*3e30*/  PLOP3.LUT P3, PT, PT, PT, UP0, 0x80, 0x0 ;  /* 0x000000000000781c */ /* 0x000fe20003f6f008 */
[C---:B------:R-:W-:Y:S01]  /*3e40*/  HMMA.16816.F32 R24, R112.reuse, R100, R24 ;  /* 0x000000647018723c */ /* 0x040fe20000001818 */
[----:B------:R-:W-:Y:S03]  /*3e50*/  PLOP3.LUT P5, PT, PT, PT, UP0, 0x80, 0x0 ;  /* 0x000000000000781c */ /* 0x000fe60003faf008 */
[----:B------:R-:W-:Y:S01]  /*3e60*/  @P2 FSEL R18, R18, -INF , !P4 ;  /* 0xff80000012122808 */ /* 0x000fe20006000000 */
[----:B-1----:R-:W-:Y:S01]  /*3e70*/  VIADD R5, R0, 0x30 ;  /* 0x0000003000057836 */ /* 0x002fe20000000000 */
[----:B------:R-:W-:Y:S01]  /*3e80*/  @P0 FSEL R13, R13, -INF , !P6 ;  /* 0xff8000000d0d0808 */ /* 0x000fe20007000000 */
[-C--:B------:R-:W-:Y:S01]  /*3e90*/  HMMA.16816.F32 R28, R112, R102.reuse, R28 ;  /* 0x00000066701c723c */ /* 0x080fe2000000181c */
[----:B------:R-:W-:Y:S02]  /*3ea0*/  PLOP3.LUT P4, PT, PT, PT, UP0, 0x80, 0x0 ;  /* 0x000000000000781c */ /* 0x000fe40003f8f008 */
[----:B------:R-:W-:Y:S01]  /*3eb0*/  PLOP3.LUT P0, PT, PT, PT, UP0, 0x80, 0x0 ;  /* 0x000000000000781c */ /* 0x000fe20003f0f008 */
[----:B------:R-:W-:Y:S01]  /*3ec0*/  FFMA.FTZ R14, R14, UR7, -R109 ;  /* 0x000000070e0e7c23 */ /* 0x000fe2000801086d */
[----:B------:R-:W-:Y:S01]  /*3ed0*/  @P1 FSEL R15, R15, -INF , !P6 ;  /* 0xff8000000f0f1808 */ /* 0x000fe20007000000 */
[C---:B------:R-:W-:Y:S01]  /*3ee0*/  HMMA.16816.F32 R32, R104.reuse, R102, R32 ;  /* 0x000000666820723c */ /* 0x040fe20000001820 */
[----:B------:R-:W-:Y:S01]  /*3ef0*/  PLOP3.LUT P1, PT, PT, PT, UP0, 0x80, 0x0 ;  /* 0x000000000000781c */ /* 0x000fe20003f2f008 */
[----:B------:R1:W-:Y:S01]  /*3f00*/  MUFU.EX2 R215, R14 ;  /* 0x0000000e00d77308 */ /* 0x0003e20000000800 */
[----:B------:R-:W-:Y:S02]  /*3f10*/  PLOP3.LUT P2, PT, PT, PT, UP0, 0x80, 0x0 ;  /* 0x000000000000781c */ /* 0x000fe40003f4f008 */
[----:B------:R-:W-:Y:S01]  /*3f20*/  @P3 ISETP.GE.AND P3, PT, R173, UR6, PT ;  /* 0x00000006ad003c0c */ /* 0x000fe2000bf66270 */
[----:B------:R-:W-:Y:S01]  /*3f30*/  FFMA.FTZ R23, R165, -UR5, R23 ;  /* 0x80000005a5177c23 */ /* 0x000fe20008010017 */
[----:B------:R-:W-:Y:S01]  /*3f40*/  @P5 ISETP.GE.AND P5, PT, R172, UR6, PT ;  /* 0x00000006ac005c0c */ /* 0x000fe2000bfa6270 */
[--C-:B------:R-:W-:Y:S03]  /*3f50*/  FFMA.FTZ R18, R18, UR7, -R163.reuse ;  /* 0x0000000712127c23 */ /* 0x100fe600080108a3 */
[----:B------:R-:W-:Y:S01]  /*3f60*/  @P4 FSEL R17, R17, -INF , !P6 ;  /* 0xff80000011114808 */ /* 0x000fe20007000000 */
[----:B------:R-:W-:Y:S01]  /*3f70*/  @P0 VIADD R10, R108, 0x18 ;  /* 0x000000186c0a0836 */ /* 0x000fe20000000000 */
[----:B------:R-:W-:Y:S01]  /*3f80*/  ISETP.GE.AND P4, PT, R7, RZ, PT ;  /* 0x000000ff0700720c */ /* 0x000fe20003f86270 */
[----:B------:R-:W-:Y:S01]  /*3f90*/  FFMA.FTZ R26, R166, -UR5, R26 ;  /* 0x80000005a61a7c23 */ /* 0x000fe2000801001a */
[----:B------:R-:W-:Y:S01]  /*3fa0*/  ISETP.GE.AND P0, PT, R6, RZ, PT ;  /* 0x000000ff0600720c */ /* 0x000fe20003f06270 */
[----:B------:R-:W-:Y:S01]  /*3fb0*/  @P1 VIADD R9, R108, 0x19 ;  /* 0x000000196c091836 */ /* 0x000fe20000000000 */
[----:B------:R-:W-:Y:S01]  /*3fc0*/  ISETP.GE.AND P1, PT, R5, RZ, PT ;  /* 0x000000ff0500720c */ /* 0x000fe20003f26270 */
[----:B------:R-:W-:Y:S01]  /*3fd0*/  FFMA.FTZ R17, R17, UR7, -R164 ;  /* 0x0000000711117c23 */ /* 0x000fe200080108a4 */
[----:B------:R-:W-:Y:S01]  /*3fe0*/  @P2 FSEL R19, R19, -INF , !P6 ;  /* 0xff80000013132808 */ /* 0x000fe20007000000 */
[----:B------:R-:W-:Y:S01]  /*3ff0*/  MUFU.EX2 R193, R18 ;  /* 0x0000001200c17308 */ /* 0x000fe20000000800 */
[----:B------:R-:W-:Y:S01]  /*4000*/  PLOP3.LUT P6, PT, PT, PT, UP0, 0x80, 0x0 ;  /* 0x000000000000781c */ /* 0x000fe20003fcf008 */
[--C-:B------:R-:W-:Y:S01]  /*4010*/  FFMA.FTZ R12, R12, UR7, -R162.reuse ;  /* 0x000000070c0c7c23 */ /* 0x100fe200080108a2 */
[----:B------:R-:W-:Y:S01]  /*4020*/  PLOP3.LUT P2, PT, PT, PT, UP0, 0x80, 0x0 ;  /* 0x000000000000781c */ /* 0x000fe20003f4f008 */
[----:B------:R-:W-:Y:S01]  /*4030*/  FFMA.FTZ R13, R13, UR7, -R162 ;  /* 0x000000070d0d7c23 */ /* 0x000fe200080108a2 */
[----:B------:R-:W-:Y:S01]  /*4040*/  FFMA.FTZ R19, R19, UR7, -R163 ;  /* 0x0000000713137c23 */ /* 0x000fe200080108a3 */
[----:B------:R-:W-:Y:S01]  /*4050*/  @!P4 IADD3 R7, -R0, 0x10, RZ ;  /* 0x000000100007c810 */ /* 0x000fe20007ffe1ff */
[----:B------:R-:W-:Y:S01]  /*4060*/  FFMA.FTZ R22, R8, -UR5, R22 ;  /* 0x8000000508167c23 */ /* 0x000fe20008010016 */
[----:B------:R-:W-:Y:S01]  /*4070*/  @!P0 IADD3 R6, -R0, 0x11, RZ ;  /* 0x0000001100068810 */ /* 0x000fe20007ffe1ff */
[----:B------:R-:W-:Y:S01]  /*4080*/  FFMA.FTZ R8, R15, UR7, -R109 ;  /* 0x000000070f087c23 */ /* 0x000fe2000801086d */
[----:B------:R-:W-:Y:S01]  /*4090*/  PLOP3.LUT P0, PT, PT, PT, UP0, 0x80, 0x0 ;  /* 0x000000000000781c */ /* 0x000fe20003f0f008 */
[----:B------:R-:W-:Y:S01]  /*40a0*/  MUFU.EX2 R237, R17 ;  /* 0x0000001100ed7308 */ /* 0x000fe20000000800 */
[----:B------:R-:W-:Y:S01]  /*40b0*/  I2FP.F32.S32 R15, R7 ;  /* 0x00000007000f7245 */ /* 0x000fe20000201400 */
[----:B------:R-:W-:Y:S01]  /*40c0*/  FFMA.FTZ R7, R16, UR7, -R164 ;  /* 0x0000000710077c23 */ /* 0x000fe200080108a4 */
[----:B------:R-:W-:Y:S01]  /*40d0*/  @!P1 IADD3 R5, -R0, -0x30, RZ ;  /* 0xffffffd000059810 */ /* 0x000fe20007ffe1ff */
[----:B------:R-:W-:Y:S01]  /*40e0*/  FFMA.FTZ R27, R167, -UR5, R27 ;  /* 0x80000005a71b7c23 */ /* 0x000fe2000801001b */
[----:B------:R-:W-:Y:S01]  /*40f0*/  PLOP3.LUT P1, PT, PT, PT, UP0, 0x80, 0x0 ;  /* 0x000000000000781c */ /* 0x000fe20003f2f008 */
[C---:B------:R-:W-:Y:S01]  /*4100*/  FFMA.FTZ R20, R15.reuse, -UR5, R20 ;  /* 0x800000050f147c23 */ /* 0x040fe20008010014 */
[----:B------:R-:W-:Y:S03]  /*4110*/  ISETP.GE.AND P4, PT, R4, RZ, PT ;  /* 0x000000ff0400720c */ /* 0x000fe60003f86270 */
[----:B------:R4:W-:Y:S01]  /*4120*/  MUFU.EX2 R238, R7 ;  /* 0x0000000700ee7308 */ /* 0x0009e20000000800 */
[----:B--2---:R-:W-:Y:S01]  /*4130*/  I2FP.F32.S32 R11, R5 ;  /* 0x00000005000b7245 */ /* 0x004fe20000201400 */
[----:B------:R-:W-:Y:S01]  /*4140*/  FFMA.FTZ R34, R15, -UR5, R34 ;  /* 0x800000050f227c23 */ /* 0x000fe20008010022 */
[----:B------:R-:W-:Y:S01]  /*4150*/  @P6 ISETP.GE.AND P6, PT, R9, UR6, PT ;  /* 0x0000000609006c0c */ /* 0x000fe2000bfc6270 */
[----:B------:R-:W-:Y:S01]  /*4160*/  VIADD R9, R0, 0xffffffe8 ;  /* 0xffffffe800097836 */ /* 0x000fe20000000000 */
[----:B------:R-:W-:Y:S01]  /*4170*/  @P0 FSEL R20, R20, -INF , !P3 ;  /* 0xff80000014140808 */ /* 0x000fe20005800000 */
[C---:B------:R-:W-:Y:S01]  /*4180*/  FFMA.FTZ R24, R11.reuse, -UR5, R24 ;  /* 0x800000050b187c23 */ /* 0x040fe20008010018 */
[----:B------:R-:W-:Y:S03]  /*4190*/  PLOP3.LUT P0, PT, PT, PT, UP0, 0x80, 0x0 ;  /* 0x000000000000781c */ /* 0x000fe60003f0f008 */
[----:B------:R2:W-:Y:S01]  /*41a0*/  MUFU.EX2 R214, R8 ;  /* 0x0000000800d67308 */ /* 0x0005e20000000800 */
[----:B------:R-:W-:Y:S01]  /*41b0*/  I2FP.F32.S32 R16, R6 ;  /* 0x0000000600107245 */ /* 0x000fe20000201400 */
[----:B------:R-:W-:Y:S01]  /*41c0*/  FFMA.FTZ R20, R20, UR7, -R164 ;  /* 0x0000000714147c23 */ /* 0x000fe200080108a4 */
[----:B------:R-:W-:Y:S01]  /*41d0*/  @P1 FSEL R22, R22, -INF , !P3 ;  /* 0xff80000016161808 */ /* 0x000fe20005800000 */
[----:B------:R-:W-:Y:S01]  /*41e0*/  FFMA.FTZ R30, R11, -UR5, R30 ;  /* 0x800000050b1e7c23 */ /* 0x000fe2000801001e */
[----:B------:R-:W-:Y:S01]  /*41f0*/  PLOP3.LUT P1, PT, PT, PT, UP0, 0x80, 0x0 ;  /* 0x000000000000781c */ /* 0x000fe20003f2f008 */
[----:B------:R-:W-:Y:S01]  /*4200*/  FFMA.FTZ R21, R16, -UR5, R21 ;  /* 0x8000000510157c23 */ /* 0x000fe20008010015 */
[----:B------:R-:W-:Y:S01]  /*4210*/  @!P4 IADD3 R4, -R0, -0x2f, RZ ;  /* 0xffffffd10004c810 */ /* 0x000fe20007ffe1ff */
[----:B------:R-:W-:Y:S01]  /*4220*/  FFMA.FTZ R22, R22, UR7, -R163 ;  /* 0x0000000716167c23 */ /* 0x000fe200080108a3 */
[----:B------:R-:W-:Y:S01]  /*4230*/  PLOP3.LUT P4, PT, PT, PT, UP0, 0x80, 0x0 ;  /* 0x000000000000781c */ /* 0x000fe20003f8f008 */
[----:B------:R-:W-:Y:S01]  /*4240*/  MUFU.EX2 R211, R12 ;  /* 0x0000000c00d37308 */ /* 0x000fe20000000800 */
[----:B-1----:R-:W-:Y:S01]  /*4250*/  I2FP.F32.S32 R14, R4 ;  /* 0x00000004000e7245 */ /* 0x002fe20000201400 */
[----:B------:R-:W-:Y:S01]  /*4260*/  FFMA.FTZ R35, R16, -UR5, R35 ;  /* 0x8000000510237c23 */ /* 0x000fe20008010023 */
[----:B------:R-:W-:Y:S01]  /*4270*/  @P0 FSEL R26, R26, -INF , !P3 ;  /* 0xff8000001a1a0808 */ /* 0x000fe20005800000 */
[----:B----4-:R-:W1:Y:S01]  /*4280*/  LDSM.16.M88.4 R4, [R150+0x6800] ;  /* 0x006800009604783b */ /* 0x010e620000000200 */
[----:B------:R-:W-:Y:S01]  /*4290*/  PLOP3.LUT P0, PT, PT, PT, UP0, 0x80, 0x0 ;  /* 0x000000000000781c */ /* 0x000fe20003f0f008 */
[----:B------:R-:W-:Y:S01]  /*42a0*/  FFMA.FTZ R25, R14, -UR5, R25 ;  /* 0x800000050e197c23 */ /* 0x000fe20008010019 */
[----:B------:R-:W-:Y:S01]  /*42b0*/  @P2 ISETP.GE.AND P2, PT, R10, UR6, PT ;  /* 0x000000060a002c0c */ /* 0x000fe2000bf46270 */
[----:B------:R-:W-:Y:S01]  /*42c0*/  @P1 VIADD R17, R108, 0x20 ;  /* 0x000000206c111836 */ /* 0x000fe20000000000 */
[----:B------:R-:W-:Y:S01]  /*42d0*/  PLOP3.LUT P1, PT, PT, PT, UP0, 0x80, 0x0 ;  /* 0x000000000000781c */ /* 0x000fe20003f2f008 */
[----:B--2---:R-:W-:Y:S01]  /*42e0*/  VIADD R8, R0, 0x28 ;  /* 0x0000002800087836 */ /* 0x004fe20000000000 */
[----:B------:R2:W-:Y:S01]  /*42f0*/  MUFU.EX2 R210, R13 ;  /* 0x0000000d00d27308 */ /* 0x0005e20000000800 */
[----:B------:R-:W-:Y:S01]  /*4300*/  @P4 FSEL R24, R24, -INF , !P3 ;  /* 0xff80000018184808 */ /* 0x000fe20005800000 */
[----:B------:R-:W-:Y:S01]  /*4310*/  VIADD R10, R0, 0x27 ;  /* 0x00000027000a7836 */ /* 0x000fe20000000000 */
[----:B------:R-:W-:Y:S01]  /*4320*/  PLOP3.LUT P4, PT, PT, PT, UP0, 0x80, 0x0 ;  /* 0x000000000000781c */ /* 0x000fe20003f8f008 */
[----:B------:R-:W-:Y:S01]  /*4330*/  FFMA.FTZ R26, R26, UR7, -R109 ;  /* 0x000000071a1a7c23 */ /* 0x000fe2000801086d */
[----:B------:R-:W-:Y:S01]  /*4340*/  PLOP3.LUT P3, PT, PT, PT, UP0, 0x80, 0x0 ;  /* 0x000000000000781c */ /* 0x000fe20003f6f008 */
[--C-:B------:R-:W-:Y:S01]  /*4350*/  FFMA.FTZ R24, R24, UR7, -R162.reuse ;  /* 0x0000000718187c23 */ /* 0x100fe200080108a2 */
[----:B------:R-:W-:Y:S03]  /*4360*/  @P0 FSEL R23, R23, -INF , !P5 ;  /* 0xff80000017170808 */ /* 0x000fe60006800000 */
[----:B------:R-:W-:Y:S01]  /*4370*/  MUFU.EX2 R191, R19 ;  /* 0x0000001300bf7308 */ /* 0x000fe20000000800 */
[----:B------:R-:W-:Y:S01]  /*4380*/  ISETP.GE.AND P0, PT, R8, RZ, PT ;  /* 0x000000ff0800720c */ /* 0x000fe20003f06270 */
[----:B------:R-:W-:Y:S01]  /*4390*/  FFMA.FTZ R31, R14, -UR5, R31 ;  /* 0x800000050e1f7c23 */ /* 0x000fe2000801001f */
[----:B------:R-:W-:Y:S01]  /*43a0*/  @P1 FSEL R25, R25, -INF , !P5 ;  /* 0xff80000019191808 */ /* 0x000fe20006800000 */
[----:B------:R-:W-:Y:S01]  /*43b0*/  FFMA.FTZ R23, R23, UR7, -R163 ;  /* 0x0000000717177c23 */ /* 0x000fe200080108a3 */
[----:B------:R-:W-:Y:S01]  /*43c0*/  ISETP.GE.AND P1, PT, R9, RZ, PT ;  /* 0x000000ff0900720c */ /* 0x000fe20003f26270 */
[----:B------:R-:W-:Y:S01]  /*43d0*/  @P4 VIADD R18, R108, 0x21 ;  /* 0x000000216c124836 */ /* 0x000fe20000000000 */
[----:B------:R-:W-:Y:S01]  /*43e0*/  PLOP3.LUT P4, PT, PT, PT, UP0, 0x80, 0x0 ;  /* 0x000000000000781c */ /* 0x000fe20003f8f008 */
[----:B------:R-:W-:Y:S01]  /*43f0*/  FFMA.FTZ R25, R25, UR7, -R162 ;  /* 0x0000000719197c23 */ /* 0x000fe200080108a2 */
[----:B------:R-:W-:Y:S01]  /*4400*/  @P3 FSEL R21, R21, -INF , !P5 ;  /* 0xff80000015153808 */ /* 0x000fe20006800000 */
[----:B------:R-:W-:Y:S01]  /*4410*/  MUFU.EX2 R236, R20 ;  /* 0x0000001400ec7308 */ /* 0x000fe20000000800 */
[----:B------:R-:W-:Y:S03]  /*4420*/  PLOP3.LUT P3, PT, PT, PT, UP0, 0x80, 0x0 ;  /* 0x000000000000781c */ /* 0x000fe60003f6f008 */
[C---:B------:R-:W-:Y:S01]  /*4430*/  @!P0 IADD3 R8, -R0.reuse, -0x28, RZ ;  /* 0xffffffd800088810 */ /* 0x040fe20007ffe1ff */
[----:B------:R-:W-:Y:S01]  /*4440*/  FFMA.FTZ R21, R21, UR7, -R164 ;  /* 0x0000000715157c23 */ /* 0x000fe200080108a4 */
[----:B------:R-:W-:Y:S02]  /*4450*/  PLOP3.LUT P0, PT, PT, PT, UP0, 0x80, 0x0 ;  /* 0x000000000000781c */ /* 0x000fe40003f0f008 */
[----:B--2---:R-:W-:Y:S01]  /*4460*/  I2FP.F32.S32 R13, R8 ;  /* 0x00000008000d7245 */ /* 0x004fe20000201400 */
[C---:B------:R-:W-:Y:S01]  /*4470*/  VIADD R8, R0.reuse, 0xffffffe7 ;  /* 0xffffffe700087836 */ /* 0x040fe20000000000 */
[C---:B------:R-:W-:Y:S01]  /*4480*/  @!P1 IADD3 R9, -R0.reuse, 0x18, RZ ;  /* 0x0000001800099810 */ /* 0x040fe20007ffe1ff */
[----:B------:R-:W-:Y:S01]  /*4490*/  MUFU.EX2 R233, R21 ;  /* 0x0000001500e97308 */ /* 0x000fe20000000800 */
[----:B------:R-:W-:Y:S01]  /*44a0*/  PLOP3.LUT P1, PT, PT, PT, UP0, 0x80, 0x0 ;  /* 0x000000000000781c */ /* 0x000fe20003f2f008 */
[----:B------:R-:W-:Y:S01]  /*44b0*/  FFMA.FTZ R28, R13, -UR5, R28 ;  /* 0x800000050d1c7c23 */ /* 0x000fe2000801001c */
[----:B------:R-:W-:Y:S01]  /*44c0*/  I2FP.F32.S32 R12, R9 ;  /* 0x00000009000c7245 */ /* 0x000fe20000201400 */
[-C--:B-1----:R-:W-:Y:S03]  /*44d0*/  HMMA.16816.F32 R36, R104, R4.reuse, R36 ;  /* 0x000000046824723c */ /* 0x082fe60000001824 */
[----:B------:R-:W-:Y:S01]  /*44e0*/  @P4 FSEL R27, R27, -INF , !P5 ;  /* 0xff8000001b1b4808 */ /* 0x000fe20006800000 */
[----:B------:R-:W-:Y:S01]  /*44f0*/  VIADD R9, R0, 0xffffffe0 ;  /* 0xffffffe000097836 */ /* 0x000fe20000000000 */
[----:B------:R-:W-:Y:S01]  /*4500*/  PLOP3.LUT P5, PT, PT, PT, UP0, 0x80, 0x0 ;  /* 0x000000000000781c */ /* 0x000fe20003faf008 */
[C---:B------:R-:W-:Y:S01]  /*4510*/  HMMA.16816.F32 R40, R112.reuse, R4, R40 ;  /* 0x000000047028723c */ /* 0x040fe20000001828 */
[----:B------:R-:W-:Y:S03]  /*4520*/  MUFU.EX2 R189, R22 ;  /* 0x0000001600bd7308 */ /* 0x000fe60000000800 */
[----:B------:R-:W-:Y:S01]  /*4530*/  ISETP.GE.AND P4, PT, R10, RZ, PT ;  /* 0x000000ff0a00720c */ /* 0x000fe20003f86270 */
[--C-:B------:R-:W-:Y:S01]  /*4540*/  FFMA.FTZ R27, R27, UR7, -R109.reuse ;  /* 0x000000071b1b7c23 */ /* 0x100fe2000801086d */
[----:B------:R-:W-:Y:S01]  /*4550*/  @P0 FSEL R30, R30, -INF , !P2 ;  /* 0xff8000001e1e0808 */ /* 0x000fe20005000000 */
[----:B------:R-:W-:Y:S01]  /*4560*/  FFMA.FTZ R32, R12, -UR5, R32 ;  /* 0x800000050c207c23 */ /* 0x000fe20008010020 */
[----:B------:R-:W-:Y:S01]  /*4570*/  PLOP3.LUT P0, PT, PT, PT, UP0, 0x80, 0x0 ;  /* 0x000000000000781c */ /* 0x000fe20003f0f008 */
[-C--:B------:R-:W-:Y:S02]  /*4580*/  HMMA.16816.F32 R44, R112, R6.reuse, R44 ;  /* 0x00000006702c723c */ /* 0x080fe4000000182c */
[----:B------:R-:W-:Y:S01]  /*4590*/  MUFU.EX2 R188, R23 ;  /* 0x0000001700bc7308 */ /* 0x000fe20000000800 */
[----:B------:R-:W-:Y:S01]  /*45a0*/  @P1 FSEL R32, R32, -INF , !P2 ;  /* 0xff80000020201808 */ /* 0x000fe20005000000 */
[----:B------:R-:W-:Y:S01]  /*45b0*/  VIADD R4, R0, 0x1f ;  /* 0x0000001f00047836 */ /* 0x000fe20000000000 */
[----:B------:R-:W-:Y:S01]  /*45c0*/  ISETP.GE.AND P1, PT, R8, RZ, PT ;  /* 0x000000ff0800720c */ /* 0x000fe20003f26270 */
[C---:B------:R-:W-:Y:S06]  /*45d0*/  HMMA.16816.F32 R48, R104.reuse, R6, R48 ;  /* 0x000000066830723c */ /* 0x040fec0000001830 */
[----:B------:R-:W-:Y:S01]  /*45e0*/  MUFU.EX2 R199, R26 ;  /* 0x0000001a00c77308 */ /* 0x000fe20000000800 */
[----:B------:R-:W-:Y:S01]  /*45f0*/  @P5 FSEL R28, R28, -INF , !P2 ;  /* 0xff8000001c1c5808 */ /* 0x000fe20005000000 */
[----:B------:R-:W-:Y:S01]  /*4600*/  VIADD R5, R0, 0x20 ;  /* 0x0000002000057836 */ /* 0x000fe20000000000 */
[----:B------:R-:W-:Y:S02]  /*4610*/  PLOP3.LUT P5, PT, PT, PT, UP0, 0x80, 0x0 ;  /* 0x000000000000781c */ /* 0x000fe40003faf008 */
[----:B------:R-:W-:Y:S01]  /*4620*/  FFMA.FTZ R32, R32, UR7, -R164 ;  /* 0x0000000720207c23 */ /* 0x000fe200080108a4 */
[----:B------:R-:W-:Y:S01]  /*4630*/  @P0 FSEL R34, R34, -INF , !P2 ;  /* 0xff80000022220808 */ /* 0x000fe20005000000 */
[----:B------:R-:W-:Y:S01]  /*4640*/  FFMA.FTZ R28, R28, UR7, -R162 ;  /* 0x000000071c1c7c23 */ /* 0x000fe200080108a2 */
[----:B------:R-:W-:Y:S01]  /*4650*/  ISETP.GE.AND P0, PT, R9, RZ, PT ;  /* 0x000000ff0900720c */ /* 0x000fe20003f06270 */
[----:B------:R-:W-:Y:S01]  /*4660*/  FFMA.FTZ R30, R30, UR7, -R109 ;  /* 0x000000071e1e7c23 */ /* 0x000fe2000801086d */
[----:B------:R-:W-:Y:S01]  /*4670*/  @!P1 IADD3 R8, -R0, 0x19, RZ ;  /* 0x0000001900089810 */ /* 0x000fe20007ffe1ff */
[----:B------:R-:W-:Y:S01]  /*4680*/  FFMA.FTZ R34, R34, UR7, -R163 ;  /* 0x0000000722227c23 */ /* 0x000fe200080108a3 */
[----:B------:R-:W-:Y:S01]  /*4690*/  PLOP3.LUT P2, PT, PT, PT, UP0, 0x80, 0x0 ;  /* 0x000000000000781c */ /* 0x000fe20003f4f008 */
[----:B------:R-:W-:Y:S01]  /*46a0*/  MUFU.EX2 R232, R32 ;  /* 0x0000002000e87308 */ /* 0x000fe20000000800 */
[----:B------:R-:W-:Y:S01]  /*46b0*/  PLOP3.LUT P1, PT, PT, PT, UP0, 0x80, 0x0 ;  /* 0x000000000000781c */ /* 0x000fe20003f2f008 */
[----:B------:R-:W-:Y:S01]  /*46c0*/  @P3 VIADD R11, R108, 0x28 ;  /* 0x000000286c0b3836 */ /* 0x000fe20000000000 */
[----:B------:R-:W-:Y:S01]  /*46d0*/  PLOP3.LUT P3, PT, PT, PT, UP0, 0x80, 0x0 ;  /* 0x000000000000781c */ /* 0x000fe20003f6f008 */
[----:B------:R-:W-:Y:S01]  /*46e0*/  FFMA.FTZ R42, R13, -UR5, R42 ;  /* 0x800000050d2a7c23 */ /* 0x000fe2000801002a */
[----:B------:R-:W-:Y:S01]  /*46f0*/  @!P4 IADD3 R10, -R0, -0x27, RZ ;  /* 0xffffffd9000ac810 */ /* 0x000fe20007ffe1ff */
[----:B------:R-:W-:Y:S01]  /*4700*/  FFMA.FTZ R38, R12, -UR5, R38 ;  /* 0x800000050c267c23 */ /* 0x000fe20008010026 */
[----:B------:R-:W-:Y:S03]  /*4710*/  @P5 ISETP.GE.AND P5, PT, R11, UR6, PT ;  /* 0x000000060b005c0c */ /* 0x000fe6000bfa6270 */
[----:B------:R-:W-:Y:S01]  /*4720*/  MUFU.EX2 R181, R34 ;  /* 0x0000002200b57308 */ /* 0x000fe20000000800 */
[C---:B------:R-:W-:Y:S02]  /*4730*/  @!P0 IADD3 R9, -R0.reuse, 0x20, RZ ;  /* 0x0000002000098810 */ /* 0x040fe40007ffe1ff */
[----:B------:R-:W-:Y:S02]  /*4740*/  I2FP.F32.S32 R11, R10 ;  /* 0x0000000a000b7245 */ /* 0x000fe40000201400 */
[----:B------:R-:W-:Y:S02]  /*4750*/  PLOP3.LUT P0, PT, PT, PT, UP0, 0x80, 0x0 ;  /* 0x000000000000781c */ /* 0x000fe40003f0f008 */
[----:B------:R-:W-:Y:S03]  /*4760*/  @P1 FSEL R31, R31, -INF , !P6 ;  /* 0xff8000001f1f1808 */ /* 0x000fe60007000000 */
[----:B------:R-:W-:Y:S01]  /*4770*/  MUFU.EX2 R198, R27 ;  /* 0x0000001b00c67308 */ /* 0x000fe20000000800 */
[----:B------:R-:W-:Y:S01]  /*4780*/  I2FP.F32.S32 R10, R8 ;  /* 0x00000008000a7245 */ /* 0x000fe20000201400 */
[----:B------:R-:W-:Y:S01]  /*4790*/  FFMA.FTZ R29, R11, -UR5, R29 ;  /* 0x800000050b1d7c23 */ /* 0x000fe2000801001d */
[----:B------:R-:W-:Y:S01]  /*47a0*/  PLOP3.LUT P1, PT, PT, PT, UP0, 0x80, 0x0 ;  /* 0x000000000000781c */ /* 0x000fe20003f2f008 */
[----:B------:R-:W-:Y:S01]  /*47b0*/  VIADD R8, R0, 0xffffffdf ;  /* 0xffffffdf00087836 */ /* 0x000fe20000000000 */
[----:B------:R-:W-:Y:S01]  /*47c0*/  I2FP.F32.S32 R16, R9 ;  /* 0x0000000900107245 */ /* 0x000fe20000201400 */
[----:B------:R-:W-:Y:S01]  /*47d0*/  FFMA.FTZ R31, R31, UR7, -R109 ;  /* 0x000000071f1f7c23 */ /* 0x000fe2000801086d */
[----:B------:R-:W-:Y:S03]  /*47e0*/  @P2 FSEL R29, R29, -INF , !P6 ;  /* 0xff8000001d1d2808 */ /* 0x000fe60007000000 */
[----:B------:R-:W-:Y:S01]  /*47f0*/  MUFU.EX2 R195, R24 ;  /* 0x0000001800c37308 */ /* 0x000fe20000000800 */
[----:B------:R-:W-:Y:S01]  /*4800*/  ISETP.GE.AND P2, PT, R8, RZ, PT ;  /* 0x000000ff0800720c */ /* 0x000fe20003f46270 */
[----:B------:R-:W-:Y:S01]  /*4810*/  FFMA.FTZ R33, R10, -UR5, R33 ;  /* 0x800000050a217c23 */ /* 0x000fe20008010021 */
[----:B------:R-:W-:Y:S01]  /*4820*/  PLOP3.LUT P4, PT, PT, PT, UP0, 0x80, 0x0 ;  /* 0x000000000000781c */ /* 0x000fe20003f8f008 */
[----:B------:R-:W-:Y:S01]  /*4830*/  FFMA.FTZ R29, R29, UR7, -R162 ;  /* 0x000000071d1d7c23 */ /* 0x000fe200080108a2 */
[----:B------:R-:W-:Y:S01]  /*4840*/  @P3 ISETP.GE.AND P3, PT, R17, UR6, PT ;  /* 0x0000000611003c0c */ /* 0x000fe2000bf66270 */
[----:B------:R-:W-:Y:S01]  /*4850*/  FFMA.FTZ R43, R11, -UR5, R43 ;  /* 0x800000050b2b7c23 */ /* 0x000fe2000801002b */
[----:B------:R-:W-:Y:S01]  /*4860*/  @P0 FSEL R33, R33, -INF , !P6 ;  /* 0xff80000021210808 */ /* 0x000fe20007000000 */
[----:B------:R-:W-:Y:S01]  /*4870*/  VIADD R11, R0, 0xffffffd7 ;  /* 0xffffffd7000b7836 */ /* 0x000fe20000000000 */
[----:B------:R-:W-:Y:S01]  /*4880*/  ISETP.GE.AND P0, PT, R4, RZ, PT ;  /* 0x000000ff0400720c */ /* 0x000fe20003f06270 */
[----:B------:R-:W-:Y:S01]  /*4890*/  MUFU.EX2 R194, R25 ;  /* 0x0000001900c27308 */ /* 0x000fe20000000800 */
[----:B------:R-:W-:Y:S01]  /*48a0*/  @P1 FSEL R35, R35, -INF , !P6 ;  /* 0xff80000023231808 */ /* 0x000fe20007000000 */
[----:B------:R-:W-:Y:S01]  /*48b0*/  FFMA.FTZ R33, R33, UR7, -R164 ;  /* 0x0000000721217c23 */ /* 0x000fe200080108a4 */
[----:B------:R-:W-:Y:S01]  /*48c0*/  PLOP3.LUT P6, PT, PT, PT, UP0, 0x80, 0x0 ;  /* 0x000000000000781c */ /* 0x000fe20003fcf008 */
[----:B------:R-:W-:Y:S01]  /*48d0*/  FFMA.FTZ R39, R10, -UR5, R39 ;  /* 0x800000050a277c23 */ /* 0x000fe20008010027 */
[C---:B------:R-:W-:Y:S01]  /*48e0*/  @!P2 IADD3 R8, -R0.reuse, 0x21, RZ ;  /* 0x000000210008a810 */ /* 0x040fe20007ffe1ff */
[----:B------:R-:W-:Y:S01]  /*48f0*/  VIADD R10, R0, 0xffffffd8 ;  /* 0xffffffd8000a7836 */ /* 0x000fe20000000000 */
[----:B------:R-:W-:Y:S01]  /*4900*/  ISETP.GE.AND P2, PT, R5, RZ, PT ;  /* 0x000000ff0500720c */ /* 0x000fe20003f46270 */
[----:B------:R-:W-:Y:S01]  /*4910*/  FFMA.FTZ R35, R35, UR7, -R163 ;  /* 0x0000000723237c23 */ /* 0x000fe200080108a3 */
[----:B------:R-:W-:Y:S01]  /*4920*/  I2FP.F32.S32 R15, R8 ;  /* 0x00000008000f7245 */ /* 0x000fe20000201400 */
[----:B------:R-:W-:Y:S01]  /*4930*/  MUFU.EX2 R231, R33 ;  /* 0x0000002100e77308 */ /* 0x000fe20000000800 */
[----:B------:R-:W-:Y:S01]  /*4940*/  PLOP3.LUT P1, PT, PT, PT, UP0, 0x80, 0x0 ;  /* 0x000000000000781c */ /* 0x000fe20003f2f008 */
[----:B------:R-:W-:Y:S01]  /*4950*/  FFMA.FTZ R36, R16, -UR5, R36 ;  /* 0x8000000510247c23 */ /* 0x000fe20008010024 */
[----:B------:R-:W-:Y:S01]  /*4960*/  @!P0 IADD3 R4, -R0, -0x1f, RZ ;  /* 0xffffffe100048810 */ /* 0x000fe20007ffe1ff */
[C---:B------:R-:W-:Y:S01]  /*4970*/  FFMA.FTZ R37, R15.reuse, -UR5, R37 ;  /* 0x800000050f257c23 */ /* 0x040fe20008010025 */
[----:B------:R-:W-:Y:S01]  /*4980*/  @P4 ISETP.GE.AND P4, PT, R18, UR6, PT ;  /* 0x0000000612004c0c */ /* 0x000fe2000bf86270 */
[----:B------:R-:W-:Y:S01]  /*4990*/  FFMA.FTZ R50, R16, -UR5, R50 ;  /* 0x8000000510327c23 */ /* 0x000fe20008010032 */
[----:B------:R-:W-:Y:S03]  /*49a0*/  PLOP3.LUT P0, PT, PT, PT, UP0, 0x80, 0x0 ;  /* 0x000000000000781c */ /* 0x000fe60003f0f008 */
[----:B------:R-:W-:Y:S01]  /*49b0*/  MUFU.EX2 R179, R35 ;  /* 0x0000002300b37308 */ /* 0x000fe20000000800 */
[----:B------:R-:W-:Y:S01]  /*49c0*/  @P6 FSEL R36, R36, -INF , !P3 ;  /* 0xff80000024246808 */ /* 0x000fe20005800000 */
[----:B------:R-:W-:Y:S01]  /*49d0*/  FFMA.FTZ R51, R15, -UR5, R51 ;  /* 0x800000050f337c23 */ /* 0x000fe20008010033 */
[----:B------:R-:W-:Y:S02]  /*49e0*/  PLOP3.LUT P6, PT, PT, PT, UP0, 0x80, 0x0 ;  /* 0x000000000000781c */ /* 0x000fe40003fcf008 */
[----:B------:R-:W-:Y:S01]  /*49f0*/  @!P2 IADD3 R5, -R0, -0x20, RZ ;  /* 0xffffffe00005a810 */ /* 0x000fe20007ffe1ff */
[----:B------:R-:W-:Y:S01]  /*4a00*/  FFMA.FTZ R36, R36, UR7, -R164 ;  /* 0x0000000724247c23 */ /* 0x000fe200080108a4 */
[----:B------:R-:W-:Y:S03]  /*4a10*/  PLOP3.LUT P2, PT, PT, PT, UP0, 0x80, 0x0 ;  /* 0x000000000000781c */ /* 0x000fe60003f4f008 */
[----:B------:R-:W-:Y:S01]  /*4a20*/  MUFU.EX2 R192, R28 ;  /* 0x0000001c00c07308 */ /* 0x000fe20000000800 */
[----:B------:R-:W-:Y:S01]  /*4a30*/  I2FP.F32.S32 R13, R5 ;  /* 0x00000005000d7245 */ /* 0x000fe20000201400 */
[----:B------:R-:W-:Y:S01]  /*4a40*/  VIADD R5, R0, 0x18 ;  /* 0x0000001800057836 */ /* 0x000fe20000000000 */
[----:B------:R-:W-:Y:S02]  /*4a50*/  @P1 FSEL R38, R38, -INF , !P3 ;  /* 0xff80000026261808 */ /* 0x000fe40005800000 */
[----:B------:R-:W-:Y:S01]  /*4a60*/  @P0 FSEL R42, R42, -INF , !P3 ;  /* 0xff8000002a2a0808 */ /* 0x000fe20005800000 */
[----:B------:R-:W-:Y:S01]  /*4a70*/  FFMA.FTZ R40, R13, -UR5, R40 ;  /* 0x800000050d287c23 */ /* 0x000fe20008010028 */
[----:B------:R-:W-:Y:S01]  /*4a80*/  PLOP3.LUT P1, PT, PT, PT, UP0, 0x80, 0x0 ;  /* 0x000000000000781c */ /* 0x000fe20003f2f008 */
[----:B------:R-:W-:Y:S01]  /*4a90*/  @P6 VIADD R18, R108, 0x29 ;  /* 0x000000296c126836 */ /* 0x000fe20000000000 */
[----:B------:R-:W-:Y:S01]  /*4aa0*/  IADD3 R8, P0, R250, UR15, RZ ;  /* 0x0000000ffa087c10 */ /* 0x000fe2000ff1e0ff */
[----:B------:R-:W-:Y:S01]  /*4ab0*/  FFMA.FTZ R38, R38, UR7, -R163 ;  /* 0x0000000726267c23 */ /* 0x000fe200080108a3 */
[----:B------:R-:W-:Y:S01]  /*4ac0*/  PLOP3.LUT P6, PT, PT, PT, UP0, 0x80, 0x0 ;  /* 0x000000000000781c */ /* 0x000fe20003fcf008 */
[----:B------:R-:W-:Y:S01]  /*4ad0*/  FFMA.FTZ R42, R42, UR7, -R109 ;  /* 0x000000072a2a7c23 */ /* 0x000fe2000801086d */
[----:B------:R-:W-:Y:S01]  /*4ae0*/  IADD3.X R9, R249, UR14, RZ, P0, !PT ;  /* 0x0000000ef9097c10 */ /* 0x000fe200087fe4ff */
[----:B------:R-:W-:Y:S01]  /*4af0*/  MUFU.EX2 R190, R29 ;  /* 0x0000001d00be7308 */ /* 0x000fe20000000800 */
[----:B------:R-:W-:Y:S01]  /*4b00*/  PLOP3.LUT P0, PT, PT, PT, UP0, 0x80, 0x0 ;  /* 0x000000000000781c */ /* 0x000fe20003f0f008 */
[----:B------:R-:W-:Y:S01]  /*4b10*/  FFMA.FTZ R46, R13, -UR5, R46 ;  /* 0x800000050d2e7c23 */ /* 0x000fe2000801002e */
[----:B------:R-:W-:Y:S01]  /*4b20*/  @P2 FSEL R40, R40, -INF , !P3 ;  /* 0xff80000028282808 */ /* 0x000fe20005800000 */
[----:B------:R-:W2:Y:S01]  /*4b30*/  LDG.E R166, desc[UR10][R8.64] ;  /* 0x0000000a08a67981 */ /* 0x000ea2000c1e1900 */
[----:B------:R-:W-:Y:S02]  /*4b40*/  PLOP3.LUT P2, PT, PT, PT, UP0, 0x80, 0x0 ;  /* 0x000000000000781c */ /* 0x000fe40003f4f008 */
[----:B------:R-:W-:Y:S01]  /*4b50*/  PLOP3.LUT P3, PT, PT, PT, UP0, 0x80, 0x0 ;  /* 0x000000000000781c */ /* 0x000fe20003f6f008 */
[----:B------:R-:W4:Y:S01]  /*4b60*/  LDG.E R165, desc[UR10][R8.64+0x20] ;  /* 0x0000200a08a57981 */ /* 0x000f22000c1e1900 */
[----:B------:R-:W-:Y:S01]  /*4b70*/  I2FP.F32.S32 R12, R4 ;  /* 0x00000004000c7245 */ /* 0x000fe20000201400 */
[----:B------:R-:W-:Y:S01]  /*4b80*/  VIADD R4, R0, 0x17 ;  /* 0x0000001700047836 */ /* 0x000fe20000000000 */
[----:B------:R-:W-:Y:S01]  /*4b90*/  @P1 FSEL R37, R37, -INF , !P4 ;  /* 0xff80000025251808 */ /* 0x000fe20006000000 */
[----:B------:R-:W-:Y:S01]  /*4ba0*/  MUFU.EX2 R197, R30 ;  /* 0x0000001e00c57308 */ /* 0x000fe20000000800 */
[----:B------:R-:W-:Y:S01]  /*4bb0*/  PLOP3.LUT P1, PT, PT, PT, UP0, 0x80, 0x0 ;  /* 0x000000000000781c */ /* 0x000fe20003f2f008 */
[----:B------:R-:W-:Y:S01]  /*4bc0*/  FFMA.FTZ R41, R12, -UR5, R41 ;  /* 0x800000050c297c23 */ /* 0x000fe20008010029 */
[----:B------:R-:W-:Y:S01]  /*4bd0*/  @P0 FSEL R43, R43, -INF , !P4 ;  /* 0xff8000002b2b0808 */ /* 0x000fe20006000000 */
[----:B------:R-:W-:Y:S01]  /*4be0*/  @P6 VIADD R14, R108, 0x30 ;  /* 0x000000306c0e6836 */ /* 0x000fe20000000000 */
[----:B------:R-:W-:Y:S01]  /*4bf0*/  ISETP.GE.AND P0, PT, R5, RZ, PT ;  /* 0x000000ff0500720c */ /* 0x000fe20003f06270 */
[----:B------:R-:W5:Y:S01]  /*4c00*/  LDG.E R111, desc[UR10][R8.64+0x100] ;  /* 0x0001000a086f7981 */ /* 0x000f62000c1e1900 */
[----:B------:R-:W-:Y:S03]  /*4c10*/  ISETP.GE.AND P6, PT, R4, RZ, PT ;  /* 0x000000ff0400720c */ /* 0x000fe60003fc6270 */
[----:B------:R-:W1:Y:S01]  /*4c20*/  MUFU.EX2 R196, R31 ;  /* 0x0000001f00c47308 */ /* 0x000e620000000800 */
[----:B------:R-:W-:Y:S01]  /*4c30*/  @P2 FSEL R39, R39, -INF , !P4 ;  /* 0xff80000027272808 */ /* 0x000fe20006000000 */
[----:B------:R3:W5:Y:S01]  /*4c40*/  LDG.E R110, desc[UR10][R8.64+0x120] ;  /* 0x0001200a086e7981 */ /* 0x000762000c1e1900 */
[----:B------:R-:W-:Y:S01]  /*4c50*/  @P3 FSEL R41, R41, -INF , !P4 ;  /* 0xff80000029293808 */ /* 0x000fe20006000000 */
[----:B------:R-:W-:Y:S01]  /*4c60*/  FFMA.FTZ R37, R37, UR7, -R164 ;  /* 0x0000000725257c23 */ /* 0x000fe200080108a4 */
[----:B------:R-:W-:Y:S01]  /*4c70*/  PLOP3.LUT P2, PT, PT, PT, UP0, 0x80, 0x0 ;  /* 0x000000000000781c */ /* 0x000fe20003f4f008 */
[----:B------:R-:W-:Y:S01]  /*4c80*/  @P1 VIADD R17, R108, 0x31 ;  /* 0x000000316c111836 */ /* 0x000fe20000000000 */
[----:B------:R-:W-:Y:S03]  /*4c90*/  PLOP3.LUT P4, PT, PT, PT, UP0, 0x80, 0x0 ;  /* 0x000000000000781c */ /* 0x000fe60003f8f008 */
[----:B------:R-:W-:Y:S01]  /*4ca0*/  MUFU.EX2 R230, R36 ;  /* 0x0000002400e67308 */ /* 0x000fe20000000800 */
[----:B------:R-:W-:Y:S01]  /*4cb0*/  ISETP.GE.AND P1, PT, R10, RZ, PT ;  /* 0x000000ff0a00720c */ /* 0x000fe20003f26270 */
[----:B------:R-:W-:Y:S01]  /*4cc0*/  FFMA.FTZ R39, R39, UR7, -R163 ;  /* 0x0000000727277c23 */ /* 0x000fe200080108a3 */
[----:B------:R-:W-:Y:S01]  /*4cd0*/  @!P0 IADD3 R5, -R0, -0x18, RZ ;  /* 0xffffffe800058810 */ /* 0x000fe20007ffe1ff */
[--C-:B------:R-:W-:Y:S01]  /*4ce0*/  FFMA.FTZ R40, R40, UR7, -R162.reuse ;  /* 0x0000000728287c23 */ /* 0x100fe200080108a2 */
[----:B------:R-:W-:Y:S01]  /*4cf0*/  @!P6 IADD3 R4, -R0, -0x17, RZ ;  /* 0xffffffe90004e810 */ /* 0x000fe20007ffe1ff */
[----:B------:R-:W-:Y:S01]  /*4d00*/  FFMA.FTZ R41, R41, UR7, -R162 ;  /* 0x0000000729297c23 */ /* 0x000fe200080108a2 */
[----:B------:R-:W-:Y:S03]  /*4d10*/  PLOP3.LUT P6, PT, PT, PT, UP0, 0x80, 0x0 ;  /* 0x000000000000781c */ /* 0x000fe60003fcf008 */
[----:B------:R-:W-:Y:S01]  /*4d20*/  MUFU.EX2 R229, R37 ;  /* 0x0000002500e57308 */ /* 0x000fe20000000800 */
[----:B------:R-:W-:Y:S01]  /*4d30*/  PLOP3.LUT P3, PT, PT, PT, UP0, 0x80, 0x0 ;  /* 0x000000000000781c */ /* 0x000fe20003f6f008 */
[----:B------:R-:W-:Y:S01]  /*4d40*/  FFMA.FTZ R43, R43, UR7, -R109 ;  /* 0x000000072b2b7c23 */ /* 0x000fe2000801086d */
[----:B------:R-:W-:Y:S01]  /*4d50*/  @P2 ISETP.GE.AND P2, PT, R18, UR6, PT ;  /* 0x0000000612002c0c */ /* 0x000fe2000bf46270 */
[----:B------:R-:W-:Y:S01]  /*4d60*/  FFMA.FTZ R47, R12, -UR5, R47 ;  /* 0x800000050c2f7c23 */ /* 0x000fe2000801002f */
[----:B------:R-:W-:Y:S01]  /*4d70*/  @P4 ISETP.GE.AND P4, PT, R17, UR6, PT ;  /* 0x0000000611004c0c */ /* 0x000fe2000bf86270 */
[C---:B------:R-:W-:Y:S01]  /*4d80*/  VIADD R12, R0.reuse, 0x10 ;  /* 0x00000010000c7836 */ /* 0x040fe20000000000 */
[----:B------:R-:W-:Y:S03]  /*4d90*/  I2FP.F32.S32 R17, R5 ;  /* 0x0000000500117245 */ /* 0x000fe60000201400 */
[----:B------:R-:W-:Y:S01]  /*4da0*/  MUFU.EX2 R177, R38 ;  /* 0x0000002600b17308 */ /* 0x000fe20000000800 */
[----:B------:R-:W-:Y:S02]  /*4db0*/  I2FP.F32.S32 R18, R4 ;  /* 0x0000000400127245 */ /* 0x000fe40000201400 */
[----:B------:R-:W-:Y:S01]  /*4dc0*/  @!P1 IADD3 R10, -R0, 0x28, RZ ;  /* 0x00000028000a9810 */ /* 0x000fe20007ffe1ff */
[----:B------:R-:W1:Y:S01]  /*4dd0*/  LDSM.16.M88.4 R4, [R150+0x6c00] ;  /* 0x006c00009604783b */ /* 0x000e620000000200 */
[----:B------:R-:W-:Y:S01]  /*4de0*/  ISETP.GE.AND P0, PT, R11, RZ, PT ;  /* 0x000000ff0b00720c */ /* 0x000fe20003f06270 */
[----:B------:R-:W-:Y:S01]  /*4df0*/  FFMA.FTZ R44, R17, -UR5, R44 ;  /* 0x80000005112c7c23 */ /* 0x000fe2000801002c */
[----:B------:R-:W-:Y:S03]  /*4e00*/  PLOP3.LUT P1, PT, PT, PT, UP0, 0x80, 0x0 ;  /* 0x000000000000781c */ /* 0x000fe60003f2f008 */
[----:B------:R-:W-:Y:S01]  /*4e10*/  MUFU.EX2 R173, R39 ;  /* 0x0000002700ad7308 */ /* 0x000fe20000000800 */
[----:B------:R-:W-:Y:S01]  /*4e20*/  @P3 ISETP.GE.AND P3, PT, R14, UR6, PT ;  /* 0x000000060e003c0c */ /* 0x000fe2000bf66270 */
[----:B---3--:R-:W-:Y:S01]  /*4e30*/  VIADD R8, R0, 0xf ;  /* 0x0000000f00087836 */ /* 0x008fe20000000000 */
[----:B------:R-:W-:Y:S01]  /*4e40*/  @P6 FSEL R44, R44, -INF , !P5 ;  /* 0xff8000002c2c6808 */ /* 0x000fe20006800000 */
[----:B------:R-:W-:Y:S01]  /*4e50*/  VIADD R9, R0, 0xffffffc8 ;  /* 0xffffffc800097836 */ /* 0x000fe20000000000 */
[----:B------:R-:W-:Y:S01]  /*4e60*/  PLOP3.LUT P6, PT, PT, PT, UP0, 0x80, 0x0 ;  /* 0x000000000000781c */ /* 0x000fe20003fcf008 */
[----:B------:R-:W-:Y:S01]  /*4e70*/  FFMA.FTZ R45, R18, -UR5, R45 ;  /* 0x80000005122d7c23 */ /* 0x000fe2000801002d */
[----:B------:R-:W-:Y:S03]  /*4e80*/  I2FP.F32.S32 R14, R10 ;  /* 0x0000000a000e7245 */ /* 0x000fe60000201400 */
[----:B------:R-:W-:Y:S01]  /*4e90*/  MUFU.EX2 R183, R40 ;  /* 0x0000002800b77308 */ /* 0x000fe20000000800 */
[C---:B------:R-:W-:Y:S01]  /*4ea0*/  VIADD R10, R0.reuse, 0xffffffcf ;  /* 0xffffffcf000a7836 */ /* 0x040fe20000000000 */
[----:B------:R-:W-:Y:S01]  /*4eb0*/  @!P0 IADD3 R11, -R0, 0x29, RZ ;  /* 0x00000029000b8810 */ /* 0x000fe20007ffe1ff */
[----:B------:R-:W-:Y:S01]  /*4ec0*/  FFMA.FTZ R44, R44, UR7, -R162 ;  /* 0x000000072c2c7c23 */ /* 0x000fe200080108a2 */
[----:B------:R-:W-:Y:S01]  /*4ed0*/  @P1 FSEL R45, R45, -INF , !P2 ;  /* 0xff8000002d2d1808 */ /* 0x000fe20005000000 */
[----:B------:R-:W-:Y:S01]  /*4ee0*/  FFMA.FTZ R48, R14, -UR5, R48 ;  /* 0x800000050e307c23 */ /* 0x000fe20008010030 */
[----:B------:R-:W-:Y:S02]  /*4ef0*/  PLOP3.LUT P0, PT, PT, PT, UP0, 0x80, 0x0 ;  /* 0x000000000000781c */ /* 0x000fe40003f0f008 */
[----:B------:R-:W-:Y:S02]  /*4f00*/  PLOP3.LUT P1, PT, PT, PT, UP0, 0x80, 0x0 ;  /* 0x000000000000781c */ /* 0x000fe40003f2f008 */
[----:B------:R-:W-:Y:S01]  /*4f10*/  MUFU.EX2 R182, R41 ;  /* 0x0000002900b67308 */ /* 0x000fe20000000800 */
[----:B------:R-:W-:Y:S01]  /*4f20*/  @P6 FSEL R48, R48, -INF , !P5 ;  /* 0xff80000030306808 */ /* 0x000fe20006800000 */
[----:B------:R-:W-:Y:S01]  /*4f30*/  FFMA.FTZ R45, R45, UR7, -R162 ;  /* 0x000000072d2d7c23 */ /* 0x000fe200080108a2 */
[----:B------:R-:W-:Y:S02]  /*4f40*/  PLOP3.LUT P6, PT, PT, PT, UP0, 0x80, 0x0 ;  /* 0x000000000000781c */ /* 0x000fe40003fcf008 */
[----:B------:R-:W-:Y:S01]  /*4f50*/  I2FP.F32.S32 R13, R11 ;  /* 0x0000000b000d7245 */ /* 0x000fe20000201400 */
[----:B------:R-:W-:Y:S02]  /*4f60*/  VIADD R11, R0, 0xffffffd0 ;  /* 0xffffffd0000b7836 */ /* 0x000fe40000000000 */
[----:B------:R-:W-:Y:S02]  /*4f70*/  FFMA.FTZ R48, R48, UR7, -R164 ;  /* 0x0000000730307c23 */ /* 0x000fe400080108a4 */
[----:B------:R-:W-:Y:S01]  /*4f80*/  MUFU.EX2 R187, R42 ;  /* 0x0000002a00bb7308 */ /* 0x000fe20000000800 */
[----:B------:R-:W-:Y:S01]  /*4f90*/  FFMA.FTZ R49, R13, -UR5, R49 ;  /* 0x800000050d317c23 */ /* 0x000fe20008010031 */
[----:B------:R-:W-:Y:S02]  /*4fa0*/  @P0 FSEL R46, R46, -INF , !P5 ;  /* 0xff8000002e2e0808 */ /* 0x000fe40006800000 */
[----:B------:R-:W-:Y:S02]  /*4fb0*/  @P1 FSEL R50, R50, -INF , !P5 ;  /* 0xff80000032321808 */ /* 0x000fe40006800000 */
[----:B------:R-:W-:Y:S01]  /*4fc0*/  PLOP3.LUT P5, PT, PT, PT, UP0, 0x80, 0x0 ;  /* 0x000000000000781c */ /* 0x000fe20003faf008 */
[----:B------:R-:W-:Y:S03]  /*4fd0*/  FFMA.FTZ R46, R46, UR7, -R109 ;  /* 0x000000072e2e7c23 */ /* 0x000fe6000801086d */
[----:B------:R-:W-:Y:S01]  /*4fe0*/  MUFU.EX2 R227, R48 ;  /* 0x0000003000e37308 */ /* 0x000fe20000000800 */
[--C-:B------:R-:W-:Y:S01]  /*4ff0*/  FFMA.FTZ R50, R50, UR7, -R163.reuse ;  /* 0x0000000732327c23 */ /* 0x100fe200080108a3 */
[-C--:B-1----:R-:W-:Y:S01]  /*5000*/  HMMA.16816.F32 R52, R104, R4.reuse, R52 ;  /* 0x000000046834723c */ /* 0x082fe20000001834 */
[----:B------:R-:W-:Y:S02]  /*5010*/  PLOP3.LUT P0, PT, PT, PT, UP0, 0x80, 0x0 ;  /* 0x000000000000781c */ /* 0x000fe40003f0f008 */
[----:B------:R-:W-:Y:S02]  /*5020*/  @P6 FSEL R49, R49, -INF , !P2 ;  /* 0xff80000031316808 */ /* 0x000fe40005000000 */
[----:B------:R-:W-:Y:S01]  /*5030*/  ISETP.GE.AND P6, PT, R11, RZ, PT ;  /* 0x000000ff0b00720c */ /* 0x000fe20003fc6270 */
[C---:B------:R-:W-:Y:S01]  /*5040*/  HMMA.16816.F32 R56, R112.reuse, R4, R56 ;  /* 0x000000047038723c */ /* 0x040fe20000001838 */
[----:B------:R-:W-:Y:S01]  /*5050*/  PLOP3.LUT P1, PT, PT, PT, UP0, 0x80, 0x0 ;  /* 0x000000000000781c */ /* 0x000fe20003f2f008 */
[----:B------:R-:W-:Y:S03]  /*5060*/  MUFU.EX2 R169, R50 ;  /* 0x0000003200a97308 */ /* 0x000fe60000000800 */
[----:B------:R-:W-:Y:S01]  /*5070*/  @P5 VIADD R16, R108, 0x38 ;  /* 0x000000386c105836 */ /* 0x000fe20000000000 */
[-C--:B------:R-:W-:Y:S01]  /*5080*/  HMMA.16816.F32 R60, R112, R6.reuse, R60 ;  /* 0x00000006703c723c */ /* 0x080fe2000000183c */
[----:B------:R-:W-:Y:S05]  /*5090*/  PLOP3.LUT P5, PT, PT, PT, UP0, 0x80, 0x0 ;  /* 0x000000000000781c */ /* 0x000fea0003faf008 */
[----:B------:R-:W-:Y:S01]  /*50a0*/  MUFU.EX2 R186, R43 ;  /* 0x0000002b00ba7308 */ /* 0x000fe20000000800 */
[----:B------:R-:W-:Y:S01]  /*50b0*/  @P0 FSEL R47, R47, -INF , !P2 ;  /* 0xff8000002f2f0808 */ /* 0x000fe20005000000 */
[----:B------:R-:W-:Y:S01]  /*50c0*/  HMMA.16816.F32 R64, R104, R6, R64 ;  /* 0x000000066840723c */ /* 0x000fe20000001840 */
[----:B------:R-:W-:Y:S03]  /*50d0*/  PLOP3.LUT P0, PT, PT, PT, UP0, 0x80, 0x0 ;  /* 0x000000000000781c */ /* 0x000fe60003f0f008 */
[----:B------:R-:W-:Y:S01]  /*50e0*/  @!P6 IADD3 R11, -R0, 0x30, RZ ;  /* 0x00000030000be810 */ /* 0x000fe20007ffe1ff */
[----:B------:R-:W-:Y:S01]  /*50f0*/  FFMA.FTZ R54, R14, -UR5, R54 ;  /* 0x800000050e367c23 */ /* 0x000fe20008010036 */
[----:B------:R-:W-:Y:S01]  /*5100*/  ISETP.GE.AND P6, PT, R8, RZ, PT ;  /* 0x000000ff0800720c */ /* 0x000fe20003fc6270 */
[----:B------:R-:W-:Y:S01]  /*5110*/  FFMA.FTZ R49, R49, UR7, -R164 ;  /* 0x0000000731317c23 */ /* 0x000fe200080108a4 */
[----:B------:R-:W-:Y:S03]  /*5120*/  MUFU.EX2 R180, R44 ;  /* 0x0000002c00b47308 */ /* 0x000fe60000000800 */
[----:B------:R-:W-:Y:S01]  /*5130*/  I2FP.F32.S32 R15, R11 ;  /* 0x0000000b000f7245 */ /* 0x000fe20000201400 */
[----:B------:R-:W-:Y:S01]  /*5140*/  VIADD R11, R0, 0xffffffc7 ;  /* 0xffffffc7000b7836 */ /* 0x000fe20000000000 */
[----:B------:R-:W-:Y:S01]  /*5150*/  @P1 FSEL R51, R51, -INF , !P2 ;  /* 0xff80000033331808 */ /* 0x000fe20005000000 */
[----:B------:R-:W-:Y:S01]  /*5160*/  @P0 VIADD R108, R108, 0x39 ;  /* 0x000000396c6c0836 */ /* 0x000fe20000000000 */
[----:B------:R-:W-:Y:S01]  /*5170*/  ISETP.GE.AND P1, PT, R10, RZ, PT ;  /* 0x000000ff0a00720c */ /* 0x000fe20003f26270 */
[----:B------:R-:W-:Y:S01]  /*5180*/  FFMA.FTZ R52, R15, -UR5, R52 ;  /* 0x800000050f347c23 */ /* 0x000fe20008010034 */
[----:B------:R-:W-:Y:S01]  /*5190*/  ISETP.GE.AND P2, PT, R12, RZ, PT ;  /* 0x000000ff0c00720c */ /* 0x000fe20003f46270 */
[----:B------:R-:W-:Y:S01]  /*51a0*/  FFMA.FTZ R58, R17, -UR5, R58 ;  /* 0x80000005113a7c23 */ /* 0x000fe2000801003a */
[----:B------:R-:W-:Y:S01]  /*51b0*/  F2FP.F16.F32.PACK_AB R4, R243, R244 ;  /* 0x000000f4f304723e */ /* 0x000fe200000000ff */
[----:B------:R-:W-:Y:S01]  /*51c0*/  FFMA.FTZ R60, R176, -UR5, R60 ;  /* 0x80000005b03c7c23 */ /* 0x000fe2000801003c */
[----:B------:R-:W-:Y:S01]  /*51d0*/  @!P6 IADD3 R8, -R0, -0xf, RZ ;  /* 0xfffffff10008e810 */ /* 0x000fe20007ffe1ff */
[----:B------:R-:W-:Y:S01]  /*51e0*/  FFMA.FTZ R51, R51, UR7, -R163 ;  /* 0x0000000733337c23 */ /* 0x000fe200080108a3 */
[----:B------:R-:W-:Y:S01]  /*51f0*/  @P5 FSEL R52, R52, -INF , !P3 ;  /* 0xff80000034345808 */ /* 0x000fe20005800000 */
[----:B------:R1:W-:Y:S01]  /*5200*/  STS [R207+0x10000], R4 ;  /* 0x01000004cf007388 */ /* 0x0003e20000000800 */
[----:B------:R-:W-:Y:S01]  /*5210*/  ISETP.GE.AND P6, PT, R9, RZ, PT ;  /* 0x000000ff0900720c */ /* 0x000fe20003fc6270 */
[----:B------:R-:W3:Y:S01]  /*5220*/  MUFU.EX2 R226, R49 ;  /* 0x0000003100e27308 */ /* 0x000ee20000000800 */
[----:B------:R-:W-:Y:S01]  /*5230*/  ISETP.GE.AND P5, PT, R11, RZ, PT ;  /* 0x000000ff0b00720c */ /* 0x000fe20003fa6270 */
[----:B------:R-:W-:Y:S01]  /*5240*/  FFMA.FTZ R61, R175, -UR5, R61 ;  /* 0x80000005af3d7c23 */ /* 0x000fe2000801003d */
[C---:B------:R-:W-:Y:S01]  /*5250*/  @!P1 IADD3 R10, -R0.reuse, 0x31, RZ ;  /* 0x00000031000a9810 */ /* 0x040fe20007ffe1ff */
[----:B------:R-:W-:Y:S01]  /*5260*/  FFMA.FTZ R55, R13, -UR5, R55 ;  /* 0x800000050d377c23 */ /* 0x000fe20008010037 */
[----:B------:R-:W-:Y:S01]  /*5270*/  @!P2 IADD3 R12, -R0, -0x10, RZ ;  /* 0xfffffff0000ca810 */ /* 0x000fe20007ffe1ff */
[----:B------:R-:W-:Y:S01]  /*5280*/  FFMA.FTZ R47, R47, UR7, -R109 ;  /* 0x000000072f2f7c23 */ /* 0x000fe2000801086d */
[----:B------:R-:W-:Y:S03]  /*5290*/  PLOP3.LUT P0, PT, PT, PT, UP0, 0x80, 0x0 ;  /* 0x000000000000781c */ /* 0x000fe60003f0f008 */
[----:B------:R-:W-:Y:S01]  /*52a0*/  MUFU.EX2 R168, R51 ;  /* 0x0000003300a87308 */ /* 0x000fe20000000800 */
[----:B------:R-:W-:Y:S01]  /*52b0*/  I2FP.F32.S32 R10, R10 ;  /* 0x0000000a000a7245 */ /* 0x000fe20000201400 */
[----:B------:R-:W-:Y:S01]  /*52c0*/  FFMA.FTZ R52, R52, UR7, -R164 ;  /* 0x0000000734347c23 */ /* 0x000fe200080108a4 */
[----:B------:R-:W-:Y:S01]  /*52d0*/  I2FP.F32.S32 R12, R12 ;  /* 0x0000000c000c7245 */ /* 0x000fe20000201400 */
[----:B------:R-:W-:Y:S01]  /*52e0*/  FFMA.FTZ R66, R15, -UR5, R66 ;  /* 0x800000050f427c23 */ /* 0x000fe20008010042 */
[----:B------:R-:W-:Y:S01]  /*52f0*/  @!P6 IADD3 R9, -R0, 0x38, RZ ;  /* 0x000000380009e810 */ /* 0x000fe20007ffe1ff */
[----:B------:R-:W-:Y:S01]  /*5300*/  FFMA.FTZ R53, R10, -UR5, R53 ;  /* 0x800000050a357c23 */ /* 0x000fe20008010035 */
[----:B------:R-:W-:Y:S01]  /*5310*/  @!P5 IADD3 R11, -R0, 0x39, RZ ;  /* 0x00000039000bd810 */ /* 0x000fe20007ffe1ff */
[----:B------:R-:W-:Y:S01]  /*5320*/  FFMA.FTZ R56, R12, -UR5, R56 ;  /* 0x800000050c387c23 */ /* 0x000fe20008010038 */
[----:B------:R-:W-:Y:S01]  /*5330*/  F2FP.F16.F32.PACK_AB R0, R200, R209 ;  /* 0x000000d1c800723e */ /* 0x000fe200000000ff */
[----:B------:R-:W-:Y:S01]  /*5340*/  FFMA.FTZ R62, R12, -UR5, R62 ;  /* 0x800000050c3e7c23 */ /* 0x000fe2000801003e */
[----:B------:R-:W-:Y:S01]  /*5350*/  PLOP3.LUT P1, PT, PT, PT, UP0, 0x80, 0x0 ;  /* 0x000000000000781c */ /* 0x000fe20003f2f008 */
[----:B------:R-:W3:Y:S01]  /*5360*/  MUFU.EX2 R178, R45 ;  /* 0x0000002d00b27308 */ /* 0x000ee20000000800 */
[----:B------:R-:W-:Y:S01]  /*5370*/  @P0 FSEL R53, R53, -INF , !P4 ;  /* 0xff80000035350808 */ /* 0x000fe20006000000 */
[----:B------:R3:W-:Y:S01]  /*5380*/  STS [R207+0x10400], R0 ;  /* 0x01040000cf007388 */ /* 0x0007e20000000800 */
[----:B-1----:R-:W-:Y:S01]  /*5390*/  F2FP.F16.F32.PACK_AB R4, R212, R213 ;  /* 0x000000d5d404723e */ /* 0x002fe200000000ff */
[----:B------:R-:W-:Y:S01]  /*53a0*/  FFMA.FTZ R67, R10, -UR5, R67 ;  /* 0x800000050a437c23 */ /* 0x000fe20008010043 */
[----:B------:R-:W-:Y:S01]  /*53b0*/  PLOP3.LUT P0, PT, PT, PT, UP0, 0x80, 0x0 ;  /* 0x000000000000781c */ /* 0x000fe20003f0f008 */
[----:B------:R-:W-:Y:S01]  /*53c0*/  FFMA.FTZ R53, R53, UR7, -R164 ;  /* 0x0000000735357c23 */ /* 0x000fe200080108a4 */
[----:B------:R-:W-:Y:S03]  /*53d0*/  F2FP.F16.F32.PACK_AB R5, R196, R197 ;  /* 0x000000c5c405723e */ /* 0x000fe600000000ff */
[----:B------:R-:W-:Y:S01]  /*53e0*/  MUFU.EX2 R185, R46 ;  /* 0x0000002e00b97308 */ /* 0x000fe20000000800 */
[----:B------:R-:W-:Y:S01]  /*53f0*/  PLOP3.LUT P2, PT, PT, PT, UP0, 0x80, 0x0 ;  /* 0x000000000000781c */ /* 0x000fe20003f4f008 */
[----:B------:R-:W-:Y:S01]  /*5400*/  FFMA.FTZ R59, R18, -UR5, R59 ;  /* 0x80000005123b7c23 */ /* 0x000fe2000801003b */
[----:B------:R-:W-:Y:S01]  /*5410*/  PLOP3.LUT P6, PT, PT, PT, UP0, 0x80, 0x0 ;  /* 0x000000000000781c */ /* 0x000fe20003fcf008 */
[----:B------:R-:W-:Y:S01]  /*5420*/  IMAD.U32 R104, RZ, RZ, UR4 ;  /* 0x00000004ff687e24 */ /* 0x000fe2000f8e00ff */
[----:B------:R-:W-:Y:S02]  /*5430*/  @P1 ISETP.GE.AND P1, PT, R16, UR6, PT ;  /* 0x0000000610001c0c */ /* 0x000fe4000bf26270 */
[----:B---3--:R-:W-:Y:S03]  /*5440*/  F2FP.F16.F32.PACK_AB R6, R226, R227 ;  /* 0x000000e3e206723e */ /* 0x008fe600000000ff */
[----:B------:R-:W1:Y:S01]  /*5450*/  MUFU.EX2 R184, R47 ;  /* 0x0000002f00b87308 */ /* 0x000e620000000800 */
[----:B------:R-:W-:Y:S02]  /*5460*/  I2FP.F32.S32 R9, R9 ;  /* 0x0000000900097245 */ /* 0x000fe40000201400 */
[----:B------:R-:W-:Y:S02]  /*5470*/  @P0 FSEL R54, R54, -INF , !P3 ;  /* 0xff80000036360808 */ /* 0x000fe40005800000 */
[----:B------:R-:W-:Y:S01]  /*5480*/  PLOP3.LUT P0, PT, PT, PT, UP0, 0x80, 0x0 ;  /* 0x000000000000781c */ /* 0x000fe20003f0f008 */
[----:B------:R-:W-:Y:S01]  /*5490*/  FFMA.FTZ R64, R9, -UR5, R64 ;  /* 0x8000000509407c23 */ /* 0x000fe20008010040 */
[----:B------:R-:W-:Y:S01]  /*54a0*/  @P2 ISETP.GE.AND P2, PT, R108, UR6, PT ;  /* 0x000000066c002c0c */ /* 0x000fe2000bf46270 */
[----:B------:R-:W-:Y:S01]  /*54b0*/  FFMA.FTZ R54, R54, UR7, -R163 ;  /* 0x0000000736367c23 */ /* 0x000fe200080108a3 */
[----:B------:R-:W-:Y:S01]  /*54c0*/  I2FP.F32.S32 R11, R11 ;  /* 0x0000000b000b7245 */ /* 0x000fe20000201400 */
[----:B------:R-:W-:Y:S01]  /*54d0*/  MUFU.EX2 R225, R52 ;  /* 0x0000003400e17308 */ /* 0x000fe20000000800 */
[----:B------:R-:W-:Y:S02]  /*54e0*/  F2FP.F16.F32.PACK_AB R0, R237, R238 ;  /* 0x000000eeed00723e */ /* 0x000fe400000000ff */
[----:B------:R-:W-:Y:S01]  /*54f0*/  @P6 FSEL R55, R55, -INF , !P4 ;  /* 0xff80000037376808 */ /* 0x000fe20006000000 */
[----:B------:R-:W-:Y:S01]  /*5500*/  FFMA.FTZ R65, R11, -UR5, R65 ;  /* 0x800000050b417c23 */ /* 0x000fe20008010041 */
[----:B------:R-:W-:Y:S01]  /*5510*/  PLOP3.LUT P5, PT, PT, PT, UP0, 0x80, 0x0 ;  /* 0x000000000000781c */ /* 0x000fe20003faf008 */
[----:B------:R3:W-:Y:S01]  /*5520*/  STS [R206+0x10000], R0 ;  /* 0x01000000ce007388 */ /* 0x0007e20000000800 */
[----:B------:R-:W-:Y:S01]  /*5530*/  I2FP.F32.S32 R8, R8 ;  /* 0x0000000800087245 */ /* 0x000fe20000201400 */
[----:B------:R-:W-:Y:S01]  /*5540*/  FFMA.FTZ R55, R55, UR7, -R163 ;  /* 0x0000000737377c23 */ /* 0x000fe200080108a3 */
[----:B------:R-:W-:Y:S01]  /*5550*/  @P0 FSEL R56, R56, -INF , !P3 ;  /* 0xff80000038380808 */ /* 0x000fe20005800000 */
[----:B------:R-:W1:Y:S01]  /*5560*/  MUFU.EX2 R224, R53 ;  /* 0x0000003500e07308 */ /* 0x000e620000000800 */
[----:B------:R-:W-:Y:S01]  /*5570*/  PLOP3.LUT P0, PT, PT, PT, UP0, 0x80, 0x0 ;  /* 0x000000000000781c */ /* 0x000fe20003f0f008 */
[----:B------:R-:W-:Y:S01]  /*5580*/  FFMA.FTZ R57, R8, -UR5, R57 ;  /* 0x8000000508397c23 */ /* 0x000fe20008010039 */
[----:B------:R-:W-:Y:S01]  /*5590*/  F2FP.F16.F32.PACK_AB R7, R178, R180 ;  /* 0x000000b4b207723e */ /* 0x000fe200000000ff */
[----:B------:R-:W-:Y:S01]  /*55a0*/  FFMA.FTZ R63, R8, -UR5, R63 ;  /* 0x80000005083f7c23 */ /* 0x000fe2000801003f */
[----:B------:R-:W-:Y:S01]  /*55b0*/  FFMA.FTZ R56, R56, UR7, -R162 ;  /* 0x0000000738387c23 */ /* 0x000fe200080108a2 */
[----:B------:R-:W-:Y:S04]  /*55c0*/  IADD3 R104, R154, 0x4000, R104 ;  /* 0x000040009a687810 */ /* 0x000fe80007ffe068 */
[----:B------:R-:W-:Y:S01]  /*55d0*/  MUFU.EX2 R167, R54 ;  /* 0x0000003600a77308 */ /* 0x000fe20000000800 */
[----:B------:R-:W-:Y:S02]  /*55e0*/  @P5 FSEL R57, R57, -INF , !P4 ;  /* 0xff80000039395808 */ /* 0x000fe40006000000 */
[----:B------:R-:W-:Y:S01]  /*55f0*/  PLOP3.LUT P5, PT, PT, PT, UP0, 0x80, 0x0 ;  /* 0x000000000000781c */ /* 0x000fe20003faf008 */
[----:B------:R-:W-:Y:S01]  /*5600*/  IMAD.IADD R104, R104, 0x1, R155 ;  /* 0x0000000168687824 */ /* 0x000fe200078e029b */
[----:B------:R-:W-:Y:S01]  /*5610*/  @P0 FSEL R58, R58, -INF , !P3 ;  /* 0xff8000003a3a0808 */ /* 0x000fe20005800000 */
[--C-:B------:R-:W-:Y:S01]  /*5620*/  FFMA.FTZ R57, R57, UR7, -R162.reuse ;  /* 0x0000000739397c23 */ /* 0x100fe200080108a2 */
[----:B------:R-:W-:Y:S03]  /*5630*/  PLOP3.LUT P0, PT, PT, PT, UP0, 0x80, 0x0 ;  /* 0x000000000000781c */ /* 0x000fe60003f0f008 */
[----:B------:R-:W1:Y:S01]  /*5640*/  MUFU.EX2 R112, R55 ;  /* 0x0000003700707308 */ /* 0x000e620000000800 */
[----:B------:R-:W-:Y:S01]  /*5650*/  PLOP3.LUT P3, PT, PT, PT, UP0, 0x80, 0x0 ;  /* 0x000000000000781c */ /* 0x000fe20003f6f008 */
[--C-:B------:R-:W-:Y:S01]  /*5660*/  FFMA.FTZ R58, R58, UR7, -R109.reuse ;  /* 0x000000073a3a7c23 */ /* 0x100fe2000801086d */
[----:B---3--:R-:W-:Y:S03]  /*5670*/  F2FP.F16.F32.PACK_AB R0, R191, R193 ;  /* 0x000000c1bf00723e */ /* 0x008fe600000000ff */
[----:B------:R-:W-:Y:S04]  /*5680*/  @P5 FSEL R59, R59, -INF , !P4 ;  /* 0xff8000003b3b5808 */ /* 0x000fe80006000000 */
[----:B------:R-:W-:Y:S01]  /*5690*/  MUFU.EX2 R170, R56 ;  /* 0x0000003800aa7308 */ /* 0x000fe20000000800 */
[----:B------:R3:W-:Y:S01]  /*56a0*/  STS [R206+0x10400], R0 ;  /* 0x01040000ce007388 */ /* 0x0007e20000000800 */
[----:B------:R-:W-:Y:S03]  /*56b0*/  @P0 FSEL R60, R60, -INF , !P1 ;  /* 0xff8000003c3c0808 */ /* 0x000fe60004800000 */
[----:B------:R1:W-:Y:S01]  /*56c0*/  STS [R207+0x12000], R4 ;  /* 0x01200004cf007388 */ /* 0x0003e20000000800 */
[----:B------:R-:W-:Y:S01]  /*56d0*/  PLOP3.LUT P0, PT, PT, PT, UP0, 0x80, 0x0 ;  /* 0x000000000000781c */ /* 0x000fe20003f0f008 */
[--C-:B------:R-:W-:Y:S01]  /*56e0*/  FFMA.FTZ R59, R59, UR7, -R109.reuse ;  /* 0x000000073b3b7c23 */ /* 0x100fe2000801086d */
[----:B------:R-:W-:Y:S01]  /*56f0*/  @P3 FSEL R61, R61, -INF , !P2 ;  /* 0xff8000003d3d3808 */ /* 0x000fe20005000000 */
[--C-:B------:R-:W-:Y:S01]  /*5700*/  FFMA.FTZ R60, R60, UR7, -R162.reuse ;  /* 0x000000073c3c7c23 */ /* 0x100fe200080108a2 */
[----:B------:R-:W-:Y:S01]  /*5710*/  PLOP3.LUT P3, PT, PT, PT, UP0, 0x80, 0x0 ;  /* 0x000000000000781c */ /* 0x000fe20003f6f008 */
[----:B------:R-:W-:Y:S02]  /*5720*/  MUFU.EX2 R114, R57 ;  /* 0x0000003900727308 */ /* 0x000fe40000000800 */
[----:B------:R-:W-:Y:S06]  /*5730*/  FFMA.FTZ R162, R61, UR7, -R162 ;  /* 0x000000073da27c23 */ /* 0x000fec00080108a2 */
[----:B------:R-:W-:Y:S02]  /*5740*/  @P0 FSEL R62, R62, -INF , !P1 ;  /* 0xff8000003e3e0808 */ /* 0x000fe40004800000 */
[----:B------:R-:W-:Y:S01]  /*5750*/  MUFU.EX2 R172, R58 ;  /* 0x0000003a00ac7308 */ /* 0x000fe20000000800 */
[----:B------:R-:W-:Y:S02]  /*5760*/  PLOP3.LUT P0, PT, PT, PT, UP0, 0x80, 0x0 ;  /* 0x000000000000781c */ /* 0x000fe40003f0f008 */
[----:B------:R-:W-:Y:S01]  /*5770*/  @P3 FSEL R64, R64, -INF , !P1 ;  /* 0xff80000040403808 */ /* 0x000fe20004800000 */
[----:B------:R-:W-:Y:S01]  /*5780*/  FFMA.FTZ R62, R62, UR7, -R109 ;  /* 0x000000073e3e7c23 */ /* 0x000fe2000801086d */
[----:B------:R-:W-:Y:S02]  /*5790*/  PLOP3.LUT P3, PT, PT, PT, UP0, 0x80, 0x0 ;  /* 0x000000000000781c */ /* 0x000fe40003f6f008 */
[----:B---3--:R-:W-:Y:S01]  /*57a0*/  F2FP.F16.F32.PACK_AB R0, R216, R217 ;  /* 0x000000d9d800723e */ /* 0x008fe200000000ff */
[--C-:B------:R-:W-:Y:S02]  /*57b0*/  FFMA.FTZ R64, R64, UR7, -R164.reuse ;  /* 0x0000000740407c23 */ /* 0x100fe400080108a4 */
[----:B------:R-:W-:Y:S01]  /*57c0*/  MUFU.EX2 R171, R59 ;  /* 0x0000003b00ab7308 */ /* 0x000fe20000000800 */
[----:B-1----:R-:W-:Y:S01]  /*57d0*/  F2FP.F16.F32.PACK_AB R4, R214, R215 ;  /* 0x000000d7d604723e */ /* 0x002fe200000000ff */
[----:B------:R1:W-:Y:S02]  /*57e0*/  STS [R207+0x12400], R0 ;  /* 0x01240000cf007388 */ /* 0x0003e40000000800 */
[----:B------:R-:W-:Y:S02]  /*57f0*/  @P0 FSEL R65, R65, -INF , !P2 ;  /* 0xff80000041410808 */ /* 0x000fe40005000000 */
[----:B------:R3:W-:Y:S01]  /*5800*/  STS [R206+0x12400], R4 ;  /* 0x01240004ce007388 */ /* 0x0007e20000000800 */
[----:B------:R-:W-:Y:S03]  /*5810*/  PLOP3.LUT P0, PT, PT, PT, UP0, 0x80, 0x0 ;  /* 0x000000000000781c */ /* 0x000fe60003f0f008 */
[----:B------:R-:W-:Y:S01]  /*5820*/  MUFU.EX2 R175, R64 ;  /* 0x0000004000af7308 */ /* 0x000fe20000000800 */
[----:B------:R-:W-:Y:S01]  /*5830*/  FFMA.FTZ R164, R65, UR7, -R164 ;  /* 0x0000000741a47c23 */ /* 0x000fe200080108a4 */
[----:B------:R-:W-:Y:S02]  /*5840*/  @P3 FSEL R66, R66, -INF , !P1 ;  /* 0xff80000042423808 */ /* 0x000fe40004800000 */
[----:B------:R-:W-:Y:S03]  /*5850*/  PLOP3.LUT P1, PT, PT, PT, UP0, 0x80, 0x0 ;  /* 0x000000000000781c */ /* 0x000fe60003f2f008 */
[--C-:B------:R-:W-:Y:S03]  /*5860*/  FFMA.FTZ R66, R66, UR7, -R163.reuse ;  /* 0x0000000742427c23 */ /* 0x100fe600080108a3 */
[----:B------:R-:W2:Y:S01]  /*5870*/  MUFU.EX2 R164, R164 ;  /* 0x000000a400a47308 */ /* 0x000ea20000000800 */
[----:B------:R-:W-:Y:S09]  /*5880*/  @P0 FSEL R67, R67, -INF , !P2 ;  /* 0xff80000043430808 */ /* 0x000ff20005000000 */
[----:B------:R-:W-:Y:S01]  /*5890*/  MUFU.EX2 R108, R66 ;  /* 0x00000042006c7308 */ /* 0x000fe20000000800 */
[----:B------:R-:W-:Y:S01]  /*58a0*/  FFMA.FTZ R163, R67, UR7, -R163 ;  /* 0x0000000743a37c23 */ /* 0x000fe200080108a3 */
[----:B------:R-:W-:Y:S02]  /*58b0*/  @P1 FSEL R63, R63, -INF , !P2 ;  /* 0xff8000003f3f1808 */ /* 0x000fe40005000000 */
[----:B-1----:R-:W-:Y:S02]  /*58c0*/  F2FP.F16.F32.PACK_AB R0, R210, R211 ;  /* 0x000000d3d200723e */ /* 0x002fe400000000ff */
[----:B------:R-:W-:Y:S01]  /*58d0*/  PLOP3.LUT P1, PT, PT, PT, UP3, 0x80, 0x0 ;  /* 0x000000000000781c */ /* 0x000fe20003f2f038 */
[----:B------:R-:W-:Y:S01]  /*58e0*/  FFMA.FTZ R109, R63, UR7, -R109 ;  /* 0x000000073f6d7c23 */ /* 0x000fe2000801086d */
[----:B---3--:R-:W-:Y:S01]  /*58f0*/  F2FP.F16.F32.PACK_AB R4, R194, R195 ;  /* 0x000000c3c204723e */ /* 0x008fe200000000ff */
[----:B------:R1:W-:Y:S01]  /*5900*/  STS [R206+0x12000], R0 ;  /* 0x01200000ce007388 */ /* 0x0003e20000000800 */
[----:B------:R-:W3:Y:S10]  /*5910*/  MUFU.EX2 R163, R163 ;  /* 0x000000a300a37308 */ /* 0x000ef40000000800 */
[----:B------:R-:W-:Y:S10]  /*5920*/  MUFU.EX2 R113, R60 ;  /* 0x0000003c00717308 */ /* 0x000ff40000000800 */
[----:B------:R-:W-:Y:S01]  /*5930*/  MUFU.EX2 R115, R62 ;  /* 0x0000003e00737308 */ /* 0x000fe20000000800 */
[----:B-1----:R-:W-:Y:S09]  /*5940*/  F2FP.F16.F32.PACK_AB R0, R233, R236 ;  /* 0x000000ece900723e */ /* 0x002ff200000000ff */
[----:B------:R-:W1:Y:S01]  /*5950*/  MUFU.EX2 R162, R162 ;  /* 0x000000a200a27308 */ /* 0x000e620000000800 */
[----:B------:R4:W-:Y:S09]  /*5960*/  STS [R208+0x10000], R0 ;  /* 0x01000000d0007388 */ /* 0x0009f20000000800 */
[----:B------:R-:W1:Y:S01]  /*5970*/  MUFU.EX2 R109, R109 ;  /* 0x0000006d006d7308 */ /* 0x000e620000000800 */
[----:B----4-:R-:W-:Y:S05]  /*5980*/  F2FP.F16.F32.PACK_AB R0, R188, R189 ;  /* 0x000000bdbc00723e */ /* 0x010fea00000000ff */
[----:B------:R4:W-:Y:S02]  /*5990*/  STS [R208+0x10400], R0 ;  /* 0x01040000d0007388 */ /* 0x0009e40000000800 */
[----:B----4-:R-:W-:Y:S05]  /*59a0*/  F2FP.F16.F32.PACK_AB R0, R231, R232 ;  /* 0x000000e8e700723e */ /* 0x010fea00000000ff */
[----:B------:R4:W-:Y:S02]  /*59b0*/  STS [R205+0x10000], R0 ;  /* 0x01000000cd007388 */ /* 0x0009e40000000800 */
[----:B----4-:R-:W-:Y:S05]  /*59c0*/  F2FP.F16.F32.PACK_AB R0, R179, R181 ;  /* 0x000000b5b300723e */ /* 0x010fea00000000ff */
[----:B------:R4:W-:Y:S04]  /*59d0*/  STS [R205+0x10400], R0 ;  /* 0x01040000cd007388 */ /* 0x0009e80000000800 */
[----:B------:R2:W-:Y:S01]  /*59e0*/  STS [R208+0x12000], R4 ;  /* 0x01200004d0007388 */ /* 0x0005e20000000800 */
[----:B----4-:R-:W-:Y:S02]  /*59f0*/  F2FP.F16.F32.PACK_AB R0, R198, R199 ;  /* 0x000000c7c600723e */ /* 0x010fe400000000ff */
[----:B--2---:R-:W-:Y:S03]  /*5a00*/  F2FP.F16.F32.PACK_AB R4, R229, R230 ;  /* 0x000000e6e504723e */ /* 0x004fe600000000ff */
[----:B------:R2:W-:Y:S04]  /*5a10*/  STS [R208+0x12400], R0 ;  /* 0x01240000d0007388 */ /* 0x0005e80000000800 */
[----:B------:R4:W-:Y:S01]  /*5a20*/  STS [R205+0x12400], R5 ;  /* 0x01240005cd007388 */ /* 0x0009e20000000800 */
[----:B--2---:R-:W-:Y:S02]  /*5a30*/  F2FP.F16.F32.PACK_AB R0, R190, R192 ;  /* 0x000000c0be00723e */ /* 0x004fe400000000ff */
[----:B----4-:R-:W-:Y:S03]  /*5a40*/  F2FP.F16.F32.PACK_AB R5, R168, R169 ;  /* 0x000000a9a805723e */ /* 0x010fe600000000ff */
[----:B------:R2:W-:Y:S04]  /*5a50*/  STS [R205+0x12000], R0 ;  /* 0x01200000cd007388 */ /* 0x0005e80000000800 */
[----:B------:R4:W-:Y:S01]  /*5a60*/  STS [R202+0x10000], R4 ;  /* 0x01000004ca007388 */ /* 0x0009e20000000800 */
[----:B--2---:R-:W-:Y:S02]  /*5a70*/  F2FP.F16.F32.PACK_AB R0, R173, R177 ;  /* 0x000000b1ad00723e */ /* 0x004fe400000000ff */
[----:B----4-:R-:W-:Y:S03]  /*5a80*/  F2FP.F16.F32.PACK_AB R4, R182, R183 ;  /* 0x000000b7b604723e */ /* 0x010fe600000000ff */
[----:B------:R2:W-:Y:S04]  /*5a90*/  STS [R202+0x10400], R0 ;  /* 0x01040000ca007388 */ /* 0x0005e80000000800 */
[----:B------:R4:W-:Y:S04]  /*5aa0*/  STS [R201+0x10000], R6 ;  /* 0x01000006c9007388 */ /* 0x0009e80000000800 */
[----:B------:R3:W-:Y:S04]  /*5ab0*/  STS [R201+0x10400], R5 ;  /* 0x01040005c9007388 */ /* 0x0007e80000000800 */
[----:B------:R1:W-:Y:S01]  /*5ac0*/  STS [R202+0x12000], R4 ;  /* 0x01200004ca007388 */ /* 0x0003e20000000800 */
[----:B--2---:R-:W-:Y:S02]  /*5ad0*/  F2FP.F16.F32.PACK_AB R0, R186, R187 ;  /* 0x000000bbba00723e */ /* 0x004fe400000000ff */
[----:B----4-:R-:W-:Y:S03]  /*5ae0*/  F2FP.F16.F32.PACK_AB R6, R184, R185 ;  /* 0x000000b9b806723e */ /* 0x010fe600000000ff */
[----:B------:R2:W-:Y:S01]  /*5af0*/  STS [R202+0x12400], R0 ;  /* 0x01240000ca007388 */ /* 0x0005e20000000800 */
[----:B---3--:R-:W-:Y:S03]  /*5b00*/  F2FP.F16.F32.PACK_AB R5, R224, R225 ;  /* 0x000000e1e005723e */ /* 0x008fe600000000ff */
[----:B------:R3:W-:Y:S01]  /*5b10*/  STS [R201+0x12000], R7 ;  /* 0x01200007c9007388 */ /* 0x0007e20000000800 */
[----:B-1----:R-:W-:Y:S03]  /*5b20*/  F2FP.F16.F32.PACK_AB R4, R112, R167 ;  /* 0x000000a77004723e */ /* 0x002fe600000000ff */
[----:B------:R1:W-:Y:S04]  /*5b30*/  STS [R201+0x12400], R6 ;  /* 0x01240006c9007388 */ /* 0x0003e80000000800 */
[----:B------:R4:W-:Y:S04]  /*5b40*/  STS [R204+0x10000], R5 ;  /* 0x01000005cc007388 */ /* 0x0009e80000000800 */
[----:B------:R4:W-:Y:S01]  /*5b50*/  STS [R204+0x10400], R4 ;  /* 0x01040004cc007388 */ /* 0x0009e20000000800 */
[----:B--2---:R-:W-:Y:S02]  /*5b60*/  F2FP.F16.F32.PACK_AB R0, R164, R175 ;  /* 0x000000afa400723e */ /* 0x004fe400000000ff */
[----:B---3--:R-:W-:Y:S03]  /*5b70*/  F2FP.F16.F32.PACK_AB R7, R114, R170 ;  /* 0x000000aa7207723e */ /* 0x008fe600000000ff */
[----:B------:R2:W-:Y:S01]  /*5b80*/  STS [R203+0x10000], R0 ;  /* 0x01000000cb007388 */ /* 0x0005e20000000800 */
[----:B-1----:R-:W-:Y:S02]  /*5b90*/  F2FP.F16.F32.PACK_AB R6, R171, R172 ;  /* 0x000000acab06723e */ /* 0x002fe400000000ff */
[----:B----4-:R-:W-:Y:S02]  /*5ba0*/  F2FP.F16.F32.PACK_AB R5, R163, R108 ;  /* 0x0000006ca305723e */ /* 0x010fe400000000ff */
[----:B------:R-:W-:Y:S03]  /*5bb0*/  F2FP.F16.F32.PACK_AB R4, R162, R113 ;  /* 0x00000071a204723e */ /* 0x000fe600000000ff */
[----:B------:R-:W-:Y:S04]  /*5bc0*/  STS [R203+0x10400], R5 ;  /* 0x01040005cb007388 */ /* 0x000fe80000000800 */
[----:B------:R-:W-:Y:S04]  /*5bd0*/  STS [R204+0x12000], R7 ;  /* 0x01200007cc007388 */ /* 0x000fe80000000800 */
[----:B------:R-:W-:Y:S04]  /*5be0*/  STS [R204+0x12400], R6 ;  /* 0x01240006cc007388 */ /* 0x000fe80000000800 */
[----:B------:R-:W-:Y:S01]  /*5bf0*/  STS [R203+0x12000], R4 ;  /* 0x01200004cb007388 */ /* 0x000fe20000000800 */
[----:B--2---:R-:W-:Y:S05]  /*5c00*/  F2FP.F16.F32.PACK_AB R0, R109, R115 ;  /* 0x000000736d00723e */ /* 0x004fea00000000ff */
        /* <DEDUP_REMOVED lines=28> */
[C---:B------:R-:W-:Y:S01]  /*5dd0*/  FADD.FTZ R0, -R166.reuse, R5 ;  /* 0x00000005a6007221 */ /* 0x040fe20000010100 */
        /* <DEDUP_REMOVED lines=19> */
[----:B------:R-:W-:Y:S02]  /*5f10*/  FADD.FTZ R20, -R166, R48 ;  /* 0x00000030a6147221 */ /* 0x000fe40000010100 */
        /* <DEDUP_REMOVED lines=9> */
[----:B------:R-:W-:Y:S01]  /*5fb0*/  FADD.FTZ R17, -R166, R36 ;  /* 0x00000024a6117221 */ /* 0x000fe20000010100 */
[----:B------:R-:W-:Y:S01]  /*5fc0*/  F2FP.F16.F32.PACK_AB R100, R100, R5 ;  /* 0x000000056464723e */ /* 0x000fe200000000ff */
[----:B------:R-:W-:Y:S01]  /*5fd0*/  FADD.FTZ R36, -R166, R49 ;  /* 0x00000031a6247221 */ /* 0x000fe20000010100 */
        /* <DEDUP_REMOVED lines=21> */
[----:B------:R-:W-:Y:S01]  /*6130*/  ULOP3.LUT UR9, UR8, 0x1, URZ, 0xc0, !UPT ;  /* 0x0000000108097892 */ /* 0x000fe2000f8ec03f */
[----:B------:R-:W-:Y:S03]  /*6140*/  UMOV UR36, 0xffffe000 ;  /* 0xffffe00000247882 */ /* 0x000fe60000000000 */
        /* <DEDUP_REMOVED lines=30> */
.L_x_157:
        /* <DEDUP_REMOVED lines=8> */
[C---:B------:R-:W-:Y:S01]  /*63b0*/  FADD.FTZ R15, -R110.reuse, R15 ;  /* 0x0000000f6e0f7221 */ /* 0x040fe20000010100 */
[----:B------:R-:W-:Y:S01]  /*63c0*/  FADD.FTZ R25, -R111, R25 ;  /* 0x000000196f197221 */ /* 0x000fe20000010100 */
[----:B------:R-:W-:Y:S01]  /*63d0*/  FADD.FTZ R27, -R110, R27 ;  /* 0x0000001b6e1b7221 */ /* 0x000fe20000010100 */
        /* <DEDUP_REMOVED lines=14> */
[----:B-1----:R-:W-:Y:S01]  /*64c0*/  FMUL.FTZ R0, R191, R19 ;  /* 0x00000013bf007220 */ /* 0x002fe20000410000 */
        /* <DEDUP_REMOVED lines=8> */
[----:B------:R-:W-:Y:S01]  /*6550*/  FADD.FTZ R24, -R111, R24 ;  /* 0x000000186f187221 */ /* 0x000fe20000010100 */
[----:B------:R1:W-:Y:S01]  /*6560*/  STS [R206+0x8400], R0 ;  /* 0x00840000ce007388 */ /* 0x0003e20000000800 */
[----:B------:R-:W-:Y:S01]  /*6570*/  FADD.FTZ R34, -R165, R34 ;  /* 0x00000022a5227221 */ /* 0x000fe20000010100 */
[----:B--2---:R-:W-:Y:S01]  /*6580*/  FADD.FTZ R4, -R111, R56 ;  /* 0x000000386f047221 */ /* 0x004fe20000010100 */
[C---:B------:R-:W-:Y:S01]  /*6590*/  FADD.FTZ R35, -R165.reuse, R35 ;  /* 0x00000023a5237221 */ /* 0x040fe20000010100 */
[C---:B------:R-:W-:Y:S01]  /*65a0*/  FADD.FTZ R17, -R165.reuse, R54 ;  /* 0x00000036a5117221 */ /* 0x040fe20000010100 */
[C---:B------:R-:W-:Y:S01]  /*65b0*/  FADD.FTZ R7, -R165.reuse, R55 ;  /* 0x00000037a5077221 */ /* 0x040fe20000010100 */
        /* <DEDUP_REMOVED lines=19> */
[----:B-1----:R-:W-:Y:S01]  /*66f0*/  F2FP.F16.F32.PACK_AB R0, R9, R8 ;  /* 0x000000080900723e */ /* 0x002fe200000000ff */
        /* <DEDUP_REMOVED lines=178> */
.L_x_158:
        /* <DEDUP_REMOVED lines=218> */
[----:B------:R-:W-:-:S03]  /*7fc0*/  ULDC UR5, c[0x0][0x390] ;  /* 0x0000e40000057ab9 */ /* 0x000fc60000000800 */
[----:B------:R-:W3:Y:S01]  /*7fd0*/  LDL R60, [R1+0x4] ;  /* 0x00000400013c7983 */ /* 0x000ee20000100800 */
        /* <DEDUP_REMOVED lines=14> */
[----:B------:R-:W-:Y:S01]  /*80c0*/  FMUL.FTZ R92, R92, UR5 ;  /* 0x000000055c5c7c20 */ /* 0x000fe20008410000 */
[----:B------:R-:W-:Y:S01]  /*80d0*/  FMUL.FTZ R3, R93, UR5 ;  /* 0x000000055d037c20 */ /* 0x000fe20008410000 */
[----:B------:R-:W-:Y:S01]  /*80e0*/  F2FP.F16.F32.PACK_AB R8, R8, R86 ;  /* 0x000000560808723e */ /* 0x000fe200000000ff */
[----:B------:R-:W-:Y:S01]  /*80f0*/  FMUL.FTZ R94, R94, UR5 ;  /* 0x000000055e5e7c20 */ /* 0x000fe20008410000 */
[----:B------:R-:W-:Y:S01]  /*8100*/  FMUL.FTZ R0, R95, UR5 ;  /* 0x000000055f007c20 */ /* 0x000fe20008410000 */
        /* <DEDUP_REMOVED lines=17> */
[----:B------:R-:W-:Y:S01]  /*8220*/  @UP0 UIADD3 UR20, UR13, UR5, URZ ;  /* 0x000000050d140290 */ /* 0x000fe2000fffe03f */
[----:B------:R-:W-:Y:S01]  /*8230*/  F2FP.F16.F32.PACK_AB R76, R77, R76 ;  /* 0x0000004c4d4c723e */ /* 0x000fe200000000ff */
[----:B------:R-:W-:Y:S01]  /*8240*/  @UP0 UMOV UR19, UR12 ;  /* 0x0000000c00130c82 */ /* 0x000fe20008000000 */
[----:B------:R-:W-:Y:S02]  /*8250*/  F2FP.F16.F32.PACK_AB R78, R79, R78 ;  /* 0x0000004e4f4e723e */ /* 0x000fe400000000ff */
[----:B------:R-:W-:Y:S01]  /*8260*/  PLOP3.LUT P0, PT, PT, PT, UP0, 0x80, 0x0 ;  /* 0x000000000000781c */ /* 0x000fe20003f0f008 */
[----:B--2---:R-:W-:Y:S04]  /*8270*/  STS [R61], R9 ;  /* 0x000000093d007388 */ /* 0x004fe80000000800 */
[----:B------:R-:W-:Y:S04]  /*8280*/  STS [R61+0x200], R8 ;  /* 0x000200083d007388 */ /* 0x000fe80000000800 */
[----:B---3--:R-:W-:Y:S04]  /*8290*/  STS [R60], R5 ;  /* 0x000000053c007388 */ /* 0x008fe80000000800 */
[----:B------:R-:W-:Y:S04]  /*82a0*/  STS [R60+0x200], R4 ;  /* 0x000200043c007388 */ /* 0x000fe80000000800 */
[----:B------:R-:W-:Y:S04]  /*82b0*/  STS [R61+0x1000], R7 ;  /* 0x001000073d007388 */ /* 0x000fe80000000800 */
        /* <DEDUP_REMOVED lines=26> */
.L_x_160:
        /* <DEDUP_REMOVED lines=19> */
.L_x_161:
        /* <DEDUP_REMOVED lines=43> */
.L_x_163:
[----:B------:R-:W-:Y:S05]  /*8840*/  BSYNC B0 ;  /* 0x0000000000007941 */ /* 0x000fea0003800000 */
.L_x_162:
        /* <DEDUP_REMOVED lines=13> */
.L_x_165:
[----:B------:R-:W-:Y:S05]  /*8920*/  BSYNC B0 ;  /* 0x0000000000007941 */ /* 0x000fea0003800000 */
.L_x_164:
        /* <DEDUP_REMOVED lines=27> */
.L_x_167:
[----:B------:R-:W-:Y:S05]  /*8ae0*/  BSYNC B0 ;  /* 0x0000000000007941 */ /* 0x000fea0003800000 */
.L_x_166:
        /* <DEDUP_REMOVED lines=12> */
[----:B----4-:R2:W-:Y:S01]  /*8bb0*/  STG.E.128 desc[UR10][R4.64], R24 ;  /* 0x0000001804007986 */ /* 0x0105e2000c101d0a */
[----:B------:R-:W-:Y:S05]  /*8bc0*/  BRA `(.L_x_168) ;  /* 0x0000000800247947 */ /* 0x000fea0003800000 */
.L_x_140:
        /* <DEDUP_REMOVED lines=24> */
.L_x_169:
[----:B------:R-:W-:Y:S01]  /*8d50*/  @UP0 UIADD3 UR5, UR33, UR35, URZ ;  /* 0x0000002321050290 */ /* 0x000fe2000fffe03f */
[----:B-1----:R-:W-:Y:S01]  /*8d60*/  SHF.R.S32.HI R0, RZ, 0x1f, R3 ;  /* 0x0000001fff007819 */ /* 0x002fe20000011403 */
[----:B------:R-:W-:Y:S01]  /*8d70*/  @UP0 ULDC.64 UR12, c[0x0][0x458] ;  /* 0x00011600000c0ab9 */ /* 0x000fe20000000a00 */
[----:B------:R-:W-:Y:S02]  /*8d80*/  USHF.R.S32.HI UR19, URZ, 0x1f, UR18 ;  /* 0x0000001f3f137899 */ /* 0x000fe40008011412 */
[----:B------:R-:W-:Y:S01]  /*8d90*/  @UP0 UIMAD.WIDE.U32 UR14, UR5, UR12, URZ ;  /* 0x0000000c050e02a5 */ /* 0x000fe2000f8e003f */
[----:B------:R-:W-:Y:S01]  /*8da0*/  LEA.HI R0, R0, R3, RZ, 0x2 ;  /* 0x0000000300007211 */ /* 0x000fe200078f10ff */
        /* <DEDUP_REMOVED lines=17> */
.L_x_170:
[----:B------:R-:W-:Y:S01]  /*8ec0*/  UIMAD UR5, UR19, UR8, URZ ;  /* 0x00000008130572a4 */ /* 0x000fe2000f8e023f */
[----:B------:R-:W-:Y:S01]  /*8ed0*/  SHF.R.S32.HI R0, RZ, 0x2, R0 ;  /* 0x00000002ff007819 */ /* 0x000fe20000011400 */
[----:B------:R-:W-:Y:S01]  /*8ee0*/  IMAD.U32 R4, RZ, RZ, UR8 ;  /* 0x00000008ff047e24 */ /* 0x000fe2000f8e00ff */
[----:B------:R-:W-:Y:S01]  /*8ef0*/  UIMAD UR6, UR34, -0x80, UR6 ;  /* 0xffffff80220678a4 */ /* 0x000fe2000f8e0206 */
[----:B------:R-:W-:Y:S01]  /*8f00*/  BSSY B0, `(.L_x_171) ;  /* 0x000001e000007945 */ /* 0x000fe20003800000 */
[----:B------:R-:W-:Y:S01]  /*8f10*/  UIMAD UR5, UR18, UR9, UR5 ;  /* 0x00000009120572a4 */ /* 0x000fe2000f8e0205 */
[----:B------:R-:W-:Y:S01]  /*8f20*/  IMAD.WIDE.U32 R4, R4, UR18, R234 ;  /* 0x0000001204047c25 */ /* 0x000fe2000f8e00ea */
[----:B------:R-:W-:Y:S01]  /*8f30*/  USHF.R.S32.HI UR21, URZ, 0x1f, UR59 ;  /* 0x0000001f3f157899 */ /* 0x000fe2000801143b */
[----:B------:R-:W-:Y:S01]  /*8f40*/  SHF.R.S32.HI R11, RZ, 0x1f, R0 ;  /* 0x0000001fff0b7819 */ /* 0x000fe20000011400 */
[----:B------:R-:W-:Y:S01]  /*8f50*/  ULDC.64 UR14, c[0x0][0x468] ;  /* 0x00011a00000e7ab9 */ /* 0x000fe20000000a00 */
[----:B------:R-:W-:Y:S01]  /*8f60*/  VIADD R6, R0, 0x40 ;  /* 0x0000004000067836 */ /* 0x000fe20000000000 */
[----:B------:R-:W-:Y:S01]  /*8f70*/  IADD3 R4, P0, R4, UR7, RZ ;  /* 0x0000000704047c10 */ /* 0x000fe2000ff1e0ff */
[----:B------:R-:W-:Y:S01]  /*8f80*/  IMAD.U32 R3, RZ, RZ, UR5 ;  /* 0x00000005ff037e24 */ /* 0x000fe2000f8e00ff */
[----:B------:R-:W-:-:S02]  /*8f90*/  ULDC UR5, c[0x0][0x2d0] ;  /* 0x0000b40000057ab9 */ /* 0x000fc40000000800 */
[----:B------:R-:W-:Y:S01]  /*8fa0*/  ISETP.GE.AND P2, PT, R234, UR5, PT ;  /* 0x00000005ea007c0c */ /* 0x000fe2000bf46270 */
[----:B------:R-:W-:Y:S01]  /*8fb0*/  UIMAD UR5, UR21, UR14, URZ ;  /* 0x0000000e150572a4 */ /* 0x000fe2000f8e023f */
[----:B------:R-:W-:Y:S01]  /*8fc0*/  IADD3.X R5, R5, UR20, R3, P0, !PT ;  /* 0x0000001405057c10 */ /* 0x000fe200087fe403 */
[----:B------:R-:W-:Y:S01]  /*8fd0*/  IMAD.U32 R3, RZ, RZ, UR14 ;  /* 0x0000000eff037e24 */ /* 0x000fe2000f8e00ff */
[----:B------:R-:W-:Y:S01]  /*8fe0*/  ISETP.GE.OR P1, PT, R6, UR6, P2 ;  /* 0x0000000606007c0c */ /* 0x000fe20009726670 */
[----:B------:R-:W-:Y:S01]  /*8ff0*/  UIMAD UR15, UR59, UR15, UR5 ;  /* 0x0000000f3b0f72a4 */ /* 0x000fe2000f8e0205 */
[----:B------:R-:W-:Y:S01]  /*9000*/  ISETP.GE.OR P2, PT, R0, UR6, P2 ;  /* 0x0000000600007c0c */ /* 0x000fe20009746670 */
[----:B------:R-:W-:-:S04]  /*9010*/  IMAD.WIDE.U32 R4, R3, UR59, R4 ;  /* 0x0000003b03047c25 */ /* 0x000fc8000f8e0004 */
[----:B------:R-:W-:-:S08]  /*9020*/  VIADD R10, R5, UR15 ;  /* 0x0000000f050a7c36 */ /* 0x000fd00008000000 */
        /* <DEDUP_REMOVED lines=11> */
.L_x_172:
[----:B------:R-:W-:Y:S05]  /*90e0*/  BSYNC B0 ;  /* 0x0000000000007941 */ /* 0x000fea0003800000 */
.L_x_171:
        /* <DEDUP_REMOVED lines=14> */
.L_x_174:
[----:B------:R-:W-:Y:S05]  /*91d0*/  BSYNC B0 ;  /* 0x0000000000007941 */ /* 0x000fea0003800000 */
.L_x_173:
        /* <DEDUP_REMOVED lines=26> */
.L_x_176:
[----:B------:R-:W-:Y:S05]  /*9380*/  BSYNC B0 ;  /* 0x0000000000007941 */ /* 0x000fea0003800000 */
.L_x_175:
        /* <DEDUP_REMOVED lines=13> */
.L_x_168:
[----:B------:R-:W-:Y:S05]  /*9460*/  BSYNC B1 ;  /* 0x0000000000017941 */ /* 0x000fea0003800000 */
.L_x_135:
        /* <DEDUP_REMOVED lines=11> */
.L_x_177:
[----:B------:R-:W-:Y:S05]  /*9520*/  EXIT ;  /* 0x000000000000794d */ /* 0x000fea0003800000 */
.L_x_179:
        /* <DEDUP_REMOVED lines=13> */
.L_x_1332:


//--------------------- .text._ZN5flash44flash_bwd_dq_dk_dv_loop_seqk_parallel_kernelI23Flash_bwd_kernel_traitsILi32ELi128ELi128ELi8ELi4ELi4ELi4ELb1ELb0EN7cutlass6half_tE19Flash_kernel_traitsILi32ELi128ELi128ELi8ES3_EELb0ELb0ELb1ELb0ELb0ELb1ELb0EEEvNS_16Flash_bwd_paramsE --------------------------
	.section	.text._ZN5flash44flash_bwd_dq_dk_dv_loop_seqk_parallel_kernelI23Flash_bwd_kernel_traitsILi32ELi128ELi128ELi8ELi4ELi4ELi4ELb1ELb0EN7cutlass6half_tE19Flash_kernel_traitsILi32ELi128ELi128ELi8ES3_EELb0ELb0ELb1ELb0ELb0ELb1ELb0EEEvNS_16Flash_bwd_paramsE,"ax",@progbits
	.align	128
        .global         _ZN5flash44flash_bwd_dq_dk_dv_loop_seqk_parallel_kernelI23Flash_bwd_kernel_traitsILi32ELi128ELi128ELi8ELi4ELi4ELi4ELb1ELb0EN7cutlass6half_tE19Flash_kernel_traitsILi32ELi128ELi128ELi8ES3_EELb0ELb0ELb1ELb0ELb0ELb1ELb0EEEvNS_16Flash_bwd_paramsE
        .type           _ZN5flash44flash_bwd_dq_dk_dv_loop_seqk_parallel_kernelI23Flash_bwd_kernel_traitsILi32ELi128ELi128ELi8ELi4ELi4ELi4ELb1ELb0EN7cutlass6half_tE19Flash_kernel_traitsILi32ELi128ELi128ELi8ES3_EELb0ELb0ELb1ELb0ELb0ELb1ELb0EEEvNS_16Flash_bwd_paramsE,@function
        .size           _ZN5flash44flash_bwd_dq_dk_dv_loop_seqk_parallel_kernelI23Flash_bwd_kernel_traitsILi32ELi128ELi128ELi8ELi4ELi4ELi4ELb1ELb0EN7cutlass6half_tE19Flash_kernel_traitsILi32ELi128ELi128ELi8ES3_EELb0ELb0ELb1ELb0ELb0ELb1ELb0EEEvNS_16Flash_bwd_paramsE,(.L_x_1333 - _ZN5flash44flash_bwd_dq_dk_dv_loop_seqk_parallel_kernelI23Flash_bwd_kernel_traitsILi32ELi128ELi128ELi8ELi4ELi4ELi4ELb1ELb0EN7cutlass6half_tE19Flash_kernel_traitsILi32ELi128ELi128ELi8ES3_EELb0ELb0ELb1ELb0ELb0ELb1ELb0EEEvNS_16Flash_bwd_paramsE)
        .other          _ZN5flash44flash_bwd_dq_dk_dv_loop_seqk_parallel_kernelI23Flash_bwd_kernel_traitsILi32ELi128ELi128ELi8ELi4ELi4ELi4ELb1ELb0EN7cutlass6half_tE19Flash_kernel_traitsILi32ELi128ELi128ELi8ES3_EELb0ELb0ELb1ELb0ELb0ELb1ELb0EEEvNS_16Flash_bwd_paramsE,@"STO_CUDA_ENTRY STV_DEFAULT"
_ZN5flash44flash_bwd_dq_dk_dv_loop_seqk_parallel_kernelI23Flash_bwd_kernel_traitsILi32ELi128ELi128ELi8ELi4ELi4ELi4ELb1ELb0EN7cutlass6half_tE19Flash_kernel_traitsILi32ELi128ELi128ELi8ES3_EELb0ELb0ELb1ELb0ELb0ELb1ELb0EEEvNS_16Flash_bwd_paramsE:
.text._ZN5flash44flash_bwd_dq_dk_dv_loop_seqk_parallel_kernelI23Flash_bwd_kernel_traitsILi32ELi128ELi128ELi8ELi4ELi4ELi4ELb1ELb0EN7cutlass6half_tE19Flash_kernel_traitsILi32ELi128ELi128ELi8ES3_EELb0ELb0ELb1ELb0ELb0ELb1ELb0EEEvNS_16Flash_bwd_paramsE:
        /* <DEDUP_REMOVED lines=13> */
[----:B------:R-:W-:Y:S01]  /*00d0*/  IMAD.MOV.U32 R169, RZ, RZ, 0x20 ;  /* 0x00000020ffa97424 */ /* 0x000fe200078e00ff */
[----:B------:R-:W-:Y:S01]  /*00e0*/  ULDC.64 UR12, c[0x0][0x208] ;  /* 0x00008200000c7ab9 */ /* 0x000fe20000000a00 */
[----:B------:R-:W-:Y:S01]  /*00f0*/  IMAD.MOV.U32 R185, RZ, RZ, -0x10 ;  /* 0xfffffff0ffb97424 */ /* 0x000fe200078e00ff */
[----:B------:R-:W-:Y:S01]  /*0100*/  ULDC UR60, c[0x0][0x394] ;  /* 0x0000e500003c7ab9 */ /* 0x000fe20000000800 */
[----:B------:R-:W-:Y:S02]  /*0110*/  UMOV UR61, 0xffffe000 ;  /* 0xffffe000003d7882 */ /* 0x000fe40000000000 */
[----:B------:R-:W3:Y:S08]  /*0120*/  S2UR UR57, SR_CTAID.Z ;  /* 0x00000000003979c3 */ /* 0x000ef00000002700 */
[----:B------:R-:W4:Y:S01]  /*0130*/  S2UR UR48, SR_CTAID.Y ;  /* 0x00000000003079c3 */ /* 0x000f220000002600 */
[----:B--2---:R-:W-:Y:S01]  /*0140*/  ULEA UR4, UR4, UR5, 0x18 ;  /* 0x0000000504047291 */ /* 0x004fe2000f8ec03f */
[----:B-1----:R-:W-:Y:S01]  /*0150*/  SHF.R.S32.HI R7, RZ, 0x1f, R8 ;  /* 0x0000001fff077819 */ /* 0x002fe20000011408 */
[----:B---3--:R-:W-:-:S03]  /*0160*/  USHF.R.S32.HI UR5, URZ, 0x1f, UR57 ;  /* 0x0000001f3f057899 */ /* 0x008fc60008011439 */
[CC--:B------:R-:W-:Y:S02]  /*0170*/  LEA.HI R11, R7.reuse, R8.reuse, RZ, 0x2 ;  /* 0x00000008070b7211 */ /* 0x0c0fe400078f10ff */
[----:B------:R-:W-:Y:S01]  /*0180*/  LEA.HI R2, R7, R8, RZ, 0x5 ;  /* 0x0000000807027211 */ /* 0x000fe200078f28ff */
[----:B------:R-:W-:Y:S01]  /*0190*/  IMAD.U32 R175, RZ, RZ, UR5 ;  /* 0x00000005ffaf7e24 */ /* 0x000fe2000f8e00ff */
[--C-:B------:R-:W-:Y:S01]  /*01a0*/  SHF.R.S32.HI R4, RZ, 0x2, R11.reuse ;  /* 0x00000002ff047819 */ /* 0x100fe2000001140b */
[----:B----4-:R-:W-:Y:S01]  /*01b0*/  USHF.L.U32 UR6, UR48, 0x7, URZ ;  /* 0x0000000730067899 */ /* 0x010fe2000800063f */
[----:B------:R-:W-:Y:S01]  /*01c0*/  SHF.R.S32.HI R14, RZ, 0x1f, R11 ;  /* 0x0000001fff0e7819 */ /* 0x000fe2000001140b */
[----:B------:R-:W-:Y:S01]  /*01d0*/  USHF.R.S32.HI UR5, URZ, 0x1f, UR48 ;  /* 0x0000001f3f057899 */ /* 0x000fe20008011430 */
[-C--:B------:R-:W-:Y:S02]  /*01e0*/  LEA.HI R0, R11, R4.reuse, RZ, 0x1 ;  /* 0x000000040b007211 */ /* 0x080fe400078f08ff */
[----:B------:R-:W-:Y:S01]  /*01f0*/  LEA.HI R14, R14, R4, RZ, 0x3 ;  /* 0x000000040e0e7211 */ /* 0x000fe200078f18ff */
[----:B------:R-:W-:Y:S01]  /*0200*/  IMAD.U32 R179, RZ, RZ, UR6 ;  /* 0x00000006ffb37e24 */ /* 0x000fe2000f8e00ff */
[----:B------:R-:W-:Y:S01]  /*0210*/  LOP3.LUT R0, R0, 0x7fffffe, RZ, 0xc0, !PT ;  /* 0x07fffffe00007812 */ /* 0x000fe200078ec0ff */
[----:B------:R-:W-:Y:S01]  /*0220*/  USHF.R.S32.HI UR6, URZ, 0x1f, UR57 ;  /* 0x0000001f3f067899 */ /* 0x000fe20008011439 */
[----:B------:R-:W-:Y:S01]  /*0230*/  LOP3.LUT R14, R14, 0xfffffff8, RZ, 0xc0, !PT ;  /* 0xfffffff80e0e7812 */ /* 0x000fe200078ec0ff */
[----:B------:R-:W-:Y:S01]  /*0240*/  IMAD.U32 R178, RZ, RZ, UR5 ;  /* 0x00000005ffb27e24 */ /* 0x000fe2000f8e00ff */
[----:B------:R-:W-:Y:S01]  /*0250*/  LOP3.LUT R3, R2, 0xffffffe0, RZ, 0xc0, !PT ;  /* 0xffffffe002037812 */ /* 0x000fe200078ec0ff */
[C---:B------:R-:W-:Y:S01]  /*0260*/  IMAD.IADD R0, R4.reuse, 0x1, -R0 ;  /* 0x0000000104007824 */ /* 0x040fe200078e0a00 */
[CC--:B------:R-:W-:Y:S01]  /*0270*/  LEA.HI R15, R7.reuse, R8.reuse, RZ, 0x4 ;  /* 0x00000008070f7211 */ /* 0x0c0fe200078f20ff */
[----:B------:R-:W-:Y:S01]  /*0280*/  IMAD.IADD R14, R4, 0x1, -R14 ;  /* 0x00000001040e7824 */ /* 0x000fe200078e0a0e */
[----:B------:R-:W-:Y:S01]  /*0290*/  LEA.HI R13, R7, R8, RZ, 0x3 ;  /* 0x00000008070d7211 */ /* 0x000fe200078f18ff */
[----:B------:R-:W-:Y:S01]  /*02a0*/  IMAD.IADD R3, R8, 0x1, -R3 ;  /* 0x0000000108037824 */ /* 0x000fe200078e0a03 */
[--C-:B------:R-:W-:Y:S01]  /*02b0*/  SHF.R.S32.HI R174, RZ, 0x5, R2.reuse ;  /* 0x00000005ffae7819 */ /* 0x100fe20000011402 */
[----:B------:R-:W-:Y:S01]  /*02c0*/  UIADD3 UR5, UR4, 0x8000, URZ ;  /* 0x0000800004057890 */ /* 0x000fe2000fffe03f */
[----:B------:R-:W-:Y:S01]  /*02d0*/  SHF.R.S32.HI R4, RZ, 0x4, R15 ;  /* 0x00000004ff047819 */ /* 0x000fe2000001140f */
[----:B------:R-:W-:Y:S01]  /*02e0*/  IMAD.U32 R177, RZ, RZ, UR6 ;  /* 0x00000006ffb17e24 */ /* 0x000fe2000f8e00ff */
[----:B------:R-:W-:Y:S01]  /*02f0*/  SHF.R.S32.HI R2, RZ, 0x1f, R2 ;  /* 0x0000001fff027819 */ /* 0x000fe20000011402 */
[----:B------:R-:W-:Y:S01]  /*0300*/  UIADD3 UR6, UR4, 0x6000, URZ ;  /* 0x0000600004067890 */ /* 0x000fe2000fffe03f */
[----:B------:R-:W-:-:S02]  /*0310*/  SHF.R.S32.HI R5, RZ, 0x3, R13 ;  /* 0x00000003ff057819 */ /* 0x000fc4000001140d */
[----:B------:R-:W-:Y:S02]  /*0320*/  LOP3.LUT R11, R11, 0xfffffffc, RZ, 0xc0, !PT ;  /* 0xfffffffc0b0b7812 */ /* 0x000fe400078ec0ff */
[----:B------:R-:W-:Y:S01]  /*0330*/  LEA.HI R170, R15, R4, RZ, 0x1 ;  /* 0x000000040faa7211 */ /* 0x000fe200078f08ff */
[----:B------:R-:W-:Y:S01]  /*0340*/  IMAD.SHL.U32 R5, R5, 0x40, RZ ;  /* 0x0000004005057824 */ /* 0x000fe200078e00ff */
[----:B------:R-:W-:Y:S01]  /*0350*/  LEA.HI R2, R2, R174, RZ, 0x2 ;  /* 0x000000ae02027211 */ /* 0x000fe200078f10ff */
[----:B------:R-:W-:Y:S01]  /*0360*/  IMAD.IADD R11, R8, 0x1, -R11 ;  /* 0x00000001080b7824 */ /* 0x000fe200078e0a0b */
[----:B------:R-:W-:Y:S02]  /*0370*/  LOP3.LUT R15, R15, 0xfffffff0, RZ, 0xc0, !PT ;  /* 0xfffffff00f0f7812 */ /* 0x000fe400078ec0ff */
[----:B------:R-:W-:Y:S02]  /*0380*/  SHF.R.S32.HI R173, RZ, 0x1f, R3 ;  /* 0x0000001fffad7819 */ /* 0x000fe40000011403 */
[----:B------:R-:W-:Y:S01]  /*0390*/  LOP3.LUT R2, R2, 0xfffffffc, RZ, 0xc0, !PT ;  /* 0xfffffffc02027812 */ /* 0x000fe200078ec0ff */
[----:B------:R-:W-:Y:S01]  /*03a0*/  IMAD.IADD R15, R8, 0x1, -R15 ;  /* 0x00000001080f7824 */ /* 0x000fe200078e0a0f */
[----:B------:R-:W-:Y:S01]  /*03b0*/  LEA.HI R173, R173, R3, RZ, 0x2 ;  /* 0x00000003adad7211 */ /* 0x000fe200078f10ff */
[----:B------:R-:W-:Y:S01]  /*03c0*/  IMAD.SHL.U32 R3, R11, 0x8, RZ ;  /* 0x000000080b037824 */ /* 0x000fe200078e00ff */
[----:B------:R-:W-:Y:S01]  /*03d0*/  LOP3.LUT R10, R13, 0xfffffff8, RZ, 0xc0, !PT ;  /* 0xfffffff80d0a7812 */ /* 0x000fe200078ec0ff */
[C---:B------:R-:W-:Y:S01]  /*03e0*/  IMAD.IADD R2, R174.reuse, 0x1, -R2 ;  /* 0x00000001ae027824 */ /* 0x040fe200078e0a02 */
[----:B------:R-:W-:Y:S01]  /*03f0*/  LOP3.LUT R5, R5, 0xc0, RZ, 0xc0, !PT ;  /* 0x000000c005057812 */ /* 0x000fe200078ec0ff */
[----:B------:R-:W-:Y:S01]  /*0400*/  IMAD R174, R174, 0x8, R0 ;  /* 0x00000008aeae7824 */ /* 0x000fe200078e0200 */
[----:B------:R-:W-:Y:S01]  /*0410*/  LEA.HI R0, R15, R15, RZ, 0x1 ;  /* 0x0000000f0f007211 */ /* 0x000fe200078f08ff */
[----:B------:R-:W-:Y:S01]  /*0420*/  IMAD.IADD R10, R8, 0x1, -R10 ;  /* 0x00000001080a7824 */ /* 0x000fe200078e0a0a */
[----:B------:R-:W-:Y:S01]  /*0430*/  LOP3.LUT R3, R5, 0x18, R3, 0xf8, !PT ;  /* 0x0000001805037812 */ /* 0x000fe200078ef803 */
[----:B------:R-:W-:Y:S01]  /*0440*/  IMAD.SHL.U32 R11, R11, 0x2, RZ ;  /* 0x000000020b0b7824 */ /* 0x000fe200078e00ff */
[----:B------:R-:W-:-:S02]  /*0450*/  SHF.R.U32.HI R5, RZ, 0x3, R5 ;  /* 0x00000003ff057819 */ /* 0x000fc40000011605 */
[--C-:B------:R-:W-:Y:S02]  /*0460*/  SHF.R.S32.HI R9, RZ, 0x1, R0.reuse ;  /* 0x00000001ff097819 */ /* 0x100fe40000011400 */
[----:B------:R-:W-:Y:S02]  /*0470*/  SHF.R.S32.HI R6, RZ, 0x1f, R0 ;  /* 0x0000001fff067819 */ /* 0x000fe40000011400 */
[----:B------:R-:W-:Y:S02]  /*0480*/  LEA.HI R12, R10, R10, RZ, 0x1 ;  /* 0x0000000a0a0c7211 */ /* 0x000fe400078f08ff */
[----:B------:R-:W-:Y:S02]  /*0490*/  LOP3.LUT R5, R3, R5, RZ, 0x3c, !PT ;  /* 0x0000000503057212 */ /* 0x000fe400078e3cff */
[----:B------:R-:W-:Y:S02]  /*04a0*/  LEA.HI R6, R6, R9, RZ, 0x2 ;  /* 0x0000000906067211 */ /* 0x000fe400078f10ff */
[----:B------:R-:W-:Y:S01]  /*04b0*/  LOP3.LUT R3, R12, 0x3fffffe, RZ, 0xc0, !PT ;  /* 0x03fffffe0c037812 */ /* 0x000fe200078ec0ff */
[----:B------:R-:W-:Y:S01]  /*04c0*/  IMAD.U32 R174, R174, 0x20, R5 ;  /* 0x00000020aeae7824 */ /* 0x000fe200078e0005 */
[----:B------:R-:W-:-:S02]  /*04d0*/  LOP3.LUT R170, R170, 0xfffffffe, RZ, 0xc0, !PT ;  /* 0xfffffffeaaaa7812 */ /* 0x000fc400078ec0ff */
        /* <DEDUP_REMOVED lines=8> */
[----:B------:R-:W-:Y:S01]  /*0560*/  SHF.R.S32.HI R4, RZ, 0x1f, R15 ;  /* 0x0000001fff047819 */ /* 0x000fe2000001140f */
[----:B------:R-:W-:Y:S01]  /*0570*/  IMAD.SHL.U32 R171, R170, 0x8, RZ ;  /* 0x00000008aaab7824 */ /* 0x000fe200078e00ff */
[----:B------:R-:W-:Y:S01]  /*0580*/  ISETP.NE.U32.AND P6, PT, R5, 0x1, PT ;  /* 0x000000010500780c */ /* 0x000fe20003fc5070 */
[----:B------:R-:W-:Y:S01]  /*0590*/  IMAD.IADD R5, R9, 0x1, -R6 ;  /* 0x0000000109057824 */ /* 0x000fe200078e0a06 */
[----:B------:R-:W-:Y:S01]  /*05a0*/  LEA.HI R4, R4, R15, RZ, 0x3 ;  /* 0x0000000f04047211 */ /* 0x000fe200078f18ff */
[----:B------:R-:W-:Y:S01]  /*05b0*/  IMAD.SHL.U32 R9, R2, 0x10, RZ ;  /* 0x0000001002097824 */ /* 0x000fe200078e00ff */
[----:B------:R-:W-:Y:S01]  /*05c0*/  LOP3.LUT R10, R10, 0x1c0, RZ, 0xc0, !PT ;  /* 0x000001c00a0a7812 */ /* 0x000fe200078ec0ff */
[C---:B------:R-:W-:Y:S01]  /*05d0*/  IMAD R162, R7.reuse, 0x8, R170 ;  /* 0x0000000807a27824 */ /* 0x040fe200078e02aa */
[----:B------:R-:W-:Y:S01]  /*05e0*/  LEA.HI R6, R14, R14, RZ, 0x1 ;  /* 0x0000000e0e067211 */ /* 0x000fe200078f08ff */
[----:B------:R-:W-:Y:S01]  /*05f0*/  IMAD R176, R7, 0x2000, R11 ;  /* 0x0000200007b07824 */ /* 0x000fe200078e020b */
[----:B------:R-:W-:Y:S01]  /*0600*/  LEA.HI.SX32 R173, R173, R9, 0x1e ;  /* 0x00000009adad7211 */ /* 0x000fe200078ff2ff */
[----:B------:R-:W-:Y:S01]  /*0610*/  IMAD R162, R162, 0x8, R3 ;  /* 0x00000008a2a27824 */ /* 0x000fe200078e0203 */
[----:B------:R-:W-:Y:S01]  /*0620*/  LOP3.LUT R3, R4, 0xfffffff8, RZ, 0xc0, !PT ;  /* 0xfffffff804037812 */ /* 0x000fe200078ec0ff */
[----:B------:R-:W-:Y:S01]  /*0630*/  IMAD R11, R2, 0x200, R11 ;  /* 0x00000200020b7824 */ /* 0x000fe200078e020b */
[----:B------:R-:W-:-:S02]  /*0640*/  LOP3.LUT R9, R10, 0x30, R9, 0xf8, !PT ;  /* 0x000000300a097812 */ /* 0x000fc400078ef809 */
[----:B------:R-:W-:Y:S01]  /*0650*/  SHF.R.U32.HI R168, RZ, 0x3, R10 ;  /* 0x00000003ffa87819 */ /* 0x000fe2000001160a */
[----:B------:R-:W-:Y:S01]  /*0660*/  IMAD.IADD R3, R15, 0x1, -R3 ;  /* 0x000000010f037824 */ /* 0x000fe200078e0a03 */
[----:B------:R-:W-:Y:S02]  /*0670*/  LOP3.LUT R9, R9, 0x8, R13, 0xf8, !PT ;  /* 0x0000000809097812 */ /* 0x000fe400078ef80d */
[----:B------:R-:W-:Y:S02]  /*0680*/  LOP3.LUT R187, R6, 0x3fffffe, RZ, 0xc0, !PT ;  /* 0x03fffffe06bb7812 */ /* 0x000fe400078ec0ff */
[----:B------:R-:W-:Y:S02]  /*0690*/  LOP3.LUT R8, R8, 0x6, RZ, 0xc0, !PT ;  /* 0x0000000608087812 */ /* 0x000fe400078ec0ff */
[----:B------:R-:W-:Y:S01]  /*06a0*/  SHF.R.S32.HI R6, RZ, 0x1, R6 ;  /* 0x00000001ff067819 */ /* 0x000fe20000011406 */
[C---:B------:R-:W-:Y:S01]  /*06b0*/  IMAD.IADD R187, R14.reuse, 0x1, -R187 ;  /* 0x000000010ebb7824 */ /* 0x040fe200078e0abb */
[----:B------:R-:W-:Y:S01]  /*06c0*/  SHF.R.S32.HI R12, RZ, 0x1, R12 ;  /* 0x00000001ff0c7819 */ /* 0x000fe2000001140c */
[----:B------:R-:W-:Y:S01]  /*06d0*/  IMAD R172, R7, 0x40, R8 ;  /* 0x0000004007ac7824 */ /* 0x000fe200078e0208 */
[----:B------:R-:W-:Y:S01]  /*06e0*/  LOP3.LUT R168, R9, R168, RZ, 0x3c, !PT ;  /* 0x000000a809a87212 */ /* 0x000fe200078e3cff */
[----:B------:R-:W-:Y:S01]  /*06f0*/  IMAD.SHL.U32 R9, R3, 0x40, RZ ;  /* 0x0000004003097824 */ /* 0x000fe200078e00ff */
[C---:B------:R-:W-:Y:S01]  /*0700*/  LOP3.LUT P5, RZ, R14.reuse, 0x2, RZ, 0xc0, !PT ;  /* 0x000000020eff7812 */ /* 0x040fe200078ac0ff */
[----:B------:R-:W-:Y:S01]  /*0710*/  IMAD.SHL.U32 R8, R7, 0x8, RZ ;  /* 0x0000000807087824 */ /* 0x000fe200078e00ff */
[C---:B------:R-:W-:Y:S01]  /*0720*/  LOP3.LUT P4, RZ, R14.reuse, 0x4, RZ, 0xc0, !PT ;  /* 0x000000040eff7812 */ /* 0x040fe2000788c0ff */
[----:B------:R-:W-:Y:S01]  /*0730*/  IMAD.SHL.U32 R14, R14, 0x40, RZ ;  /* 0x000000400e0e7824 */ /* 0x000fe200078e00ff */
[----:B------:R-:W-:Y:S01]  /*0740*/  LOP3.LUT P0, RZ, R12, 0x2, RZ, 0xc0, !PT ;  /* 0x000000020cff7812 */ /* 0x000fe2000780c0ff */
[----:B------:R-:W-:Y:S01]  /*0750*/  IMAD.SHL.U32 R7, R6, 0x40, RZ ;  /* 0x0000004006077824 */ /* 0x000fe200078e00ff */
[----:B------:R-:W-:Y:S01]  /*0760*/  LOP3.LUT R0, R0, 0x7fffffe, RZ, 0xc0, !PT ;  /* 0x07fffffe00007812 */ /* 0x000fe200078ec0ff */
[----:B------:R-:W-:Y:S01]  /*0770*/  IMAD.SHL.U32 R12, R12, 0x40, RZ ;  /* 0x000000400c0c7824 */ /* 0x000fe200078e00ff */
[----:B------:R-:W-:Y:S01]  /*0780*/  LOP3.LUT R9, R9, 0x1c0, RZ, 0xc0, !PT ;  /* 0x000001c009097812 */ /* 0x000fe200078ec0ff */
[----:B------:R-:W-:Y:S01]  /*0790*/  IMAD R187, R187, 0x20, R11 ;  /* 0x00000020bbbb7824 */ /* 0x000fe200078e020b */
[----:B------:R-:W-:Y:S01]  /*07a0*/  LOP3.LUT R14, R14, 0x1c0, RZ, 0xc0, !PT ;  /* 0x000001c00e0e7812 */ /* 0x000fe200078ec0ff */
[----:B------:R-:W-:Y:S01]  /*07b0*/  IMAD.IADD R0, R15, 0x1, -R0 ;  /* 0x000000010f007824 */ /* 0x000fe200078e0a00 */
[----:B------:R-:W-:Y:S01]  /*07c0*/  SHF.R.S32.HI R4, RZ, 0x3, R4 ;  /* 0x00000003ff047819 */ /* 0x000fe20000011404 */
[----:B------:R-:W-:Y:S01]  /*07d0*/  IMAD.SHL.U32 R15, R2, 0x400, RZ ;  /* 0x00000400020f7824 */ /* 0x000fe200078e00ff */
[----:B------:R-:W-:Y:S01]  /*07e0*/  LOP3.LUT R7, R7, 0xc0, RZ, 0xc0, !PT ;  /* 0x000000c007077812 */ /* 0x000fe200078ec0ff */
[----:B------:R-:W-:Y:S01]  /*07f0*/  IMAD R168, R170, 0x200, R168 ;  /* 0x00000200aaa87824 */ /* 0x000fe200078e02a8 */
[----:B------:R-:W-:Y:S01]  /*0800*/  LOP3.LUT R12, R12, 0xc0, RZ, 0xc0, !PT ;  /* 0x000000c00c0c7812 */ /* 0x000fe200078ec0ff */
[C---:B------:R-:W-:Y:S01]  /*0810*/  IMAD R0, R4.reuse, 0x8, R0 ;  /* 0x0000000804007824 */ /* 0x040fe200078e0200 */
[----:B------:R-:W-:Y:S01]  /*0820*/  LOP3.LUT R171, R171, 0x8, RZ, 0xc0, !PT ;  /* 0x00000008abab7812 */ /* 0x000fe200078ec0ff */
[----:B------:R-:W-:Y:S01]  /*0830*/  IMAD R4, R4, 0x200, R15 ;  /* 0x0000020004047824 */ /* 0x000fe200078e020f */
[----:B------:R-:W-:Y:S01]  /*0840*/  SHF.R.U32.HI R167, RZ, 0x3, R9 ;  /* 0x00000003ffa77819 */ /* 0x000fe20000011609 */
[----:B------:R-:W-:Y:S01]  /*0850*/  IMAD.SHL.U32 R170, R170, 0x10, RZ ;  /* 0x00000010aaaa7824 */ /* 0x000fe200078e00ff */
[----:B------:R-:W-:Y:S01]  /*0860*/  LEA.HI R14, R14, R14, RZ, 0x1d ;  /* 0x0000000e0e0e7211 */ /* 0x000fe200078fe8ff */
[----:B------:R-:W-:Y:S01]  /*0870*/  IMAD.SHL.U32 R0, R0, 0x20, RZ ;  /* 0x0000002000007824 */ /* 0x000fe200078e00ff */
[----:B------:R-:W-:-:S02]  /*0880*/  R2P PR, R3, 0x6 ;  /* 0x0000000603007804 */ /* 0x000fc40000000000 */
[----:B------:R-:W-:Y:S01]  /*0890*/  LOP3.LUT R8, R8, 0x8, RZ, 0xc0, !PT ;  /* 0x0000000808087812 */ /* 0x000fe200078ec0ff */
[----:B------:R-:W-:Y:S01]  /*08a0*/  IMAD R2, R2, 0x200, R0 ;  /* 0x0000020002027824 */ /* 0x000fe200078e0200 */
[----:B------:R-:W-:Y:S02]  /*08b0*/  SHF.R.U32.HI R3, RZ, 0x3, R7 ;  /* 0x00000003ff037819 */ /* 0x000fe40000011607 */
[----:B------:R-:W-:Y:S02]  /*08c0*/  LOP3.LUT R13, R12, 0x8, R13, 0xf8, !PT ;  /* 0x000000080c0d7812 */ /* 0x000fe400078ef80d */
[----:B------:R-:W-:Y:S01]  /*08d0*/  LOP3.LUT P3, RZ, R6, 0x2, RZ, 0xc0, !PT ;  /* 0x0000000206ff7812 */ /* 0x000fe2000786c0ff */
[----:B------:R-:W-:Y:S01]  /*08e0*/  IMAD.SHL.U32 R6, R5, 0x40, RZ ;  /* 0x0000004005067824 */ /* 0x000fe200078e00ff */
[----:B------:R-:W-:Y:S02]  /*08f0*/  LOP3.LUT R167, R167, R9, R171, 0x1e, !PT ;  /* 0x00000009a7a77212 */ /* 0x000fe400078e1eab */
[----:B------:R-:W-:-:S02]  /*0900*/  SHF.R.U32.HI R12, RZ, 0x3, R12 ;  /* 0x00000003ff0c7819 */ /* 0x000fc4000001160c */
[----:B------:R-:W-:Y:S01]  /*0910*/  IADD3 R176, R14, R176, R15 ;  /* 0x000000b00eb07210 */ /* 0x000fe20007ffe00f */
[----:B------:R-:W-:Y:S01]  /*0920*/  IMAD.IADD R167, R4, 0x1, R167 ;  /* 0x0000000104a77824 */ /* 0x000fe200078e02a7 */
[----:B------:R-:W-:Y:S02]  /*0930*/  LOP3.LUT R3, R3, R7, R8, 0x1e, !PT ;  /* 0x0000000703037212 */ /* 0x000fe400078e1e08 */
[----:B------:R-:W-:Y:S02]  /*0940*/  LOP3.LUT R12, R13, R12, RZ, 0x3c, !PT ;  /* 0x0000000c0d0c7212 */ /* 0x000fe400078e3cff */
[----:B------:R-:W-:Y:S01]  /*0950*/  LOP3.LUT R6, R6, 0xc0, RZ, 0xc0, !PT ;  /* 0x000000c006067812 */ /* 0x000fe200078ec0ff */
[----:B------:R-:W-:Y:S01]  /*0960*/  IMAD.IADD R187, R3, 0x1, R187 ;  /* 0x0000000103bb7824 */ /* 0x000fe200078e02bb */
[----:B------:R-:W-:Y:S01]  /*0970*/  LEA R176, R176, UR4, 0x1 ;  /* 0x00000004b0b07c11 */ /* 0x000fe2000f8e08ff */
[----:B------:R-:W-:Y:S01]  /*0980*/  IMAD.MOV.U32 R3, RZ, RZ, 0x40 ;  /* 0x00000040ff037424 */ /* 0x000fe200078e00ff */
[----:B------:R-:W-:Y:S01]  /*0990*/  SEL R161, R169, 0xffffffe0, !P0 ;  /* 0xffffffe0a9a17807 */ /* 0x000fe20004000000 */
[----:B------:R-:W-:Y:S01]  /*09a0*/  IMAD.U32 R162, R162, 0x20, R12 ;  /* 0x00000020a2a27824 */ /* 0x000fe200078e000c */
[----:B------:R-:W-:Y:S01]  /*09b0*/  LOP3.LUT P0, RZ, R5, 0x2, RZ, 0xc0, !PT ;  /* 0x0000000205ff7812 */ /* 0x000fe2000780c0ff */
[C---:B------:R-:W-:Y:S01]  /*09c0*/  VIADD R180, R176.reuse, 0x40 ;  /* 0x00000040b0b47836 */ /* 0x040fe20000000000 */
[----:B------:R-:W-:Y:S01]  /*09d0*/  SHF.R.U32.HI R5, RZ, 0x3, R6 ;  /* 0x00000003ff057819 */ /* 0x000fe20000011606 */
[----:B------:R-:W-:Y:S01]  /*09e0*/  @P4 VIADD R180, R176, 0xffffffc0 ;  /* 0xffffffc0b0b44836 */ /* 0x000fe20000000000 */
[----:B------:R-:W-:-:S02]  /*09f0*/  LOP3.LUT R170, R8, 0x10, R170, 0xf8, !PT ;  /* 0x0000001008aa7812 */ /* 0x000fc400078ef8aa */
[----:B------:R-:W-:Y:S02]  /*0a00*/  SEL R185, R185, 0x10, !P6 ;  /* 0x00000010b9b97807 */ /* 0x000fe40007000000 */
[----:B------:R-:W-:Y:S02]  /*0a10*/  LEA R167, R167, UR5, 0x1 ;  /* 0x00000005a7a77c11 */ /* 0x000fe4000f8e08ff */
[C---:B------:R-:W-:Y:S01]  /*0a20*/  LOP3.LUT R171, R5.reuse, R6, R171, 0x1e, !PT ;  /* 0x0000000605ab7212 */ /* 0x040fe200078e1eab */
        /* <DEDUP_REMOVED lines=25> */
.L_x_210:
        /* <DEDUP_REMOVED lines=16> */
[----:B-123--:R-:W-:Y:S01]  /*0cc0*/  IMAD.U32 R6, RZ, RZ, UR10 ;  /* 0x0000000aff067e24 */ /* 0x00efe2000f8e00ff */
        /* <DEDUP_REMOVED lines=8> */
[----:B------:R-:W-:Y:S01]  /*0d50*/  UISETP.EQ.U32.AND UP4, UPT, UR6, URZ, UPT ;  /* 0x0000003f0600728c */ /* 0x000fe2000bf82070 */
[----:B------:R-:W-:Y:S01]  /*0d60*/  IMAD.U32 R5, RZ, RZ, UR9 ;  /* 0x00000009ff057e24 */ /* 0x000fe2000f8e00ff */
[----:B------:R-:W-:Y:S01]  /*0d70*/  UISETP.NE.AND UP2, UPT, UR15, URZ, UPT ;  /* 0x0000003f0f00728c */ /* 0x000fe2000bf45270 */
[----:B------:R-:W-:Y:S01]  /*0d80*/  PLOP3.LUT P3, PT, PT, PT, UP1, 0x80, 0x0 ;  /* 0x000000000000781c */ /* 0x000fe20003f6f018 */
[----:B------:R-:W2:Y:S02]  /*0d90*/  @P1 LDG.E R6, desc[UR12][R6.64] ;  /* 0x0000000c06061981 */ /* 0x000ea4000c1e1900 */
[----:B------:R-:W-:-:S02]  /*0da0*/  UISETP.EQ.OR.EX UP4, UPT, UR7, URZ, !UP2, UP4 ;  /* 0x0000003f0700728c */ /* 0x000fc4000d782740 */
[----:B------:R-:W3:Y:S01]  /*0db0*/  @P0 LDG.E R4, desc[UR12][R4.64] ;  /* 0x0000000c04040981 */ /* 0x000ee2000c1e1900 */
[----:B------:R-:W-:Y:S01]  /*0dc0*/  UIADD3 UR8, UP0, UR17, UR6, URZ ;  /* 0x0000000611087290 */ /* 0x000fe2000ff1e03f */
[----:B----4-:R-:W-:Y:S02]  /*0dd0*/  IMAD.U32 R10, RZ, RZ, UR16 ;  /* 0x00000010ff0a7e24 */ /* 0x010fe4000f8e00ff */
[----:B------:R-:W-:Y:S01]  /*0de0*/  PLOP3.LUT P2, PT, PT, PT, UP4, 0x80, 0x0 ;  /* 0x000000000000781c */ /* 0x000fe20003f4f048 */
[----:B------:R-:W-:Y:S01]  /*0df0*/  IMAD.U32 R11, RZ, RZ, UR14 ;  /* 0x0000000eff0b7e24 */ /* 0x000fe2000f8e00ff */
[----:B------:R-:W-:-:S04]  /*0e00*/  UIADD3.X UR5, UR5, UR7, URZ, UP0, !UPT ;  /* 0x0000000705057290 */ /* 0x000fc800087fe43f */
        /* <DEDUP_REMOVED lines=15> */
[----:B------:R-:W-:-:S04]  /*0f00*/  ISETP.NE.U32.AND P0, PT, RZ, UR6, PT ;  /* 0x00000006ff007c0c */ /* 0x000fc8000bf05070 */
[----:B------:R-:W-:Y:S01]  /*0f10*/  ISETP.NE.AND.EX P0, PT, RZ, UR7, PT, P0 ;  /* 0x00000007ff007c0c */ /* 0x000fe2000bf05300 */
[----:B------:R-:W-:Y:S01]  /*0f20*/  @!UP3 USEL UR7, UR5, URZ, UP0 ;  /* 0x0000003f0507b287 */ /* 0x000fe20008000000 */
[----:B----4-:R-:W-:Y:S02]  /*0f30*/  @P3 R2UR UR10, R8 ;  /* 0x00000000080a32ca */ /* 0x010fe400000e0000 */
[----:B------:R-:W-:-:S03]  /*0f40*/  ULDC UR5, c[0x0][0x2c8] ;  /* 0x0000b20000057ab9 */ /* 0x000fc60000000800 */
[----:B------:R-:W-:Y:S01]  /*0f50*/  @UP3 UIADD3 UR6, UR11, -UR40, URZ ;  /* 0x800000280b063290 */ /* 0x000fe2000fffe03f */
[----:B-----5:R-:W-:Y:S02]  /*0f60*/  @P3 R2UR UR8, R5 ;  /* 0x00000000050832ca */ /* 0x020fe400000e0000 */
[----:B------:R-:W-:-:S03]  /*0f70*/  @!P2 R2UR UR42, R7 ;  /* 0x00000000072aa2ca */ /* 0x000fc600000e0000 */
[----:B------:R-:W-:-:S12]  /*0f80*/  @!P0 BRA `(.L_x_180) ;  /* 0x0000000000188947 */ /* 0x000fd80003800000 */
[----:B------:R-:W-:-:S13]  /*0f90*/  PLOP3.LUT P0, PT, PT, PT, UP2, 0x80, 0x0 ;  /* 0x000000000000781c */ /* 0x000fda0003f0f028 */
[----:B------:R-:W2:Y:S04]  /*0fa0*/  @P0 LDG.E R4, desc[UR12][R10.64+0x4] ;  /* 0x0000040c0a040981 */ /* 0x000ea8000c1e1900 */
[----:B------:R-:W3:Y:S01]  /*0fb0*/  @!P0 LDG.E R10, desc[UR12][R10.64] ;  /* 0x0000000c0a0a8981 */ /* 0x000ee2000c1e1900 */
[----:B--2---:R-:W-:-:S13]  /*0fc0*/  @P0 R2UR UR5, R4 ;  /* 0x00000000040502ca */ /* 0x004fda00000e0000 */
[----:B------:R-:W-:-:S07]  /*0fd0*/  @UP2 UIADD3 UR5, UR5, -UR42, URZ ;  /* 0x8000002a05052290 */ /* 0x000fce000fffe03f */
[----:B---3--:R-:W-:-:S15]  /*0fe0*/  @!P0 R2UR UR5, R10 ;  /* 0x000000000a0582ca */ /* 0x008fde00000e0000 */
.L_x_180:
        /* <DEDUP_REMOVED lines=8> */
[----:B------:R-:W-:Y:S01]  /*1070*/  ULDC.64 UR8, c[0x0][0x228] ;  /* 0x00008a0000087ab9 */ /* 0x000fe20000000a00 */
[----:B------:R-:W-:Y:S01]  /*1080*/  ULDC.64 UR14, c[0x0][0x488] ;  /* 0x00012200000e7ab9 */ /* 0x000fe20000000a00 */
[----:B------:R-:W-:Y:S02]  /*1090*/  UIMAD UR5, UR58, UR8, URZ ;  /* 0x000000083a0572a4 */ /* 0x000fe4000f8e023f */
[----:B------:R-:W-:Y:S02]  /*10a0*/  UIMAD.WIDE.U32 UR18, UR48, UR8, URZ ;  /* 0x00000008301272a5 */ /* 0x000fe4000f8e003f */
        /* <DEDUP_REMOVED lines=8> */
[----:B------:R-:W-:Y:S01]  /*1130*/  UIADD3 UR5, UR11, 0x80, UR22 ;  /* 0x000000800b057890 */ /* 0x000fe2000fffe016 */
[----:B------:R-:W-:Y:S01]  /*1140*/  ULDC UR8, c[0x0][0x394] ;  /* 0x0000e50000087ab9 */ /* 0x000fe20000000800 */
[----:B-1----:R-:W-:Y:S01]  /*1150*/  IABS R7, R4 ;  /* 0x0000000400077213 */ /* 0x002fe20000000000 */
[----:B------:R-:W-:Y:S01]  /*1160*/  USHF.L.U32 UR16, UR48, 0x7, URZ ;  /* 0x0000000730107899 */ /* 0x000fe2000800063f */
[----:B------:R-:W-:Y:S01]  /*1170*/  ISETP.NE.AND P3, PT, R4, RZ, PT ;  /* 0x000000ff0400720c */ /* 0x000fe20003f65270 */
[----:B------:R-:W-:Y:S01]  /*1180*/  UIADD3 UR5, UR5, UR8, -UR6 ;  /* 0x0000000805057290 */ /* 0x000fe2000fffe806 */
[----:B------:R-:W1:Y:S01]  /*1190*/  I2F.RP R8, R7 ;  /* 0x0000000700087306 */ /* 0x000e620000209400 */
[----:B------:R-:W-:Y:S01]  /*11a0*/  ULDC.64 UR44, c[0x0][0x240] ;  /* 0x00009000002c7ab9 */ /* 0x000fe20000000a00 */
[----:B------:R-:W-:Y:S01]  /*11b0*/  ULDC UR31, c[0x0][0x2dc] ;  /* 0x0000b700001f7ab9 */ /* 0x000fe20000000800 */
[----:B------:R-:W-:Y:S01]  /*11c0*/  ULDC UR43, c[0x0][0x270] ;  /* 0x00009c00002b7ab9 */ /* 0x000fe20000000800 */
[----:B--2---:R-:W-:-:S02]  /*11d0*/  UIMAD.WIDE.U32 UR32, UR7, UR14, URZ ;  /* 0x0000000e072072a5 */ /* 0x004fc4000f8e003f */
[----:B------:R-:W-:Y:S02]  /*11e0*/  UIMAD UR23, UR10, UR45, URZ ;  /* 0x0000002d0a1772a4 */ /* 0x000fe4000f8e023f */
[----:B------:R-:W-:Y:S02]  /*11f0*/  UIMAD UR52, UR7, UR15, UR33 ;  /* 0x0000000f073472a4 */ /* 0x000fe4000f8e0221 */
[----:B------:R-:W-:Y:S01]  /*1200*/  UIADD3 UR7, UR11, 0x7f, URZ ;  /* 0x0000007f0b077890 */ /* 0x000fe2000fffe03f */
[----:B------:R-:W-:Y:S01]  /*1210*/  @UP2 ULDC.64 UR14, c[0x0][0x420] ;  /* 0x00010800000e2ab9 */ /* 0x000fe20000000a00 */
[----:B------:R-:W-:Y:S01]  /*1220*/  USEL UR33, UR16, URZ, UP1 ;  /* 0x0000003f10217287 */ /* 0x000fe20008800000 */
[----:B-1----:R-:W1:Y:S01]  /*1230*/  MUFU.RCP R8, R8 ;  /* 0x0000000800087308 */ /* 0x002e620000001000 */
[----:B------:R-:W-:Y:S02]  /*1240*/  USHF.R.S32.HI UR21, URZ, 0x1f, UR7 ;  /* 0x0000001f3f157899 */ /* 0x000fe40008011407 */
[----:B------:R-:W-:-:S02]  /*1250*/  @UP2 UIMAD.WIDE.U32 UR36, UR10, UR14, URZ ;  /* 0x0000000e0a2422a5 */ /* 0x000fc4000f8e003f */
[----:B------:R-:W-:Y:S02]  /*1260*/  ULEA.HI UR21, UR21, UR7, URZ, 0x7 ;  /* 0x0000000715157291 */ /* 0x000fe4000f8f383f */
[----:B------:R-:W-:Y:S02]  /*1270*/  UIMAD UR7, UR25, UR48, URZ ;  /* 0x00000030190772a4 */ /* 0x000fe4000f8e023f */
[----:B------:R-:W-:Y:S02]  /*1280*/  UIMAD.WIDE.U32 UR16, UR10, UR44, URZ ;  /* 0x0000002c0a1072a5 */ /* 0x000fe4000f8e003f */
[----:B------:R-:W-:Y:S02]  /*1290*/  @UP2 UIMAD UR54, UR10, UR15, UR37 ;  /* 0x0000000f0a3622a4 */ /* 0x000fe4000f8e0225 */
[----:B------:R-:W-:Y:S02]  /*12a0*/  UIADD3 UR5, UR5, 0x7f, URZ ;  /* 0x0000007f05057890 */ /* 0x000fe4000fffe03f */
[----:B------:R-:W-:Y:S01]  /*12b0*/  UIMAD.WIDE UR8, UR31, UR43, URZ ;  /* 0x0000002b1f0872a5 */ /* 0x000fe2000f8e023f */
[----:B-1----:R-:W-:Y:S01]  /*12c0*/  VIADD R8, R8, 0xffffffe ;  /* 0x0ffffffe08087836 */ /* 0x002fe20000000000 */
[----:B------:R-:W-:-:S02]  /*12d0*/  UIMAD.WIDE.U32 UR14, UR48, UR59, URZ ;  /* 0x0000003b300e72a5 */ /* 0x000fc4000f8e003f */
[----:B------:R-:W-:Y:S01]  /*12e0*/  UIMAD UR7, UR58, UR59, UR7 ;  /* 0x0000003b3a0772a4 */ /* 0x000fe2000f8e0207 */
[----:B------:R-:W1:Y:S01]  /*12f0*/  F2I.FTZ.U32.TRUNC.NTZ R9, R8 ;  /* 0x0000000800097305 */ /* 0x000e62000021f000 */
[----:B------:R-:W-:Y:S02]  /*1300*/  USEL UR56, UR18, UR16, !UP2 ;  /* 0x0000001012387287 */ /* 0x000fe4000d000000 */
[----:B------:R-:W-:Y:S02]  /*1310*/  UIADD3 UR51, UR19, UR24, URZ ;  /* 0x0000001813337290 */ /* 0x000fe4000fffe03f */
[----:B------:R-:W-:Y:S02]  /*1320*/  @UP2 UIADD3 UR51, UR17, UR23, URZ ;  /* 0x0000001711332290 */ /* 0x000fe4000fffe03f */
[----:B------:R-:W-:Y:S02]  /*1330*/  USHF.R.S32.HI UR16, URZ, 0x1f, UR5 ;  /* 0x0000001f3f107899 */ /* 0x000fe40008011405 */
[----:B------:R-:W-:-:S02]  /*1340*/  UIMAD UR17, UR9, UR14, URZ ;  /* 0x0000000e091172a4 */ /* 0x000fc4000f8e023f */
[----:B------:R-:W-:Y:S01]  /*1350*/  UIADD3 UR7, UR15, UR7, URZ ;  /* 0x000000070f077290 */ /* 0x000fe2000fffe03f */
[----:B------:R-:W-:Y:S01]  /*1360*/  ULDC.U8 UR26, c[0x0][0x3d8] ;  /* 0x0000f600001a7ab9 */ /* 0x000fe20000000000 */
[----:B------:R-:W-:Y:S01]  /*1370*/  ULEA.HI UR16, UR16, UR5, URZ, 0x7 ;  /* 0x0000000510107291 */ /* 0x000fe2000f8f383f */
[--C-:B-1----:R-:W-:Y:S01]  /*1380*/  IMAD.MOV R5, RZ, RZ, -R9.reuse ;  /* 0x000000ffff057224 */ /* 0x102fe200078e0a09 */
[----:B------:R-:W-:Y:S01]  /*1390*/  UIMAD.WIDE.U32 UR18, UR8, UR14, URZ ;  /* 0x0000000e081272a5 */ /* 0x000fe2000f8e003f */
[----:B------:R-:W-:Y:S01]  /*13a0*/  IMAD.MOV.U32 R8, RZ, RZ, RZ ;  /* 0x000000ffff087224 */ /* 0x000fe200078e00ff */
[----:B------:R-:W-:Y:S01]  /*13b0*/  UIMAD UR5, UR8, UR7, UR17 ;  /* 0x00000007080572a4 */ /* 0x000fe2000f8e0211 */
[----:B------:R-:W-:Y:S01]  /*13c0*/  IMAD R6, R5, R7, RZ ;  /* 0x0000000705067224 */ /* 0x000fe200078e02ff */
[----:B------:R-:W-:Y:S01]  /*13d0*/  IABS R5, UR57 ;  /* 0x0000003900057c13 */ /* 0x000fe20008000000 */
[----:B------:R-:W-:Y:S02]  /*13e0*/  UISETP.NE.AND UP3, UPT, UR26, URZ, UPT ;  /* 0x0000003f1a00728c */ /* 0x000fe4000bf65270 */
[----:B------:R-:W-:Y:S01]  /*13f0*/  IMAD.HI.U32 R8, R9, R6, R8 ;  /* 0x0000000609087227 */ /* 0x000fe200078e0008 */
[----:B------:R-:W-:Y:S01]  /*1400*/  MOV R6, R5 ;  /* 0x0000000500067202 */ /* 0x000fe20000000f00 */
[----:B------:R-:W-:-:S02]  /*1410*/  USHF.L.U64.HI UR20, UR48, 0x7, UR58 ;  /* 0x0000000730147899 */ /* 0x000fc4000801023a */
[----:B------:R-:W-:Y:S02]  /*1420*/  UIADD3 UR47, UR19, UR5, URZ ;  /* 0x00000005132f7290 */ /* 0x000fe4000fffe03f */
[----:B------:R-:W-:Y:S01]  /*1430*/  IMAD.HI.U32 R20, R8, R6, RZ ;  /* 0x0000000608147227 */ /* 0x000fe200078e00ff */
[----:B------:R-:W-:Y:S02]  /*1440*/  USHF.R.S32.HI UR7, URZ, 0x7, UR21 ;  /* 0x000000073f077899 */ /* 0x000fe40008011415 */
[----:B------:R-:W-:Y:S01]  /*1450*/  USHF.R.S32.HI UR5, URZ, 0x7, UR16 ;  /* 0x000000073f057899 */ /* 0x000fe20008011410 */
[----:B------:R-:W-:Y:S01]  /*1460*/  IMAD.MOV R5, RZ, RZ, -R20 ;  /* 0x000000ffff057224 */ /* 0x000fe200078e0a14 */
[----:B------:R-:W-:Y:S02]  /*1470*/  USEL UR20, UR20, URZ, UP1 ;  /* 0x0000003f14147287 */ /* 0x000fe40008800000 */
[----:B------:R-:W-:Y:S01]  /*1480*/  UISETP.LT.AND UP1, UPT, UR7, UR5, UPT ;  /* 0x000000050700728c */ /* 0x000fe2000bf21270 */
[----:B------:R-:W-:Y:S01]  /*1490*/  IMAD R5, R7, R5, R6 ;  /* 0x0000000507057224 */ /* 0x000fe200078e0206 */
[----:B------:R-:W-:Y:S01]  /*14a0*/  ULDC UR41, c[0x0][0x2c4] ;  /* 0x0000b10000297ab9 */ /* 0x000fe20000000800 */
[----:B------:R-:W-:-:S02]  /*14b0*/  UIMAD UR49, UR57, UR31, URZ ;  /* 0x0000001f393172a4 */ /* 0x000fc4000f8e023f */
[----:B------:R-:W-:Y:S01]  /*14c0*/  @UP3 UIMAD UR16, UR48, UR41, URZ ;  /* 0x00000029301032a4 */ /* 0x000fe2000f8e023f */
[----:B------:R-:W-:Y:S01]  /*14d0*/  ISETP.GT.U32.AND P1, PT, R7, R5, PT ;  /* 0x000000050700720c */ /* 0x000fe20003f24070 */
[----:B------:R-:W-:Y:S02]  /*14e0*/  USEL UR31, UR7, UR5, UP1 ;  /* 0x00000005071f7287 */ /* 0x000fe40008800000 */
[----:B------:R-:W-:Y:S02]  /*14f0*/  UISETP.NE.AND UP0, UPT, UR42, -0x1, UPT ;  /* 0xffffffff2a00788c */ /* 0x000fe4000bf05270 */
[----:B------:R-:W-:Y:S02]  /*1500*/  @UP3 USEL UR7, UR16, UR10, !UP2 ;  /* 0x0000000a10073287 */ /* 0x000fe4000d000000 */
[----:B------:R-:W-:Y:S01]  /*1510*/  ULEA UR17, UR31, 0xffffff80, 0x7 ;  /* 0xffffff801f117891 */ /* 0x000fe2000f8e383f */
[----:B------:R-:W-:Y:S01]  /*1520*/  @UP3 ULDC UR5, c[0x0][0x2e4] ;  /* 0x0000b90000053ab9 */ /* 0x000fe20000000800 */
[----:B------:R-:W-:-:S02]  /*1530*/  UIMAD.WIDE.U32 UR14, UR8, UR10, URZ ;  /* 0x0000000a080e72a5 */ /* 0x000fc4000f8e003f */
[----:B------:R-:W-:Y:S02]  /*1540*/  @!UP2 UIADD3 UR54, UR35, UR29, URZ ;  /* 0x0000001d2336a290 */ /* 0x000fe4000fffe03f */
[----:B------:R-:W-:Y:S01]  /*1550*/  @!P1 IMAD.IADD R5, R5, 0x1, -R7 ;  /* 0x0000000105059824 */ /* 0x000fe200078e0a07 */
[----:B------:R-:W-:Y:S01]  /*1560*/  @!UP3 UIMAD UR16, UR48, UR43, UR57 ;  /* 0x0000002b3010b2a4 */ /* 0x000fe2000f8e0239 */
[----:B------:R-:W-:Y:S01]  /*1570*/  @!P1 IADD3 R20, R20, 0x1, RZ ;  /* 0x0000000114149810 */ /* 0x000fe20007ffe0ff */
[----:B------:R-:W-:Y:S01]  /*1580*/  @UP3 UIMAD UR46, UR57, UR5, UR7 ;  /* 0x00000005392e32a4 */ /* 0x000fe2000f8e0207 */
[----:B------:R-:W-:Y:S01]  /*1590*/  PLOP3.LUT P1, PT, PT, PT, UP0, 0x80, 0x0 ;  /* 0x000000000000781c */ /* 0x000fe20003f2f008 */
[----:B------:R-:W-:Y:S01]  /*15a0*/  USHF.R.S32.HI UR29, URZ, 0x1f, UR17 ;  /* 0x0000001f3f1d7899 */ /* 0x000fe20008011411 */
[----:B------:R-:W-:Y:S01]  /*15b0*/  ISETP.GE.U32.AND P0, PT, R5, R7, PT ;  /* 0x000000070500720c */ /* 0x000fe20003f06070 */
[----:B------:R-:W-:Y:S01]  /*15c0*/  UIADD3 UR5, UP1, UR17, UR33, URZ ;  /* 0x0000002111057290 */ /* 0x000fe2000ff3e03f */
[----:B------:R-:W-:Y:S01]  /*15d0*/  LOP3.LUT R5, R4, UR57, RZ, 0x3c, !PT ;  /* 0x0000003904057c12 */ /* 0x000fe2000f8e3cff */
[----:B------:R-:W-:-:S02]  /*15e0*/  USEL UR55, UR18, UR14, !UP2 ;  /* 0x0000000e12377287 */ /* 0x000fc4000d000000 */
[----:B------:R-:W-:Y:S01]  /*15f0*/  @!UP3 UIMAD UR46, UR16, UR41, URZ ;  /* 0x00000029102eb2a4 */ /* 0x000fe2000f8e023f */
[----:B------:R-:W-:Y:S01]  /*1600*/  ISETP.GE.AND P2, PT, R5, RZ, PT ;  /* 0x000000ff0500720c */ /* 0x000fe20003f46270 */
[----:B------:R-:W-:Y:S01]  /*1610*/  ULDC.U8 UR27, c[0x0][0x480] ;  /* 0x00012000001b7ab9 */ /* 0x000fe20000000000 */
[----:B------:R-:W-:Y:S02]  /*1620*/  UIMAD UR14, UR9, UR10, URZ ;  /* 0x0000000a090e72a4 */ /* 0x000fe4000f8e023f */
[----:B------:R-:W-:Y:S02]  /*1630*/  UIADD3.X UR16, UR29, UR20, URZ, UP1, !UPT ;  /* 0x000000141d107290 */ /* 0x000fe40008ffe43f */
[----:B------:R-:W-:Y:S01]  /*1640*/  UIMAD UR7, UR9, UR5, URZ ;  /* 0x00000005090772a4 */ /* 0x000fe2000f8e023f */
[----:B------:R-:W-:Y:S01]  /*1650*/  @P0 VIADD R20, R20, 0x1 ;  /* 0x0000000114140836 */ /* 0x000fe20000000000 */
[----:B------:R-:W-:Y:S01]  /*1660*/  @UP0 UIADD3 UR28, UR40, UR42, URZ ;  /* 0x0000002a281c0290 */ /* 0x000fe2000fffe03f */
[----:B------:R-:W-:Y:S01]  /*1670*/  PLOP3.LUT P0, PT, PT, PT, UP3, 0x80, 0x0 ;  /* 0x000000000000781c */ /* 0x000fe20003f0f038 */
[----:B------:R-:W-:-:S02]  /*1680*/  @UP0 UIADD3 UR30, UR40, UR42, URZ ;  /* 0x0000002a281e0290 */ /* 0x000fc4000fffe03f */
[----:B------:R-:W-:Y:S01]  /*1690*/  UISETP.NE.AND UP5, UPT, UR27, URZ, UPT ;  /* 0x0000003f1b00728c */ /* 0x000fe2000bfa5270 */
[----:B------:R-:W-:Y:S01]  /*16a0*/  @!P2 IADD3 R20, -R20, RZ, RZ ;  /* 0x000000ff1414a210 */ /* 0x000fe20007ffe1ff */
[----:B------:R-:W-:Y:S01]  /*16b0*/  @UP0 ULDC.64 UR24, c[0x0][0x250] ;  /* 0x0000940000180ab9 */ /* 0x000fe20000000a00 */
[----:B------:R-:W-:Y:S01]  /*16c0*/  @UP0 ULDC.64 UR26, c[0x0][0x248] ;  /* 0x00009200001a0ab9 */ /* 0x000fe20000000a00 */
[----:B------:R-:W-:Y:S01]  /*16d0*/  UIMAD.WIDE.U32 UR20, UR8, UR5, URZ ;  /* 0x00000005081472a5 */ /* 0x000fe2000f8e003f */
[----:B------:R-:W-:Y:S01]  /*16e0*/  @!P3 LOP3.LUT R20, RZ, R4, RZ, 0x33, !PT ;  /* 0x00000004ff14b212 */ /* 0x000fe200078e33ff */
[----:B------:R-:W-:Y:S02]  /*16f0*/  @UP2 UIADD3 UR47, UR15, UR14, URZ ;  /* 0x0000000e0f2f2290 */ /* 0x000fe4000fffe03f */
[----:B------:R-:W-:Y:S02]  /*1700*/  UIMAD UR5, UR8, UR16, UR7 ;  /* 0x00000010080572a4 */ /* 0x000fe4000f8e0207 */
[----:B------:R-:W-:-:S02]  /*1710*/  @UP0 UIMAD.WIDE.U32 UR14, UR28, UR26, URZ ;  /* 0x0000001a1c0e02a5 */ /* 0x000fc4000f8e003f */
[----:B------:R-:W-:Y:S02]  /*1720*/  @UP0 UIMAD.WIDE.U32 UR8, UR30, UR24, URZ ;  /* 0x000000181e0802a5 */ /* 0x000fe4000f8e003f */
[----:B------:R-:W-:Y:S02]  /*1730*/  @UP0 UIMAD UR18, UR28, UR27, URZ ;  /* 0x0000001b1c1202a4 */ /* 0x000fe4000f8e023f */
[----:B------:R-:W-:Y:S02]  /*1740*/  @UP0 UIMAD UR7, UR30, UR25, URZ ;  /* 0x000000191e0702a4 */ /* 0x000fe4000f8e023f */
[----:B------:R-:W-:Y:S02]  /*1750*/  USEL UR50, UR32, URZ, UP5 ;  /* 0x0000003f20327287 */ /* 0x000fe4000a800000 */
[----:B------:R-:W-:Y:S02]  /*1760*/  USHF.R.S32.HI UR39, URZ, 0x1f, UR22 ;  /* 0x0000001f3f277899 */ /* 0x000fe40008011416 */
[----:B------:R-:W-:-:S02]  /*1770*/  USHF.R.S32.HI UR53, URZ, 0x1f, UR49 ;  /* 0x0000001f3f357899 */ /* 0x000fc40008011431 */
[----:B------:R-:W-:Y:S02]  /*1780*/  @UP0 UIADD3 UR43, UR9, UR7, URZ ;  /* 0x00000007092b0290 */ /* 0x000fe4000fffe03f */
        /* <DEDUP_REMOVED lines=18> */
.L_x_182:
        /* <DEDUP_REMOVED lines=13> */
.L_x_183:
        /* <DEDUP_REMOVED lines=11> */
.L_x_184:
[----:B------:R-:W-:Y:S02]  /*1a30*/  ULDC UR5, c[0x0][0x270] ;  /* 0x00009c0000057ab9 */ /* 0x000fe40000000800 */
[----:B------:R-:W-:-:S04]  /*1a40*/  UIMAD UR5, UR48, UR5, UR57 ;  /* 0x00000005300572a4 */ /* 0x000fc8000f8e0239 */
[----:B------:R-:W-:-:S12]  /*1a50*/  UIMAD UR5, UR5, UR59, URZ ;  /* 0x0000003b050572a4 */ /* 0x000fd8000f8e023f */
.L_x_185:
[----:B------:R-:W1:Y:S01]  /*1a60*/  S2R R8, SR_TID.X ;  /* 0x0000000000087919 */ /* 0x000e620000002100 */
[----:B------:R-:W-:Y:S01]  /*1a70*/  ULDC UR9, c[0x0][0x270] ;  /* 0x00009c0000097ab9 */ /* 0x000fe20000000800 */
[----:B------:R-:W-:Y:S01]  /*1a80*/  ULDC UR7, c[0x0][0x2dc] ;  /* 0x0000b70000077ab9 */ /* 0x000fe20000000800 */
[----:B------:R-:W2:Y:S01]  /*1a90*/  LDC.64 R6, c[0x0][0x420] ;  /* 0x00010800ff067b82 */ /* 0x000ea20000000a00 */
[----:B------:R-:W-:Y:S01]  /*1aa0*/  UIMAD UR23, UR7, UR9, URZ ;  /* 0x00000009071772a4 */ /* 0x000fe2000f8e023f */
[----:B------:R-:W-:Y:S01]  /*1ab0*/  BSSY B1, `(.L_x_181) ;  /* 0x0000692000017945 */ /* 0x000fe20003800000 */
[----:B------:R-:W-:Y:S02]  /*1ac0*/  UIADD3 UR30, UR17, UR5, URZ ;  /* 0x00000005111e7290 */ /* 0x000fe4000fffe03f */
[----:B------:R-:W-:Y:S02]  /*1ad0*/  USHF.L.U32 UR28, UR23, 0x7, URZ ;  /* 0x00000007171c7899 */ /* 0x000fe4000800063f */
[----:B------:R-:W-:-:S02]  /*1ae0*/  UIADD3 UR5, -UR6, UR11, UR22 ;  /* 0x0000000b06057290 */ /* 0x000fc4000fffe116 */
[----:B------:R-:W-:Y:S01]  /*1af0*/  UIADD3 UR7, UP4, UP3, UR20, UR28, UR49 ;  /* 0x0000001c14077290 */ /* 0x000fe2000fb9e031 */
[----:B------:R-:W-:Y:S02]  /*1b00*/  ULDC UR59, c[0x0][0x398] ;  /* 0x0000e600003b7ab9 */ /* 0x000fe40000000800 */
[----:B------:R-:W-:Y:S01]  /*1b10*/  ULDC.64 UR20, c[0x0][0x400] ;  /* 0x0001000000147ab9 */ /* 0x000fe20000000a00 */
[----:B------:R-:W-:Y:S02]  /*1b20*/  UIADD3 UR9, UP2, UP1, UR50, UR7, UR55 ;  /* 0x0000000732097290 */ /* 0x000fe4000f95e037 */
[----:B------:R-:W-:Y:S02]  /*1b30*/  USHF.R.S32.HI UR7, URZ, 0x1f, UR28 ;  /* 0x0000001f3f077899 */ /* 0x000fe4000801141c */
[----:B------:R-:W-:Y:S02]  /*1b40*/  UIADD3 UR5, UR5, -UR59, URZ ;  /* 0x8000003b05057290 */ /* 0x000fe4000fffe03f */
[----:B------:R-:W-:-:S02]  /*1b50*/  UIADD3.X UR7, UR16, UR7, UR53, UP4, UP3 ;  /* 0x0000000710077290 */ /* 0x000fc4000a7e6435 */
[----:B------:R-:W-:Y:S02]  /*1b60*/  USHF.R.S32.HI UR34, URZ, 0x1f, UR57 ;  /* 0x0000001f3f227899 */ /* 0x000fe40008011439 */
[----:B------:R-:W-:Y:S01]  /*1b70*/  UIADD3.X UR7, UR52, UR7, UR47, UP2, UP1 ;  /* 0x0000000734077290 */ /* 0x000fe200097e242f */
[----:B--2---:R-:W-:Y:S01]  /*1b80*/  IMAD R14, R6, UR29, RZ ;  /* 0x0000001d060e7c24 */ /* 0x004fe2000f8e02ff */
[----:B------:R-:W-:Y:S01]  /*1b90*/  ULDC.64 UR18, c[0x0][0x258] ;  /* 0x0000960000127ab9 */ /* 0x000fe20000000a00 */
[----:B------:R-:W-:Y:S02]  /*1ba0*/  ULDC.64 UR14, c[0x0][0x428] ;  /* 0x00010a00000e7ab9 */ /* 0x000fe40000000a00 */
[----:B------:R-:W-:Y:S01]  /*1bb0*/  IMAD R14, R7, UR17, R14 ;  /* 0x00000011070e7c24 */ /* 0x000fe2000f8e020e */
[----:B-1----:R-:W-:Y:S01]  /*1bc0*/  SHF.R.S32.HI R11, RZ, 0x1f, R8 ;  /* 0x0000001fff0b7819 */ /* 0x002fe20000011408 */
[----:B------:R-:W-:-:S03]  /*1bd0*/  UIMAD UR10, UR34, UR14, URZ ;  /* 0x0000000e220a72a4 */ /* 0x000fc6000f8e023f */
[CC--:B------:R-:W-:Y:S02]  /*1be0*/  LEA.HI R5, R11.reuse, R8.reuse, RZ, 0x5 ;  /* 0x000000080b057211 */ /* 0x0c0fe400078f28ff */
[----:B------:R-:W-:Y:S02]  /*1bf0*/  LEA.HI R11, R11, R8, RZ, 0x2 ;  /* 0x000000080b0b7211 */ /* 0x000fe400078f10ff */
[----:B------:R-:W-:Y:S02]  /*1c00*/  LOP3.LUT R203, R5, 0xffffffe0, RZ, 0xc0, !PT ;  /* 0xffffffe005cb7812 */ /* 0x000fe400078ec0ff */
[----:B------:R-:W-:Y:S02]  /*1c10*/  LOP3.LUT R4, R11, 0xfffffffc, RZ, 0xc0, !PT ;  /* 0xfffffffc0b047812 */ /* 0x000fe400078ec0ff */
[----:B------:R-:W-:Y:S01]  /*1c20*/  SHF.R.S32.HI R11, RZ, 0x2, R11 ;  /* 0x00000002ff0b7819 */ /* 0x000fe2000001140b */
[C---:B------:R-:W-:Y:S01]  /*1c30*/  IMAD.IADD R203, R8.reuse, 0x1, -R203 ;  /* 0x0000000108cb7824 */ /* 0x040fe200078e0acb */
[----:B------:R-:W-:Y:S01]  /*1c40*/  SHF.R.S32.HI R5, RZ, 0x5, R5 ;  /* 0x00000005ff057819 */ /* 0x000fe20000011405 */
[----:B------:R-:W-:Y:S01]  /*1c50*/  IMAD.IADD R4, R8, 0x1, -R4 ;  /* 0x0000000108047824 */ /* 0x000fe200078e0a04 */
[----:B------:R-:W-:-:S02]  /*1c60*/  SHF.R.S32.HI R10, RZ, 0x1f, R11 ;  /* 0x0000001fff0a7819 */ /* 0x000fc4000001140b */
[----:B------:R-:W-:Y:S01]  /*1c70*/  IADD3 R18, P0, R11, UR17, RZ ;  /* 0x000000110b127c10 */ /* 0x000fe2000ff1e0ff */
[----:B------:R-:W-:Y:S02]  /*1c80*/  IMAD.SHL.U32 R4, R4, 0x8, RZ ;  /* 0x0000000804047824 */ /* 0x000fe400078e00ff */
[----:B------:R-:W-:Y:S01]  /*1c90*/  IMAD R203, R5, UR23, R203 ;  /* 0x0000001705cb7c24 */ /* 0x000fe2000f8e02cb */
[----:B------:R-:W-:Y:S02]  /*1ca0*/  IADD3.X R8, R10, UR29, RZ, P0, !PT ;  /* 0x0000001d0a087c10 */ /* 0x000fe400087fe4ff */
[----:B------:R-:W-:Y:S02]  /*1cb0*/  SHF.R.S32.HI R5, RZ, 0x1f, R4 ;  /* 0x0000001fff057819 */ /* 0x000fe40000011404 */
[----:B------:R-:W-:Y:S01]  /*1cc0*/  IADD3 R16, P0, R4, UR8, RZ ;  /* 0x0000000804107c10 */ /* 0x000fe2000ff1e0ff */
[----:B------:R-:W-:Y:S01]  /*1cd0*/  IMAD R8, R8, UR44, RZ ;  /* 0x0000002c08087c24 */ /* 0x000fe2000f8e02ff */
[----:B------:R-:W-:-:S02]  /*1ce0*/  UIADD3 UR8, UR17, UR46, URZ ;  /* 0x0000002e11087290 */ /* 0x000fc4000fffe03f */
[----:B------:R-:W-:Y:S01]  /*1cf0*/  IADD3.X R17, R5, UR54, RZ, P0, !PT ;  /* 0x0000003605117c10 */ /* 0x000fe200087fe4ff */
[C---:B------:R-:W-:Y:S01]  /*1d00*/  IMAD R8, R18.reuse, UR45, R8 ;  /* 0x0000002d12087c24 */ /* 0x040fe2000f8e0208 */
[C---:B------:R-:W-:Y:S01]  /*1d10*/  IADD3 R9, P0, R203.reuse, UR9, RZ ;  /* 0x00000009cb097c10 */ /* 0x040fe2000ff1e0ff */
[----:B------:R-:W-:Y:S01]  /*1d20*/  IMAD.WIDE.U32 R18, R18, UR44, R4 ;  /* 0x0000002c12127c25 */ /* 0x000fe2000f8e0004 */
[----:B------:R-:W-:Y:S02]  /*1d30*/  UIMAD UR9, UR57, UR15, UR10 ;  /* 0x0000000f390972a4 */ /* 0x000fe4000f8e020a */
[----:B------:R-:W-:Y:S01]  /*1d40*/  LEA.HI.X.SX32 R203, R203, UR7, 0x1, P0 ;  /* 0x00000007cbcb7c11 */ /* 0x000fe200080f0eff */
[----:B------:R-:W-:Y:S01]  /*1d50*/  IMAD.WIDE.U32 R16, R6, UR17, R16 ;  /* 0x0000001106107c25 */ /* 0x000fe2000f8e0010 */
[----:B------:R-:W-:Y:S01]  /*1d60*/  LEA R202, P0, R9, UR20, 0x2 ;  /* 0x0000001409ca7c11 */ /* 0x000fe2000f8010ff */
[----:B------:R-:W-:Y:S01]  /*1d70*/  UIMAD UR7, UR34, UR18, URZ ;  /* 0x00000012220772a4 */ /* 0x000fe2000f8e023f */
[----:B------:R-:W-:Y:S01]  /*1d80*/  IADD3 R18, P2, R18, UR56, RZ ;  /* 0x0000003812127c10 */ /* 0x000fe2000ff5e0ff */
[----:B------:R-:W-:Y:S01]  /*1d90*/  IMAD.IADD R15, R17, 0x1, R14 ;  /* 0x00000001110f7824 */ /* 0x000fe200078e020e */
[----:B------:R-:W-:Y:S01]  /*1da0*/  LEA.HI.X R203, R9, UR21, R203, 0x2, P0 ;  /* 0x0000001509cb7c11 */ /* 0x000fe200080f14cb */
[----:B------:R-:W-:Y:S01]  /*1db0*/  USHF.R.S32.HI UR21, URZ, 0x1f, UR5 ;  /* 0x0000001f3f157899 */ /* 0x000fe20008011405 */
[----:B------:R-:W-:Y:S01]  /*1dc0*/  IADD3.X R19, R19, UR51, R8, P2, !PT ;  /* 0x0000003313137c10 */ /* 0x000fe200097fe408 */
[----:B------:R-:W-:Y:S01]  /*1dd0*/  IMAD.MOV.U32 R14, RZ, RZ, R16 ;  /* 0x000000ffff0e7224 */ /* 0x000fe200078e0010 */
[----:B------:R-:W-:Y:S01]  /*1de0*/  UIMAD UR7, UR57, UR19, UR7 ;  /* 0x00000013390772a4 */ /* 0x000fe2000f8e0207 */
[----:B------:R-:W-:Y:S01]  /*1df0*/  IMAD.U32 R8, RZ, RZ, UR14 ;  /* 0x0000000eff087e24 */ /* 0x000fe2000f8e00ff */
[----:B------:R-:W-:Y:S01]  /*1e00*/  ULEA.HI UR21, UR21, UR5, URZ, 0x7 ;  /* 0x0000000515157291 */ /* 0x000fe2000f8f383f */
[----:B------:R-:W-:Y:S01]  /*1e10*/  IMAD.U32 R16, RZ, RZ, UR18 ;  /* 0x00000012ff107e24 */ /* 0x000fe2000f8e00ff */
[----:B------:R-:W-:Y:S01]  /*1e20*/  ULDC.64 UR16, c[0x0][0x210] ;  /* 0x0000840000107ab9 */ /* 0x000fe20000000a00 */
[----:B------:R-:W-:Y:S01]  /*1e30*/  IMAD.WIDE.U32 R8, R8, UR57, R14 ;  /* 0x0000003908087c25 */ /* 0x000fe2000f8e000e */
[----:B------:R-:W-:Y:S01]  /*1e40*/  USHF.R.S32.HI UR21, URZ, 0x7, UR21 ;  /* 0x000000073f157899 */ /* 0x000fe20008011415 */
[----:B------:R-:W-:-:S02]  /*1e50*/  ULDC.64 UR34, c[0x0][0x2b0] ;  /* 0x0000ac0000227ab9 */ /* 0x000fc40000000a00 */
[----:B------:R-:W-:Y:S01]  /*1e60*/  IMAD.WIDE.U32 R16, R16, UR57, R18 ;  /* 0x0000003910107c25 */ /* 0x000fe2000f8e0012 */
[----:B------:R-:W-:Y:S01]  /*1e70*/  UISETP.LT.AND UP1, UPT, URZ, UR21, UPT ;  /* 0x000000153f00728c */ /* 0x000fe2000bf21270 */
[----:B------:R-:W-:Y:S02]  /*1e80*/  ULDC.64 UR14, c[0x0][0x478] ;  /* 0x00011e00000e7ab9 */ /* 0x000fe40000000a00 */
[----:B------:R-:W-:Y:S01]  /*1e90*/  IMAD.MOV.U32 R14, RZ, RZ, R8 ;  /* 0x000000ffff0e7224 */ /* 0x000fe200078e0008 */
[----:B------:R-:W-:Y:S01]  /*1ea0*/  USEL UR21, URZ, UR21, !UP1 ;  /* 0x000000153f157287 */ /* 0x000fe2000c800000 */
[----:B------:R-:W-:Y:S01]  /*1eb0*/  VIADD R8, R17, UR7 ;  /* 0x0000000711087c36 */ /* 0x000fe20008000000 */
[----:B------:R-:W-:Y:S01]  /*1ec0*/  LEA R200, P0, R16, UR16, 0x1 ;  /* 0x0000001010c87c11 */ /* 0x000fe2000f8008ff */
[----:B------:R-:W-:Y:S01]  /*1ed0*/  VIADD R15, R9, UR9 ;  /* 0x00000009090f7c36 */ /* 0x000fe20008000000 */
[----:B------:R-:W-:Y:S01]  /*1ee0*/  UISETP.GT.AND UP1, UPT, UR31, UR21, UPT ;  /* 0x000000151f00728c */ /* 0x000fe2000bf24270 */
[-C--:B------:R-:W-:Y:S01]  /*1ef0*/  IMAD R9, R10, R6.reuse, RZ ;  /* 0x000000060a097224 */ /* 0x080fe200078e02ff */
[----:B------:R-:W-:Y:S01]  /*1f00*/  LEA.HI.X R201, R16, UR17, R8, 0x1, P0 ;  /* 0x0000001110c97c11 */ /* 0x000fe200080f0c08 */
[C---:B------:R-:W-:Y:S01]  /*1f10*/  IMAD.WIDE.U32 R14, R11.reuse, R6, R14 ;  /* 0x000000060b0e7225 */ /* 0x040fe200078e000e */
[----:B------:R-:W-:Y:S01]  /*1f20*/  ULDC.64 UR18, c[0x0][0x3e0] ;  /* 0x0000f80000127ab9 */ /* 0x000fe20000000a00 */
[----:B------:R-:W-:Y:S01]  /*1f30*/  UIMAD.WIDE UR8, UR8, 0x4, UR34 ;  /* 0x00000004080878a5 */ /* 0x000fe2000f8e0222 */
[----:B------:R-:W-:Y:S01]  /*1f40*/  PLOP3.LUT P0, PT, PT, PT, UP1, 0x80, 0x0 ;  /* 0x000000000000781c */ /* 0x000fe20003f0f018 */
[----:B------:R-:W-:Y:S01]  /*1f50*/  IMAD R9, R11, R7, R9 ;  /* 0x000000070b097224 */ /* 0x000fe200078e0209 */
[----:B------:R-:W-:Y:S01]  /*1f60*/  UIMAD.WIDE UR14, UR30, 0x4, UR14 ;  /* 0x000000041e0e78a5 */ /* 0x000fe2000f8e020e */
[----:B------:R-:W-:Y:S01]  /*1f70*/  LEA R198, P2, R14, UR18, 0x1 ;  /* 0x000000120ec67c11 */ /* 0x000fe2000f8408ff */
[----:B------:R-:W-:Y:S01]  /*1f80*/  UIADD3 UR7, UR31, -0x1, URZ ;  /* 0xffffffff1f077890 */ /* 0x000fe2000fffe03f */
[----:B------:R-:W-:Y:S01]  /*1f90*/  IMAD.IADD R9, R15, 0x1, R9 ;  /* 0x000000010f097824 */ /* 0x000fe200078e0209 */
[----:B------:R-:W-:Y:S01]  /*1fa0*/  UMOV UR17, UR8 ;  /* 0x0000000800117c82 */ /* 0x000fe20008000000 */
[----:B------:R-:W-:-:S02]  /*1fb0*/  UMOV UR16, UR9 ;  /* 0x0000000900107c82 */ /* 0x000fc40008000000 */
[----:B------:R-:W-:Y:S01]  /*1fc0*/  UMOV UR18, UR15 ;  /* 0x0000000f00127c82 */ /* 0x000fe20008000000 */
[----:B------:R-:W-:Y:S01]  /*1fd0*/  LEA.HI.X R199, R14, UR19, R9, 0x1, P2 ;  /* 0x000000130ec77c11 */ /* 0x000fe200090f0c09 */
[----:B------:R-:W-:Y:S02]  /*1fe0*/  UMOV UR19, UR14 ;  /* 0x0000000e00137c82 */ /* 0x000fe40008000000 */
        /* <DEDUP_REMOVED lines=20> */
.L_x_187:
        /* <DEDUP_REMOVED lines=19> */
.L_x_188:
[----:B------:R-:W-:Y:S01]  /*2260*/  UIMAD UR5, UR39, UR8, URZ ;  /* 0x00000008270572a4 */ /* 0x000fe2000f8e023f */
[----:B------:R-:W-:Y:S01]  /*2270*/  IMAD.U32 R8, RZ, RZ, UR8 ;  /* 0x00000008ff087e24 */ /* 0x000fe2000f8e00ff */
[----:B------:R-:W-:Y:S01]  /*2280*/  UIMAD UR6, UR38, -0x80, UR6 ;  /* 0xffffff80260678a4 */ /* 0x000fe2000f8e0206 */
[C---:B------:R-:W-:Y:S01]  /*2290*/  VIADD R6, R11.reuse, 0x40 ;  /* 0x000000400b067836 */ /* 0x040fe20000000000 */
[----:B------:R-:W-:Y:S01]  /*22a0*/  UIMAD UR5, UR22, UR9, UR5 ;  /* 0x00000009160572a4 */ /* 0x000fe2000f8e0205 */
[----:B------:R-:W-:Y:S01]  /*22b0*/  IMAD.WIDE.U32 R8, R8, UR22, R4 ;  /* 0x0000001608087c25 */ /* 0x000fe2000f8e0004 */
[----:B------:R-:W-:Y:S01]  /*22c0*/  USHF.R.S32.HI UR19, URZ, 0x1f, UR57 ;  /* 0x0000001f3f137899 */ /* 0x000fe20008011439 */
[----:B------:R-:W-:Y:S01]  /*22d0*/  BSSY B0, `(.L_x_189) ;  /* 0x0000017000007945 */ /* 0x000fe20003800000 */
[----:B------:R-:W-:Y:S01]  /*22e0*/  ULDC.64 UR14, c[0x0][0x468] ;  /* 0x00011a00000e7ab9 */ /* 0x000fe20000000a00 */
[----:B------:R-:W-:Y:S02]  /*22f0*/  ISETP.GE.AND P1, PT, R11, UR6, PT ;  /* 0x000000060b007c0c */ /* 0x000fe4000bf26270 */
[----:B------:R-:W-:Y:S01]  /*2300*/  MOV R7, UR5 ;  /* 0x0000000500077c02 */ /* 0x000fe20008000f00 */
[----:B------:R-:W-:Y:S01]  /*2310*/  UIMAD UR5, UR19, UR14, URZ ;  /* 0x0000000e130572a4 */ /* 0x000fe2000f8e023f */
[----:B------:R-:W-:-:S02]  /*2320*/  IADD3 R12, P0, R8, UR7, RZ ;  /* 0x00000007080c7c10 */ /* 0x000fc4000ff1e0ff */
[----:B------:R-:W-:Y:S01]  /*2330*/  MOV R8, UR14 ;  /* 0x0000000e00087c02 */ /* 0x000fe20008000f00 */
[----:B------:R-:W-:Y:S01]  /*2340*/  UIMAD UR15, UR57, UR15, UR5 ;  /* 0x0000000f390f72a4 */ /* 0x000fe2000f8e0205 */
[----:B------:R-:W-:Y:S02]  /*2350*/  IADD3.X R13, R9, UR18, R7, P0, !PT ;  /* 0x00000012090d7c10 */ /* 0x000fe400087fe407 */
[----:B------:R-:W-:Y:S01]  /*2360*/  ISETP.GE.AND P0, PT, R6, UR6, PT ;  /* 0x0000000606007c0c */ /* 0x000fe2000bf06270 */
[----:B------:R-:W-:-:S04]  /*2370*/  IMAD.WIDE.U32 R8, R8, UR57, R12 ;  /* 0x0000003908087c25 */ /* 0x000fc8000f8e000c */
[----:B------:R-:W-:Y:S01]  /*2380*/  VIADD R6, R9, UR15 ;  /* 0x0000000f09067c36 */ /* 0x000fe20008000000 */
[----:B------:R-:W-:Y:S07]  /*2390*/  @P1 BRA `(.L_x_190) ;  /* 0x0000000000281947 */ /* 0x000fee0003800000 */
        /* <DEDUP_REMOVED lines=10> */
.L_x_190:
[----:B------:R-:W-:Y:S05]  /*2440*/  BSYNC B0 ;  /* 0x0000000000007941 */ /* 0x000fea0003800000 */
.L_x_189:
        /* <DEDUP_REMOVED lines=14> */
.L_x_192:
[----:B------:R-:W-:Y:S05]  /*2530*/  BSYNC B0 ;  /* 0x0000000000007941 */ /* 0x000fea0003800000 */
.L_x_191:
        /* <DEDUP_REMOVED lines=9> */
[----:B------:R-:W-:Y:S01]  /*25d0*/  UIMAD UR5, UR8, UR6, URZ ;  /* 0x00000006080572a4 */ /* 0x000fe2000f8e023f */
[----:B------:R-:W-:Y:S02]  /*25e0*/  MOV R6, UR6 ;  /* 0x0000000600067c02 */ /* 0x000fe40008000f00 */
[----:B------:R-:W-:Y:S01]  /*25f0*/  IADD3.X R9, R7, UR17, R4, P2, !PT ;  /* 0x0000001107097c10 */ /* 0x000fe200097fe404 */
[----:B------:R-:W-:Y:S02]  /*2600*/  UIMAD UR7, UR57, UR7, UR5 ;  /* 0x00000007390772a4 */ /* 0x000fe4000f8e0205 */
        /* <DEDUP_REMOVED lines=13> */
.L_x_194:
[----:B------:R-:W-:Y:S05]  /*26e0*/  BSYNC B0 ;  /* 0x0000000000007941 */ /* 0x000fea0003800000 */
.L_x_193:
        /* <DEDUP_REMOVED lines=14> */
.L_x_186:
[----:B------:R-:W-:Y:S01]  /*27d0*/  UIMAD UR8, UR38, -0x80, UR6 ;  /* 0xffffff80260878a4 */ /* 0x000fe2000f8e0206 */
[C---:B------:R-:W-:Y:S01]  /*27e0*/  VIADD R8, R11.reuse, 0x40 ;  /* 0x000000400b087836 */ /* 0x040fe20000000000 */
[----:B------:R-:W-:Y:S01]  /*27f0*/  UIMAD UR9, UR39, UR24, URZ ;  /* 0x00000018270972a4 */ /* 0x000fe2000f8e023f */
[----:B------:R-:W-:Y:S01]  /*2800*/  IMAD.U32 R16, RZ, RZ, UR24 ;  /* 0x00000018ff107e24 */ /* 0x000fe2000f8e00ff */
[----:B------:R-:W-:Y:S01]  /*2810*/  UIMAD UR10, UR39, UR26, URZ ;  /* 0x0000001a270a72a4 */ /* 0x000fe2000f8e023f */
[----:B------:R-:W-:Y:S01]  /*2820*/  IMAD.U32 R14, RZ, RZ, UR26 ;  /* 0x0000001aff0e7e24 */ /* 0x000fe2000f8e00ff */
[----:B------:R-:W-:Y:S01]  /*2830*/  UIMAD UR20, UR22, UR25, UR9 ;  /* 0x00000019161472a4 */ /* 0x000fe2000f8e0209 */
[----:B------:R-:W-:Y:S01]  /*2840*/  ISETP.GE.AND P3, PT, R8, UR8, PT ;  /* 0x0000000808007c0c */ /* 0x000fe2000bf66270 */
[----:B------:R-:W-:Y:S01]  /*2850*/  UIMAD UR9, UR22, UR27, UR10 ;  /* 0x0000001b160972a4 */ /* 0x000fe2000f8e020a */
[--C-:B------:R-:W-:Y:S01]  /*2860*/  IMAD.WIDE.U32 R16, R16, UR22, R4.reuse ;  /* 0x0000001610107c25 */ /* 0x100fe2000f8e0004 */
[----:B------:R-:W-:Y:S01]  /*2870*/  UIMAD UR5, UR7, -0x80, UR11 ;  /* 0xffffff80070578a4 */ /* 0x000fe2000f8e020b */
[----:B------:R-:W-:Y:S01]  /*2880*/  ISETP.GE.AND P4, PT, R11, UR8, PT ;  /* 0x000000080b007c0c */ /* 0x000fe2000bf86270 */
[----:B------:R-:W-:Y:S01]  /*2890*/  ULDC.64 UR14, c[0x0][0x268] ;  /* 0x00009a00000e7ab9 */ /* 0x000fe20000000a00 */
[----:B------:R-:W-:Y:S01]  /*28a0*/  IMAD.WIDE.U32 R14, R14, UR22, R4 ;  /* 0x000000160e0e7c25 */ /* 0x000fe2000f8e0004 */
[----:B------:R-:W-:-:S02]  /*28b0*/  IADD3 R18, P1, R16, UR32, RZ ;  /* 0x0000002010127c10 */ /* 0x000fc4000ff3e0ff */
[----:B------:R-:W-:Y:S01]  /*28c0*/  SHF.R.S32.HI R192, RZ, 0x1f, R173 ;  /* 0x0000001fffc07819 */ /* 0x000fe200000114ad */
[----:B------:R-:W-:Y:S01]  /*28d0*/  IMAD.U32 R5, RZ, RZ, UR20 ;  /* 0x00000014ff057e24 */ /* 0x000fe2000f8e00ff */
[----:B------:R-:W-:Y:S01]  /*28e0*/  IADD3 R14, P0, R14, UR33, RZ ;  /* 0x000000210e0e7c10 */ /* 0x000fe2000ff1e0ff */
[----:B------:R-:W-:Y:S01]  /*28f0*/  IMAD.U32 R4, RZ, RZ, UR9 ;  /* 0x00000009ff047e24 */ /* 0x000fe2000f8e00ff */
[----:B------:R-:W-:Y:S01]  /*2900*/  ULDC.64 UR8, c[0x0][0x260] ;  /* 0x0000980000087ab9 */ /* 0x000fe20000000a00 */
[----:B------:R-:W-:Y:S01]  /*2910*/  IMAD R22, R13, UR14, RZ ;  /* 0x0000000e0d167c24 */ /* 0x000fe2000f8e02ff */
[----:B------:R-:W-:Y:S01]  /*2920*/  IADD3.X R19, R17, UR43, R5, P1, !PT ;  /* 0x0000002b11137c10 */ /* 0x000fe20008ffe405 */
[----:B------:R-:W-:Y:S01]  /*2930*/  IMAD R13, R13, UR8, RZ ;  /* 0x000000080d0d7c24 */ /* 0x000fe2000f8e02ff */
[----:B------:R-:W-:Y:S01]  /*2940*/  IADD3.X R15, R15, UR41, R4, P0, !PT ;  /* 0x000000290f0f7c10 */ /* 0x000fe200087fe404 */
[----:B------:R-:W-:Y:S01]  /*2950*/  IMAD R22, R20, UR15, R22 ;  /* 0x0000000f14167c24 */ /* 0x000fe2000f8e0216 */
[----:B------:R-:W1:Y:S01]  /*2960*/  @!P3 LDC.64 R4, c[0x0][0x220] ;  /* 0x00008800ff04bb82 */ /* 0x000e620000000a00 */
[----:B------:R-:W-:Y:S01]  /*2970*/  ISETP.GE.AND P1, PT, R8, UR5, PT ;  /* 0x0000000508007c0c */ /* 0x000fe2000bf26270 */
[----:B------:R-:W-:Y:S01]  /*2980*/  IMAD.WIDE.U32 R18, R20, UR14, R18 ;  /* 0x0000000e14127c25 */ /* 0x000fe2000f8e0012 */
[----:B------:R-:W-:Y:S01]  /*2990*/  @!P3 IADD3 R12, P0, R11, 0x40, RZ ;  /* 0x000000400b0cb810 */ /* 0x000fe20007f1e0ff */
[----:B------:R-:W-:-:S02]  /*29a0*/  UIMAD.WIDE.U32 UR14, UR44, 0x80, URZ ;  /* 0x000000802c0e78a5 */ /* 0x000fc4000f8e003f */
[----:B------:R-:W-:Y:S02]  /*29b0*/  IMAD.IADD R23, R19, 0x1, R22 ;  /* 0x0000000113177824 */ /* 0x000fe400078e0216 */
[----:B------:R-:W-:Y:S01]  /*29c0*/  IMAD.SHL.U32 R7, R7, 0x80, RZ ;  /* 0x0000008007077824 */ /* 0x000fe200078e00ff */
[----:B------:R-:W2:Y:S01]  /*29d0*/  @!P4 LDC.64 R8, c[0x0][0x220] ;  /* 0x00008800ff08cb82 */ /* 0x000ea20000000a00 */
[----:B------:R-:W-:Y:S02]  /*29e0*/  @!P3 IMAD.X R16, RZ, RZ, R10, P0 ;  /* 0x000000ffff10b224 */ /* 0x000fe400000e060a */
[----:B------:R-:W-:Y:S02]  /*29f0*/  IMAD.MOV.U32 R195, RZ, RZ, 0x7f800000 ;  /* 0x7f800000ffc37424 */ /* 0x000fe400078e00ff */
[----:B------:R-:W-:Y:S02]  /*2a00*/  IMAD.MOV.U32 R196, RZ, RZ, 0x7f800000 ;  /* 0x7f800000ffc47424 */ /* 0x000fe400078e00ff */
[----:B------:R-:W-:-:S02]  /*2a10*/  IMAD.MOV.U32 R193, RZ, RZ, 0x7f800000 ;  /* 0x7f800000ffc17424 */ /* 0x000fc400078e00ff */
[----:B------:R-:W-:Y:S02]  /*2a20*/  IMAD.MOV.U32 R194, RZ, RZ, 0x7f800000 ;  /* 0x7f800000ffc27424 */ /* 0x000fe400078e00ff */
[----:B------:R-:W-:Y:S02]  /*2a30*/  VIADD R190, R173, 0xffffff80 ;  /* 0xffffff80adbe7836 */ /* 0x000fe40000000000 */
[----:B------:R-:W-:Y:S02]  /*2a40*/  VIADD R164, R171, 0x1000 ;  /* 0x00001000aba47836 */ /* 0x000fe40000000000 */
[----:B------:R-:W-:Y:S01]  /*2a50*/  VIADD R163, R170, 0x1000 ;  /* 0x00001000aaa37836 */ /* 0x000fe20000000000 */
[----:B------:R-:W-:Y:S01]  /*2a60*/  UIADD3 UR39, UR22, UR11, URZ ;  /* 0x0000000b16277290 */ /* 0x000fe2000fffe03f */
[C---:B------:R-:W-:Y:S01]  /*2a70*/  IMAD R13, R20.reuse, UR9, R13 ;  /* 0x00000009140d7c24 */ /* 0x040fe2000f8e020d */
[----:B------:R-:W-:Y:S01]  /*2a80*/  USHF.L.U32 UR9, UR45, 0x7, URZ ;  /* 0x000000072d097899 */ /* 0x000fe2000800063f */
[----:B------:R-:W-:Y:S01]  /*2a90*/  IMAD.WIDE.U32 R20, R20, UR8, R14 ;  /* 0x0000000814147c25 */ /* 0x000fe2000f8e000e */
[----:B------:R-:W-:Y:S01]  /*2aa0*/  ULEA.HI UR8, UR7, UR7, URZ, 0x1 ;  /* 0x0000000707087291 */ /* 0x000fe2000f8f083f */
[----:B------:R-:W-:Y:S01]  /*2ab0*/  CS2R R94, SRZ ;  /* 0x00000000005e7805 */ /* 0x000fe2000001ff00 */
[----:B------:R-:W-:Y:S01]  /*2ac0*/  ULDC UR29, c[0x0][0x394] ;  /* 0x0000e500001d7ab9 */ /* 0x000fe20000000800 */
[----:B------:R-:W-:Y:S01]  /*2ad0*/  IMAD.WIDE.U32 R14, R6, 0x80, RZ ;  /* 0x00000080060e7825 */ /* 0x000fe200078e00ff */
[----:B------:R-:W-:Y:S01]  /*2ae0*/  ULOP3.LUT UR8, UR8, 0xfffffffe, URZ, 0xc0, !UPT ;  /* 0xfffffffe08087892 */ /* 0x000fe2000f8ec03f */
[----:B------:R-:W-:-:S02]  /*2af0*/  CS2R R92, SRZ ;  /* 0x00000000005c7805 */ /* 0x000fc4000001ff00 */
[----:B------:R-:W-:Y:S01]  /*2b00*/  CS2R R98, SRZ ;  /* 0x0000000000627805 */ /* 0x000fe2000001ff00 */
[----:B------:R-:W-:Y:S01]  /*2b10*/  @!P3 IMAD.MOV.U32 R19, RZ, RZ, R23 ;  /* 0x000000ffff13b224 */ /* 0x000fe200078e0017 */
[----:B------:R-:W-:Y:S01]  /*2b20*/  @!P1 IADD3 R14, P0, R198, R14, RZ ;  /* 0x0000000ec60e9210 */ /* 0x000fe20007f1e0ff */
[----:B------:R-:W-:Y:S01]  /*2b30*/  @!P3 IMAD R16, R16, UR24, RZ ;  /* 0x000000181010bc24 */ /* 0x000fe2000f8e02ff */
[----:B------:R-:W-:Y:S01]  /*2b40*/  UIADD3 UR8, UR7, -UR8, URZ ;  /* 0x8000000807087290 */ /* 0x000fe2000fffe03f */
[----:B------:R-:W-:Y:S01]  /*2b50*/  @!P4 IMAD.MOV.U32 R22, RZ, RZ, R18 ;  /* 0x000000ffff16c224 */ /* 0x000fe200078e0012 */
[----:B------:R-:W-:Y:S01]  /*2b60*/  @!P1 IADD3.X R15, R199, R15, R7, P0, !PT ;  /* 0x0000000fc70f9210 */ /* 0x000fe200007fe407 */
[C---:B------:R-:W-:Y:S01]  /*2b70*/  @!P3 IMAD R16, R12.reuse, UR25, R16 ;  /* 0x000000190c10bc24 */ /* 0x040fe2000f8e0210 */
[----:B------:R-:W-:Y:S01]  /*2b80*/  UISETP.NE.AND UP0, UPT, UR8, 0x1, UPT ;  /* 0x000000010800788c */ /* 0x000fe2000bf05270 */
[----:B------:R-:W-:Y:S01]  /*2b90*/  @!P3 IMAD.WIDE.U32 R18, R12, UR24, R18 ;  /* 0x000000180c12bc25 */ /* 0x000fe2000f8e0012 */
[----:B------:R-:W-:-:S02]  /*2ba0*/  CS2R R96, SRZ ;  /* 0x0000000000607805 */ /* 0x000fc4000001ff00 */
[----:B------:R-:W-:Y:S02]  /*2bb0*/  CS2R R90, SRZ ;  /* 0x00000000005a7805 */ /* 0x000fe4000001ff00 */
[----:B------:R-:W-:Y:S01]  /*2bc0*/  CS2R R88, SRZ ;  /* 0x0000000000587805 */ /* 0x000fe2000001ff00 */
[----:B------:R-:W-:Y:S01]  /*2bd0*/  @!P3 IMAD.IADD R16, R19, 0x1, R16 ;  /* 0x000000011310b824 */ /* 0x000fe200078e0210 */
[----:B-1----:R-:W-:Y:S01]  /*2be0*/  @!P3 LEA R4, P0, R18, R4, 0x1 ;  /* 0x000000041204b211 */ /* 0x002fe200078008ff */
[----:B------:R-:W-:Y:S01]  /*2bf0*/  @!P4 IMAD R17, R10, UR24, RZ ;  /* 0x000000180a11cc24 */ /* 0x000fe2000f8e02ff */
[----:B------:R-:W-:Y:S01]  /*2c00*/  CS2R R86, SRZ ;  /* 0x0000000000567805 */ /* 0x000fe2000001ff00 */
[----:B------:R-:W-:Y:S01]  /*2c10*/  @!P4 IMAD.WIDE.U32 R22, R11, UR24, R22 ;  /* 0x000000180b16cc25 */ /* 0x000fe2000f8e0016 */
[----:B------:R-:W-:Y:S02]  /*2c20*/  @!P3 LEA.HI.X R5, R18, R5, R16, 0x1, P0 ;  /* 0x000000051205b211 */ /* 0x000fe400000f0c10 */
[----:B------:R-:W-:-:S02]  /*2c30*/  CS2R R84, SRZ ;  /* 0x0000000000547805 */ /* 0x000fc4000001ff00 */
[----:B------:R-:W-:Y:S01]  /*2c40*/  PLOP3.LUT P0, PT, PT, PT, UP5, 0x80, 0x0 ;  /* 0x000000000000781c */ /* 0x000fe20003f0f058 */
[----:B------:R-:W-:Y:S01]  /*2c50*/  @!P4 IMAD R17, R11, UR25, R17 ;  /* 0x000000190b11cc24 */ /* 0x000fe2000f8e0211 */
[----:B--2---:R-:W-:Y:S01]  /*2c60*/  @!P4 LEA R8, P2, R22, R8, 0x1 ;  /* 0x000000081608c211 */ /* 0x004fe200078408ff */
[----:B------:R-:W-:Y:S01]  /*2c70*/  VIADD R6, R173, 0x8 ;  /* 0x00000008ad067836 */ /* 0x000fe20000000000 */
[----:B------:R-:W-:Y:S01]  /*2c80*/  @!P1 IADD3 R18, P5, R200, UR14, RZ ;  /* 0x0000000ec8129c10 */ /* 0x000fe2000ffbe0ff */
[----:B------:R-:W-:Y:S01]  /*2c90*/  @!P4 IMAD.IADD R17, R23, 0x1, R17 ;  /* 0x000000011711c824 */ /* 0x000fe200078e0211 */
[----:B------:R-:W-:Y:S01]  /*2ca0*/  CS2R R78, SRZ ;  /* 0x00000000004e7805 */ /* 0x000fe2000001ff00 */
[----:B------:R-:W-:Y:S01]  /*2cb0*/  IMAD.IADD R7, R21, 0x1, R13 ;  /* 0x0000000115077824 */ /* 0x000fe200078e020d */
[----:B------:R-:W-:Y:S01]  /*2cc0*/  ISETP.GE.AND P6, PT, R6, UR5, PT ;  /* 0x0000000506007c0c */ /* 0x000fe2000bfc6270 */
[----:B------:R-:W-:Y:S01]  /*2cd0*/  @!P4 IMAD.MOV.U32 R6, RZ, RZ, R20 ;  /* 0x000000ffff06c224 */ /* 0x000fe200078e0014 */
[----:B------:R-:W-:Y:S01]  /*2ce0*/  @!P4 LEA.HI.X R9, R22, R9, R17, 0x1, P2 ;  /* 0x000000091609c211 */ /* 0x000fe200010f0c11 */
[----:B------:R-:W-:Y:S01]  /*2cf0*/  @!P4 IMAD R12, R10, UR26, RZ ;  /* 0x0000001a0a0ccc24 */ /* 0x000fe2000f8e02ff */
[C---:B------:R-:W-:Y:S01]  /*2d00*/  @!P3 IADD3 R13, P2, R11.reuse, 0x40, RZ ;  /* 0x000000400b0db810 */ /* 0x040fe20007f5e0ff */
[----:B------:R-:W-:Y:S01]  /*2d10*/  @P0 BAR.SYNC.DEFER_BLOCKING 0x0 ;  /* 0x0000000000000b1d */ /* 0x000fe20000010000 */
[----:B------:R-:W-:Y:S01]  /*2d20*/  @!P4 IMAD.WIDE.U32 R16, R11, UR26, R6 ;  /* 0x0000001a0b10cc25 */ /* 0x000fe2000f8e0006 */
[----:B------:R-:W-:-:S03]  /*2d30*/  PLOP3.LUT P0, PT, PT, PT, UP0, 0x80, 0x0 ;  /* 0x000000000000781c */ /* 0x000fc60003f0f008 */
[----:B------:R-:W-:Y:S01]  /*2d40*/  @!P3 IMAD.X R10, RZ, RZ, R10, P2 ;  /* 0x000000ffff0ab224 */ /* 0x000fe200010e060a */
[C---:B------:R-:W-:Y:S01]  /*2d50*/  ISETP.GE.AND P2, PT, R11.reuse, UR5, PT ;  /* 0x000000050b007c0c */ /* 0x040fe2000bf46270 */
[----:B------:R-:W-:Y:S01]  /*2d60*/  @!P4 IMAD R12, R11, UR27, R12 ;  /* 0x0000001b0b0ccc24 */ /* 0x000fe2000f8e020c */
[----:B------:R-:W-:Y:S01]  /*2d70*/  CS2R R76, SRZ ;  /* 0x00000000004c7805 */ /* 0x000fe2000001ff00 */
[----:B------:R-:W-:Y:S01]  /*2d80*/  @!P3 IMAD R11, R10, UR26, RZ ;  /* 0x0000001a0a0bbc24 */ /* 0x000fe2000f8e02ff */
[----:B------:R-:W-:Y:S01]  /*2d90*/  LEA R10, R174, UR4, 0x1 ;  /* 0x00000004ae0a7c11 */ /* 0x000fe2000f8e08ff */
[----:B------:R-:W-:Y:S01]  /*2da0*/  @!P3 IMAD.MOV.U32 R21, RZ, RZ, R7 ;  /* 0x000000ffff15b224 */ /* 0x000fe200078e0007 */
[----:B------:R-:W-:Y:S01]  /*2db0*/  CS2R R82, SRZ ;  /* 0x0000000000527805 */ /* 0x000fe2000001ff00 */
[----:B------:R-:W1:Y:S01]  /*2dc0*/  @!P4 LDC.64 R6, c[0x0][0x218] ;  /* 0x00008600ff06cb82 */ /* 0x000e620000000a00 */
[C---:B------:R-:W-:Y:S01]  /*2dd0*/  @!P3 IMAD R11, R13.reuse, UR27, R11 ;  /* 0x0000001b0d0bbc24 */ /* 0x040fe2000f8e020b */
[----:B------:R-:W-:Y:S01]  /*2de0*/  CS2R R80, SRZ ;  /* 0x0000000000507805 */ /* 0x000fe2000001ff00 */
[----:B------:R-:W-:Y:S01]  /*2df0*/  @!P3 IMAD.WIDE.U32 R20, R13, UR26, R20 ;  /* 0x0000001a0d14bc25 */ /* 0x000fe2000f8e0014 */
[----:B------:R-:W-:-:S02]  /*2e00*/  CS2R R74, SRZ ;  /* 0x00000000004a7805 */ /* 0x000fc4000001ff00 */
[----:B------:R-:W-:Y:S02]  /*2e10*/  CS2R R72, SRZ ;  /* 0x0000000000487805 */ /* 0x000fe4000001ff00 */
[----:B------:R-:W-:Y:S01]  /*2e20*/  CS2R R70, SRZ ;  /* 0x0000000000467805 */ /* 0x000fe2000001ff00 */
[----:B------:R-:W-:Y:S01]  /*2e30*/  @!P4 IMAD.IADD R12, R17, 0x1, R12 ;  /* 0x00000001110cc824 */ /* 0x000fe200078e020c */
[----:B------:R-:W-:Y:S01]  /*2e40*/  CS2R R68, SRZ ;  /* 0x0000000000447805 */ /* 0x000fe2000001ff00 */
[----:B------:R-:W-:Y:S02]  /*2e50*/  @!P3 IMAD.IADD R11, R21, 0x1, R11 ;  /* 0x00000001150bb824 */ /* 0x000fe400078e020b */
[----:B------:R-:W-:Y:S01]  /*2e60*/  IMAD.SHL.U32 R191, R173, 0x4, RZ ;  /* 0x00000004adbf7824 */ /* 0x000fe200078e00ff */
[----:B------:R2:W-:Y:S01]  /*2e70*/  @P4 STS [R10+0x8000], RZ ;  /* 0x008000ff0a004388 */ /* 0x0005e20000000800 */
[----:B------:R-:W-:Y:S02]  /*2e80*/  USHF.L.U32 UR37, UR23, 0x3, URZ ;  /* 0x0000000317257899 */ /* 0x000fe4000800063f */
[----:B------:R-:W-:Y:S01]  /*2e90*/  USHF.L.U32 UR36, UR23, 0x4, URZ ;  /* 0x0000000417247899 */ /* 0x000fe2000800063f */
[----:B------:R2:W-:Y:S01]  /*2ea0*/  @P4 STS [R10+0x8004], RZ ;  /* 0x008004ff0a004388 */ /* 0x0005e20000000800 */
[----:B------:R-:W-:-:S02]  /*2eb0*/  UIMAD UR35, UR23, 0x18, URZ ;  /* 0x00000018172378a4 */ /* 0x000fc4000f8e023f */
[----:B------:R-:W-:Y:S01]  /*2ec0*/  USHF.L.U32 UR34, UR23, 0x5, URZ ;  /* 0x0000000517227899 */ /* 0x000fe2000800063f */
[----:B------:R2:W-:Y:S01]  /*2ed0*/  @P4 STS.64 [R10+0x8008], RZ ;  /* 0x008008ff0a004388 */ /* 0x0005e20000000a00 */
[----:B------:R-:W-:Y:S02]  /*2ee0*/  UIMAD UR33, UR23, 0x28, URZ ;  /* 0x00000028172178a4 */ /* 0x000fe4000f8e023f */
[----:B------:R-:W-:Y:S01]  /*2ef0*/  UIMAD UR32, UR23, 0x30, URZ ;  /* 0x00000030172078a4 */ /* 0x000fe2000f8e023f */
[----:B------:R-:W-:Y:S01]  /*2f00*/  @!PT LDS RZ, [RZ] ;  /* 0x00000000fffff984 */ /* 0x000fe20000000800 */
[----:B------:R-:W-:Y:S01]  /*2f10*/  @!PT LDS RZ, [RZ] ;  /* 0x00000000fffff984 */ /* 0x000fe20000000800 */
[----:B------:R-:W-:Y:S01]  /*2f20*/  @!PT LDS RZ, [RZ] ;  /* 0x00000000fffff984 */ /* 0x000fe20000000800 */
[----:B------:R3:W-:Y:S01]  /*2f30*/  @!P4 LDGSTS.E.BYPASS.LTC128B.128 [R10+0x8000], desc[UR12][R8.64] ;  /* 0x08000000080acfae */ /* 0x0007e2000b901d4c */
[----:B------:R-:W-:Y:S02]  /*2f40*/  UIMAD UR31, UR23, 0x38, URZ ;  /* 0x00000038171f78a4 */ /* 0x000fe4000f8e023f */
[----:B------:R-:W-:Y:S01]  /*2f50*/  USHF.L.U32 UR30, UR23, 0x6, URZ ;  /* 0x00000006171e7899 */ /* 0x000fe2000800063f */
[----:B------:R2:W-:Y:S01]  /*2f60*/  @P3 STS.128 [R10+0x9000], RZ ;  /* 0x009000ff0a003388 */ /* 0x0005e20000000c00 */
[----:B------:R-:W-:-:S03]  /*2f70*/  ULDC UR41, c[0x0][0x398] ;  /* 0x0000e60000297ab9 */ /* 0x000fc60000000800 */
[----:B------:R-:W-:Y:S01]  /*2f80*/  @!PT LDS RZ, [RZ] ;  /* 0x00000000fffff984 */ /* 0x000fe20000000800 */
[----:B------:R-:W-:Y:S01]  /*2f90*/  @!PT LDS RZ, [RZ] ;  /* 0x00000000fffff984 */ /* 0x000fe20000000800 */
[----:B------:R-:W-:Y:S01]  /*2fa0*/  @!PT LDS RZ, [RZ] ;  /* 0x00000000fffff984 */ /* 0x000fe20000000800 */
[----:B------:R4:W-:Y:S04]  /*2fb0*/  @!P3 LDGSTS.E.BYPASS.LTC128B.128 [R10+0x9000], desc[UR12][R4.64] ;  /* 0x09000000040abfae */ /* 0x0009e8000b901d4c */
[----:B------:R-:W0:Y:S04]  /*2fc0*/  LDGDEPBAR ;  /* 0x00000000000079af */ /* 0x000e280000000000 */
[----:B------:R2:W-:Y:S04]  /*2fd0*/  @P2 STS [R10+0x4000], RZ ;  /* 0x004000ff0a002388 */ /* 0x0005e80000000800 */
[----:B------:R2:W-:Y:S04]  /*2fe0*/  @P2 STS [R10+0x4004], RZ ;  /* 0x004004ff0a002388 */ /* 0x0005e80000000800 */
[----:B------:R2:W-:Y:S01]  /*2ff0*/  @P2 STS.64 [R10+0x4008], RZ ;  /* 0x004008ff0a002388 */ /* 0x0005e20000000a00 */
[----:B---3--:R-:W-:-:S03]  /*3000*/  VIADD R9, R174, 0x1000 ;  /* 0x00001000ae097836 */ /* 0x008fc60000000000 */
[----:B------:R-:W-:Y:S01]  /*3010*/  @!PT LDS RZ, [RZ] ;  /* 0x00000000fffff984 */ /* 0x000fe20000000800 */
[----:B------:R-:W-:Y:S01]  /*3020*/  @!PT LDS RZ, [RZ] ;  /* 0x00000000fffff984 */ /* 0x000fe20000000800 */
[----:B------:R-:W-:Y:S01]  /*3030*/  @!PT LDS RZ, [RZ] ;  /* 0x00000000fffff984 */ /* 0x000fe20000000800 */
[----:B------:R-:W-:Y:S01]  /*3040*/  @!P2 LDGSTS.E.BYPASS.LTC128B.128 [R10+0x4000], desc[UR12][R198.64] ;  /* 0x04000000c60aafae */ /* 0x000fe2000b901d4c */
[----:B------:R-:W-:Y:S01]  /*3050*/  IMAD.U32 R8, RZ, RZ, UR9 ;  /* 0x00000009ff087e24 */ /* 0x000fe2000f8e00ff */
[----:B------:R-:W-:Y:S02]  /*3060*/  SEL R9, R9, R174, !P0 ;  /* 0x000000ae09097207 */ /* 0x000fe40004000000 */
[----:B------:R2:W-:Y:S02]  /*3070*/  @P1 STS.128 [R10+0x5000], RZ ;  /* 0x005000ff0a001388 */ /* 0x0005e40000000c00 */
[----:B------:R-:W-:Y:S01]  /*3080*/  @!P1 IADD3.X R19, R201, UR15, R8, P5, !PT ;  /* 0x0000000fc9139c10 */ /* 0x000fe2000affe408 */
[----:B----4-:R-:W3:Y:S01]  /*3090*/  @!P3 LDC.64 R4, c[0x0][0x218] ;  /* 0x00008600ff04bb82 */ /* 0x010ee20000000a00 */
[----:B------:R-:W-:Y:S01]  /*30a0*/  LEA R197, R9, UR4, 0x1 ;  /* 0x0000000409c57c11 */ /* 0x000fe2000f8e08ff */
[----:B------:R-:W-:Y:S01]  /*30b0*/  @!PT LDS RZ, [RZ] ;  /* 0x00000000fffff984 */ /* 0x000fe20000000800 */
[----:B------:R-:W-:Y:S01]  /*30c0*/  @!PT LDS RZ, [RZ] ;  /* 0x00000000fffff984 */ /* 0x000fe20000000800 */
[----:B------:R-:W-:Y:S01]  /*30d0*/  @!PT LDS RZ, [RZ] ;  /* 0x00000000fffff984 */ /* 0x000fe20000000800 */
[----:B------:R-:W-:Y:S01]  /*30e0*/  @!P1 LDGSTS.E.BYPASS.LTC128B.128 [R10+0x5000], desc[UR12][R14.64] ;  /* 0x050000000e0a9fae */ /* 0x000fe2000b901d4c */
[----:B-1----:R-:W-:Y:S01]  /*30f0*/  @!P4 LEA R22, P5, R16, R6, 0x1 ;  /* 0x000000061016c211 */ /* 0x002fe200078a08ff */
[----:B------:R-:W-:-:S02]  /*3100*/  VIADD R6, R173, 0x48 ;  /* 0x00000048ad067836 */ /* 0x000fc40000000000 */
[----:B------:R2:W-:Y:S01]  /*3110*/  @P2 STS [R197], RZ ;  /* 0x000000ffc5002388 */ /* 0x0005e20000000800 */
[----:B------:R-:W-:Y:S01]  /*3120*/  @!P4 LEA.HI.X R23, R16, R7, R12, 0x1, P5 ;  /* 0x000000071017c211 */ /* 0x000fe200028f0c0c */
[C---:B------:R-:W-:Y:S01]  /*3130*/  VIADD R7, R173.reuse, 0x40 ;  /* 0x00000040ad077836 */ /* 0x040fe20000000000 */
[----:B------:R-:W-:Y:S01]  /*3140*/  ISETP.GE.AND P5, PT, R173, UR5, PT ;  /* 0x00000005ad007c0c */ /* 0x000fe2000bfa6270 */
[----:B------:R2:W-:Y:S04]  /*3150*/  @P2 STS [R197+0x4], RZ ;  /* 0x000004ffc5002388 */ /* 0x0005e80000000800 */
[----:B------:R2:W-:Y:S04]  /*3160*/  @P2 STS [R197+0x8], RZ ;  /* 0x000008ffc5002388 */ /* 0x0005e80000000800 */
[----:B------:R2:W-:Y:S04]  /*3170*/  @P2 STS [R197+0xc], RZ ;  /* 0x00000cffc5002388 */ /* 0x0005e80000000800 */
[----:B------:R-:W-:Y:S01]  /*3180*/  @!PT LDS RZ, [RZ] ;  /* 0x00000000fffff984 */ /* 0x000fe20000000800 */
[----:B------:R-:W-:Y:S01]  /*3190*/  @!PT LDS RZ, [RZ] ;  /* 0x00000000fffff984 */ /* 0x000fe20000000800 */
[----:B------:R-:W-:Y:S01]  /*31a0*/  @!PT LDS RZ, [RZ] ;  /* 0x00000000fffff984 */ /* 0x000fe20000000800 */
[----:B------:R-:W-:Y:S01]  /*31b0*/  @!P2 LDGSTS.E.BYPASS.LTC128B.128 [R197], desc[UR12][R200.64] ;  /* 0x00000000c8c5afae */ /* 0x000fe2000b901d4c */
[----:B---3--:R-:W-:-:S03]  /*31c0*/  @!P3 LEA R4, P2, R20, R4, 0x1 ;  /* 0x000000041404b211 */ /* 0x008fc600078408ff */
[----:B------:R2:W-:Y:S01]  /*31d0*/  @P1 STS [R197+0x1000], RZ ;  /* 0x001000ffc5001388 */ /* 0x0005e20000000800 */
[----:B------:R-:W-:-:S03]  /*31e0*/  @!P3 LEA.HI.X R5, R20, R5, R11, 0x1, P2 ;  /* 0x000000051405b211 */ /* 0x000fc600010f0c0b */
[----:B------:R2:W-:Y:S01]  /*31f0*/  @P1 STS [R197+0x1004], RZ ;  /* 0x001004ffc5001388 */ /* 0x0005e20000000800 */
[----:B------:R-:W-:-:S03]  /*3200*/  ISETP.GE.AND P2, PT, R6, UR5, PT ;  /* 0x0000000506007c0c */ /* 0x000fc6000bf46270 */
[----:B------:R2:W-:Y:S04]  /*3210*/  @P1 STS [R197+0x1008], RZ ;  /* 0x001008ffc5001388 */ /* 0x0005e80000000800 */
[----:B------:R2:W-:Y:S04]  /*3220*/  @P1 STS [R197+0x100c], RZ ;  /* 0x00100cffc5001388 */ /* 0x0005e80000000800 */
[----:B------:R-:W-:Y:S01]  /*3230*/  @!PT LDS RZ, [RZ] ;  /* 0x00000000fffff984 */ /* 0x000fe20000000800 */
[----:B------:R-:W-:Y:S01]  /*3240*/  @!PT LDS RZ, [RZ] ;  /* 0x00000000fffff984 */ /* 0x000fe20000000800 */
[----:B------:R-:W-:Y:S01]  /*3250*/  @!PT LDS RZ, [RZ] ;  /* 0x00000000fffff984 */ /* 0x000fe20000000800 */
[----:B------:R-:W-:Y:S01]  /*3260*/  @!P1 LDGSTS.E.BYPASS.LTC128B.128 [R197+0x1000], desc[UR12][R18.64] ;  /* 0x0100000012c59fae */ /* 0x000fe2000b901d4c */
[----:B------:R-:W-:Y:S01]  /*3270*/  ISETP.GE.AND P1, PT, R7, UR5, PT ;  /* 0x0000000507007c0c */ /* 0x000fe2000bf26270 */
[----:B------:R-:W-:Y:S01]  /*3280*/  IMAD.SHL.U32 R7, R173, 0x4, RZ ;  /* 0x00000004ad077824 */ /* 0x000fe200078e00ff */
[----:B------:R-:W-:Y:S01]  /*3290*/  SHF.R.S32.HI R189, RZ, 0x1f, R190 ;  /* 0x0000001fffbd7819 */ /* 0x000fe200000114be */
[----:B------:R2:W-:Y:S01]  /*32a0*/  @P4 STS [R10+0x6000], RZ ;  /* 0x006000ff0a004388 */ /* 0x0005e20000000800 */
[----:B------:R-:W-:-:S02]  /*32b0*/  SEL R164, R164, R171, !P0 ;  /* 0x000000aba4a47207 */ /* 0x000fc40004000000 */
[----:B------:R-:W-:Y:S01]  /*32c0*/  SEL R163, R163, R170, !P0 ;  /* 0x000000aaa3a37207 */ /* 0x000fe20004000000 */
[----:B------:R2:W-:Y:S04]  /*32d0*/  @P4 STS [R10+0x6004], RZ ;  /* 0x006004ff0a004388 */ /* 0x0005e80000000800 */
[----:B------:R2:W-:Y:S01]  /*32e0*/  @P4 STS.64 [R10+0x6008], RZ ;  /* 0x006008ff0a004388 */ /* 0x0005e20000000a00 */
[----:B------:R-:W-:Y:S01]  /*32f0*/  UIADD3 UR39, -UR6, 0x80, UR39 ;  /* 0x0000008006277890 */ /* 0x000fe2000fffe127 */
[----:B------:R-:W-:Y:S02]  /*3300*/  UMOV UR15, UR29 ;  /* 0x0000001d000f7c82 */ /* 0x000fe40008000000 */
[----:B------:R-:W-:Y:S01]  /*3310*/  @!PT LDS RZ, [RZ] ;  /* 0x00000000fffff984 */ /* 0x000fe20000000800 */
[----:B------:R-:W-:Y:S01]  /*3320*/  @!PT LDS RZ, [RZ] ;  /* 0x00000000fffff984 */ /* 0x000fe20000000800 */
[----:B------:R-:W-:Y:S01]  /*3330*/  @!PT LDS RZ, [RZ] ;  /* 0x00000000fffff984 */ /* 0x000fe20000000800 */
[----:B------:R-:W-:Y:S01]  /*3340*/  @!P4 LDGSTS.E.BYPASS.LTC128B.128 [R10+0x6000], desc[UR12][R22.64] ;  /* 0x06000000160acfae */ /* 0x000fe2000b901d4c */
[----:B------:R-:W-:-:S02]  /*3350*/  UIADD3 UR22, -UR28, URZ, URZ ;  /* 0x0000003f1c167290 */ /* 0x000fc4000fffe13f */
[----:B------:R-:W-:Y:S01]  /*3360*/  UIMAD UR27, UR23, 0x58, URZ ;  /* 0x00000058171b78a4 */ /* 0x000fe2000f8e023f */
[----:B------:R2:W-:Y:S01]  /*3370*/  @P3 STS.128 [R10+0x7000], RZ ;  /* 0x007000ff0a003388 */ /* 0x0005e20000000c00 */
[----:B------:R-:W-:Y:S02]  /*3380*/  UIMAD UR26, UR23, 0x60, URZ ;  /* 0x00000060171a78a4 */ /* 0x000fe4000f8e023f */
[----:B------:R-:W-:Y:S01]  /*3390*/  UIMAD UR25, UR23, 0x68, URZ ;  /* 0x00000068171978a4 */ /* 0x000fe2000f8e023f */
[----:B------:R-:W-:Y:S01]  /*33a0*/  @!PT LDS RZ, [RZ] ;  /* 0x00000000fffff984 */ /* 0x000fe20000000800 */
[----:B------:R-:W-:Y:S01]  /*33b0*/  @!PT LDS RZ, [RZ] ;  /* 0x00000000fffff984 */ /* 0x000fe20000000800 */
[----:B------:R-:W-:Y:S01]  /*33c0*/  @!PT LDS RZ, [RZ] ;  /* 0x00000000fffff984 */ /* 0x000fe20000000800 */
[----:B------:R1:W-:Y:S01]  /*33d0*/  @!P3 LDGSTS.E.BYPASS.LTC128B.128 [R10+0x7000], desc[UR12][R4.64] ;  /* 0x07000000040abfae */ /* 0x0003e2000b901d4c */
[----:B------:R-:W-:Y:S01]  /*33e0*/  @!P2 LEA R8, P3, R6, UR17, 0x2 ;  /* 0x000000110608ac11 */ /* 0x000fe2000f8610ff */
[----:B------:R-:W-:Y:S02]  /*33f0*/  UIMAD UR24, UR23, 0x70, URZ ;  /* 0x00000070171878a4 */ /* 0x000fe4000f8e023f */
[----:B------:R-:W0:Y:S01]  /*3400*/  LDGDEPBAR ;  /* 0x00000000000079af */ /* 0x000e220000000000 */
[----:B------:R-:W-:Y:S01]  /*3410*/  ULDC UR5, c[0x0][0x2ec] ;  /* 0x0000bb0000057ab9 */ /* 0x000fe20000000800 */
[----:B-1----:R-:W-:Y:S01]  /*3420*/  IADD3 R4, P4, R7, UR17, RZ ;  /* 0x0000001107047c10 */ /* 0x002fe2000ff9e0ff */
[----:B------:R-:W-:-:S04]  /*3430*/  DEPBAR.LE SB0, 0x1 ;  /* 0x000080400000791a */ /* 0x000fc80000000000 */
[----:B------:R-:W-:Y:S02]  /*3440*/  SHF.R.S32.HI R5, RZ, 0x1f, R6 ;  /* 0x0000001fff057819 */ /* 0x000fe40000011406 */
[----:B------:R-:W-:Y:S02]  /*3450*/  SHF.L.U64.HI R7, R173, 0x2, R192 ;  /* 0x00000002ad077819 */ /* 0x000fe400000102c0 */
[----:B------:R-:W-:Y:S02]  /*3460*/  @!P2 LEA.HI.X R9, R6, UR16, R5, 0x2, P3 ;  /* 0x000000100609ac11 */ /* 0x000fe400098f1405 */
[----:B------:R-:W-:-:S03]  /*3470*/  IADD3.X R5, R7, UR16, RZ, P4, !PT ;  /* 0x0000001007057c10 */ /* 0x000fc6000a7fe4ff */
[----:B------:R2:W5:Y:S04]  /*3480*/  @!P2 LDG.E R194, desc[UR12][R8.64] ;  /* 0x0000000c08c2a981 */ /* 0x000568000c1e1900 */
[----:B------:R2:W5:Y:S04]  /*3490*/  @!P5 LDG.E R195, desc[UR12][R4.64] ;  /* 0x0000000c04c3d981 */ /* 0x000568000c1e1900 */
[----:B------:R2:W5:Y:S04]  /*34a0*/  @!P6 LDG.E R196, desc[UR12][R4.64+0x20] ;  /* 0x0000200c04c4e981 */ /* 0x000568000c1e1900 */
[----:B------:R2:W5:Y:S01]  /*34b0*/  @!P1 LDG.E R193, desc[UR12][R4.64+0x100] ;  /* 0x0001000c04c19981 */ /* 0x000562000c1e1900 */
[----:B------:R-:W-:Y:S06]  /*34c0*/  BAR.SYNC.DEFER_BLOCKING 0x0 ;  /* 0x0000000000007b1d */ /* 0x000fec0000010000 */
[----:B------:R2:W1:Y:S04]  /*34d0*/  LDSM.16.M88.4 R128, [R162+0x8000] ;  /* 0x00800000a280783b */ /* 0x0004680000000200 */
[----:B------:R2:W3:Y:S04]  /*34e0*/  LDSM.16.M88.4 R132, [R162+0x8400] ;  /* 0x00840000a284783b */ /* 0x0004e80000000200 */
[----:B------:R2:W4:Y:S04]  /*34f0*/  LDSM.16.M88.4 R136, [R162+0x8800] ;  /* 0x00880000a288783b */ /* 0x0005280000000200 */
[----:B------:R2:W1:Y:S04]  /*3500*/  LDSM.16.M88.4 R140, [R162+0x8c00] ;  /* 0x008c0000a28c783b */ /* 0x0004680000000200 */
[----:B------:R2:W1:Y:S04]  /*3510*/  LDSM.16.M88.4 R144, [R161+0x8000] ;  /* 0x00800000a190783b */ /* 0x0004680000000200 */
[----:B------:R2:W1:Y:S04]  /*3520*/  LDSM.16.M88.4 R148, [R161+0x8400] ;  /* 0x00840000a194783b */ /* 0x0004680000000200 */
[----:B------:R2:W1:Y:S04]  /*3530*/  LDSM.16.M88.4 R152, [R161+0x8800] ;  /* 0x00880000a198783b */ /* 0x0004680000000200 */
[----:B------:R2:W1:Y:S01]  /*3540*/  LDSM.16.M88.4 R156, [R161+0x8c00] ;  /* 0x008c0000a19c783b */ /* 0x0004620000000200 */
[C---:B------:R-:W-:Y:S01]  /*3550*/  SHF.L.U64.HI R189, R190.reuse, 0x2, R189 ;  /* 0x00000002bebd7819 */ /* 0x040fe200000102bd */
[----:B------:R-:W-:Y:S01]  /*3560*/  IMAD.SHL.U32 R190, R190, 0x4, RZ ;  /* 0x00000004bebe7824 */ /* 0x000fe200078e00ff */
[----:B------:R-:W-:-:S02]  /*3570*/  SHF.L.U64.HI R192, R173, 0x2, R192 ;  /* 0x00000002adc07819 */ /* 0x000fc400000102c0 */
[----:B------:R-:W-:Y:S02]  /*3580*/  LEA R164, R164, UR4, 0x1 ;  /* 0x00000004a4a47c11 */ /* 0x000fe4000f8e08ff */
[----:B------:R-:W-:Y:S01]  /*3590*/  LEA R163, R163, UR4, 0x1 ;  /* 0x00000004a3a37c11 */ /* 0x000fe2000f8e08ff */
[----:B------:R-:W-:Y:S02]  /*35a0*/  UIMAD UR29, UR23, 0x48, URZ ;  /* 0x00000048171d78a4 */ /* 0x000fe4000f8e023f */
[----:B------:R-:W-:Y:S02]  /*35b0*/  UIMAD UR28, UR23, 0x50, URZ ;  /* 0x00000050171c78a4 */ /* 0x000fe4000f8e023f */
[----:B------:R-:W-:Y:S02]  /*35c0*/  UIMAD UR23, UR23, 0x78, URZ ;  /* 0x00000078171778a4 */ /* 0x000fe4000f8e023f */
[----:B------:R-:W-:-:S12]  /*35d0*/  UIADD3 UR39, UR39, -UR59, URZ ;  /* 0x8000003b27277290 */ /* 0x000fd8000fffe03f */
.L_x_200:
[----:B------:R-:W0:Y:S01]  /*35e0*/  LDGDEPBAR ;  /* 0x00000000000079af */ /* 0x000e220000000000 */
[----:B--2---:R-:W-:Y:S01]  /*35f0*/  IADD3 R4, P0, R191, UR19, RZ ;  /* 0x00000013bf047c10 */ /* 0x004fe2000ff1e0ff */
[----:B------:R-:W-:Y:S01]  /*3600*/  IMAD.IADD R112, R169, 0x1, R164 ;  /* 0x00000001a9707824 */ /* 0x000fe200078e02a4 */
[----:B------:R-:W-:Y:S02]  /*3610*/  USHF.L.U32 UR8, UR7, 0x7, URZ ;  /* 0x0000000707087899 */ /* 0x000fe4000800063f */
[----:B------:R-:W-:Y:S01]  /*3620*/  IADD3.X R5, R192, UR18, RZ, P0, !PT ;  /* 0x00000012c0057c10 */ /* 0x000fe200087fe4ff */
[----:B------:R-:W-:Y:S01]  /*3630*/  UMOV UR10, UR60 ;  /* 0x0000003c000a7c82 */ /* 0x000fe20008000000 */
[----:B------:R-:W-:Y:S06]  /*3640*/  UISETP.GE.AND UP0, UPT, UR8, UR39, UPT ;  /* 0x000000270800728c */ /* 0x000fec000bf06270 */
        /* <DEDUP_REMOVED lines=8> */
[----:B------:R-:W2:Y:S04]  /*36d0*/  LDSM.16.M88.4 R16, [R162+0x6000] ;  /* 0x00600000a210783b */ /* 0x000ea80000000200 */
[----:B------:R-:W3:Y:S04]  /*36e0*/  LDSM.16.M88.4 R60, [R164+0x1000] ;  /* 0x00100000a43c783b */ /* 0x000ee80000000200 */
[----:B------:R-:W4:Y:S04]  /*36f0*/  LDSM.16.M88.4 R32, [R162+0x6400] ;  /* 0x00640000a220783b */ /* 0x000f280000000200 */
[----:B------:R-:W1:Y:S04]  /*3700*/  LDSM.16.M88.4 R48, [R162+0x6800] ;  /* 0x00680000a230783b */ /* 0x000e680000000200 */
[----:B------:R-:W1:Y:S04]  /*3710*/  LDSM.16.M88.4 R100, [R162+0x6c00] ;  /* 0x006c0000a264783b */ /* 0x000e680000000200 */
[----:B------:R-:W-:Y:S04]  /*3720*/  LDSM.16.M88.4 R104, [R112] ;  /* 0x000000007068783b */ /* 0x000fe80000000200 */
[----:B------:R-:W1:Y:S04]  /*3730*/  LDSM.16.M88.4 R108, [R161+0x6000] ;  /* 0x00600000a16c783b */ /* 0x000e680000000200 */
[----:B------:R-:W1:Y:S04]  /*3740*/  LDSM.16.M88.4 R112, [R112+0x1000] ;  /* 0x001000007070783b */ /* 0x000e680000000200 */
[----:B------:R-:W1:Y:S04]  /*3750*/  LDSM.16.M88.4 R116, [R161+0x6400] ;  /* 0x00640000a174783b */ /* 0x000e680000000200 */
[----:B------:R-:W1:Y:S01]  /*3760*/  LDSM.16.M88.4 R120, [R161+0x6800] ;  /* 0x00680000a178783b */ /* 0x000e620000000200 */
[-C--:B--2---:R-:W-:Y:S03]  /*3770*/  HMMA.16816.F32 R4, R64, R16.reuse, RZ ;  /* 0x000000104004723c */ /* 0x084fe600000018ff */
[----:B------:R-:W2:Y:S03]  /*3780*/  LDSM.16.M88.4 R124, [R161+0x6c00] ;  /* 0x006c0000a17c783b */ /* 0x000ea60000000200 */
[C---:B---3--:R-:W-:Y:S06]  /*3790*/  HMMA.16816.F32 R8, R60.reuse, R16, RZ ;  /* 0x000000103c08723c */ /* 0x048fec00000018ff */
[-C--:B------:R-:W-:Y:S06]  /*37a0*/  HMMA.16816.F32 R12, R60, R18.reuse, RZ ;  /* 0x000000123c0c723c */ /* 0x080fec00000018ff */
[C---:B------:R-:W-:Y:S06]  /*37b0*/  HMMA.16816.F32 R16, R64.reuse, R18, RZ ;  /* 0x000000124010723c */ /* 0x040fec00000018ff */
[-C--:B----4-:R-:W-:Y:S06]  /*37c0*/  HMMA.16816.F32 R20, R64, R32.reuse, RZ ;  /* 0x000000204014723c */ /* 0x090fec00000018ff */
[C---:B------:R-:W-:Y:S06]  /*37d0*/  HMMA.16816.F32 R24, R60.reuse, R32, RZ ;  /* 0x000000203c18723c */ /* 0x040fec00000018ff */
[-C--:B------:R-:W-:Y:S06]  /*37e0*/  HMMA.16816.F32 R28, R60, R34.reuse, RZ ;  /* 0x000000223c1c723c */ /* 0x080fec00000018ff */
[C---:B------:R-:W-:Y:S06]  /*37f0*/  HMMA.16816.F32 R32, R64.reuse, R34, RZ ;  /* 0x000000224020723c */ /* 0x040fec00000018ff */
[-C--:B-1----:R-:W-:Y:S06]  /*3800*/  HMMA.16816.F32 R36, R64, R48.reuse, RZ ;  /* 0x000000304024723c */ /* 0x082fec00000018ff */
        /* <DEDUP_REMOVED lines=9> */
[-C--:B------:R-:W-:Y:S05]  /*38a0*/  HMMA.16816.F32 R12, R112, R110.reuse, R12 ;  /* 0x0000006e700c723c */ /* 0x080fea000000180c */
[----:B------:R-:W-:Y:S01]  /*38b0*/  IMAD.MOV.U32 R108, RZ, RZ, R202 ;  /* 0x000000ffff6c7224 */ /* 0x000fe200078e00ca */
[C---:B------:R-:W-:Y:S05]  /*38c0*/  HMMA.16816.F32 R16, R104.reuse, R110, R16 ;  /* 0x0000006e6810723c */ /* 0x040fea0000001810 */
[----:B------:R-:W-:Y:S01]  /*38d0*/  IMAD.MOV.U32 R109, RZ, RZ, R203 ;  /* 0x000000ffff6d7224 */ /* 0x000fe200078e00cb */
        /* <DEDUP_REMOVED lines=8> */
[-C--:B--2---:R-:W-:Y:S06]  /*3960*/  HMMA.16816.F32 R52, R104, R124.reuse, R52 ;  /* 0x0000007c6834723c */ /* 0x084fec0000001834 */
        /* <DEDUP_REMOVED lines=18> */
.L_x_196:
        /* <DEDUP_REMOVED lines=12> */
[C---:B------:R-:W-:Y:S01]  /*3b50*/  VIADD R119, R121.reuse, 0x8 ;  /* 0x0000000879777836 */ /* 0x040fe20000000000 */
[-C--:B------:R-:W-:Y:S01]  /*3b60*/  ISETP.GE.AND P6, PT, R120, R101.reuse, PT ;  /* 0x000000657800720c */ /* 0x080fe20003fc6270 */
[C---:B------:R-:W-:Y:S01]  /*3b70*/  VIADD R118, R121.reuse, 0x9 ;  /* 0x0000000979767836 */ /* 0x040fe20000000000 */
[----:B------:R-:W-:Y:S01]  /*3b80*/  VIADDMNMX R100, R122, R100, UR6, PT ;  /* 0x000000067a647e46 */ /* 0x000fe2000b800164 */
[----:B------:R-:W-:Y:S01]  /*3b90*/  VIADD R117, R121, 0x10 ;  /* 0x0000001079757836 */ /* 0x000fe20000000000 */
[-C--:B------:R-:W-:Y:S01]  /*3ba0*/  ISETP.GE.AND P5, PT, R119, R101.reuse, PT ;  /* 0x000000657700720c */ /* 0x080fe20003fa6270 */
[C---:B------:R-:W-:Y:S01]  /*3bb0*/  VIADD R116, R121.reuse, 0x11 ;  /* 0x0000001179747836 */ /* 0x040fe20000000000 */
[-C--:B------:R-:W-:Y:S01]  /*3bc0*/  ISETP.GE.AND P4, PT, R118, R101.reuse, PT ;  /* 0x000000657600720c */ /* 0x080fe20003f86270 */
[C---:B------:R-:W-:Y:S01]  /*3bd0*/  VIADD R115, R121.reuse, 0x18 ;  /* 0x0000001879737836 */ /* 0x040fe20000000000 */
[CC--:B------:R-:W-:Y:S01]  /*3be0*/  ISETP.GE.OR P0, PT, R121.reuse, R100.reuse, !P0 ;  /* 0x000000647900720c */ /* 0x0c0fe20004706670 */
[C---:B------:R-:W-:Y:S01]  /*3bf0*/  VIADD R114, R121.reuse, 0x19 ;  /* 0x0000001979727836 */ /* 0x040fe20000000000 */
[-C--:B------:R-:W-:Y:S01]  /*3c00*/  ISETP.GE.OR P6, PT, R120, R100.reuse, !P6 ;  /* 0x000000647800720c */ /* 0x080fe200077c6670 */
[----:B------:R-:W-:Y:S01]  /*3c10*/  VIADD R113, R121, 0x20 ;  /* 0x0000002079717836 */ /* 0x000fe20000000000 */
[-C--:B------:R-:W-:Y:S01]  /*3c20*/  ISETP.GE.OR P5, PT, R119, R100.reuse, !P5 ;  /* 0x000000647700720c */ /* 0x080fe20006fa6670 */
[C---:B------:R-:W-:Y:S01]  /*3c30*/  VIADD R112, R121.reuse, 0x21 ;  /* 0x0000002179707836 */ /* 0x040fe20000000000 */
[-C--:B------:R-:W-:Y:S01]  /*3c40*/  ISETP.GE.OR P4, PT, R118, R100.reuse, !P4 ;  /* 0x000000647600720c */ /* 0x080fe20006786670 */
[----:B------:R-:W-:Y:S01]  /*3c50*/  VIADD R111, R121, 0x28 ;  /* 0x00000028796f7836 */ /* 0x000fe20000000000 */
[----:B------:R-:W-:Y:S01]  /*3c60*/  FSEL R4, R4, -INF , !P0 ;  /* 0xff80000004047808 */ /* 0x000fe20004000000 */
[----:B------:R-:W-:Y:S01]  /*3c70*/  IMAD.U32 R102, RZ, RZ, UR8 ;  /* 0x00000008ff667e24 */ /* 0x000fe2000f8e00ff */
[----:B------:R-:W-:Y:S01]  /*3c80*/  FSEL R5, R5, -INF , !P6 ;  /* 0xff80000005057808 */ /* 0x000fe20007000000 */
[C---:B------:R-:W-:Y:S01]  /*3c90*/  VIADD R110, R121.reuse, 0x29 ;  /* 0x00000029796e7836 */ /* 0x040fe20000000000 */
[----:B------:R-:W-:Y:S01]  /*3ca0*/  FSEL R16, R16, -INF , !P5 ;  /* 0xff80000010107808 */ /* 0x000fe20006800000 */
[----:B------:R-:W-:Y:S01]  /*3cb0*/  VIADD R107, R121, 0x30 ;  /* 0x00000030796b7836 */ /* 0x000fe20000000000 */
[----:B------:R-:W-:Y:S01]  /*3cc0*/  FSEL R17, R17, -INF , !P4 ;  /* 0xff80000011117808 */ /* 0x000fe20006000000 */
[----:B------:R-:W-:Y:S01]  /*3cd0*/  VIADD R106, R121, 0x31 ;  /* 0x00000031796a7836 */ /* 0x000fe20000000000 */
[-C--:B------:R-:W-:Y:S01]  /*3ce0*/  ISETP.GE.AND P3, PT, R117, R101.reuse, PT ;  /* 0x000000657500720c */ /* 0x080fe20003f66270 */
[C---:B------:R-:W-:Y:S01]  /*3cf0*/  VIADD R105, R121.reuse, 0x38 ;  /* 0x0000003879697836 */ /* 0x040fe20000000000 */
[-C--:B------:R-:W-:Y:S01]  /*3d00*/  ISETP.GE.AND P2, PT, R116, R101.reuse, PT ;  /* 0x000000657400720c */ /* 0x080fe20003f46270 */
[----:B------:R-:W-:Y:S01]  /*3d10*/  VIADD R104, R121, 0x39 ;  /* 0x0000003979687836 */ /* 0x000fe20000000000 */
        /* <DEDUP_REMOVED lines=13> */
[--C-:B------:R-:W-:Y:S02]  /*3df0*/  IADD3 R102, R102, 0x8, R122.reuse ;  /* 0x0000000866667810 */ /* 0x100fe40007ffe07a */
        /* <DEDUP_REMOVED lines=11> */
[----:B------:R-:W-:Y:S01]  /*3eb0*/  ISETP.GE.AND P6, PT, R104, R101, PT ;  /* 0x000000656800720c */ /* 0x000fe20003fc6270 */
[----:B------:R-:W-:Y:S01]  /*3ec0*/  IMAD.U32 R101, RZ, RZ, UR8 ;  /* 0x00000008ff657e24 */ /* 0x000fe2000f8e00ff */
[-C--:B------:R-:W-:Y:S02]  /*3ed0*/  ISETP.GE.AND P5, PT, R121, R103.reuse, PT ;  /* 0x000000677900720c */ /* 0x080fe40003fa6270 */
[-C--:B------:R-:W-:Y:S02]  /*3ee0*/  ISETP.GE.AND P4, PT, R120, R103.reuse, PT ;  /* 0x000000677800720c */ /* 0x080fe40003f86270 */
[----:B------:R-:W-:Y:S02]  /*3ef0*/  VIMNMX R102, R102, UR6, PT ;  /* 0x0000000666667c48 */ /* 0x000fe4000bfe0100 */
[-C--:B------:R-:W-:Y:S02]  /*3f00*/  ISETP.GE.OR P3, PT, R110, R100.reuse, !P3 ;  /* 0x000000646e00720c */ /* 0x080fe40005f66670 */
[-C--:B------:R-:W-:Y:S02]  /*3f10*/  ISETP.GE.OR P2, PT, R107, R100.reuse, !P2 ;  /* 0x000000646b00720c */ /* 0x080fe40005746670 */
[-C--:B------:R-:W-:Y:S02]  /*3f20*/  ISETP.GE.OR P1, PT, R106, R100.reuse, !P1 ;  /* 0x000000646a00720c */ /* 0x080fe40004f26670 */
[-C--:B------:R-:W-:Y:S02]  /*3f30*/  ISETP.GE.OR P0, PT, R105, R100.reuse, !P0 ;  /* 0x000000646900720c */ /* 0x080fe40004706670 */
[----:B------:R-:W-:Y:S01]  /*3f40*/  ISETP.GE.OR P6, PT, R104, R100, !P6 ;  /* 0x000000646800720c */ /* 0x000fe200077c6670 */
[----:B------:R-:W-:Y:S01]  /*3f50*/  IMAD.U32 R100, RZ, RZ, UR8 ;  /* 0x00000008ff647e24 */ /* 0x000fe2000f8e00ff */
        /* <DEDUP_REMOVED lines=47> */
[----:B------:R-:W-:Y:S02]  /*4250*/  FSEL R54, R54, -INF , !P0 ;  /* 0xff80000036367808 */ /* 0x000fe40004000000 */
[-C--:B------:R-:W-:Y:S02]  /*4260*/  ISETP.GE.AND P3, PT, R121, R103.reuse, PT ;  /* 0x000000677900720c */ /* 0x080fe40003f66270 */
[-C--:B------:R-:W-:Y:S02]  /*4270*/  ISETP.GE.AND P2, PT, R120, R103.reuse, PT ;  /* 0x000000677800720c */ /* 0x080fe40003f46270 */
[-C--:B------:R-:W-:Y:S02]  /*4280*/  ISETP.GE.AND P1, PT, R119, R103.reuse, PT ;  /* 0x000000677700720c */ /* 0x080fe40003f26270 */
[----:B------:R-:W-:Y:S02]  /*4290*/  ISETP.GE.AND P0, PT, R118, R103, PT ;  /* 0x000000677600720c */ /* 0x000fe40003f06270 */
[----:B------:R-:W-:Y:S02]  /*42a0*/  VIMNMX R101, R101, UR6, PT ;  /* 0x0000000665657c48 */ /* 0x000fe4000bfe0100 */
[-C--:B------:R-:W-:Y:S02]  /*42b0*/  ISETP.GE.OR P6, PT, R106, R102.reuse, !P6 ;  /* 0x000000666a00720c */ /* 0x080fe400077c6670 */
[-C--:B------:R-:W-:Y:S02]  /*42c0*/  ISETP.GE.OR P5, PT, R105, R102.reuse, !P5 ;  /* 0x000000666900720c */ /* 0x080fe40006fa6670 */
[----:B------:R-:W-:Y:S02]  /*42d0*/  ISETP.GE.OR P4, PT, R104, R102, !P4 ;  /* 0x000000666800720c */ /* 0x000fe40006786670 */
[-C--:B------:R-:W-:Y:S02]  /*42e0*/  ISETP.GE.OR P3, PT, R121, R101.reuse, !P3 ;  /* 0x000000657900720c */ /* 0x080fe40005f66670 */
[-C--:B------:R-:W-:Y:S02]  /*42f0*/  ISETP.GE.OR P2, PT, R120, R101.reuse, !P2 ;  /* 0x000000657800720c */ /* 0x080fe40005746670 */
[-C--:B------:R-:W-:Y:S02]  /*4300*/  ISETP.GE.OR P1, PT, R119, R101.reuse, !P1 ;  /* 0x000000657700720c */ /* 0x080fe40004f26670 */
[----:B------:R-:W-:Y:S02]  /*4310*/  ISETP.GE.OR P0, PT, R118, R101, !P0 ;  /* 0x000000657600720c */ /* 0x000fe40004706670 */
[----:B------:R-:W-:Y:S01]  /*4320*/  IADD3 R100, R100, 0x48, R122 ;  /* 0x0000004864647810 */ /* 0x000fe20007ffe07a */
[----:B------:R-:W-:Y:S01]  /*4330*/  VIADD R122, R122, 0x48 ;  /* 0x000000487a7a7836 */ /* 0x000fe20000000000 */
        /* <DEDUP_REMOVED lines=36> */
[----:B------:R-:W-:Y:S02]  /*4580*/  ISETP.GE.AND P0, PT, R120, R122, PT ;  /* 0x0000007a7800720c */ /* 0x000fe40003f06270 */
[-C--:B------:R-:W-:Y:S02]  /*4590*/  ISETP.GE.OR P6, PT, R110, R101.reuse, !P6 ;  /* 0x000000656e00720c */ /* 0x080fe400077c6670 */
[-C--:B------:R-:W-:Y:S02]  /*45a0*/  ISETP.GE.OR P5, PT, R107, R101.reuse, !P5 ;  /* 0x000000656b00720c */ /* 0x080fe40006fa6670 */
[-C--:B------:R-:W-:Y:S02]  /*45b0*/  ISETP.GE.OR P4, PT, R106, R101.reuse, !P4 ;  /* 0x000000656a00720c */ /* 0x080fe40006786670 */
[-C--:B------:R-:W-:Y:S02]  /*45c0*/  ISETP.GE.OR P3, PT, R105, R101.reuse, !P3 ;  /* 0x000000656900720c */ /* 0x080fe40005f66670 */
[----:B------:R-:W-:Y:S02]  /*45d0*/  ISETP.GE.OR P2, PT, R104, R101, !P2 ;  /* 0x000000656800720c */ /* 0x000fe40005746670 */
        /* <DEDUP_REMOVED lines=51> */
.L_x_197:
[C---:B------:R-:W-:Y:S01]  /*4910*/  FMUL.FTZ R100, R195.reuse, 1.4426950216293334961 ;  /* 0x3fb8aa3bc3647820 */ /* 0x040fe20000410000 */
[----:B------:R-:W-:Y:S01]  /*4920*/  FSETP.NEU.FTZ.AND P0, PT, R195, -INF , PT ;  /* 0xff800000c300780b */ /* 0x000fe20003f1d000 */
[----:B------:R-:W-:Y:S01]  /*4930*/  FMUL.FTZ R101, R196, 1.4426950216293334961 ;  /* 0x3fb8aa3bc4657820 */ /* 0x000fe20000410000 */
[----:B------:R-:W-:Y:S02]  /*4940*/  UISETP.GT.AND UP3, UPT, UR7, UR21, UPT ;  /* 0x000000150700728c */ /* 0x000fe4000bf64270 */
[----:B------:R-:W-:Y:S02]  /*4950*/  FSEL R100, R100, RZ, P0 ;  /* 0x000000ff64647208 */ /* 0x000fe40000000000 */
[----:B------:R-:W-:Y:S02]  /*4960*/  FSETP.NEU.FTZ.AND P0, PT, R196, -INF , PT ;  /* 0xff800000c400780b */ /* 0x000fe40003f1d000 */
[----:B------:R-:W-:Y:S01]  /*4970*/  PLOP3.LUT P1, PT, PT, PT, UP3, 0x80, 0x0 ;  /* 0x000000000000781c */ /* 0x000fe20003f2f038 */
[--C-:B------:R-:W-:Y:S01]  /*4980*/  FFMA.FTZ R208, R4, UR5, -R100.reuse ;  /* 0x0000000504d07c23 */ /* 0x100fe20008010864 */
[----:B------:R-:W-:Y:S01]  /*4990*/  FSEL R4, R101, RZ, P0 ;  /* 0x000000ff65047208 */ /* 0x000fe20000000000 */
[--C-:B------:R-:W-:Y:S01]  /*49a0*/  FFMA.FTZ R213, R5, UR5, -R100.reuse ;  /* 0x0000000505d57c23 */ /* 0x100fe20008010864 */
[--C-:B------:R-:W-:Y:S01]  /*49b0*/  FFMA.FTZ R127, R64, UR5, -R100.reuse ;  /* 0x00000005407f7c23 */ /* 0x100fe20008010864 */
[--C-:B------:R-:W-:Y:S01]  /*49c0*/  FFMA.FTZ R115, R16, UR5, -R100.reuse ;  /* 0x0000000510737c23 */ /* 0x100fe20008010864 */
[----:B------:R-:W-:Y:S01]  /*49d0*/  FFMA.FTZ R117, R17, UR5, -R100 ;  /* 0x0000000511757c23 */ /* 0x000fe20008010864 */
        /* <DEDUP_REMOVED lines=8> */
[----:B------:R-:W1:Y:S01]  /*4a60*/  MUFU.EX2 R213, R213 ;  /* 0x000000d500d57308 */ /* 0x000e620000000800 */
        /* <DEDUP_REMOVED lines=9> */
[----:B------:R-:W-:Y:S01]  /*4b00*/  FFMA.FTZ R4, R67, UR5, -R4 ;  /* 0x0000000543047c23 */ /* 0x000fe20008010804 */
[--C-:B------:R-:W-:Y:S01]  /*4b10*/  FFMA.FTZ R203, R20, UR5, -R100.reuse ;  /* 0x0000000514cb7c23 */ /* 0x100fe20008010864 */
[--C-:B------:R-:W-:Y:S01]  /*4b20*/  FFMA.FTZ R212, R21, UR5, -R100.reuse ;  /* 0x0000000515d47c23 */ /* 0x100fe20008010864 */
[--C-:B------:R-:W-:Y:S01]  /*4b30*/  FFMA.FTZ R114, R32, UR5, -R100.reuse ;  /* 0x0000000520727c23 */ /* 0x100fe20008010864 */
[--C-:B------:R-:W-:Y:S01]  /*4b40*/  FFMA.FTZ R116, R33, UR5, -R100.reuse ;  /* 0x0000000521747c23 */ /* 0x100fe20008010864 */
[--C-:B------:R-:W-:Y:S03]  /*4b50*/  FFMA.FTZ R202, R36, UR5, -R100.reuse ;  /* 0x0000000524ca7c23 */ /* 0x100fe60008010864 */
[----:B------:R1:W-:Y:S01]  /*4b60*/  MUFU.EX2 R220, R4 ;  /* 0x0000000400dc7308 */ /* 0x0003e20000000800 */
[C---:B------:R-:W-:Y:S01]  /*4b70*/  FMUL.FTZ R6, R193.reuse, 1.4426950216293334961 ;  /* 0x3fb8aa3bc1067820 */ /* 0x040fe20000410000 */
[----:B------:R-:W-:Y:S01]  /*4b80*/  FSETP.NEU.FTZ.AND P0, PT, R193, -INF , PT ;  /* 0xff800000c100780b */ /* 0x000fe20003f1d000 */
[--C-:B------:R-:W-:Y:S01]  /*4b90*/  FFMA.FTZ R211, R37, UR5, -R100.reuse ;  /* 0x0000000525d37c23 */ /* 0x100fe20008010864 */
[--C-:B------:R-:W-:Y:S01]  /*4ba0*/  FFMA.FTZ R110, R48, UR5, -R100.reuse ;  /* 0x00000005306e7c23 */ /* 0x100fe20008010864 */
[--C-:B------:R-:W-:Y:S01]  /*4bb0*/  FFMA.FTZ R111, R49, UR5, -R100.reuse ;  /* 0x00000005316f7c23 */ /* 0x100fe20008010864 */
[----:B------:R-:W-:Y:S01]  /*4bc0*/  FSEL R6, R6, RZ, P0 ;  /* 0x000000ff06067208 */ /* 0x000fe20000000000 */
        /* <DEDUP_REMOVED lines=22> */
[C---:B------:R-:W-:Y:S01]  /*4d30*/  FMUL.FTZ R5, R194.reuse, 1.4426950216293334961 ;  /* 0x3fb8aa3bc2057820 */ /* 0x040fe20000410000 */
[----:B------:R-:W-:Y:S04]  /*4d40*/  FSETP.NEU.FTZ.AND P0, PT, R194, -INF , PT ;  /* 0xff800000c200780b */ /* 0x000fe80003f1d000 */
[----:B------:R-:W-:Y:S01]  /*4d50*/  MUFU.EX2 R118, R118 ;  /* 0x0000007600767308 */ /* 0x000fe20000000800 */
[----:B------:R-:W-:Y:S05]  /*4d60*/  FSEL R5, R5, RZ, P0 ;  /* 0x000000ff05057208 */ /* 0x000fea0000000000 */
[--C-:B------:R-:W-:Y:S04]  /*4d70*/  FFMA.FTZ R247, R62, UR5, -R5.reuse ;  /* 0x000000053ef77c23 */ /* 0x100fe80008010805 */
        /* <DEDUP_REMOVED lines=17> */
[----:B------:R-:W-:Y:S09]  /*4e90*/  FFMA.FTZ R5, R63, UR5, -R5 ;  /* 0x000000053f057c23 */ /* 0x000ff20008010805 */
        /* <DEDUP_REMOVED lines=10> */
[----:B------:R-:W2:Y:S10]  /*4f40*/  MUFU.EX2 R126, R126 ;  /* 0x0000007e007e7308 */ /* 0x000eb40000000800 */
[----:B------:R-:W-:Y:S10]  /*4f50*/  MUFU.EX2 R115, R115 ;  /* 0x0000007300737308 */ /* 0x000ff40000000800 */
[----:B------:R-:W3:Y:S10]  /*4f60*/  MUFU.EX2 R117, R117 ;  /* 0x0000007500757308 */ /* 0x000ef40000000800 */
        /* <DEDUP_REMOVED lines=39> */
[----:B------:R-:W4:Y:S01]  /*51e0*/  MUFU.EX2 R251, R251 ;  /* 0x000000fb00fb7308 */ /* 0x000f220000000800 */
[----:B-1----:R-:W-:Y:S02]  /*51f0*/  F2FP.F16.F32.PACK_AB R4, R213, R208 ;  /* 0x000000d0d504723e */ /* 0x002fe400000000ff */
[----:B--2---:R-:W-:Y:S02]  /*5200*/  F2FP.F16.F32.PACK_AB R9, R126, R218 ;  /* 0x000000da7e09723e */ /* 0x004fe400000000ff */
        /* <DEDUP_REMOVED lines=19> */
[----:B------:R2:W-:Y:S04]  /*5340*/  STS [R181+0x10000], R4 ;  /* 0x01000004b5007388 */ /* 0x0005e80000000800 */
[----:B------:R-:W-:Y:S04]  /*5350*/  STS [R181+0x10400], R9 ;  /* 0x01040009b5007388 */ /* 0x000fe80000000800 */
[----:B------:R3:W-:Y:S01]  /*5360*/  STS [R188+0x10000], R7 ;  /* 0x01000007bc007388 */ /* 0x0007e20000000800 */
[----:B-1----:R-:W-:Y:S02]  /*5370*/  F2FP.F16.F32.PACK_AB R8, R232, R227 ;  /* 0x000000e3e808723e */ /* 0x002fe400000000ff */
[----:B--2---:R-:W-:Y:S05]  /*5380*/  F2FP.F16.F32.PACK_AB R4, R120, R118 ;  /* 0x000000767804723e */ /* 0x004fea00000000ff */
[----:B------:R1:W-:Y:S01]  /*5390*/  STS [R188+0x10400], R4 ;  /* 0x01040004bc007388 */ /* 0x0003e20000000800 */
[----:B---3--:R-:W-:Y:S03]  /*53a0*/  F2FP.F16.F32.PACK_AB R7, R242, R237 ;  /* 0x000000edf207723e */ /* 0x008fe600000000ff */
        /* <DEDUP_REMOVED lines=25> */
[----:B------:R4:W-:Y:S01]  /*5540*/  STS [R183+0x10000], R5 ;  /* 0x01000005b7007388 */ /* 0x0009e20000000800 */
[----:B-1----:R-:W-:Y:S02]  /*5550*/  F2FP.F16.F32.PACK_AB R4, R220, R215 ;  /* 0x000000d7dc04723e */ /* 0x002fe400000000ff */
[----:B--2---:R-:W-:Y:S03]  /*5560*/  F2FP.F16.F32.PACK_AB R8, R245, R223 ;  /* 0x000000dff508723e */ /* 0x004fe600000000ff */
[----:B------:R1:W-:Y:S01]  /*5570*/  STS [R183+0x10400], R4 ;  /* 0x01040004b7007388 */ /* 0x0003e20000000800 */
[----:B---3--:R-:W-:Y:S03]  /*5580*/  F2FP.F16.F32.PACK_AB R7, R248, R249 ;  /* 0x000000f9f807723e */ /* 0x008fe600000000ff */
[----:B------:R-:W-:Y:S01]  /*5590*/  STS [R184+0x12000], R8 ;  /* 0x01200008b8007388 */ /* 0x000fe20000000800 */
[----:B----4-:R-:W-:Y:S03]  /*55a0*/  F2FP.F16.F32.PACK_AB R6, R250, R251 ;  /* 0x000000fbfa06723e */ /* 0x010fe600000000ff */
[----:B------:R-:W-:Y:S01]  /*55b0*/  STS [R184+0x12400], R7 ;  /* 0x01240007b8007388 */ /* 0x000fe20000000800 */
[----:B------:R-:W-:Y:S03]  /*55c0*/  SHF.L.U32 R5, R171, 0x1, RZ ;  /* 0x00000001ab057819 */ /* 0x000fe600000006ff */
[----:B------:R-:W-:Y:S01]  /*55d0*/  STS [R183+0x12000], R6 ;  /* 0x01200006b7007388 */ /* 0x000fe20000000800 */
[----:B-1----:R-:W-:Y:S05]  /*55e0*/  F2FP.F16.F32.PACK_AB R4, R246, R247 ;  /* 0x000000f7f604723e */ /* 0x002fea00000000ff */
[----:B------:R1:W-:Y:S04]  /*55f0*/  STS [R183+0x12400], R4 ;  /* 0x01240004b7007388 */ /* 0x0003e80000000800 */
[----:B------:R-:W2:Y:S08]  /*5600*/  LDSM.16.M88.4 R64, [R5+UR4+0x4000] ;  /* 0x004000040540783b */ /* 0x000eb00008000200 */
[----:B------:R2:W3:Y:S01]  /*5610*/  LDSM.16.M88.4 R60, [R5+UR4+0x5000] ;  /* 0x00500004053c783b */ /* 0x0004e20008000200 */
[----:B-1----:R-:W-:Y:S04]  /*5620*/  MOV R4, UR4 ;  /* 0x0000000400047c02 */ /* 0x002fe80008000f00 */
[----:B------:R-:W-:Y:S04]  /*5630*/  IADD3 R4, R5, 0x4000, R4 ;  /* 0x0000400005047810 */ /* 0x000fe80007ffe004 */
[----:B------:R-:W-:Y:S05]  /*5640*/  IADD3 R104, R4, R169, RZ ;  /* 0x000000a904687210 */ /* 0x000fea0007ffe0ff */
[----:B------:R-:W1:Y:S01]  /*5650*/  LDSM.16.M88.4 R100, [R104] ;  /* 0x000000006864783b */ /* 0x000e620000000200 */
[-C--:B--2---:R-:W-:Y:S07]  /*5660*/  HMMA.16816.F32 R4, R64, R128.reuse, RZ ;  /* 0x000000804004723c */ /* 0x084fee00000018ff */
[----:B------:R-:W2:Y:S01]  /*5670*/  LDSM.16.M88.4 R104, [R104+0x1000] ;  /* 0x001000006868783b */ /* 0x000ea20000000200 */
[C---:B---3--:R-:W-:Y:S06]  /*5680*/  HMMA.16816.F32 R8, R60.reuse, R128, RZ ;  /* 0x000000803c08723c */ /* 0x048fec00000018ff */
        /* <DEDUP_REMOVED lines=14> */
[-C--:B-1----:R-:W-:Y:S06]  /*5770*/  HMMA.16816.F32 R4, R100, R144.reuse, R4 ;  /* 0x000000906404723c */ /* 0x082fec0000001804 */
[C---:B--2---:R-:W-:Y:S06]  /*5780*/  HMMA.16816.F32 R8, R104.reuse, R144, R8 ;  /* 0x000000906808723c */ /* 0x044fec0000001808 */
[-C--:B------:R-:W-:Y:S06]  /*5790*/  HMMA.16816.F32 R12, R104, R146.reuse, R12 ;  /* 0x00000092680c723c */ /* 0x080fec000000180c */
[C---:B------:R-:W-:Y:S06]  /*57a0*/  HMMA.16816.F32 R16, R100.reuse, R146, R16 ;  /* 0x000000926410723c */ /* 0x040fec0000001810 */
[----:B-----5:R-:W-:Y:S01]  /*57b0*/  FADD.FTZ R252, -R207, R5 ;  /* 0x00000005cffc7221 */ /* 0x020fe20000010100 */
[-C--:B------:R-:W-:Y:S04]  /*57c0*/  HMMA.16816.F32 R20, R100, R148.reuse, R20 ;  /* 0x000000946414723c */ /* 0x080fe80000001814 */
[----:B------:R-:W-:Y:S01]  /*57d0*/  FADD.FTZ R5, -R206, R6 ;  /* 0x00000006ce057221 */ /* 0x000fe20000010100 */
        /* <DEDUP_REMOVED lines=8> */
[----:B------:R-:W-:Y:S01]  /*5860*/  FADD.FTZ R15, -R204, R15 ;  /* 0x0000000fcc0f7221 */ /* 0x000fe20000010100 */
[C---:B------:R-:W-:Y:S05]  /*5870*/  HMMA.16816.F32 R40, R104.reuse, R152, R40 ;  /* 0x000000986828723c */ /* 0x040fea0000001828 */
[----:B------:R-:W-:Y:S01]  /*5880*/  FADD.FTZ R17, -R207, R17 ;  /* 0x00000011cf117221 */ /* 0x000fe20000010100 */
[-C--:B------:R-:W-:Y:S05]  /*5890*/  HMMA.16816.F32 R44, R104, R154.reuse, R44 ;  /* 0x0000009a682c723c */ /* 0x080fea000000182c */
[----:B------:R-:W-:Y:S01]  /*58a0*/  FADD.FTZ R6, -R205, R8 ;  /* 0x00000008cd067221 */ /* 0x000fe20000010100 */
[C---:B------:R-:W-:Y:S05]  /*58b0*/  HMMA.16816.F32 R48, R100.reuse, R154, R48 ;  /* 0x0000009a6430723c */ /* 0x040fea0000001830 */
[----:B------:R-:W-:Y:S01]  /*58c0*/  FMUL.FTZ R234, R234, R9 ;  /* 0x00000009eaea7220 */ /* 0x000fe20000410000 */
[-C--:B------:R-:W-:Y:S05]  /*58d0*/  HMMA.16816.F32 R52, R100, R156.reuse, R52 ;  /* 0x0000009c6434723c */ /* 0x080fea0000001834 */
[----:B------:R-:W-:Y:S01]  /*58e0*/  FMUL.FTZ R239, R239, R10 ;  /* 0x0000000aefef7220 */ /* 0x000fe20000410000 */
[C---:B------:R-:W-:Y:S05]  /*58f0*/  HMMA.16816.F32 R56, R104.reuse, R156, R56 ;  /* 0x0000009c6838723c */ /* 0x040fea0000001838 */
[----:B------:R-:W-:Y:S01]  /*5900*/  FMUL.FTZ R244, R244, R11 ;  /* 0x0000000bf4f47220 */ /* 0x000fe20000410000 */
[-C--:B------:R-:W-:Y:S05]  /*5910*/  HMMA.16816.F32 R60, R104, R158.reuse, R60 ;  /* 0x0000009e683c723c */ /* 0x080fea000000183c */
[----:B------:R-:W-:Y:S01]  /*5920*/  FADD.FTZ R7, -R206, R7 ;  /* 0x00000007ce077221 */ /* 0x000fe20000010100 */
[----:B------:R-:W-:Y:S05]  /*5930*/  HMMA.16816.F32 R64, R100, R158, R64 ;  /* 0x0000009e6440723c */ /* 0x000fea0000001840 */
[----:B------:R-:W-:Y:S01]  /*5940*/  FADD.FTZ R8, -R205, R12 ;  /* 0x0000000ccd087221 */ /* 0x000fe20000010100 */
[----:B------:R-:W-:Y:S01]  /*5950*/  FADD.FTZ R9, -R204, R14 ;  /* 0x0000000ecc097221 */ /* 0x000fe20000010100 */
[----:B------:R-:W-:Y:S01]  /*5960*/  FMUL.FTZ R233, R233, R13 ;  /* 0x0000000de9e97220 */ /* 0x000fe20000410000 */
[----:B------:R-:W-:Y:S03]  /*5970*/  FMUL.FTZ R243, R243, R15 ;  /* 0x0000000ff3f37220 */ /* 0x000fe60000410000 */
[----:B------:R-:W-:Y:S01]  /*5980*/  FADD.FTZ R10, -R207, R16 ;  /* 0x00000010cf0a7221 */ /* 0x000fe20000010100 */
[C---:B------:R-:W-:Y:S01]  /*5990*/  FADD.FTZ R11, -R206.reuse, R18 ;  /* 0x00000012ce0b7221 */ /* 0x040fe20000010100 */
[----:B------:R-:W-:Y:S01]  /*59a0*/  FMUL.FTZ R117, R117, R17 ;  /* 0x0000001175757220 */ /* 0x000fe20000410000 */
        /* <DEDUP_REMOVED lines=148> */
[C---:B-1----:R-:W-:Y:S05]  /*62f0*/  IMAD.U32 R21, R20.reuse, -0x80, RZ ;  /* 0xffffff8014157824 */ /* 0x042fea00078e00ff */
        /* <DEDUP_REMOVED lines=10> */
.L_x_198:
        /* <DEDUP_REMOVED lines=29> */
[----:B------:R-:W-:Y:S04]  /*6570*/  STS [R184+0xa000], R56 ;  /* 0x00a00038b8007388 */ /* 0x000fe80000000800 */
[----:B------:R-:W-:Y:S04]  /*6580*/  STS [R184+0xa400], R58 ;  /* 0x00a4003ab8007388 */ /* 0x000fe80000000800 */
[----:B------:R-:W-:Y:S01]  /*6590*/  STS [R183+0xa000], R60 ;  /* 0x00a0003cb7007388 */ /* 0x000fe20000000800 */
[----:B--2---:R-:W-:Y:S03]  /*65a0*/  LEA R52, R170, UR4, 0x1 ;  /* 0x00000004aa347c11 */ /* 0x004fe6000f8e08ff */
[----:B------:R-:W-:Y:S01]  /*65b0*/  STS [R183+0xa400], R62 ;  /* 0x00a4003eb7007388 */ /* 0x000fe20000000800 */
[----:B------:R-:W-:Y:S06]  /*65c0*/  BAR.SYNC.DEFER_BLOCKING 0x0 ;  /* 0x0000000000007b1d */ /* 0x000fec0000010000 */
[----:B------:R-:W-:Y:S04]  /*65d0*/  LDSM.16.MT88.4 R4, [R168+0x10000] ;  /* 0x01000000a804783b */ /* 0x000fe80000004200 */
[----:B------:R-:W2:Y:S04]  /*65e0*/  LDSM.16.MT88.4 R8, [R52+0x4000] ;  /* 0x004000003408783b */ /* 0x000ea80000004200 */
[----:B------:R-:W3:Y:S04]  /*65f0*/  LDSM.16.MT88.4 R12, [R168+0x14000] ;  /* 0x01400000a80c783b */ /* 0x000ee80000004200 */
[----:B------:R-:W-:Y:S04]  /*6600*/  LDSM.16.MT88.4 R16, [R168+0x10800] ;  /* 0x01080000a810783b */ /* 0x000fe80000004200 */
[----:B-1----:R-:W1:Y:S04]  /*6610*/  LDSM.16.MT88.4 R20, [R52+0x4400] ;  /* 0x004400003414783b */ /* 0x002e680000004200 */
[----:B------:R-:W4:Y:S01]  /*6620*/  LDSM.16.MT88.4 R24, [R168+0x14800] ;  /* 0x01480000a818783b */ /* 0x000f220000004200 */
[-C--:B--2---:R-:W-:Y:S06]  /*6630*/  HMMA.16816.F32 R68, R4, R8.reuse, R68 ;  /* 0x000000080444723c */ /* 0x084fec0000001844 */
[C---:B---3--:R-:W-:Y:S06]  /*6640*/  HMMA.16816.F32 R72, R12.reuse, R8, R72 ;  /* 0x000000080c48723c */ /* 0x048fec0000001848 */
[-C--:B------:R-:W-:Y:S01]  /*6650*/  HMMA.16816.F32 R76, R12, R10.reuse, R76 ;  /* 0x0000000a0c4c723c */ /* 0x080fe2000000184c */
[----:B------:R-:W-:Y:S05]  /*6660*/  LDSM.16.MT88.4 R12, [R168+0x15000] ;  /* 0x01500000a80c783b */ /* 0x000fea0000004200 */
[----:B------:R-:W-:Y:S01]  /*6670*/  HMMA.16816.F32 R80, R4, R10, R80 ;  /* 0x0000000a0450723c */ /* 0x000fe20000001850 */
[----:B------:R-:W-:Y:S04]  /*6680*/  LDSM.16.MT88.4 R4, [R168+0x11000] ;  /* 0x01100000a804783b */ /* 0x000fe80000004200 */
[----:B------:R-:W2:Y:S01]  /*6690*/  LDSM.16.MT88.4 R8, [R52+0x4800] ;  /* 0x004800003408783b */ /* 0x000ea20000004200 */
[-C--:B-1----:R-:W-:Y:S06]  /*66a0*/  HMMA.16816.F32 R68, R16, R20.reuse, R68 ;  /* 0x000000141044723c */ /* 0x082fec0000001844 */
[C---:B----4-:R-:W-:Y:S06]  /*66b0*/  HMMA.16816.F32 R72, R24.reuse, R20, R72 ;  /* 0x000000141848723c */ /* 0x050fec0000001848 */
        /* <DEDUP_REMOVED lines=33> */
[----:B------:R-:W-:Y:S01]  /*68d0*/  BAR.SYNC.DEFER_BLOCKING 0x0 ;  /* 0x0000000000007b1d */ /* 0x000fe20000010000 */
[-C--:B--2---:R-:W-:Y:S06]  /*68e0*/  HMMA.16816.F32 R68, R4, R8.reuse, R68 ;  /* 0x000000080444723c */ /* 0x084fec0000001844 */
[C---:B------:R-:W-:Y:S06]  /*68f0*/  HMMA.16816.F32 R72, R12.reuse, R8, R72 ;  /* 0x000000080c48723c */ /* 0x040fec0000001848 */
[-C--:B------:R-:W-:Y:S06]  /*6900*/  HMMA.16816.F32 R76, R12, R10.reuse, R76 ;  /* 0x0000000a0c4c723c */ /* 0x080fec000000184c */
[----:B------:R-:W-:Y:S06]  /*6910*/  HMMA.16816.F32 R80, R4, R10, R80 ;  /* 0x0000000a0450723c */ /* 0x000fec0000001850 */
[-C--:B-1----:R-:W-:Y:S06]  /*6920*/  HMMA.16816.F32 R68, R16, R20.reuse, R68 ;  /* 0x000000141044723c */ /* 0x082fec0000001844 */
        /* <DEDUP_REMOVED lines=8> */
[C---:B-1----:R-:W-:Y:S05]  /*69b0*/  IMAD.U32 R6, R5.reuse, -0x80, RZ ;  /* 0xffffff8005067824 */ /* 0x042fea00078e00ff */
[C---:B------:R-:W-:Y:S04]  /*69c0*/  LEA R198, P0, R6.reuse, R198, 0x1 ;  /* 0x000000c606c67211 */ /* 0x040fe800078008ff */
[----:B------:R-:W-:Y:S02]  /*69d0*/  LEA.HI.X.SX32 R199, R6, R199, 0x1, P0 ;  /* 0x000000c706c77211 */ /* 0x000fe400000f0eff */
[C---:B------:R-:W-:Y:S03]  /*69e0*/  LEA R6, P0, R5.reuse, R198, 0x7 ;  /* 0x000000c605067211 */ /* 0x040fe600078038ff */
[----:B------:R-:W-:Y:S01]  /*69f0*/  @!PT LDS RZ, [RZ] ;  /* 0x00000000fffff984 */ /* 0x000fe20000000800 */
[----:B------:R-:W-:Y:S01]  /*6a00*/  @!PT LDS RZ, [RZ] ;  /* 0x00000000fffff984 */ /* 0x000fe20000000800 */
[----:B------:R-:W-:Y:S01]  /*6a10*/  @!PT LDS RZ, [RZ] ;  /* 0x00000000fffff984 */ /* 0x000fe20000000800 */
[----:B------:R1:W-:Y:S01]  /*6a20*/  LDGSTS.E.BYPASS.LTC128B.128 [R53+0x4000], desc[UR12][R198.64] ;  /* 0x04000000c6357fae */ /* 0x0003e2000b901d4c */
[----:B--2---:R-:W-:Y:S05]  /*6a30*/  LEA.HI.X R7, R5, R199, R4, 0x7, P0 ;  /* 0x000000c705077211 */ /* 0x004fea00000f3c04 */
[----:B------:R1:W-:Y:S04]  /*6a40*/  LDGSTS.E.BYPASS.LTC128B.128 [R53+0x5000], desc[UR12][R6.64] ;  /* 0x0500000006357fae */ /* 0x0003e8000b901d4c */
[----:B------:R-:W0:Y:S02]  /*6a50*/  LDGDEPBAR ;  /* 0x00000000000079af */ /* 0x000e240000000000 */
.L_x_199:
[----:B------:R-:W-:Y:S01]  /*6a60*/  LDSM.16.M88.4 R16, [R167] ;  /* 0x00000000a710783b */ /* 0x000fe20000000200 */
[----:B------:R-:W-:Y:S01]  /*6a70*/  IMAD.U32 R202, RZ, RZ, UR22 ;  /* 0x00000016ffca7e24 */ /* 0x000fe2000f8e00ff */
[----:B------:R-:W-:Y:S01]  /*6a80*/  ULOP3.LUT UR8, UR7, 0x1, URZ, 0xc0, !UPT ;  /* 0x0000000107087892 */ /* 0x000fe2000f8ec03f */
[----:B------:R-:W-:Y:S01]  /*6a90*/  IMAD.U32 R203, RZ, RZ, UR22 ;  /* 0x00000016ffcb7e24 */ /* 0x000fe2000f8e00ff */
[----:B------:R-:W1:Y:S01]  /*6aa0*/  LDSM.16.MT88.4 R20, [R52+0x6000] ;  /* 0x006000003414783b */ /* 0x000e620000004200 */
[----:B------:R-:W-:Y:S01]  /*6ab0*/  UISETP.GT.AND UP2, UPT, UR7, UR21, UPT ;  /* 0x000000150700728c */ /* 0x000fe2000bf44270 */
[----:B------:R-:W-:Y:S01]  /*6ac0*/  LEA R202, P0, R202, R108, 0x2 ;  /* 0x0000006ccaca7211 */ /* 0x000fe200078010ff */
[----:B------:R-:W-:Y:S01]  /*6ad0*/  UISETP.NE.U32.AND UP0, UPT, UR8, 0x1, UPT ;  /* 0x000000010800788c */ /* 0x000fe2000bf05070 */
[----:B------:R-:W2:Y:S01]  /*6ae0*/  LDSM.16.M88.4 R12, [R167+0x2000] ;  /* 0x00200000a70c783b */ /* 0x000ea20000000200 */
[----:B------:R-:W-:Y:S01]  /*6af0*/  UIADD3 UR7, UR7, -0x1, URZ ;  /* 0xffffffff07077890 */ /* 0x000fe2000fffe03f */
[----:B------:R-:W-:Y:S02]  /*6b00*/  LEA.HI.X.SX32 R203, R203, R109, 0x2, P0 ;  /* 0x0000006dcbcb7211 */ /* 0x000fe400000f16ff */
        /* <DEDUP_REMOVED lines=44> */
[----:B------:R-:W-:Y:S03]  /*6dd0*/  IMAD.U32 R41, RZ, RZ, UR33 ;  /* 0x00000021ff297e24 */ /* 0x000fe6000f8e00ff */
[----:B------:R-:W-:Y:S01]  /*6de0*/  IMAD.U32 R40, RZ, RZ, UR33 ;  /* 0x00000021ff287e24 */ /* 0x000fe2000f8e00ff */
[----:B------:R-:W-:Y:S05]  /*6df0*/  HMMA.16816.F32 R16, R36, R42, R16 ;  /* 0x0000002a2410723c */ /* 0x000fea0000001810 */
[-C--:B------:R-:W-:Y:S01]  /*6e00*/  LEA R60, P3, R41, R202.reuse, 0x2 ;  /* 0x000000ca293c7211 */ /* 0x080fe200078610ff */
[-C--:B--2---:R-:W-:Y:S01]  /*6e10*/  HMMA.16816.F32 R4, R20, R48.reuse, R4 ;  /* 0x000000301404723c */ /* 0x084fe20000001804 */
[----:B------:R-:W-:Y:S04]  /*6e20*/  IMAD.U32 R43, RZ, RZ, UR34 ;  /* 0x00000022ff2b7e24 */ /* 0x000fe8000f8e00ff */
[-C--:B------:R-:W-:Y:S01]  /*6e30*/  LEA.HI.X.SX32 R61, R40, R203.reuse, 0x2, P3 ;  /* 0x000000cb283d7211 */ /* 0x080fe200018f16ff */
[C---:B---3--:R-:W-:Y:S01]  /*6e40*/  HMMA.16816.F32 R8, R44.reuse, R48, R8 ;  /* 0x000000302c08723c */ /* 0x048fe20000001808 */
[----:B------:R-:W-:Y:S04]  /*6e50*/  IMAD.U32 R42, RZ, RZ, UR34 ;  /* 0x00000022ff2a7e24 */ /* 0x000fe8000f8e00ff */
[-C--:B------:R-:W-:Y:S01]  /*6e60*/  LEA R58, P4, R43, R202.reuse, 0x2 ;  /* 0x000000ca2b3a7211 */ /* 0x080fe200078810ff */
[-C--:B------:R-:W-:Y:S01]  /*6e70*/  HMMA.16816.F32 R12, R44, R50.reuse, R12 ;  /* 0x000000322c0c723c */ /* 0x080fe2000000180c */
[----:B------:R-:W-:Y:S04]  /*6e80*/  IMAD.U32 R49, RZ, RZ, UR37 ;  /* 0x00000025ff317e24 */ /* 0x000fe8000f8e00ff */
[-C--:B------:R-:W-:Y:S01]  /*6e90*/  LEA.HI.X.SX32 R59, R42, R203.reuse, 0x2, P4 ;  /* 0x000000cb2a3b7211 */ /* 0x080fe200020f16ff */
[----:B------:R-:W-:Y:S01]  /*6ea0*/  HMMA.16816.F32 R16, R20, R50, R16 ;  /* 0x000000321410723c */ /* 0x000fe20000001810 */
[----:B------:R-:W-:Y:S04]  /*6eb0*/  IMAD.U32 R48, RZ, RZ, UR37 ;  /* 0x00000025ff307e24 */ /* 0x000fe8000f8e00ff */
[----:B------:R-:W-:Y:S01]  /*6ec0*/  IMAD.U32 R45, RZ, RZ, UR35 ;  /* 0x00000023ff2d7e24 */ /* 0x000fe2000f8e00ff */
[-C--:B----4-:R-:W-:Y:S01]  /*6ed0*/  HMMA.16816.F32 R4, R24, R28.reuse, R4 ;  /* 0x0000001c1804723c */ /* 0x090fe20000001804 */
[----:B------:R-:W-:Y:S04]  /*6ee0*/  IMAD.U32 R23, RZ, RZ, UR24 ;  /* 0x00000018ff177e24 */ /* 0x000fe8000f8e00ff */
[----:B------:R-:W-:Y:S01]  /*6ef0*/  @P1 IADD3 R20, P2, R190, UR17, RZ ;  /* 0x00000011be141c10 */ /* 0x000fe2000ff5e0ff */
[C---:B-1----:R-:W-:Y:S01]  /*6f00*/  HMMA.16816.F32 R8, R32.reuse, R28, R8 ;  /* 0x0000001c2008723c */ /* 0x042fe20000001808 */
[----:B------:R-:W-:Y:S01]  /*6f10*/  IMAD.U32 R47, RZ, RZ, UR36 ;  /* 0x00000024ff2f7e24 */ /* 0x000fe2000f8e00ff */
[----:B------:R-:W-:Y:S03]  /*6f20*/  @UP3 UIADD3 UR17, UP1, UR17, -0x200, URZ ;  /* 0xfffffe0011113890 */ /* 0x000fe6000ff3e03f */
[----:B------:R-:W-:Y:S01]  /*6f30*/  @P1 IADD3.X R21, R189, UR16, RZ, P2, !PT ;  /* 0x00000010bd151c10 */ /* 0x000fe200097fe4ff */
[-C--:B------:R-:W-:Y:S01]  /*6f40*/  HMMA.16816.F32 R12, R32, R30.reuse, R12 ;  /* 0x0000001e200c723c */ /* 0x080fe2000000180c */
[----:B------:R-:W-:Y:S01]  /*6f50*/  IMAD.U32 R46, RZ, RZ, UR36 ;  /* 0x00000024ff2e7e24 */ /* 0x000fe2000f8e00ff */
[----:B------:R-:W-:Y:S02]  /*6f60*/  @UP3 UIADD3.X UR16, UR16, -0x1, URZ, UP1, !UPT ;  /* 0xffffffff10103890 */ /* 0x000fe40008ffe43f */
[----:B------:R-:W5:Y:S01]  /*6f70*/  @P1 LDG.E R195, desc[UR12][R20.64] ;  /* 0x0000000c14c31981 */ /* 0x000f62000c1e1900 */
[-C--:B------:R-:W-:Y:S01]  /*6f80*/  LEA R50, P0, R49, R202.reuse, 0x2 ;  /* 0x000000ca31327211 */ /* 0x080fe200078010ff */
[----:B------:R-:W-:Y:S01]  /*6f90*/  HMMA.16816.F32 R16, R24, R30, R16 ;  /* 0x0000001e1810723c */ /* 0x000fe20000001810 */
[----:B------:R-:W-:Y:S01]  /*6fa0*/  IMAD.U32 R44, RZ, RZ, UR35 ;  /* 0x00000023ff2c7e24 */ /* 0x000fe2000f8e00ff */
[----:B------:R-:W5:Y:S03]  /*6fb0*/  @P1 LDG.E R196, desc[UR12][R20.64+0x20] ;  /* 0x0000200c14c41981 */ /* 0x000f66000c1e1900 */
[-C--:B------:R-:W-:Y:S01]  /*6fc0*/  LEA.HI.X.SX32 R51, R48, R203.reuse, 0x2, P0 ;  /* 0x000000cb30337211 */ /* 0x080fe200000f16ff */
[----:B------:R-:W5:Y:S01]  /*6fd0*/  @P1 LDG.E R193, desc[UR12][R20.64+0x100] ;  /* 0x0001000c14c11981 */ /* 0x000f62000c1e1900 */
[-C--:B------:R-:W-:Y:S01]  /*6fe0*/  LEA R54, P6, R47, R202.reuse, 0x2 ;  /* 0x000000ca2f367211 */ /* 0x080fe200078c10ff */
[----:B------:R-:W-:Y:S02]  /*6ff0*/  IMAD.U32 R39, RZ, RZ, UR32 ;  /* 0x00000020ff277e24 */ /* 0x000fe4000f8e00ff */
[----:B------:R1:W5:Y:S01]  /*7000*/  @P1 LDG.E R194, desc[UR12][R20.64+0x120] ;  /* 0x0001200c14c21981 */ /* 0x000362000c1e1900 */
[-C--:B------:R-:W-:Y:S01]  /*7010*/  LEA R56, P5, R45, R202.reuse, 0x2 ;  /* 0x000000ca2d387211 */ /* 0x080fe200078a10ff */
[----:B------:R-:W-:Y:S01]  /*7020*/  IMAD.U32 R37, RZ, RZ, UR31 ;  /* 0x0000001fff257e24 */ /* 0x000fe2000f8e00ff */
[-C--:B------:R-:W-:Y:S01]  /*7030*/  LEA.HI.X.SX32 R55, R46, R203.reuse, 0x2, P6 ;  /* 0x000000cb2e377211 */ /* 0x080fe200030f16ff */
[----:B------:R-:W-:Y:S01]  /*7040*/  REDG.E.ADD.F32.FTZ.RN.STRONG.GPU desc[UR12][R202.64], R4 ;  /* 0x00000004ca0079a6 */ /* 0x000fe2000c10f38c */
[-C--:B------:R-:W-:Y:S01]  /*7050*/  LEA.HI.X.SX32 R57, R44, R203.reuse, 0x2, P5 ;  /* 0x000000cb2c397211 */ /* 0x080fe200028f16ff */
[----:B------:R-:W-:Y:S01]  /*7060*/  IMAD.U32 R38, RZ, RZ, UR32 ;  /* 0x00000020ff267e24 */ /* 0x000fe2000f8e00ff */
[-C--:B------:R-:W-:Y:S01]  /*7070*/  LEA R62, P2, R39, R202.reuse, 0x2 ;  /* 0x000000ca273e7211 */ /* 0x080fe200078410ff */
[----:B------:R-:W-:Y:S01]  /*7080*/  REDG.E.ADD.F32.FTZ.RN.STRONG.GPU desc[UR12][R50.64], R5 ;  /* 0x00000005320079a6 */ /* 0x000fe2000c10f38c */
[----:B------:R-:W-:Y:S01]  /*7090*/  IMAD.U32 R35, RZ, RZ, UR30 ;  /* 0x0000001eff237e24 */ /* 0x000fe2000f8e00ff */
[-C--:B------:R-:W-:Y:S01]  /*70a0*/  LEA R64, P1, R37, R202.reuse, 0x2 ;  /* 0x000000ca25407211 */ /* 0x080fe200078210ff */
[----:B------:R-:W-:Y:S01]  /*70b0*/  IMAD.U32 R36, RZ, RZ, UR31 ;  /* 0x0000001fff247e24 */ /* 0x000fe2000f8e00ff */
[----:B------:R-:W-:Y:S01]  /*70c0*/  REDG.E.ADD.F32.FTZ.RN.STRONG.GPU desc[UR12][R54.64], R6 ;  /* 0x00000006360079a6 */ /* 0x000fe2000c10f38c */
[-C--:B------:R-:W-:Y:S01]  /*70d0*/  LEA.HI.X.SX32 R63, R38, R203.reuse, 0x2, P2 ;  /* 0x000000cb263f7211 */ /* 0x080fe200010f16ff */
[----:B------:R-:W-:Y:S01]  /*70e0*/  IMAD.U32 R34, RZ, RZ, UR30 ;  /* 0x0000001eff227e24 */ /* 0x000fe2000f8e00ff */
[-C--:B------:R-:W-:Y:S01]  /*70f0*/  LEA R48, P0, R35, R202.reuse, 0x2 ;  /* 0x000000ca23307211 */ /* 0x080fe200078010ff */
[----:B------:R-:W-:Y:S01]  /*7100*/  REDG.E.ADD.F32.FTZ.RN.STRONG.GPU desc[UR12][R56.64], R7 ;  /* 0x00000007380079a6 */ /* 0x000fe2000c10f38c */
[----:B------:R-:W-:Y:S01]  /*7110*/  IMAD.U32 R33, RZ, RZ, UR29 ;  /* 0x0000001dff217e24 */ /* 0x000fe2000f8e00ff */
[-C--:B------:R-:W-:Y:S01]  /*7120*/  LEA.HI.X.SX32 R65, R36, R203.reuse, 0x2, P1 ;  /* 0x000000cb24417211 */ /* 0x080fe200008f16ff */
[----:B------:R-:W-:Y:S01]  /*7130*/  IMAD.U32 R31, RZ, RZ, UR28 ;  /* 0x0000001cff1f7e24 */ /* 0x000fe2000f8e00ff */
[----:B------:R-:W-:Y:S01]  /*7140*/  REDG.E.ADD.F32.FTZ.RN.STRONG.GPU desc[UR12][R58.64], R8 ;  /* 0x000000083a0079a6 */ /* 0x000fe2000c10f38c */
[----:B------:R-:W-:Y:S01]  /*7150*/  IMAD.U32 R32, RZ, RZ, UR29 ;  /* 0x0000001dff207e24 */ /* 0x000fe2000f8e00ff */
[-C--:B------:R-:W-:Y:S01]  /*7160*/  LEA.HI.X.SX32 R49, R34, R203.reuse, 0x2, P0 ;  /* 0x000000cb22317211 */ /* 0x080fe200000f16ff */
[----:B------:R-:W-:Y:S01]  /*7170*/  IMAD.U32 R29, RZ, RZ, UR27 ;  /* 0x0000001bff1d7e24 */ /* 0x000fe2000f8e00ff */
[----:B------:R-:W-:Y:S01]  /*7180*/  REDG.E.ADD.F32.FTZ.RN.STRONG.GPU desc[UR12][R60.64], R9 ;  /* 0x000000093c0079a6 */ /* 0x000fe2000c10f38c */
[-C--:B------:R-:W-:Y:S01]  /*7190*/  LEA R46, P6, R33, R202.reuse, 0x2 ;  /* 0x000000ca212e7211 */ /* 0x080fe200078c10ff */
[----:B------:R-:W-:Y:S01]  /*71a0*/  IMAD.U32 R30, RZ, RZ, UR28 ;  /* 0x0000001cff1e7e24 */ /* 0x000fe2000f8e00ff */
[-C--:B------:R-:W-:Y:S01]  /*71b0*/  LEA R44, P5, R31, R202.reuse, 0x2 ;  /* 0x000000ca1f2c7211 */ /* 0x080fe200078a10ff */
        /* <DEDUP_REMOVED lines=10> */
[-C--:B------:R-:W-:Y:S01]  /*7260*/  LEA R40, P3, R27, R202.reuse, 0x2 ;  /* 0x000000ca1b287211 */ /* 0x080fe200078610ff */
[----:B------:R-:W-:Y:S01]  /*7270*/  IMAD.U32 R24, RZ, RZ, UR25 ;  /* 0x00000019ff187e24 */ /* 0x000fe2000f8e00ff */
[----:B------:R-:W-:Y:S01]  /*7280*/  REDG.E.ADD.F32.FTZ.RN.STRONG.GPU desc[UR12][R46.64], R17 ;  /* 0x000000112e0079a6 */ /* 0x000fe2000c10f38c */
[-C--:B------:R-:W-:Y:S01]  /*7290*/  LEA.HI.X.SX32 R43, R28, R203.reuse, 0x2, P4 ;  /* 0x000000cb1c2b7211 */ /* 0x080fe200020f16ff */
[----:B-1----:R-:W-:Y:S01]  /*72a0*/  IMAD.U32 R21, RZ, RZ, UR23 ;  /* 0x00000017ff157e24 */ /* 0x002fe2000f8e00ff */
[-C--:B------:R-:W-:Y:S01]  /*72b0*/  LEA R38, P2, R25, R202.reuse, 0x2 ;  /* 0x000000ca19267211 */ /* 0x080fe200078410ff */
[----:B------:R-:W-:Y:S01]  /*72c0*/  REDG.E.ADD.F32.FTZ.RN.STRONG.GPU desc[UR12][R44.64], R18 ;  /* 0x000000122c0079a6 */ /* 0x000fe2000c10f38c */
[-C--:B------:R-:W-:Y:S01]  /*72d0*/  LEA.HI.X.SX32 R41, R26, R203.reuse, 0x2, P3 ;  /* 0x000000cb1a297211 */ /* 0x080fe200018f16ff */
[----:B------:R-:W-:Y:S01]  /*72e0*/  IMAD.U32 R22, RZ, RZ, UR24 ;  /* 0x00000018ff167e24 */ /* 0x000fe2000f8e00ff */
[-C--:B------:R-:W-:Y:S01]  /*72f0*/  LEA R36, P1, R23, R202.reuse, 0x2 ;  /* 0x000000ca17247211 */ /* 0x080fe200078210ff */
[----:B------:R-:W-:Y:S01]  /*7300*/  REDG.E.ADD.F32.FTZ.RN.STRONG.GPU desc[UR12][R42.64], R19 ;  /* 0x000000132a0079a6 */ /* 0x000fe2000c10f38c */
[-C--:B------:R-:W-:Y:S01]  /*7310*/  LEA.HI.X.SX32 R39, R24, R203.reuse, 0x2, P2 ;  /* 0x000000cb18277211 */ /* 0x080fe200010f16ff */
[----:B------:R-:W-:Y:S01]  /*7320*/  IMAD.U32 R20, RZ, RZ, UR23 ;  /* 0x00000017ff147e24 */ /* 0x000fe2000f8e00ff */
[----:B------:R-:W-:Y:S01]  /*7330*/  LEA R34, P0, R21, R202, 0x2 ;  /* 0x000000ca15227211 */ /* 0x000fe200078010ff */
[----:B------:R-:W-:Y:S01]  /*7340*/  REDG.E.ADD.F32.FTZ.RN.STRONG.GPU desc[UR12][R40.64], R12 ;  /* 0x0000000c280079a6 */ /* 0x000fe2000c10f38c */
[-C--:B------:R-:W-:Y:S02]  /*7350*/  LEA.HI.X.SX32 R37, R22, R203.reuse, 0x2, P1 ;  /* 0x000000cb16257211 */ /* 0x080fe400008f16ff */
[----:B------:R-:W-:Y:S01]  /*7360*/  LEA.HI.X.SX32 R35, R20, R203, 0x2, P0 ;  /* 0x000000cb14237211 */ /* 0x000fe200000f16ff */
[----:B------:R-:W-:Y:S01]  /*7370*/  REDG.E.ADD.F32.FTZ.RN.STRONG.GPU desc[UR12][R38.64], R13 ;  /* 0x0000000d260079a6 */ /* 0x000fe2000c10f38c */
[----:B------:R-:W-:Y:S01]  /*7380*/  PLOP3.LUT P1, PT, PT, PT, UP0, 0x80, 0x0 ;  /* 0x000000000000781c */ /* 0x000fe20003f2f008 */
[----:B------:R-:W-:Y:S01]  /*7390*/  @UP3 UIADD3 UR19, UP0, UR19, -0x200, URZ ;  /* 0xfffffe0013133890 */ /* 0x000fe2000ff1e03f */
[----:B------:R-:W-:Y:S01]  /*73a0*/  PLOP3.LUT P0, PT, PT, PT, UP2, 0x80, 0x0 ;  /* 0x000000000000781c */ /* 0x000fe20003f0f028 */
[----:B------:R-:W-:Y:S02]  /*73b0*/  REDG.E.ADD.F32.FTZ.RN.STRONG.GPU desc[UR12][R36.64], R14 ;  /* 0x0000000e240079a6 */ /* 0x000fe4000c10f38c */
[----:B------:R-:W-:Y:S02]  /*73c0*/  @UP3 UIADD3.X UR18, UR18, -0x1, URZ, UP0, !UPT ;  /* 0xffffffff12123890 */ /* 0x000fe400087fe43f */
[----:B------:R-:W-:Y:S04]  /*73d0*/  REDG.E.ADD.F32.FTZ.RN.STRONG.GPU desc[UR12][R34.64], R15 ;  /* 0x0000000f220079a6 */ /* 0x000fe8000c10f38c */
[----:B------:R-:W-:Y:S04]  /*73e0*/  LDSM.16.MT88.4 R4, [R168+0x8000] ;  /* 0x00800000a804783b */ /* 0x000fe80000004200 */
[----:B------:R-:W1:Y:S04]  /*73f0*/  LDSM.16.MT88.4 R8, [R163] ;  /* 0x00000000a308783b */ /* 0x000e680000004200 */
        /* <DEDUP_REMOVED lines=86> */
[----:B------:R-:W1:Y:S01]  /*7960*/  S2R R4, SR_TID.X ;  /* 0x0000000000047919 */ /* 0x000e620000002100 */
[----:B------:R-:W-:Y:S01]  /*7970*/  F2FP.F16.F32.PACK_AB R86, R87, R86 ;  /* 0x000000565756723e */ /* 0x000fe200000000ff */
[----:B------:R-:W-:Y:S01]  /*7980*/  @UP0 UIADD3 UR5, UR40, UR42, URZ ;  /* 0x0000002a28050290 */ /* 0x000fe2000fffe03f */
[----:B------:R-:W-:Y:S01]  /*7990*/  F2FP.F16.F32.PACK_AB R96, R97, R96 ;  /* 0x000000606160723e */ /* 0x000fe200000000ff */
[----:B------:R2:W-:Y:S01]  /*79a0*/  STS [R187], R84 ;  /* 0x00000054bb007388 */ /* 0x0005e20000000800 */
[----:B------:R-:W-:Y:S01]  /*79b0*/  F2FP.F16.F32.PACK_AB R98, R99, R98 ;  /* 0x000000626362723e */ /* 0x000fe200000000ff */
[----:B------:R-:W-:Y:S01]  /*79c0*/  @UP0 ULDC.64 UR8, c[0x0][0x450] ;  /* 0x0001140000080ab9 */ /* 0x000fe20000000a00 */
[----:B------:R-:W-:Y:S01]  /*79d0*/  F2FP.F16.F32.PACK_AB R88, R89, R88 ;  /* 0x000000585958723e */ /* 0x000fe200000000ff */
[----:B------:R2:W-:Y:S01]  /*79e0*/  STS [R187+0x200], R86 ;  /* 0x00020056bb007388 */ /* 0x0005e20000000800 */
[----:B------:R-:W-:Y:S01]  /*79f0*/  F2FP.F16.F32.PACK_AB R90, R91, R90 ;  /* 0x0000005a5b5a723e */ /* 0x000fe200000000ff */
[----:B------:R-:W-:Y:S01]  /*7a00*/  @UP0 UIMAD.WIDE.U32 UR10, UR5, UR8, URZ ;  /* 0x00000008050a02a5 */ /* 0x000fe2000f8e003f */
[----:B------:R-:W-:Y:S01]  /*7a10*/  F2FP.F16.F32.PACK_AB R92, R93, R92 ;  /* 0x0000005c5d5c723e */ /* 0x000fe200000000ff */
[----:B------:R2:W-:Y:S01]  /*7a20*/  STS [R186], R96 ;  /* 0x00000060ba007388 */ /* 0x0005e20000000800 */
[----:B------:R-:W-:Y:S01]  /*7a30*/  F2FP.F16.F32.PACK_AB R94, R95, R94 ;  /* 0x0000005e5f5e723e */ /* 0x000fe200000000ff */
[----:B------:R-:W-:Y:S01]  /*7a40*/  @UP0 UIMAD UR5, UR5, UR9, URZ ;  /* 0x00000009050502a4 */ /* 0x000fe2000f8e023f */
[----:B------:R-:W-:Y:S01]  /*7a50*/  F2FP.F16.F32.PACK_AB R72, R73, R72 ;  /* 0x000000484948723e */ /* 0x000fe200000000ff */
[----:B------:R2:W-:Y:S01]  /*7a60*/  STS [R186+0x200], R98 ;  /* 0x00020062ba007388 */ /* 0x0005e20000000800 */
[----:B------:R-:W-:Y:S01]  /*7a70*/  F2FP.F16.F32.PACK_AB R74, R75, R74 ;  /* 0x0000004a4b4a723e */ /* 0x000fe200000000ff */
[----:B------:R-:W-:Y:S01]  /*7a80*/  @UP0 UIADD3 UR20, UR11, UR5, URZ ;  /* 0x000000050b140290 */ /* 0x000fe2000fffe03f */
[----:B------:R-:W-:Y:S01]  /*7a90*/  F2FP.F16.F32.PACK_AB R76, R77, R76 ;  /* 0x0000004c4d4c723e */ /* 0x000fe200000000ff */
[----:B------:R2:W-:Y:S01]  /*7aa0*/  STS [R187+0x1000], R88 ;  /* 0x00100058bb007388 */ /* 0x0005e20000000800 */
[----:B------:R-:W-:Y:S01]  /*7ab0*/  F2FP.F16.F32.PACK_AB R78, R79, R78 ;  /* 0x0000004e4f4e723e */ /* 0x000fe200000000ff */
[----:B------:R-:W-:Y:S01]  /*7ac0*/  @UP0 UMOV UR19, UR10 ;  /* 0x0000000a00130c82 */ /* 0x000fe20008000000 */
[----:B------:R-:W-:Y:S01]  /*7ad0*/  PLOP3.LUT P0, PT, PT, PT, UP0, 0x80, 0x0 ;  /* 0x000000000000781c */ /* 0x000fe20003f0f008 */
[----:B------:R2:W-:Y:S04]  /*7ae0*/  STS [R187+0x1200], R90 ;  /* 0x0012005abb007388 */ /* 0x0005e80000000800 */
[----:B------:R2:W-:Y:S04]  /*7af0*/  STS [R186+0x1000], R92 ;  /* 0x0010005cba007388 */ /* 0x0005e80000000800 */
[----:B------:R2:W-:Y:S01]  /*7b00*/  STS [R186+0x1200], R94 ;  /* 0x0012005eba007388 */ /* 0x0005e20000000800 */
[----:B-1----:R-:W-:-:S03]  /*7b10*/  SHF.R.S32.HI R17, RZ, 0x1f, R4 ;  /* 0x0000001fff117819 */ /* 0x002fc60000011404 */
        /* <DEDUP_REMOVED lines=22> */
.L_x_201:
[----:B------:R-:W-:Y:S01]  /*7c80*/  @UP0 UIADD3 UR5, UR40, UR42, URZ ;  /* 0x0000002a28050290 */ /* 0x000fe2000fffe03f */
[----:B------:R-:W-:Y:S01]  /*7c90*/  LEA.HI R17, R17, R4, RZ, 0x2 ;  /* 0x0000000411117211 */ /* 0x000fe200078f10ff */
[----:B------:R-:W-:Y:S02]  /*7ca0*/  @UP0 ULDC.64 UR10, c[0x0][0x458] ;  /* 0x00011600000a0ab9 */ /* 0x000fe40000000a00 */
[----:B------:R-:W-:Y:S01]  /*7cb0*/  @UP0 UIMAD.WIDE.U32 UR14, UR5, UR10, URZ ;  /* 0x0000000a050e02a5 */ /* 0x000fe2000f8e003f */
[----:B------:R-:W-:Y:S01]  /*7cc0*/  LOP3.LUT R5, R17, 0xfffffffc, RZ, 0xc0, !PT ;  /* 0xfffffffc11057812 */ /* 0x000fe200078ec0ff */
[----:B------:R-:W-:-:S04]  /*7cd0*/  @UP0 UIMAD UR5, UR5, UR11, URZ ;  /* 0x0000000b050502a4 */ /* 0x000fc8000f8e023f */
[----:B------:R-:W-:Y:S01]  /*7ce0*/  @UP0 UIADD3 UR15, UR15, UR5, URZ ;  /* 0x000000050f0f0290 */ /* 0x000fe2000fffe03f */
[----:B------:R-:W-:Y:S01]  /*7cf0*/  IMAD.IADD R4, R4, 0x1, -R5 ;  /* 0x0000000104047824 */ /* 0x000fe200078e0a05 */
        /* <DEDUP_REMOVED lines=13> */
.L_x_202:
[----:B------:R-:W-:Y:S01]  /*7dd0*/  BAR.SYNC.DEFER_BLOCKING 0x0 ;  /* 0x0000000000007b1d */ /* 0x000fe20000010000 */
[----:B------:R-:W-:Y:S01]  /*7de0*/  IMAD.SHL.U32 R20, R4, 0x8, RZ ;  /* 0x0000000804147824 */ /* 0x000fe200078e00ff */
[----:B------:R-:W-:Y:S01]  /*7df0*/  USHF.R.S32.HI UR5, URZ, 0x1f, UR18 ;  /* 0x0000001f3f057899 */ /* 0x000fe20008011412 */
[----:B------:R-:W-:Y:S01]  /*7e00*/  IMAD.U32 R4, RZ, RZ, UR8 ;  /* 0x00000008ff047e24 */ /* 0x000fe2000f8e00ff */
[----:B------:R-:W-:Y:S01]  /*7e10*/  UIMAD UR6, UR38, -0x80, UR6 ;  /* 0xffffff80260678a4 */ /* 0x000fe2000f8e0206 */
[----:B------:R-:W-:Y:S01]  /*7e20*/  SHF.R.S32.HI R17, RZ, 0x2, R17 ;  /* 0x00000002ff117819 */ /* 0x000fe20000011411 */
[----:B------:R-:W-:Y:S01]  /*7e30*/  UIMAD UR7, UR5, UR8, URZ ;  /* 0x00000008050772a4 */ /* 0x000fe2000f8e023f */
[--C-:B------:R-:W-:Y:S01]  /*7e40*/  SHF.R.S32.HI R21, RZ, 0x1f, R20.reuse ;  /* 0x0000001fff157819 */ /* 0x100fe20000011414 */
[----:B------:R-:W-:Y:S01]  /*7e50*/  USHF.R.S32.HI UR21, URZ, 0x1f, UR57 ;  /* 0x0000001f3f157899 */ /* 0x000fe20008011439 */
[----:B------:R-:W-:Y:S01]  /*7e60*/  BSSY B0, `(.L_x_203) ;  /* 0x000001e000007945 */ /* 0x000fe20003800000 */
[----:B------:R-:W-:Y:S01]  /*7e70*/  UIMAD UR7, UR18, UR9, UR7 ;  /* 0x00000009120772a4 */ /* 0x000fe2000f8e0207 */
[C---:B------:R-:W-:Y:S01]  /*7e80*/  ISETP.GE.AND P2, PT, R17.reuse, UR6, PT ;  /* 0x0000000611007c0c */ /* 0x040fe2000bf46270 */
[----:B------:R-:W-:Y:S01]  /*7e90*/  IMAD.WIDE.U32 R6, R4, UR18, R20 ;  /* 0x0000001204067c25 */ /* 0x000fe2000f8e0014 */
[----:B------:R-:W-:Y:S01]  /*7ea0*/  ULDC.64 UR16, c[0x0][0x468] ;  /* 0x00011a0000107ab9 */ /* 0x000fe20000000a00 */
[----:B------:R-:W-:-:S02]  /*7eb0*/  IADD3 R4, R17, 0x40, RZ ;  /* 0x0000004011047810 */ /* 0x000fc40007ffe0ff */
[----:B------:R-:W-:Y:S01]  /*7ec0*/  IMAD.U32 R5, RZ, RZ, UR7 ;  /* 0x00000007ff057e24 */ /* 0x000fe2000f8e00ff */
[----:B------:R-:W-:Y:S01]  /*7ed0*/  IADD3 R6, P0, R6, UR19, RZ ;  /* 0x0000001306067c10 */ /* 0x000fe2000ff1e0ff */
[----:B------:R-:W-:Y:S01]  /*7ee0*/  UIMAD UR7, UR21, UR16, URZ ;  /* 0x00000010150772a4 */ /* 0x000fe2000f8e023f */
[----:B------:R-:W-:Y:S01]  /*7ef0*/  IMAD.U32 R22, RZ, RZ, UR16 ;  /* 0x00000010ff167e24 */ /* 0x000fe2000f8e00ff */
[----:B------:R-:W-:Y:S02]  /*7f00*/  ISETP.GE.AND P1, PT, R4, UR6, PT ;  /* 0x0000000604007c0c */ /* 0x000fe4000bf26270 */
[----:B------:R-:W-:Y:S01]  /*7f10*/  IADD3.X R7, R7, UR20, R5, P0, !PT ;  /* 0x0000001407077c10 */ /* 0x000fe200087fe405 */
[----:B------:R-:W-:Y:S01]  /*7f20*/  UIMAD UR17, UR57, UR17, UR7 ;  /* 0x00000011391172a4 */ /* 0x000fe2000f8e0207 */
[----:B------:R1:W3:Y:S01]  /*7f30*/  LDS.128 R12, [R53+0x7000] ;  /* 0x00700000350c7984 */ /* 0x0002e20000000c00 */
[----:B------:R-:W-:Y:S01]  /*7f40*/  SHF.R.S32.HI R16, RZ, 0x1f, R17 ;  /* 0x0000001fff107819 */ /* 0x000fe20000011411 */
[----:B------:R-:W-:-:S02]  /*7f50*/  IMAD.WIDE.U32 R22, R22, UR57, R6 ;  /* 0x0000003916167c25 */ /* 0x000fc4000f8e0006 */
[----:B------:R1:W4:Y:S03]  /*7f60*/  LDS.128 R8, [R53+0x9000] ;  /* 0x0090000035087984 */ /* 0x0003260000000c00 */
[----:B------:R-:W-:Y:S01]  /*7f70*/  IADD3 R19, R23, UR17, RZ ;  /* 0x0000001117137c10 */ /* 0x000fe2000fffe0ff */
        /* <DEDUP_REMOVED lines=12> */
.L_x_204:
[----:B------:R-:W-:Y:S05]  /*8040*/  BSYNC B0 ;  /* 0x0000000000007941 */ /* 0x000fea0003800000 */
.L_x_203:
[----:B------:R-:W-:Y:S04]  /*8050*/  BSSY B0, `(.L_x_205) ;  /* 0x000000e000007945 */ /* 0x000fe80003800000 */
[----:B------:R-:W-:Y:S05]  /*8060*/  @P1 BRA `(.L_x_206) ;  /* 0x0000000000301947 */ /* 0x000fea0003800000 */
[----:B--2---:R-:W-:Y:S01]  /*8070*/  IADD3 R5, P0, R17, 0x40, RZ ;  /* 0x0000004011057810 */ /* 0x004fe20007f1e0ff */
        /* <DEDUP_REMOVED lines=10> */
[----:B---3--:R2:W-:Y:S02]  /*8120*/  STG.E.128 desc[UR12][R18.64], R12 ;  /* 0x0000000c12007986 */ /* 0x0085e4000c101d0c */
.L_x_206:
[----:B------:R-:W-:Y:S05]  /*8130*/  BSYNC B0 ;  /* 0x0000000000007941 */ /* 0x000fea0003800000 */
.L_x_205:
[----:B--2---:R2:W1:Y:S01]  /*8140*/  LDS.128 R4, [R53+0x8000] ;  /* 0x0080000035047984 */ /* 0x0044620000000c00 */
[----:B---3--:R-:W-:Y:S01]  /*8150*/  IMAD.U32 R12, RZ, RZ, UR10 ;  /* 0x0000000aff0c7e24 */ /* 0x008fe2000f8e00ff */
[----:B------:R-:W-:Y:S01]  /*8160*/  UIMAD UR5, UR5, UR10, URZ ;  /* 0x0000000a050572a4 */ /* 0x000fe2000f8e023f */
[----:B------:R-:W-:Y:S01]  /*8170*/  BSSY B0, `(.L_x_207) ;  /* 0x0000018000007945 */ /* 0x000fe20003800000 */
[----:B------:R-:W-:Y:S01]  /*8180*/  USHF.R.S32.HI UR8, URZ, 0x1f, UR57 ;  /* 0x0000001f3f087899 */ /* 0x000fe20008011439 */
[----:B------:R-:W-:Y:S01]  /*8190*/  IMAD.WIDE.U32 R12, R12, UR18, R20 ;  /* 0x000000120c0c7c25 */ /* 0x000fe2000f8e0014 */
[----:B------:R-:W-:Y:S01]  /*81a0*/  UIMAD UR5, UR18, UR11, UR5 ;  /* 0x0000000b120572a4 */ /* 0x000fe2000f8e0205 */
[----:B------:R-:W-:Y:S01]  /*81b0*/  ULDC.64 UR6, c[0x0][0x470] ;  /* 0x00011c0000067ab9 */ /* 0x000fe20000000a00 */
[----:B------:R-:W-:-:S04]  /*81c0*/  IADD3 R18, P0, R12, UR14, RZ ;  /* 0x0000000e0c127c10 */ /* 0x000fc8000ff1e0ff */
[----:B------:R-:W-:Y:S01]  /*81d0*/  IMAD.U32 R12, RZ, RZ, UR5 ;  /* 0x00000005ff0c7e24 */ /* 0x000fe2000f8e00ff */
[----:B------:R-:W-:Y:S01]  /*81e0*/  UIMAD UR5, UR8, UR6, URZ ;  /* 0x00000006080572a4 */ /* 0x000fe2000f8e023f */
[----:B------:R-:W-:-:S03]  /*81f0*/  MOV R14, UR6 ;  /* 0x00000006000e7c02 */ /* 0x000fc60008000f00 */
[----:B------:R-:W-:Y:S01]  /*8200*/  IADD3.X R19, R13, UR15, R12, P0, !PT ;  /* 0x0000000f0d137c10 */ /* 0x000fe200087fe40c */
[----:B------:R-:W-:Y:S02]  /*8210*/  UIMAD UR7, UR57, UR7, UR5 ;  /* 0x00000007390772a4 */ /* 0x000fe4000f8e0205 */
[----:B------:R-:W-:-:S05]  /*8220*/  IMAD.WIDE.U32 R14, R14, UR57, R18 ;  /* 0x000000390e0e7c25 */ /* 0x000fca000f8e0012 */
[----:B------:R-:W-:Y:S01]  /*8230*/  IADD3 R13, R15, UR7, RZ ;  /* 0x000000070f0d7c10 */ /* 0x000fe2000fffe0ff */
[----:B--2---:R-:W-:Y:S06]  /*8240*/  @P2 BRA `(.L_x_208) ;  /* 0x0000000000282947 */ /* 0x004fec0003800000 */
        /* <DEDUP_REMOVED lines=10> */
.L_x_208:
[----:B------:R-:W-:Y:S05]  /*82f0*/  BSYNC B0 ;  /* 0x0000000000007941 */ /* 0x000fea0003800000 */
.L_x_207:
[----:B------:R-:W-:Y:S05]  /*8300*/  @P1 BRA `(.L_x_195) ;  /* 0x0000000000301947 */ /* 0x000fea0003800000 */
[----:B------:R-:W-:Y:S01]  /*8310*/  IADD3 R17, P0, R17, 0x40, RZ ;  /* 0x0000004011117810 */ /* 0x000fe20007f1e0ff */
[----:B-12---:R-:W-:Y:S01]  /*8320*/  IMAD.MOV.U32 R6, RZ, RZ, R14 ;  /* 0x000000ffff067224 */ /* 0x006fe200078e000e */
        /* <DEDUP_REMOVED lines=10> */
.L_x_195:
[----:B------:R-:W-:Y:S05]  /*83d0*/  BSYNC B1 ;  /* 0x0000000000017941 */ /* 0x000fea0003800000 */
.L_x_181:
        /* <DEDUP_REMOVED lines=11> */
.L_x_209:
[----:B------:R-:W-:Y:S05]  /*8490*/  EXIT ;  /* 0x000000000000794d */ /* 0x000fea0003800000 */
.L_x_211:
        /* <DEDUP_REMOVED lines=14> */
.L_x_1333:


//--------------------- .text._ZN5flash44flash_bwd_dq_dk_dv_loop_seqk_parallel_kernelI23Flash_bwd_kernel_traitsILi32ELi128ELi128ELi8ELi4ELi4ELi4ELb1ELb0EN7cutlass6half_tE19Flash_kernel_traitsILi32ELi128ELi128ELi8ES3_EELb0ELb0ELb1ELb1ELb0ELb0ELb0EEEvNS_16Flash_bwd_paramsE --------------------------
	.section	.text._ZN5flash44flash_bwd_dq_dk_dv_loop_seqk_parallel_kernelI23Flash_bwd_kernel_traitsILi32ELi128ELi128ELi8ELi4ELi4ELi4ELb1ELb0EN7cutlass6half_tE19Flash_kernel_traitsILi32ELi128ELi128ELi8ES3_EELb0ELb0ELb1ELb1ELb0ELb0ELb0EEEvNS_16Flash_bwd_paramsE,"ax",@progbits
	.align	128
        .global         _ZN5flash44flash_bwd_dq_dk_dv_loop_seqk_parallel_kernelI23Flash_bwd_kernel_traitsILi32ELi128ELi128ELi8ELi4ELi4ELi4ELb1ELb0EN7cutlass6half_tE19Flash_kernel_traitsILi32ELi128ELi128ELi8ES3_EELb0ELb0ELb1ELb1ELb0ELb0ELb0EEEvNS_16Flash_bwd_paramsE
        .type           _ZN5flash44flash_bwd_dq_dk_dv_loop_seqk_parallel_kernelI23Flash_bwd_kernel_traitsILi32ELi128ELi128ELi8ELi4ELi4ELi4ELb1ELb0EN7cutlass6half_tE19Flash_kernel_traitsILi32ELi128ELi128ELi8ES3_EELb0ELb0ELb1ELb1ELb0ELb0ELb0EEEvNS_16Flash_bwd_paramsE,@function
        .size           _ZN5flash44flash_bwd_dq_dk_dv_loop_seqk_parallel_kernelI23Flash_bwd_kernel_traitsILi32ELi128ELi128ELi8ELi4ELi4ELi4ELb1ELb0EN7cutlass6half_tE19Flash_kernel_traitsILi32ELi128ELi128ELi8ES3_EELb0ELb0ELb1ELb1ELb0ELb0ELb0EEEvNS_16Flash_bwd_paramsE,(.L_x_1334 - _ZN5flash44flash_bwd_dq_dk_dv_loop_seqk_parallel_kernelI23Flash_bwd_kernel_traitsILi32ELi128ELi128ELi8ELi4ELi4ELi4ELb1ELb0EN7cutlass6half_tE19Flash_kernel_traitsILi32ELi128ELi128ELi8ES3_EELb0ELb0ELb1ELb1ELb0ELb0ELb0EEEvNS_16Flash_bwd_paramsE)
        .other          _ZN5flash44flash_bwd_dq_dk_dv_loop_seqk_parallel_kernelI23Flash_bwd_kernel_traitsILi32ELi128ELi128ELi8ELi4ELi4ELi4ELb1ELb0EN7cutlass6half_tE19Flash_kernel_traitsILi32ELi128ELi128ELi8ES3_EELb0ELb0ELb1ELb1ELb0ELb0ELb0EEEvNS_16Flash_bwd_paramsE,@"STO_CUDA_ENTRY STV_DEFAULT"
_ZN5flash44flash_bwd_dq_dk_dv_loop_seqk_parallel_kernelI23Flash_bwd_kernel_traitsILi32ELi128ELi128ELi8ELi4ELi4ELi4ELb1ELb0EN7cutlass6half_tE19Flash_kernel_traitsILi32ELi128ELi128ELi8ES3_EELb0ELb0ELb1ELb1ELb0ELb0ELb0EEEvNS_16Flash_bwd_paramsE:
.text._ZN5flash44flash_bwd_dq_dk_dv_loop_seqk_parallel_kernelI23Flash_bwd_kernel_traitsILi32ELi128ELi128ELi8ELi4ELi4ELi4ELb1ELb0EN7cutlass6half_tE19Flash_kernel_traitsILi32ELi128ELi128ELi8ES3_EELb0ELb0ELb1ELb1ELb0ELb0ELb0EEEvNS_16Flash_bwd_paramsE:
        /* <DEDUP_REMOVED lines=87> */
[----:B------:R-:W-:Y:S02]  /*0570*/  LOP3.LUT R8, R8, 0xfffffffc, RZ, 0xc0, !PT ;  /* 0xfffffffc08087812 */ /* 0x000fe400078ec0ff */
[----:B------:R-:W-:Y:S01]  /*0580*/  SHF.R.S32.HI R2, RZ, 0x1, R12 ;  /* 0x00000001ff027819 */ /* 0x000fe2000001140c */
[----:B------:R-:W-:Y:S01]  /*0590*/  IMAD.IADD R12, R0, 0x1, -R3 ;  /* 0x00000001000c7824 */ /* 0x000fe200078e0a03 */
[----:B------:R-:W-:Y:S01]  /*05a0*/  LOP3.LUT R7, R4, 0x1c0, RZ, 0xc0, !PT ;  /* 0x000001c004077812 */ /* 0x000fe200078ec0ff */
[C---:B------:R-:W-:Y:S01]  /*05b0*/  IMAD.SHL.U32 R4, R0.reuse, 0x40, RZ ;  /* 0x0000004000047824 */ /* 0x040fe200078e00ff */
[C---:B------:R-:W-:Y:S01]  /*05c0*/  LOP3.LUT R6, R0.reuse, 0x1, RZ, 0xc0, !PT ;  /* 0x0000000100067812 */ /* 0x040fe200078ec0ff */
[----:B------:R-:W-:Y:S01]  /*05d0*/  IMAD.IADD R14, R5, 0x1, -R8 ;  /* 0x00000001050e7824 */ /* 0x000fe200078e0a08 */
[----:B------:R-:W-:Y:S01]  /*05e0*/  LOP3.LUT P4, RZ, R0, 0x4, RZ, 0xc0, !PT ;  /* 0x0000000400ff7812 */ /* 0x000fe2000788c0ff */
[----:B------:R-:W-:Y:S01]  /*05f0*/  IMAD.SHL.U32 R0, R18, 0x10, RZ ;  /* 0x0000001012007824 */ /* 0x000fe200078e00ff */
[C---:B------:R-:W-:Y:S01]  /*0600*/  LOP3.LUT P0, RZ, R2.reuse, 0x2, RZ, 0xc0, !PT ;  /* 0x0000000202ff7812 */ /* 0x040fe2000780c0ff */
[----:B------:R-:W-:Y:S01]  /*0610*/  IMAD.SHL.U32 R8, R2, 0x40, RZ ;  /* 0x0000004002087824 */ /* 0x000fe200078e00ff */
[----:B------:R-:W-:Y:S01]  /*0620*/  SHF.R.S32.HI R3, RZ, 0x3, R11 ;  /* 0x00000003ff037819 */ /* 0x000fe2000001140b */
[----:B------:R-:W-:Y:S01]  /*0630*/  IMAD.SHL.U32 R2, R18, 0x400, RZ ;  /* 0x0000040012027824 */ /* 0x000fe200078e00ff */
[----:B------:R-:W-:-:S02]  /*0640*/  LEA.HI.SX32 R243, R243, R0, 0x1e ;  /* 0x00000000f3f37211 */ /* 0x000fc400078ff2ff */
[----:B------:R-:W-:Y:S01]  /*0650*/  LOP3.LUT R5, R7, 0x30, R0, 0xf8, !PT ;  /* 0x0000003007057812 */ /* 0x000fe200078ef800 */
[----:B------:R-:W-:Y:S01]  /*0660*/  IMAD R17, R3, 0x8, R17 ;  /* 0x0000000803117824 */ /* 0x000fe200078e0211 */
[----:B------:R-:W-:Y:S01]  /*0670*/  ISETP.NE.U32.AND P6, PT, R6, 0x1, PT ;  /* 0x000000010600780c */ /* 0x000fe20003fc5070 */
[----:B------:R-:W-:Y:S01]  /*0680*/  IMAD.SHL.U32 R6, R13, 0x2, RZ ;  /* 0x000000020d067824 */ /* 0x000fe200078e00ff */
[----:B------:R-:W-:Y:S01]  /*0690*/  LOP3.LUT R0, R8, 0xc0, RZ, 0xc0, !PT ;  /* 0x000000c008007812 */ /* 0x000fe200078ec0ff */
[----:B------:R-:W-:Y:S01]  /*06a0*/  IMAD R155, R3, 0x200, R2 ;  /* 0x00000200039b7824 */ /* 0x000fe200078e0202 */
[----:B------:R-:W-:Y:S01]  /*06b0*/  LOP3.LUT R4, R4, 0x1c0, RZ, 0xc0, !PT ;  /* 0x000001c004047812 */ /* 0x000fe200078ec0ff */
[----:B------:R-:W-:Y:S01]  /*06c0*/  IMAD R13, R10, 0x2000, R6 ;  /* 0x000020000a0d7824 */ /* 0x000fe200078e0206 */
[----:B------:R-:W-:Y:S02]  /*06d0*/  LOP3.LUT R3, R0, 0x8, R21, 0xf8, !PT ;  /* 0x0000000800037812 */ /* 0x000fe400078ef815 */
[----:B------:R-:W-:Y:S01]  /*06e0*/  SHF.R.U32.HI R153, RZ, 0x3, R0 ;  /* 0x00000003ff997819 */ /* 0x000fe20000011600 */
[----:B------:R-:W-:Y:S01]  /*06f0*/  IMAD R0, R18, 0x200, R6 ;  /* 0x0000020012007824 */ /* 0x000fe200078e0206 */
[----:B------:R-:W-:-:S02]  /*0700*/  LEA.HI R4, R4, R4, RZ, 0x1d ;  /* 0x0000000404047211 */ /* 0x000fc400078fe8ff */
[----:B------:R-:W-:Y:S01]  /*0710*/  R2P PR, R15, 0x6 ;  /* 0x000000060f007804 */ /* 0x000fe20000000000 */
[----:B------:R-:W-:Y:S01]  /*0720*/  IMAD R12, R12, 0x20, R0 ;  /* 0x000000200c0c7824 */ /* 0x000fe200078e0200 */
[----:B------:R-:W-:Y:S01]  /*0730*/  IADD3 R13, R4, R13, R2 ;  /* 0x0000000d040d7210 */ /* 0x000fe20007ffe002 */
[----:B------:R-:W-:Y:S01]  /*0740*/  IMAD.SHL.U32 R0, R10, 0x8, RZ ;  /* 0x000000080a007824 */ /* 0x000fe200078e00ff */
[----:B------:R-:W-:Y:S01]  /*0750*/  SHF.R.U32.HI R2, RZ, 0x3, R7 ;  /* 0x00000003ff027819 */ /* 0x000fe20000011607 */
[----:B------:R-:W-:Y:S01]  /*0760*/  IMAD.SHL.U32 R4, R16, 0x8, RZ ;  /* 0x0000000810047824 */ /* 0x000fe200078e00ff */
[----:B------:R-:W-:Y:S02]  /*0770*/  LOP3.LUT R5, R5, 0x8, R21, 0xf8, !PT ;  /* 0x0000000805057812 */ /* 0x000fe400078ef815 */
[----:B------:R-:W-:Y:S02]  /*0780*/  LOP3.LUT R7, R0, 0x8, RZ, 0xc0, !PT ;  /* 0x0000000800077812 */ /* 0x000fe400078ec0ff */
[----:B------:R-:W-:-:S02]  /*0790*/  SHF.R.S32.HI R0, RZ, 0x1, R9 ;  /* 0x00000001ff007819 */ /* 0x000fc40000011409 */
[----:B------:R-:W-:Y:S01]  /*07a0*/  LOP3.LUT R153, R3, R153, RZ, 0x3c, !PT ;  /* 0x0000009903997212 */ /* 0x000fe200078e3cff */
[----:B------:R-:W-:Y:S01]  /*07b0*/  IMAD.SHL.U32 R3, R15, 0x40, RZ ;  /* 0x000000400f037824 */ /* 0x000fe200078e00ff */
[C---:B------:R-:W-:Y:S01]  /*07c0*/  LOP3.LUT P3, RZ, R0.reuse, 0x2, RZ, 0xc0, !PT ;  /* 0x0000000200ff7812 */ /* 0x040fe2000786c0ff */
[----:B------:R-:W-:Y:S01]  /*07d0*/  IMAD.SHL.U32 R0, R0, 0x40, RZ ;  /* 0x0000004000007824 */ /* 0x000fe200078e00ff */
[----:B------:R-:W-:Y:S01]  /*07e0*/  LOP3.LUT R5, R5, R2, RZ, 0x3c, !PT ;  /* 0x0000000205057212 */ /* 0x000fe200078e3cff */
        /* <DEDUP_REMOVED lines=61> */
.L_x_258:
        /* <DEDUP_REMOVED lines=67> */
.L_x_212:
        /* <DEDUP_REMOVED lines=67> */
[----:B------:R-:W-:Y:S01]  /*1420*/  MOV R0, R3 ;  /* 0x0000000300007202 */ /* 0x000fe20000000f00 */
[----:B------:R-:W-:-:S02]  /*1430*/  USHF.R.S32.HI UR8, URZ, 0x7, UR21 ;  /* 0x000000073f087899 */ /* 0x000fc40008011415 */
[----:B------:R-:W-:Y:S02]  /*1440*/  USHF.R.S32.HI UR7, URZ, 0x7, UR7 ;  /* 0x000000073f077899 */ /* 0x000fe40008011407 */
[----:B------:R-:W-:Y:S01]  /*1450*/  IMAD.HI.U32 R4, R4, R0, RZ ;  /* 0x0000000004047227 */ /* 0x000fe200078e00ff */
[----:B------:R-:W-:Y:S02]  /*1460*/  USEL UR35, UR20, URZ, UP0 ;  /* 0x0000003f14237287 */ /* 0x000fe40008000000 */
[----:B------:R-:W-:Y:S01]  /*1470*/  UISETP.LT.AND UP0, UPT, UR8, UR7, UPT ;  /* 0x000000070800728c */ /* 0x000fe2000bf01270 */
[----:B------:R-:W-:Y:S01]  /*1480*/  IMAD.MOV R3, RZ, RZ, -R4 ;  /* 0x000000ffff037224 */ /* 0x000fe200078e0a04 */
[----:B------:R-:W-:Y:S01]  /*1490*/  ULDC UR48, c[0x0][0x2c4] ;  /* 0x0000b10000307ab9 */ /* 0x000fe20000000800 */
[----:B------:R-:W-:Y:S02]  /*14a0*/  UISETP.NE.AND UP1, UPT, UR44, -0x1, UPT ;  /* 0xffffffff2c00788c */ /* 0x000fe4000bf25270 */
[----:B------:R-:W-:Y:S01]  /*14b0*/  IMAD R0, R6, R3, R0 ;  /* 0x0000000306007224 */ /* 0x000fe200078e0200 */
[----:B------:R-:W-:-:S02]  /*14c0*/  @UP3 UIMAD UR16, UR45, UR48, URZ ;  /* 0x000000302d1032a4 */ /* 0x000fc4000f8e023f */
[----:B------:R-:W-:Y:S02]  /*14d0*/  USEL UR38, UR8, UR7, UP0 ;  /* 0x0000000708267287 */ /* 0x000fe40008000000 */
[----:B------:R-:W-:Y:S01]  /*14e0*/  ISETP.GT.U32.AND P1, PT, R6, R0, PT ;  /* 0x000000000600720c */ /* 0x000fe20003f24070 */
[----:B------:R-:W-:Y:S02]  /*14f0*/  @UP3 USEL UR16, UR16, UR5, !UP2 ;  /* 0x0000000510103287 */ /* 0x000fe4000d000000 */
[----:B------:R-:W-:Y:S01]  /*1500*/  ULEA UR7, UR38, 0xffffff80, 0x7 ;  /* 0xffffff8026077891 */ /* 0x000fe2000f8e383f */
[----:B------:R-:W-:Y:S01]  /*1510*/  @UP3 ULDC UR8, c[0x0][0x2e4] ;  /* 0x0000b90000083ab9 */ /* 0x000fe20000000800 */
[----:B------:R-:W-:Y:S02]  /*1520*/  UIMAD.WIDE.U32 UR12, UR10, UR5, URZ ;  /* 0x000000050a0c72a5 */ /* 0x000fe4000f8e003f */
[----:B------:R-:W-:Y:S02]  /*1530*/  @!UP3 UIMAD UR17, UR45, UR40, UR56 ;  /* 0x000000282d11b2a4 */ /* 0x000fe4000f8e0238 */
[----:B------:R-:W-:-:S02]  /*1540*/  @UP3 UIMAD UR40, UR56, UR8, UR16 ;  /* 0x00000008382832a4 */ /* 0x000fc4000f8e0210 */
[----:B------:R-:W-:Y:S02]  /*1550*/  USHF.R.S32.HI UR20, URZ, 0x1f, UR7 ;  /* 0x0000001f3f147899 */ /* 0x000fe40008011407 */
[----:B------:R-:W-:Y:S01]  /*1560*/  @!P1 IMAD.IADD R0, R0, 0x1, -R6 ;  /* 0x0000000100009824 */ /* 0x000fe200078e0a06 */
[----:B------:R-:W-:Y:S01]  /*1570*/  UIADD3 UR8, UP0, UR7, UR39, URZ ;  /* 0x0000002707087290 */ /* 0x000fe2000ff1e03f */
[----:B------:R-:W-:Y:S01]  /*1580*/  @!P1 IADD3 R4, R4, 0x1, RZ ;  /* 0x0000000104049810 */ /* 0x000fe20007ffe0ff */
[----:B------:R-:W-:Y:S01]  /*1590*/  USEL UR55, UR18, UR12, !UP2 ;  /* 0x0000000c12377287 */ /* 0x000fe2000d000000 */
[----:B------:R-:W-:Y:S01]  /*15a0*/  PLOP3.LUT P1, PT, PT, PT, UP1, 0x80, 0x0 ;  /* 0x000000000000781c */ /* 0x000fe20003f2f018 */
[----:B------:R-:W-:Y:S01]  /*15b0*/  UIMAD UR12, UR11, UR5, URZ ;  /* 0x000000050b0c72a4 */ /* 0x000fe2000f8e023f */
[----:B------:R-:W-:Y:S01]  /*15c0*/  ISETP.GE.U32.AND P0, PT, R0, R6, PT ;  /* 0x000000060000720c */ /* 0x000fe20003f06070 */
[----:B------:R-:W-:Y:S01]  /*15d0*/  ULDC.U8 UR28, c[0x0][0x480] ;  /* 0x00012000001c7ab9 */ /* 0x000fe20000000000 */
[----:B------:R-:W-:Y:S01]  /*15e0*/  LOP3.LUT R0, R7, UR56, RZ, 0x3c, !PT ;  /* 0x0000003807007c12 */ /* 0x000fe2000f8e3cff */
[----:B------:R-:W-:-:S02]  /*15f0*/  UIADD3.X UR16, UR20, UR35, URZ, UP0, !UPT ;  /* 0x0000002314107290 */ /* 0x000fc400087fe43f */
[----:B------:R-:W-:Y:S01]  /*1600*/  UIMAD UR11, UR11, UR8, URZ ;  /* 0x000000080b0b72a4 */ /* 0x000fe2000f8e023f */
[----:B------:R-:W-:Y:S01]  /*1610*/  ISETP.GE.AND P2, PT, R0, RZ, PT ;  /* 0x000000ff0000720c */ /* 0x000fe20003f46270 */
[----:B------:R-:W-:Y:S02]  /*1620*/  @UP1 UIADD3 UR30, UR41, UR44, URZ ;  /* 0x0000002c291e1290 */ /* 0x000fe4000fffe03f */
[----:B------:R-:W-:Y:S02]  /*1630*/  @UP1 UIADD3 UR31, UR41, UR44, URZ ;  /* 0x0000002c291f1290 */ /* 0x000fe4000fffe03f */
[----:B------:R-:W-:Y:S02]  /*1640*/  UIMAD UR49, UR56, UR29, URZ ;  /* 0x0000001d383172a4 */ /* 0x000fe4000f8e023f */
[----:B------:R-:W-:Y:S01]  /*1650*/  UISETP.NE.AND UP4, UPT, UR28, URZ, UPT ;  /* 0x0000003f1c00728c */ /* 0x000fe2000bf85270 */
[----:B------:R-:W-:Y:S01]  /*1660*/  @P0 VIADD R4, R4, 0x1 ;  /* 0x0000000104040836 */ /* 0x000fe20000000000 */
[----:B------:R-:W-:Y:S01]  /*1670*/  @!UP2 UIADD3 UR53, UR43, UR34, URZ ;  /* 0x000000222b35a290 */ /* 0x000fe2000fffe03f */
[----:B------:R-:W-:Y:S01]  /*1680*/  PLOP3.LUT P0, PT, PT, PT, UP3, 0x80, 0x0 ;  /* 0x000000000000781c */ /* 0x000fe20003f0f038 */
[----:B------:R-:W-:Y:S01]  /*1690*/  @UP1 ULDC.64 UR28, c[0x0][0x248] ;  /* 0x00009200001c1ab9 */ /* 0x000fe20000000a00 */
[----:B------:R-:W-:Y:S01]  /*16a0*/  @UP1 ULDC.64 UR26, c[0x0][0x250] ;  /* 0x00009400001a1ab9 */ /* 0x000fe20000000a00 */
[----:B------:R-:W-:Y:S01]  /*16b0*/  UIMAD.WIDE.U32 UR34, UR10, UR8, URZ ;  /* 0x000000080a2272a5 */ /* 0x000fe2000f8e003f */
[----:B------:R-:W-:Y:S01]  /*16c0*/  @!P2 IADD3 R4, -R4, RZ, RZ ;  /* 0x000000ff0404a210 */ /* 0x000fe20007ffe1ff */
[----:B------:R-:W-:Y:S01]  /*16d0*/  @UP2 UIADD3 UR23, UR13, UR12, URZ ;  /* 0x0000000c0d172290 */ /* 0x000fe2000fffe03f */
[----:B------:R-:W-:Y:S01]  /*16e0*/  @!P3 LOP3.LUT R4, RZ, R7, RZ, 0x33, !PT ;  /* 0x00000007ff04b212 */ /* 0x000fe200078e33ff */
[----:B------:R-:W-:-:S02]  /*16f0*/  UIMAD UR8, UR10, UR16, UR11 ;  /* 0x000000100a0872a4 */ /* 0x000fc4000f8e020b */
[----:B------:R-:W-:Y:S02]  /*1700*/  @UP1 UIMAD.WIDE.U32 UR12, UR30, UR28, URZ ;  /* 0x0000001c1e0c12a5 */ /* 0x000fe4000f8e003f */
[----:B------:R-:W-:Y:S02]  /*1710*/  @UP1 UIMAD.WIDE.U32 UR10, UR31, UR26, URZ ;  /* 0x0000001a1f0a12a5 */ /* 0x000fe4000f8e003f */
[----:B------:R-:W-:Y:S02]  /*1720*/  @UP1 UIMAD UR18, UR30, UR29, URZ ;  /* 0x0000001d1e1212a4 */ /* 0x000fe4000f8e023f */
[----:B------:R-:W-:Y:S02]  /*1730*/  @UP1 UIMAD UR16, UR31, UR27, URZ ;  /* 0x0000001b1f1012a4 */ /* 0x000fe4000f8e023f */
[----:B------:R-:W-:Y:S02]  /*1740*/  @!UP3 UIMAD UR40, UR17, UR48, URZ ;  /* 0x000000301128b2a4 */ /* 0x000fe4000f8e023f */
[----:B------:R-:W-:-:S02]  /*1750*/  USEL UR52, UR36, URZ, UP4 ;  /* 0x0000003f24347287 */ /* 0x000fc4000a000000 */
[----:B------:R-:W-:Y:S02]  /*1760*/  USHF.R.S32.HI UR37, URZ, 0x1f, UR24 ;  /* 0x0000001f3f257899 */ /* 0x000fe40008011418 */
[----:B------:R-:W-:Y:S02]  /*1770*/  USHF.R.S32.HI UR54, URZ, 0x1f, UR49 ;  /* 0x0000001f3f367899 */ /* 0x000fe40008011431 */
        /* <DEDUP_REMOVED lines=19> */
.L_x_214:
        /* <DEDUP_REMOVED lines=13> */
.L_x_215:
        /* <DEDUP_REMOVED lines=11> */
.L_x_216:
[----:B------:R-:W-:Y:S02]  /*1a30*/  ULDC UR5, c[0x0][0x270] ;  /* 0x00009c0000057ab9 */ /* 0x000fe40000000800 */
[----:B------:R-:W-:-:S04]  /*1a40*/  UIMAD UR5, UR45, UR5, UR56 ;  /* 0x000000052d0572a4 */ /* 0x000fc8000f8e0238 */
[----:B------:R-:W-:-:S12]  /*1a50*/  UIMAD UR5, UR5, UR59, URZ ;  /* 0x0000003b050572a4 */ /* 0x000fd8000f8e023f */
.L_x_217:
[----:B------:R-:W1:Y:S01]  /*1a60*/  S2R R5, SR_TID.X ;  /* 0x0000000000057919 */ /* 0x000e620000002100 */
[----:B------:R-:W-:Y:S01]  /*1a70*/  ULDC UR10, c[0x0][0x2dc] ;  /* 0x0000b700000a7ab9 */ /* 0x000fe20000000800 */
[----:B------:R-:W-:Y:S01]  /*1a80*/  ULDC UR11, c[0x0][0x270] ;  /* 0x00009c00000b7ab9 */ /* 0x000fe20000000800 */
[----:B------:R-:W2:Y:S01]  /*1a90*/  LDC.64 R14, c[0x0][0x420] ;  /* 0x00010800ff0e7b82 */ /* 0x000ea20000000a00 */
[----:B------:R-:W-:Y:S01]  /*1aa0*/  UIMAD UR25, UR10, UR11, URZ ;  /* 0x0000000b0a1972a4 */ /* 0x000fe2000f8e023f */
[----:B------:R-:W-:Y:S01]  /*1ab0*/  IADD3 R6, P0, R238, UR8, RZ ;  /* 0x00000008ee067c10 */ /* 0x000fe2000ff1e0ff */
[----:B------:R-:W-:Y:S01]  /*1ac0*/  UIADD3 UR35, UR7, UR5, URZ ;  /* 0x0000000507237290 */ /* 0x000fe2000fffe03f */
[----:B------:R-:W-:Y:S01]  /*1ad0*/  SHF.R.S32.HI R239, RZ, 0x1f, R238 ;  /* 0x0000001fffef7819 */ /* 0x000fe200000114ee */
[----:B------:R-:W-:Y:S01]  /*1ae0*/  USHF.L.U32 UR21, UR25, 0x7, URZ ;  /* 0x0000000719157899 */ /* 0x000fe2000800063f */
[----:B------:R-:W-:Y:S01]  /*1af0*/  BSSY B1, `(.L_x_213) ;  /* 0x00007cb000017945 */ /* 0x000fe20003800000 */
[----:B------:R-:W-:-:S02]  /*1b00*/  UIADD3 UR5, -UR6, UR9, UR24 ;  /* 0x0000000906057290 */ /* 0x000fc4000fffe118 */
[----:B------:R-:W-:Y:S02]  /*1b10*/  UIADD3 UR10, UP2, UP0, UR34, UR21, UR49 ;  /* 0x00000015220a7290 */ /* 0x000fe4000f85e031 */
[----:B------:R-:W-:Y:S01]  /*1b20*/  USHF.R.S32.HI UR8, URZ, 0x1f, UR21 ;  /* 0x0000001f3f087899 */ /* 0x000fe20008011415 */
[----:B------:R-:W-:Y:S01]  /*1b30*/  ULDC UR43, c[0x0][0x398] ;  /* 0x0000e600002b7ab9 */ /* 0x000fe20000000800 */
[----:B------:R-:W-:Y:S02]  /*1b40*/  ULDC.64 UR18, c[0x0][0x400] ;  /* 0x0001000000127ab9 */ /* 0x000fe40000000a00 */
[----:B------:R-:W-:Y:S02]  /*1b50*/  UIADD3.X UR8, UR48, UR8, UR54, UP2, UP0 ;  /* 0x0000000830087290 */ /* 0x000fe400097e0436 */
[----:B------:R-:W-:Y:S02]  /*1b60*/  UIADD3 UR10, UP2, UP0, UR52, UR10, UR55 ;  /* 0x0000000a340a7290 */ /* 0x000fe4000f85e037 */
[----:B------:R-:W-:-:S02]  /*1b70*/  UIADD3 UR5, UR5, -UR43, URZ ;  /* 0x8000002b05057290 */ /* 0x000fc4000fffe03f */
[----:B------:R-:W-:Y:S02]  /*1b80*/  UIADD3.X UR8, UR51, UR8, UR23, UP2, UP0 ;  /* 0x0000000833087290 */ /* 0x000fe400097e0417 */
[----:B------:R-:W-:Y:S01]  /*1b90*/  USHF.R.S32.HI UR23, URZ, 0x1f, UR5 ;  /* 0x0000001f3f177899 */ /* 0x000fe20008011405 */
[----:B--2---:R-:W-:Y:S01]  /*1ba0*/  IMAD R10, R14, UR20, RZ ;  /* 0x000000140e0a7c24 */ /* 0x004fe2000f8e02ff */
[----:B------:R-:W-:Y:S02]  /*1bb0*/  USHF.R.S32.HI UR42, URZ, 0x1f, UR56 ;  /* 0x0000001f3f2a7899 */ /* 0x000fe40008011438 */
[----:B------:R-:W-:Y:S01]  /*1bc0*/  ULEA.HI UR23, UR23, UR5, URZ, 0x7 ;  /* 0x0000000517177291 */ /* 0x000fe2000f8f383f */
[----:B------:R-:W-:Y:S01]  /*1bd0*/  IMAD R10, R15, UR7, R10 ;  /* 0x000000070f0a7c24 */ /* 0x000fe2000f8e020a */
[----:B-1----:R-:W-:Y:S01]  /*1be0*/  SHF.R.S32.HI R3, RZ, 0x1f, R5 ;  /* 0x0000001fff037819 */ /* 0x002fe20000011405 */
[----:B------:R-:W-:Y:S01]  /*1bf0*/  ULDC.64 UR16, c[0x0][0x258] ;  /* 0x0000960000107ab9 */ /* 0x000fe20000000a00 */
[----:B------:R-:W-:-:S02]  /*1c00*/  USHF.R.S32.HI UR23, URZ, 0x7, UR23 ;  /* 0x000000073f177899 */ /* 0x000fc40008011417 */
[CC--:B------:R-:W-:Y:S01]  /*1c10*/  LEA.HI R0, R3.reuse, R5.reuse, RZ, 0x5 ;  /* 0x0000000503007211 */ /* 0x0c0fe200078f28ff */
[----:B------:R-:W-:Y:S01]  /*1c20*/  ULDC.64 UR12, c[0x0][0x428] ;  /* 0x00010a00000c7ab9 */ /* 0x000fe20000000a00 */
[----:B------:R-:W-:Y:S01]  /*1c30*/  LEA.HI R3, R3, R5, RZ, 0x2 ;  /* 0x0000000503037211 */ /* 0x000fe200078f10ff */
[----:B------:R-:W-:Y:S01]  /*1c40*/  UISETP.LT.AND UP0, UPT, URZ, UR23, UPT ;  /* 0x000000173f00728c */ /* 0x000fe2000bf01270 */
[----:B------:R-:W-:Y:S01]  /*1c50*/  LOP3.LUT R7, R0, 0xffffffe0, RZ, 0xc0, !PT ;  /* 0xffffffe000077812 */ /* 0x000fe200078ec0ff */
[----:B------:R-:W-:Y:S01]  /*1c60*/  UIMAD UR11, UR42, UR12, URZ ;  /* 0x0000000c2a0b72a4 */ /* 0x000fe2000f8e023f */
[----:B------:R-:W-:Y:S01]  /*1c70*/  SHF.R.S32.HI R3, RZ, 0x2, R3 ;  /* 0x00000002ff037819 */ /* 0x000fe20000011403 */
[----:B------:R-:W-:Y:S02]  /*1c80*/  USEL UR23, URZ, UR23, !UP0 ;  /* 0x000000173f177287 */ /* 0x000fe4000c000000 */
[----:B------:R-:W-:Y:S01]  /*1c90*/  IMAD.IADD R7, R5, 0x1, -R7 ;  /* 0x0000000105077824 */ /* 0x000fe200078e0a07 */
[----:B------:R-:W-:Y:S01]  /*1ca0*/  SHF.R.S32.HI R5, RZ, 0x5, R0 ;  /* 0x00000005ff057819 */ /* 0x000fe20000011400 */
[----:B------:R-:W-:Y:S01]  /*1cb0*/  UIMAD UR13, UR56, UR13, UR11 ;  /* 0x0000000d380d72a4 */ /* 0x000fe2000f8e020b */
[----:B------:R-:W-:Y:S01]  /*1cc0*/  SHF.R.S32.HI R16, RZ, 0x1f, R3 ;  /* 0x0000001fff107819 */ /* 0x000fe20000011403 */
[----:B------:R-:W-:Y:S01]  /*1cd0*/  UISETP.GT.AND UP0, UPT, UR38, UR23, UPT ;  /* 0x000000172600728c */ /* 0x000fe2000bf04270 */
[----:B------:R-:W-:Y:S01]  /*1ce0*/  IADD3 R0, P2, R3, UR7, RZ ;  /* 0x0000000703007c10 */ /* 0x000fe2000ff5e0ff */
[----:B------:R-:W-:Y:S01]  /*1cf0*/  IMAD R5, R5, UR25, R7 ;  /* 0x0000001905057c24 */ /* 0x000fe2000f8e0207 */
[----:B------:R-:W-:Y:S01]  /*1d00*/  IADD3.X R7, R239, UR53, RZ, P0, !PT ;  /* 0x00000035ef077c10 */ /* 0x000fe200087fe4ff */
[----:B------:R-:W-:Y:S01]  /*1d10*/  ULDC.64 UR48, c[0x0][0x2b0] ;  /* 0x0000ac0000307ab9 */ /* 0x000fe20000000a00 */
[----:B------:R-:W-:Y:S01]  /*1d20*/  IADD3.X R8, R16, UR20, RZ, P2, !PT ;  /* 0x0000001410087c10 */ /* 0x000fe200097fe4ff */
[----:B------:R-:W-:Y:S01]  /*1d30*/  ULDC.64 UR46, c[0x0][0x478] ;  /* 0x00011e00002e7ab9 */ /* 0x000fe20000000a00 */
[----:B------:R-:W-:-:S04]  /*1d40*/  IMAD.WIDE.U32 R6, R14, UR7, R6 ;  /* 0x000000070e067c25 */ /* 0x000fc8000f8e0006 */
[----:B------:R-:W-:Y:S02]  /*1d50*/  IMAD R8, R8, UR32, RZ ;  /* 0x0000002008087c24 */ /* 0x000fe4000f8e02ff */
[----:B------:R-:W-:Y:S02]  /*1d60*/  IMAD.IADD R7, R7, 0x1, R10 ;  /* 0x0000000107077824 */ /* 0x000fe400078e020a */
[C---:B------:R-:W-:Y:S02]  /*1d70*/  IMAD R11, R0.reuse, UR33, R8 ;  /* 0x00000021000b7c24 */ /* 0x040fe4000f8e0208 */
[----:B------:R-:W-:Y:S01]  /*1d80*/  IMAD.WIDE.U32 R8, R0, UR32, R238 ;  /* 0x0000002000087c25 */ /* 0x000fe2000f8e00ee */
[----:B------:R-:W-:Y:S01]  /*1d90*/  IADD3 R0, P0, R5, UR10, RZ ;  /* 0x0000000a05007c10 */ /* 0x000fe2000ff1e0ff */
[----:B------:R-:W-:-:S03]  /*1da0*/  UIMAD UR10, UR42, UR16, URZ ;  /* 0x000000102a0a72a4 */ /* 0x000fc6000f8e023f */
[----:B------:R-:W-:Y:S01]  /*1db0*/  LEA.HI.X.SX32 R5, R5, UR8, 0x1, P0 ;  /* 0x0000000805057c11 */ /* 0x000fe200080f0eff */
[----:B------:R-:W-:Y:S01]  /*1dc0*/  UIMAD UR8, UR56, UR17, UR10 ;  /* 0x00000011380872a4 */ /* 0x000fe2000f8e020a */
[----:B------:R-:W-:Y:S01]  /*1dd0*/  IADD3 R8, P2, R8, UR57, RZ ;  /* 0x0000003908087c10 */ /* 0x000fe2000ff5e0ff */
[----:B------:R-:W-:Y:S01]  /*1de0*/  UIADD3 UR10, UR7, UR40, URZ ;  /* 0x00000028070a7290 */ /* 0x000fe2000fffe03f */
[C---:B------:R-:W-:Y:S02]  /*1df0*/  LEA R206, P0, R0.reuse, UR18, 0x2 ;  /* 0x0000001200ce7c11 */ /* 0x040fe4000f8010ff */
[----:B------:R-:W-:Y:S01]  /*1e00*/  IADD3.X R9, R9, UR50, R11, P2, !PT ;  /* 0x0000003209097c10 */ /* 0x000fe200097fe40b */
[----:B------:R-:W-:Y:S01]  /*1e10*/  UIMAD.WIDE UR10, UR10, 0x4, UR48 ;  /* 0x000000040a0a78a5 */ /* 0x000fe2000f8e0230 */
[----:B------:R-:W-:Y:S01]  /*1e20*/  LEA.HI.X R205, R0, UR19, R5, 0x2, P0 ;  /* 0x0000001300cd7c11 */ /* 0x000fe200080f1405 */
[----:B------:R-:W-:Y:S01]  /*1e30*/  IMAD.U32 R5, RZ, RZ, UR16 ;  /* 0x00000010ff057e24 */ /* 0x000fe2000f8e00ff */
[----:B------:R-:W-:Y:S01]  /*1e40*/  ULDC.64 UR16, c[0x0][0x210] ;  /* 0x0000840000107ab9 */ /* 0x000fe20000000a00 */
[----:B------:R-:W-:Y:S01]  /*1e50*/  IMAD.U32 R0, RZ, RZ, UR12 ;  /* 0x0000000cff007e24 */ /* 0x000fe2000f8e00ff */
[----:B------:R-:W-:Y:S01]  /*1e60*/  ULDC.64 UR18, c[0x0][0x3e0] ;  /* 0x0000f80000127ab9 */ /* 0x000fe20000000a00 */
[----:B------:R-:W-:-:S04]  /*1e70*/  IMAD.WIDE.U32 R8, R5, UR56, R8 ;  /* 0x0000003805087c25 */ /* 0x000fc8000f8e0008 */
        /* <DEDUP_REMOVED lines=10> */
[----:B------:R-:W-:Y:S02]  /*1f20*/  UMOV UR17, UR11 ;  /* 0x0000000b00117c82 */ /* 0x000fe40008000000 */
[----:B------:R-:W-:Y:S01]  /*1f30*/  IMAD R0, R3, R15, R0 ;  /* 0x0000000f03007224 */ /* 0x000fe200078e0200 */
[----:B------:R-:W-:Y:S01]  /*1f40*/  LEA R216, P2, R6, UR18, 0x1 ;  /* 0x0000001206d87c11 */ /* 0x000fe2000f8408ff */
[----:B------:R-:W-:Y:S01]  /*1f50*/  UMOV UR18, UR10 ;  /* 0x0000000a00127c82 */ /* 0x000fe20008000000 */
[----:B------:R-:W-:Y:S01]  /*1f60*/  UMOV UR20, UR12 ;  /* 0x0000000c00147c82 */ /* 0x000fe20008000000 */
        /* <DEDUP_REMOVED lines=23> */
.L_x_219:
        /* <DEDUP_REMOVED lines=19> */
.L_x_220:
        /* <DEDUP_REMOVED lines=32> */
.L_x_222:
[----:B------:R-:W-:Y:S05]  /*2410*/  BSYNC B0 ;  /* 0x0000000000007941 */ /* 0x000fea0003800000 */
.L_x_221:
        /* <DEDUP_REMOVED lines=14> */
.L_x_224:
[----:B------:R-:W-:Y:S05]  /*2500*/  BSYNC B0 ;  /* 0x0000000000007941 */ /* 0x000fea0003800000 */
.L_x_223:
        /* <DEDUP_REMOVED lines=26> */
.L_x_226:
[----:B------:R-:W-:Y:S05]  /*26b0*/  BSYNC B0 ;  /* 0x0000000000007941 */ /* 0x000fea0003800000 */
.L_x_225:
        /* <DEDUP_REMOVED lines=14> */
.L_x_218:
[----:B------:R-:W-:Y:S01]  /*27a0*/  UIMAD UR5, UR37, UR26, URZ ;  /* 0x0000001a250572a4 */ /* 0x000fe2000f8e023f */
[----:B------:R-:W-:Y:S01]  /*27b0*/  IMAD.U32 R6, RZ, RZ, UR26 ;  /* 0x0000001aff067e24 */ /* 0x000fe2000f8e00ff */
[----:B------:R-:W-:Y:S01]  /*27c0*/  ULEA.HI UR10, UR8, UR8, URZ, 0x1 ;  /* 0x00000008080a7291 */ /* 0x000fe2000f8f083f */
[C---:B------:R-:W-:Y:S01]  /*27d0*/  VIADD R5, R3.reuse, 0x40 ;  /* 0x0000004003057836 */ /* 0x040fe20000000000 */
[----:B------:R-:W-:Y:S01]  /*27e0*/  UIMAD UR5, UR24, UR27, UR5 ;  /* 0x0000001b180572a4 */ /* 0x000fe2000f8e0205 */
[----:B------:R-:W-:Y:S01]  /*27f0*/  IMAD.WIDE.U32 R6, R6, UR24, R238 ;  /* 0x0000001806067c25 */ /* 0x000fe2000f8e00ee */
[----:B------:R-:W-:Y:S01]  /*2800*/  UIMAD UR7, UR22, -0x80, UR6 ;  /* 0xffffff80160778a4 */ /* 0x000fe2000f8e0206 */
[----:B------:R-:W-:Y:S01]  /*2810*/  BSSY B0, `(.L_x_228) ;  /* 0x000002e000007945 */ /* 0x000fe20003800000 */
[----:B------:R-:W-:Y:S02]  /*2820*/  ULOP3.LUT UR12, UR10, 0xfffffffe, URZ, 0xc0, !UPT ;  /* 0xfffffffe0a0c7892 */ /* 0x000fe4000f8ec03f */
[----:B------:R-:W-:Y:S01]  /*2830*/  IMAD.U32 R0, RZ, RZ, UR5 ;  /* 0x00000005ff007e24 */ /* 0x000fe2000f8e00ff */
[----:B------:R-:W-:Y:S01]  /*2840*/  IADD3 R6, P0, R6, UR36, RZ ;  /* 0x0000002406067c10 */ /* 0x000fe2000ff1e0ff */
[----:B------:R-:W-:Y:S01]  /*2850*/  ULDC.64 UR10, c[0x0][0x268] ;  /* 0x00009a00000a7ab9 */ /* 0x000fe20000000a00 */
[----:B------:R-:W-:Y:S01]  /*2860*/  ISETP.GE.AND P1, PT, R3, UR7, PT ;  /* 0x0000000703007c0c */ /* 0x000fe2000bf26270 */
[----:B------:R-:W-:Y:S01]  /*2870*/  UIADD3 UR12, UR8, -UR12, URZ ;  /* 0x8000000c080c7290 */ /* 0x000fe2000fffe03f */
[----:B------:R-:W-:Y:S01]  /*2880*/  IADD3.X R7, R7, UR39, R0, P0, !PT ;  /* 0x0000002707077c10 */ /* 0x000fe200087fe400 */
[----:B------:R-:W-:Y:S01]  /*2890*/  IMAD R0, R13, UR10, RZ ;  /* 0x0000000a0d007c24 */ /* 0x000fe2000f8e02ff */
[----:B------:R-:W-:Y:S01]  /*28a0*/  PLOP3.LUT P0, PT, PT, PT, UP4, 0x80, 0x0 ;  /* 0x000000000000781c */ /* 0x000fe20003f0f048 */
[----:B------:R-:W-:-:S12]  /*28b0*/  UIMAD UR5, UR8, -0x80, UR9 ;  /* 0xffffff80080578a4 */ /* 0x000fd8000f8e0209 */
[----:B------:R-:W-:Y:S01]  /*28c0*/  @P0 BAR.SYNC.DEFER_BLOCKING 0x0 ;  /* 0x0000000000000b1d */ /* 0x000fe20000010000 */
[----:B------:R-:W-:Y:S01]  /*28d0*/  IMAD R12, R4, UR11, R0 ;  /* 0x0000000b040c7c24 */ /* 0x000fe2000f8e0200 */
[----:B------:R-:W-:Y:S01]  /*28e0*/  LEA R0, R248, UR4, 0x1 ;  /* 0x00000004f8007c11 */ /* 0x000fe2000f8e08ff */
[----:B------:R-:W-:Y:S01]  /*28f0*/  UISETP.NE.AND UP0, UPT, UR12, 0x1, UPT ;  /* 0x000000010c00788c */ /* 0x000fe2000bf05270 */
[C---:B------:R-:W-:Y:S01]  /*2900*/  ISETP.GE.AND P2, PT, R5.reuse, UR7, PT ;  /* 0x0000000705007c0c */ /* 0x040fe2000bf46270 */
[----:B------:R-:W-:Y:S01]  /*2910*/  IMAD.WIDE.U32 R6, R4, UR10, R6 ;  /* 0x0000000a04067c25 */ /* 0x000fe2000f8e0006 */
[----:B------:R-:W-:Y:S02]  /*2920*/  ISETP.GE.AND P4, PT, R5, UR5, PT ;  /* 0x0000000505007c0c */ /* 0x000fe4000bf86270 */
[----:B------:R-:W-:Y:S01]  /*2930*/  ISETP.GE.AND P5, PT, R3, UR5, PT ;  /* 0x0000000503007c0c */ /* 0x000fe2000bfa6270 */
[----:B------:R-:W-:Y:S01]  /*2940*/  VIADD R5, R248, 0x1000 ;  /* 0x00001000f8057836 */ /* 0x000fe20000000000 */
[----:B------:R-:W-:Y:S01]  /*2950*/  PLOP3.LUT P0, PT, PT, PT, UP0, 0x80, 0x0 ;  /* 0x000000000000781c */ /* 0x000fe20003f0f008 */
[----:B------:R-:W-:-:S03]  /*2960*/  IMAD.IADD R12, R7, 0x1, R12 ;  /* 0x00000001070c7824 */ /* 0x000fc600078e020c */
        /* <DEDUP_REMOVED lines=24> */
.L_x_229:
[----:B------:R-:W-:Y:S05]  /*2af0*/  BSYNC B0 ;  /* 0x0000000000007941 */ /* 0x000fea0003800000 */
.L_x_228:
        /* <DEDUP_REMOVED lines=22> */
.L_x_231:
[----:B------:R-:W-:Y:S05]  /*2c60*/  BSYNC B0 ;  /* 0x0000000000007941 */ /* 0x000fea0003800000 */
.L_x_230:
[----:B------:R-:W0:Y:S01]  /*2c70*/  LDGDEPBAR ;  /* 0x00000000000079af */ /* 0x000e220000000000 */
[----:B------:R-:W-:Y:S01]  /*2c80*/  BSSY B0, `(.L_x_232) ;  /* 0x0000011000007945 */ /* 0x000fe20003800000 */
[----:B------:R-:W-:Y:S02]  /*2c90*/  MOV R5, UR28 ;  /* 0x0000001c00057c02 */ /* 0x000fe40008000f00 */
        /* <DEDUP_REMOVED lines=15> */
.L_x_233:
[----:B------:R-:W-:Y:S05]  /*2d90*/  BSYNC B0 ;  /* 0x0000000000007941 */ /* 0x000fea0003800000 */
.L_x_232:
        /* <DEDUP_REMOVED lines=13> */
.L_x_235:
[----:B------:R-:W-:Y:S05]  /*2e70*/  BSYNC B0 ;  /* 0x0000000000007941 */ /* 0x000fea0003800000 */
.L_x_234:
[----:B------:R1:W-:Y:S01]  /*2e80*/  @P5 STS [R204], RZ ;  /* 0x000000ffcc005388 */ /* 0x0003e20000000800 */
[----:B------:R-:W-:Y:S03]  /*2e90*/  BSSY B0, `(.L_x_236) ;  /* 0x0000010000007945 */ /* 0x000fe60003800000 */
        /* <DEDUP_REMOVED lines=15> */
.L_x_237:
[----:B------:R-:W-:Y:S05]  /*2f90*/  BSYNC B0 ;  /* 0x0000000000007941 */ /* 0x000fea0003800000 */
.L_x_236:
        /* <DEDUP_REMOVED lines=21> */
.L_x_239:
[----:B------:R-:W-:Y:S05]  /*30f0*/  BSYNC B0 ;  /* 0x0000000000007941 */ /* 0x000fea0003800000 */
.L_x_238:
[----:B------:R-:W-:Y:S01]  /*3100*/  UIMAD UR7, UR37, UR28, URZ ;  /* 0x0000001c250772a4 */ /* 0x000fe2000f8e023f */
[----:B------:R2:W-:Y:S01]  /*3110*/  @P1 STS [R0+0x6000], RZ ;  /* 0x006000ff00001388 */ /* 0x0005e20000000800 */
[----:B-1----:R-:W-:Y:S01]  /*3120*/  IMAD.WIDE.U32 R6, R5, UR24, R238 ;  /* 0x0000001805067c25 */ /* 0x002fe2000f8e00ee */
[----:B------:R-:W-:Y:S01]  /*3130*/  ULDC.64 UR10, c[0x0][0x260] ;  /* 0x00009800000a7ab9 */ /* 0x000fe20000000a00 */
[----:B------:R-:W-:Y:S01]  /*3140*/  UIMAD UR7, UR24, UR29, UR7 ;  /* 0x0000001d180772a4 */ /* 0x000fe2000f8e0207 */
[----:B------:R2:W-:Y:S01]  /*3150*/  @P1 STS [R0+0x6004], RZ ;  /* 0x006004ff00001388 */ /* 0x0005e20000000800 */
[C---:B------:R-:W-:Y:S01]  /*3160*/  VIADD R8, R243.reuse, 0x40 ;  /* 0x00000040f3087836 */ /* 0x040fe20000000000 */
        /* <DEDUP_REMOVED lines=10> */
[C---:B------:R-:W-:Y:S01]  /*3210*/  IMAD R11, R4.reuse, UR11, R5 ;  /* 0x0000000b040b7c24 */ /* 0x040fe2000f8e0205 */
        /* <DEDUP_REMOVED lines=24> */
.L_x_241:
[----:B------:R-:W-:Y:S05]  /*33a0*/  BSYNC B0 ;  /* 0x0000000000007941 */ /* 0x000fea0003800000 */
.L_x_240:
        /* <DEDUP_REMOVED lines=22> */
.L_x_243:
[----:B------:R-:W-:Y:S05]  /*3510*/  BSYNC B0 ;  /* 0x0000000000007941 */ /* 0x000fea0003800000 */
.L_x_242:
[----:B------:R-:W0:Y:S01]  /*3520*/  LDGDEPBAR ;  /* 0x00000000000079af */ /* 0x000e220000000000 */
[----:B------:R-:W-:Y:S01]  /*3530*/  ULDC.64 UR12, c[0x0][0x3c8] ;  /* 0x0000f200000c7ab9 */ /* 0x000fe20000000a00 */
[C---:B-1----:R-:W-:Y:S01]  /*3540*/  IMAD.SHL.U32 R4, R243.reuse, 0x4, RZ ;  /* 0x00000004f3047824 */ /* 0x042fe200078e00ff */
[----:B------:R-:W-:Y:S01]  /*3550*/  UISETP.NE.U32.AND UP1, UPT, UR12, URZ, UPT ;  /* 0x0000003f0c00728c */ /* 0x000fe2000bf25070 */
[----:B---3--:R-:W-:Y:S01]  /*3560*/  SHF.R.S32.HI R8, RZ, 0x1f, R243 ;  /* 0x0000001fff087819 */ /* 0x008fe200000114f3 */
[----:B------:R-:W-:Y:S01]  /*3570*/  IMAD.MOV.U32 R240, RZ, RZ, 0x7f800000 ;  /* 0x7f800000fff07424 */ /* 0x000fe200078e00ff */
[----:B--2-4-:R-:W-:Y:S01]  /*3580*/  SHF.R.S32.HI R0, RZ, 0x1f, R10 ;  /* 0x0000001fff007819 */ /* 0x014fe2000001140a */
[----:B------:R-:W-:Y:S01]  /*3590*/  UISETP.NE.AND.EX UP1, UPT, UR13, URZ, UPT, UP1 ;  /* 0x0000003f0d00728c */ /* 0x000fe2000bf25310 */
[----:B------:R-:W-:Y:S01]  /*35a0*/  IADD3 R4, P2, R4, UR18, RZ ;  /* 0x0000001204047c10 */ /* 0x000fe2000ff5e0ff */
[----:B------:R-:W-:Y:S01]  /*35b0*/  IMAD.MOV.U32 R241, RZ, RZ, 0x7f800000 ;  /* 0x7f800000fff17424 */ /* 0x000fe200078e00ff */
[C---:B------:R-:W-:Y:S01]  /*35c0*/  @!P3 LEA R6, P1, R10.reuse, UR18, 0x2 ;  /* 0x000000120a06bc11 */ /* 0x040fe2000f8210ff */
[----:B------:R-:W-:Y:S01]  /*35d0*/  IMAD.MOV.U32 R242, RZ, RZ, 0x7f800000 ;  /* 0x7f800000fff27424 */ /* 0x000fe200078e00ff */
[----:B------:R-:W-:Y:S01]  /*35e0*/  SHF.L.U64.HI R3, R243, 0x2, R8 ;  /* 0x00000002f3037819 */ /* 0x000fe20000010208 */
[----:B------:R-:W-:Y:S01]  /*35f0*/  IMAD.MOV.U32 R237, RZ, RZ, 0x7f800000 ;  /* 0x7f800000ffed7424 */ /* 0x000fe200078e00ff */
[----:B------:R-:W-:Y:S01]  /*3600*/  @!P3 LEA.HI.X R7, R10, UR17, R0, 0x2, P1 ;  /* 0x000000110a07bc11 */ /* 0x000fe200088f1400 */
[----:B------:R-:W-:Y:S01]  /*3610*/  USHF.R.S32.HI UR7, URZ, 0x1f, UR56 ;  /* 0x0000001f3f077899 */ /* 0x000fe20008011438 */
[----:B------:R-:W-:Y:S01]  /*3620*/  IADD3.X R5, R3, UR17, RZ, P2, !PT ;  /* 0x0000001103057c10 */ /* 0x000fe200097fe4ff */
[----:B------:R-:W-:Y:S01]  /*3630*/  ULDC UR42, c[0x0][0x2d0] ;  /* 0x0000b400002a7ab9 */ /* 0x000fe20000000800 */
        /* <DEDUP_REMOVED lines=12> */
[----:B------:R-:W-:Y:S03]  /*3700*/  BAR.SYNC.DEFER_BLOCKING 0x0 ;  /* 0x0000000000007b1d */ /* 0x000fe60000010000 */
[----:B------:R-:W-:Y:S02]  /*3710*/  @UP1 ULEA UR12, UP0, UR10, UR12, 0x2 ;  /* 0x0000000c0a0c1291 */ /* 0x000fe4000f80103f */
[----:B------:R-:W-:-:S04]  /*3720*/  @UP1 UIADD3 UR5, UR11, UR5, URZ ;  /* 0x000000050b051290 */ /* 0x000fc8000fffe03f */
[----:B------:R-:W-:-:S03]  /*3730*/  @UP1 ULEA.HI.X UR13, UR10, UR13, UR5, 0x2, UP0 ;  /* 0x0000000d0a0d1291 */ /* 0x000fc600080f1405 */
[----:B------:R-:W-:Y:S01]  /*3740*/  @UP1 ULDC UR5, c[0x0][0x2e8] ;  /* 0x0000ba0000051ab9 */ /* 0x000fe20000000800 */
[----:B-1----:R-:W-:Y:S02]  /*3750*/  IMAD.U32 R4, RZ, RZ, UR12 ;  /* 0x0000000cff047e24 */ /* 0x002fe4000f8e00ff */
[----:B------:R-:W-:Y:S01]  /*3760*/  IMAD.U32 R5, RZ, RZ, UR13 ;  /* 0x0000000dff057e24 */ /* 0x000fe2000f8e00ff */
[----:B------:R1:W2:Y:S04]  /*3770*/  LDSM.16.M88.4 R120, [R153+0x8000] ;  /* 0x008000009978783b */ /* 0x0002a80000000200 */
[----:B------:R-:W3:Y:S01]  /*3780*/  @P1 LDG.E R4, desc[UR14][R4.64] ;  /* 0x0000000e04041981 */ /* 0x000ee2000c1e1900 */
[----:B------:R-:W3:Y:S03]  /*3790*/  @P1 MUFU.RCP R0, UR5 ;  /* 0x0000000500001d08 */ /* 0x000ee60008001000 */
[----:B------:R1:W4:Y:S04]  /*37a0*/  LDSM.16.M88.4 R124, [R153+0x8400] ;  /* 0x00840000997c783b */ /* 0x0003280000000200 */
[----:B------:R1:W1:Y:S04]  /*37b0*/  LDSM.16.M88.4 R128, [R153+0x8800] ;  /* 0x008800009980783b */ /* 0x0002680000000200 */
[----:B------:R1:W1:Y:S04]  /*37c0*/  LDSM.16.M88.4 R132, [R153+0x8c00] ;  /* 0x008c00009984783b */ /* 0x0002680000000200 */
[----:B------:R1:W1:Y:S04]  /*37d0*/  LDSM.16.M88.4 R136, [R154+0x8000] ;  /* 0x008000009a88783b */ /* 0x0002680000000200 */
[----:B------:R1:W1:Y:S04]  /*37e0*/  LDSM.16.M88.4 R140, [R154+0x8400] ;  /* 0x008400009a8c783b */ /* 0x0002680000000200 */
[----:B------:R1:W1:Y:S04]  /*37f0*/  LDSM.16.M88.4 R144, [R154+0x8800] ;  /* 0x008800009a90783b */ /* 0x0002680000000200 */
[----:B------:R1:W1:Y:S01]  /*3800*/  LDSM.16.M88.4 R148, [R154+0x8c00] ;  /* 0x008c00009a94783b */ /* 0x0002620000000200 */
[----:B------:R-:W-:Y:S01]  /*3810*/  VIADD R152, R160, 0x1000 ;  /* 0x00001000a0987836 */ /* 0x000fe20000000000 */
[----:B------:R-:W-:-:S04]  /*3820*/  UIADD3 UR7, UR24, UR9, URZ ;  /* 0x0000000918077290 */ /* 0x000fc8000fffe03f */
[----:B------:R-:W-:Y:S01]  /*3830*/  UIADD3 UR7, -UR6, 0x80, UR7 ;  /* 0x0000008006077890 */ /* 0x000fe2000fffe107 */
[----:B------:R-:W-:Y:S01]  /*3840*/  SEL R152, R152, R160, !P0 ;  /* 0x000000a098987207 */ /* 0x000fe20004000000 */
[----:B------:R-:W-:Y:S01]  /*3850*/  IMAD.SHL.U32 R247, R243, 0x4, RZ ;  /* 0x00000004f3f77824 */ /* 0x000fe200078e00ff */
        /* <DEDUP_REMOVED lines=16> */
[----:B------:R-:W-:Y:S01]  /*3960*/  SHF.L.U64.HI R246, R243, 0x2, R8 ;  /* 0x00000002f3f67819 */ /* 0x000fe20000010208 */
[----:B------:R-:W-:Y:S01]  /*3970*/  IMAD.MOV.U32 R233, RZ, RZ, R204 ;  /* 0x000000ffffe97224 */ /* 0x000fe200078e00cc */
[----:B------:R-:W-:Y:S01]  /*3980*/  LEA R152, R152, UR4, 0x1 ;  /* 0x0000000498987c11 */ /* 0x000fe2000f8e08ff */
[----:B------:R-:W-:Y:S01]  /*3990*/  ULDC UR16, c[0x0][0x394] ;  /* 0x0000e50000107ab9 */ /* 0x000fe20000000800 */
[----:B------:R-:W-:Y:S01]  /*39a0*/  UMOV UR5, URZ ;  /* 0x0000003f00057c82 */ /* 0x000fe20008000000 */
[----:B------:R-:W-:-:S02]  /*39b0*/  USHF.L.U32 UR39, UR25, 0x3, URZ ;  /* 0x0000000319277899 */ /* 0x000fc4000800063f */
[----:B------:R-:W-:Y:S02]  /*39c0*/  USHF.L.U32 UR38, UR25, 0x4, URZ ;  /* 0x0000000419267899 */ /* 0x000fe4000800063f */
[----:B------:R-:W-:Y:S02]  /*39d0*/  UIMAD UR37, UR25, 0x18, URZ ;  /* 0x00000018192578a4 */ /* 0x000fe4000f8e023f */
[----:B------:R-:W-:Y:S02]  /*39e0*/  USHF.L.U32 UR36, UR25, 0x5, URZ ;  /* 0x0000000519247899 */ /* 0x000fe4000800063f */
[----:B------:R-:W-:Y:S02]  /*39f0*/  UIMAD UR35, UR25, 0x28, URZ ;  /* 0x00000028192378a4 */ /* 0x000fe4000f8e023f */
[----:B------:R-:W-:Y:S02]  /*3a00*/  UIMAD UR34, UR25, 0x30, URZ ;  /* 0x00000030192278a4 */ /* 0x000fe4000f8e023f */
[----:B------:R-:W-:-:S02]  /*3a10*/  UIMAD UR33, UR25, 0x38, URZ ;  /* 0x00000038192178a4 */ /* 0x000fc4000f8e023f */
[----:B------:R-:W-:Y:S02]  /*3a20*/  USHF.L.U32 UR32, UR25, 0x6, URZ ;  /* 0x0000000619207899 */ /* 0x000fe4000800063f */
[----:B------:R-:W-:Y:S02]  /*3a30*/  UIMAD UR31, UR25, 0x48, URZ ;  /* 0x00000048191f78a4 */ /* 0x000fe4000f8e023f */
[----:B------:R-:W-:Y:S02]  /*3a40*/  UIMAD UR30, UR25, 0x50, URZ ;  /* 0x00000050191e78a4 */ /* 0x000fe4000f8e023f */
[----:B------:R-:W-:Y:S02]  /*3a50*/  UIMAD UR29, UR25, 0x58, URZ ;  /* 0x00000058191d78a4 */ /* 0x000fe4000f8e023f */
[----:B------:R-:W-:Y:S02]  /*3a60*/  UIMAD UR28, UR25, 0x60, URZ ;  /* 0x00000060191c78a4 */ /* 0x000fe4000f8e023f */
[----:B------:R-:W-:-:S02]  /*3a70*/  UIMAD UR27, UR25, 0x68, URZ ;  /* 0x00000068191b78a4 */ /* 0x000fc4000f8e023f */
[----:B------:R-:W-:Y:S02]  /*3a80*/  UIMAD UR26, UR25, 0x70, URZ ;  /* 0x00000070191a78a4 */ /* 0x000fe4000f8e023f */
[----:B------:R-:W-:Y:S02]  /*3a90*/  UIADD3 UR40, UR7, -UR43, URZ ;  /* 0x8000002b07287290 */ /* 0x000fe4000fffe03f */
[----:B------:R-:W-:Y:S02]  /*3aa0*/  UIADD3 UR24, -UR21, URZ, URZ ;  /* 0x0000003f15187290 */ /* 0x000fe4000fffe13f */
[----:B------:R-:W-:Y:S01]  /*3ab0*/  UIMAD UR25, UR25, 0x78, URZ ;  /* 0x00000078191978a4 */ /* 0x000fe2000f8e023f */
[----:B------:R-:W-:Y:S01]  /*3ac0*/  UMOV UR13, UR16 ;  /* 0x00000010000d7c82 */ /* 0x000fe20008000000 */
[----:B------:R-:W-:Y:S01]  /*3ad0*/  ULDC UR43, c[0x0][0x398] ;  /* 0x0000e600002b7ab9 */ /* 0x000fe20000000800 */
[----:B------:R-:W-:Y:S01]  /*3ae0*/  ULDC UR7, c[0x0][0x2ec] ;  /* 0x0000bb0000077ab9 */ /* 0x000fe20000000800 */
[----:B---3--:R-:W-:-:S05]  /*3af0*/  @P1 FMUL.FTZ R0, R4, R0 ;  /* 0x0000000004001220 */ /* 0x008fca0000410000 */
[----:B------:R-:W-:Y:S01]  /*3b00*/  @P1 R2UR UR10, R0 ;  /* 0x00000000000a12ca */ /* 0x000fe200000e0000 */
[----:B------:R-:W-:Y:S02]  /*3b10*/  VIADD R0, R243, 0xffffff80 ;  /* 0xffffff80f3007836 */ /* 0x000fe40000000000 */
[----:B------:R-:W-:-:S03]  /*3b20*/  VIADD R4, R159, 0x1000 ;  /* 0x000010009f047836 */ /* 0x000fc60000000000 */
[----:B------:R-:W-:-:S04]  /*3b30*/  SHF.R.S32.HI R3, RZ, 0x1f, R0 ;  /* 0x0000001fff037819 */ /* 0x000fc80000011400 */
[----:B------:R-:W-:Y:S02]  /*3b40*/  SHF.L.U64.HI R245, R0, 0x2, R3 ;  /* 0x0000000200f57819 */ /* 0x000fe40000010203 */
[----:B------:R-:W-:Y:S01]  /*3b50*/  SEL R3, R4, R159, !P0 ;  /* 0x0000009f04037207 */ /* 0x000fe20004000000 */
[----:B------:R-:W-:-:S03]  /*3b60*/  IMAD.SHL.U32 R244, R0, 0x4, RZ ;  /* 0x0000000400f47824 */ /* 0x000fc600078e00ff */
[----:B------:R-:W-:Y:S01]  /*3b70*/  LEA R3, R3, UR4, 0x1 ;  /* 0x0000000403037c11 */ /* 0x000fe2000f8e08ff */
[----:B-12-4-:R-:W-:-:S06]  /*3b80*/  @UP1 UMOV UR5, UR10 ;  /* 0x0000000a00051c82 */ /* 0x016fcc0008000000 */
.L_x_248:
[----:B------:R-:W-:Y:S01]  /*3b90*/  IADD3 R20, P0, R247, UR20, RZ ;  /* 0x00000014f7147c10 */ /* 0x000fe2000ff1e0ff */
[----:B------:R-:W0:Y:S01]  /*3ba0*/  LDGDEPBAR ;  /* 0x00000000000079af */ /* 0x000e220000000000 */
[----:B------:R-:W-:Y:S01]  /*3bb0*/  IMAD.IADD R108, R158, 0x1, R152 ;  /* 0x000000019e6c7824 */ /* 0x000fe200078e0298 */
[----:B------:R-:W-:Y:S01]  /*3bc0*/  USHF.L.U32 UR10, UR8, 0x7, URZ ;  /* 0x00000007080a7899 */ /* 0x000fe2000800063f */
[----:B------:R-:W-:Y:S01]  /*3bd0*/  IADD3.X R21, R246, UR19, RZ, P0, !PT ;  /* 0x00000013f6157c10 */ /* 0x000fe200087fe4ff */
[----:B------:R-:W-:Y:S01]  /*3be0*/  IMAD.U32 R165, RZ, RZ, UR22 ;  /* 0x00000016ffa57e24 */ /* 0x000fe2000f8e00ff */
[----:B------:R-:W-:Y:S01]  /*3bf0*/  UMOV UR12, UR60 ;  /* 0x0000003c000c7c82 */ /* 0x000fe20008000000 */
[----:B------:R-:W-:Y:S01]  /*3c00*/  IMAD.MOV.U32 R207, RZ, RZ, R205 ;  /* 0x000000ffffcf7224 */ /* 0x000fe200078e00cd */
[----:B------:R-:W-:Y:S01]  /*3c10*/  UISETP.GE.AND UP0, UPT, UR10, UR40, UPT ;  /* 0x000000280a00728c */ /* 0x000fe2000bf06270 */
[----:B------:R-:W-:Y:S05]  /*3c20*/  IMAD R165, R165, 0x80, R249 ;  /* 0x00000080a5a57824 */ /* 0x000fea00078e02f9 */
[----:B------:R-:W-:Y:S05]  /*3c30*/  IADD3 R0, R243, -UR9, -R165 ;  /* 0x80000009f3007c10 */ /* 0x000fea000fffe8a5 */
[----:B------:R-:W-:Y:S04]  /*3c40*/  VIADD R0, R0, UR6 ;  /* 0x0000000600007c36 */ /* 0x000fe80008000000 */
[----:B------:R-:W-:Y:S01]  /*3c50*/  VIADD R0, R0, UR10 ;  /* 0x0000000a00007c36 */ /* 0x000fe20008000000 */
[----:B------:R-:W-:Y:S04]  /*3c60*/  DEPBAR.LE SB0, 0x0 ;  /* 0x000080000000791a */ /* 0x000fe80000000000 */
[----:B------:R-:W-:Y:S01]  /*3c70*/  IABS R116, R0 ;  /* 0x0000000000747213 */ /* 0x000fe20000000000 */
[----:B------:R-:W-:Y:S01]  /*3c80*/  BAR.SYNC.DEFER_BLOCKING 0x0 ;  /* 0x0000000000007b1d */ /* 0x000fe20000010000 */
[C---:B------:R-:W-:Y:S02]  /*3c90*/  VIADD R174, R0.reuse, 0xffffffff ;  /* 0xffffffff00ae7836 */ /* 0x040fe40000000000 */
[----:B------:R-:W-:Y:S02]  /*3ca0*/  VIADD R173, R0, 0x8 ;  /* 0x0000000800ad7836 */ /* 0x000fe40000000000 */
[----:B------:R-:W-:Y:S01]  /*3cb0*/  IMAD.MOV.U32 R193, RZ, RZ, R116 ;  /* 0x000000ffffc17224 */ /* 0x000fe200078e0074 */
[----:B------:R-:W-:Y:S01]  /*3cc0*/  ISETP.GE.AND P3, PT, R174, RZ, PT ;  /* 0x000000ffae00720c */ /* 0x000fe20003f66270 */
[C---:B------:R-:W-:Y:S01]  /*3cd0*/  VIADD R172, R0.reuse, 0x7 ;  /* 0x0000000700ac7836 */ /* 0x040fe20000000000 */
[----:B------:R-:W-:Y:S01]  /*3ce0*/  ISETP.GE.AND P2, PT, R173, RZ, PT ;  /* 0x000000ffad00720c */ /* 0x000fe20003f46270 */
[C---:B------:R-:W-:Y:S01]  /*3cf0*/  VIADD R170, R0.reuse, 0x47 ;  /* 0x0000004700aa7836 */ /* 0x040fe20000000000 */
[----:B------:R-:W-:Y:S01]  /*3d00*/  I2FP.F32.S32 R193, R193 ;  /* 0x000000c100c17245 */ /* 0x000fe20000201400 */
[----:B------:R-:W-:Y:S01]  /*3d10*/  VIADD R171, R0, 0x48 ;  /* 0x0000004800ab7836 */ /* 0x000fe20000000000 */
[----:B------:R-:W-:Y:S01]  /*3d20*/  ISETP.GE.AND P6, PT, R172, RZ, PT ;  /* 0x000000ffac00720c */ /* 0x000fe20003fc6270 */
[----:B------:R-:W-:Y:S01]  /*3d30*/  VIADD R176, R0, 0x40 ;  /* 0x0000004000b07836 */ /* 0x000fe20000000000 */
[----:B------:R-:W-:Y:S01]  /*3d40*/  ISETP.GE.AND P0, PT, R170, RZ, PT ;  /* 0x000000ffaa00720c */ /* 0x000fe20003f06270 */
[C---:B------:R-:W-:Y:S01]  /*3d50*/  VIADD R175, R0.reuse, 0x3f ;  /* 0x0000003f00af7836 */ /* 0x040fe20000000000 */
[----:B------:R-:W-:Y:S01]  /*3d60*/  ISETP.GE.AND P1, PT, R171, RZ, PT ;  /* 0x000000ffab00720c */ /* 0x000fe20003f26270 */
[----:B------:R-:W-:Y:S01]  /*3d70*/  VIADD R178, R0, 0x38 ;  /* 0x0000003800b27836 */ /* 0x000fe20000000000 */
[----:B------:R-:W-:Y:S01]  /*3d80*/  ISETP.GE.AND P5, PT, R176, RZ, PT ;  /* 0x000000ffb000720c */ /* 0x000fe20003fa6270 */
[C---:B------:R-:W-:Y:S01]  /*3d90*/  VIADD R177, R0.reuse, 0x37 ;  /* 0x0000003700b17836 */ /* 0x040fe20000000000 */
[C---:B------:R-:W-:Y:S01]  /*3da0*/  @!P3 IADD3 R174, -R0.reuse, 0x1, RZ ;  /* 0x0000000100aeb810 */ /* 0x040fe20007ffe1ff */
[C---:B------:R-:W-:Y:S01]  /*3db0*/  VIADD R180, R0.reuse, 0xfffffff8 ;  /* 0xfffffff800b47836 */ /* 0x040fe20000000000 */
[C---:B------:R-:W-:Y:S01]  /*3dc0*/  @!P2 IADD3 R173, -R0.reuse, -0x8, RZ ;  /* 0xfffffff800ada810 */ /* 0x040fe20007ffe1ff */
[C---:B------:R-:W-:Y:S01]  /*3dd0*/  VIADD R179, R0.reuse, 0xfffffff7 ;  /* 0xfffffff700b37836 */ /* 0x040fe20000000000 */
[----:B-----5:R-:W5:Y:S01]  /*3de0*/  LDG.E R169, desc[UR14][R20.64] ;  /* 0x0000000e14a97981 */ /* 0x020f62000c1e1900 */
[C---:B------:R-:W-:Y:S01]  /*3df0*/  VIADD R182, R0.reuse, 0xfffffff0 ;  /* 0xfffffff000b67836 */ /* 0x040fe20000000000 */
[C---:B------:R-:W-:Y:S01]  /*3e00*/  @!P6 IADD3 R172, -R0.reuse, -0x7, RZ ;  /* 0xfffffff900ace810 */ /* 0x040fe20007ffe1ff */
[C---:B------:R-:W-:Y:S01]  /*3e10*/  VIADD R181, R0.reuse, 0xffffffef ;  /* 0xffffffef00b57836 */ /* 0x040fe20000000000 */
[----:B------:R-:W5:Y:S01]  /*3e20*/  LDG.E R168, desc[UR14][R20.64+0x20] ;  /* 0x0000200e14a87981 */ /* 0x000f62000c1e1900 */
[C---:B------:R-:W-:Y:S01]  /*3e30*/  @!P0 IADD3 R170, -R0.reuse, -0x47, RZ ;  /* 0xffffffb900aa8810 */ /* 0x040fe20007ffe1ff */
[C---:B------:R-:W-:Y:S01]  /*3e40*/  VIADD R183, R0.reuse, 0x30 ;  /* 0x0000003000b77836 */ /* 0x040fe20000000000 */
[C---:B------:R-:W-:Y:S01]  /*3e50*/  @!P1 IADD3 R171, -R0.reuse, -0x48, RZ ;  /* 0xffffffb800ab9810 */ /* 0x040fe20007ffe1ff */
[----:B------:R-:W5:Y:S01]  /*3e60*/  LDG.E R167, desc[UR14][R20.64+0x100] ;  /* 0x0001000e14a77981 */ /* 0x000f62000c1e1900 */
[----:B------:R-:W-:Y:S01]  /*3e70*/  ISETP.GE.AND P4, PT, R175, RZ, PT ;  /* 0x000000ffaf00720c */ /* 0x000fe20003f86270 */
[----:B------:R-:W-:Y:S01]  /*3e80*/  VIADD R184, R0, 0x2f ;  /* 0x0000002f00b87836 */ /* 0x000fe20000000000 */
[----:B------:R-:W-:Y:S01]  /*3e90*/  ISETP.GE.AND P3, PT, R178, RZ, PT ;  /* 0x000000ffb200720c */ /* 0x000fe20003f66270 */
[----:B------:R1:W5:Y:S01]  /*3ea0*/  LDG.E R166, desc[UR14][R20.64+0x120] ;  /* 0x0001200e14a67981 */ /* 0x000362000c1e1900 */
[----:B------:R-:W-:Y:S01]  /*3eb0*/  ISETP.GE.AND P2, PT, R177, RZ, PT ;  /* 0x000000ffb100720c */ /* 0x000fe20003f46270 */
[----:B------:R-:W-:Y:S01]  /*3ec0*/  VIADD R185, R0, 0x28 ;  /* 0x0000002800b97836 */ /* 0x000fe20000000000 */
[----:B------:R-:W-:Y:S01]  /*3ed0*/  ISETP.GE.AND P6, PT, R180, RZ, PT ;  /* 0x000000ffb400720c */ /* 0x000fe20003fc6270 */
[----:B------:R-:W-:Y:S01]  /*3ee0*/  LDSM.16.M88.4 R64, [R152] ;  /* 0x000000009840783b */ /* 0x000fe20000000200 */
[----:B------:R-:W-:Y:S01]  /*3ef0*/  ISETP.GE.AND P0, PT, R179, RZ, PT ;  /* 0x000000ffb300720c */ /* 0x000fe20003f06270 */
[----:B------:R-:W-:Y:S01]  /*3f00*/  VIADD R186, R0, 0x27 ;  /* 0x0000002700ba7836 */ /* 0x000fe20000000000 */
[----:B------:R-:W-:Y:S01]  /*3f10*/  ISETP.GE.AND P1, PT, R182, RZ, PT ;  /* 0x000000ffb600720c */ /* 0x000fe20003f26270 */
[C---:B------:R-:W-:Y:S01]  /*3f20*/  VIADD R187, R0.reuse, 0xffffffe8 ;  /* 0xffffffe800bb7836 */ /* 0x040fe20000000000 */
[C---:B------:R-:W-:Y:S01]  /*3f30*/  @!P5 IADD3 R176, -R0.reuse, -0x40, RZ ;  /* 0xffffffc000b0d810 */ /* 0x040fe20007ffe1ff */
[C---:B------:R-:W-:Y:S01]  /*3f40*/  VIADD R188, R0.reuse, 0xffffffe7 ;  /* 0xffffffe700bc7836 */ /* 0x040fe20000000000 */
[C---:B------:R-:W-:Y:S01]  /*3f50*/  @!P4 IADD3 R175, -R0.reuse, -0x3f, RZ ;  /* 0xffffffc100afc810 */ /* 0x040fe20007ffe1ff */
[----:B------:R-:W2:Y:S01]  /*3f60*/  LDSM.16.M88.4 R16, [R153+0x6000] ;  /* 0x006000009910783b */ /* 0x000ea20000000200 */
[C---:B------:R-:W-:Y:S01]  /*3f70*/  @!P3 IADD3 R178, -R0.reuse, -0x38, RZ ;  /* 0xffffffc800b2b810 */ /* 0x040fe20007ffe1ff */
[C---:B------:R-:W-:Y:S01]  /*3f80*/  VIADD R189, R0.reuse, 0xffffffe0 ;  /* 0xffffffe000bd7836 */ /* 0x040fe20000000000 */
[C---:B------:R-:W-:Y:S01]  /*3f90*/  @!P2 IADD3 R177, -R0.reuse, -0x37, RZ ;  /* 0xffffffc900b1a810 */ /* 0x040fe20007ffe1ff */
[C---:B------:R-:W-:Y:S01]  /*3fa0*/  VIADD R190, R0.reuse, 0xffffffdf ;  /* 0xffffffdf00be7836 */ /* 0x040fe20000000000 */
[C---:B------:R-:W-:Y:S01]  /*3fb0*/  @!P6 IADD3 R180, -R0.reuse, 0x8, RZ ;  /* 0x0000000800b4e810 */ /* 0x040fe20007ffe1ff */
[C---:B------:R-:W-:Y:S01]  /*3fc0*/  VIADD R191, R0.reuse, 0x20 ;  /* 0x0000002000bf7836 */ /* 0x040fe20000000000 */
[C---:B------:R-:W-:Y:S01]  /*3fd0*/  @!P0 IADD3 R179, -R0.reuse, 0x9, RZ ;  /* 0x0000000900b38810 */ /* 0x040fe20007ffe1ff */
[----:B------:R-:W3:Y:S01]  /*3fe0*/  LDSM.16.M88.4 R60, [R152+0x1000] ;  /* 0x00100000983c783b */ /* 0x000ee20000000200 */
[C---:B------:R-:W-:Y:S01]  /*3ff0*/  @!P1 IADD3 R182, -R0.reuse, 0x10, RZ ;  /* 0x0000001000b69810 */ /* 0x040fe20007ffe1ff */
[C---:B------:R-:W-:Y:S01]  /*4000*/  VIADD R192, R0.reuse, 0x1f ;  /* 0x0000001f00c07836 */ /* 0x040fe20000000000 */
[----:B------:R-:W-:Y:S01]  /*4010*/  ISETP.GE.AND P5, PT, R181, RZ, PT ;  /* 0x000000ffb500720c */ /* 0x000fe20003fa6270 */
[C---:B------:R-:W-:Y:S01]  /*4020*/  VIADD R194, R0.reuse, 0x18 ;  /* 0x0000001800c27836 */ /* 0x040fe20000000000 */
[----:B------:R-:W-:Y:S01]  /*4030*/  ISETP.GE.AND P4, PT, R183, RZ, PT ;  /* 0x000000ffb700720c */ /* 0x000fe20003f86270 */
[----:B------:R-:W-:Y:S01]  /*4040*/  VIADD R195, R0, 0x17 ;  /* 0x0000001700c37836 */ /* 0x000fe20000000000 */
[----:B------:R-:W-:Y:S01]  /*4050*/  ISETP.GE.AND P3, PT, R184, RZ, PT ;  /* 0x000000ffb800720c */ /* 0x000fe20003f66270 */
[----:B------:R-:W1:Y:S01]  /*4060*/  LDSM.16.M88.4 R32, [R153+0x6400] ;  /* 0x006400009920783b */ /* 0x000e620000000200 */
[----:B------:R-:W-:Y:S01]  /*4070*/  ISETP.GE.AND P2, PT, R185, RZ, PT ;  /* 0x000000ffb900720c */ /* 0x000fe20003f46270 */
[----:B------:R-:W-:Y:S01]  /*4080*/  VIADD R196, R0, 0xffffffd8 ;  /* 0xffffffd800c47836 */ /* 0x000fe20000000000 */
[----:B------:R-:W-:Y:S01]  /*4090*/  ISETP.GE.AND P6, PT, R186, RZ, PT ;  /* 0x000000ffba00720c */ /* 0x000fe20003fc6270 */
[C---:B------:R-:W-:Y:S01]  /*40a0*/  VIADD R197, R0.reuse, 0xffffffd7 ;  /* 0xffffffd700c57836 */ /* 0x040fe20000000000 */
[----:B------:R-:W-:Y:S01]  /*40b0*/  ISETP.GE.AND P0, PT, R187, RZ, PT ;  /* 0x000000ffbb00720c */ /* 0x000fe20003f06270 */
[----:B------:R-:W-:Y:S01]  /*40c0*/  VIADD R198, R0, 0xffffffd0 ;  /* 0xffffffd000c67836 */ /* 0x000fe20000000000 */
[----:B------:R-:W-:Y:S01]  /*40d0*/  ISETP.GE.AND P1, PT, R188, RZ, PT ;  /* 0x000000ffbc00720c */ /* 0x000fe20003f26270 */
[----:B------:R-:W4:Y:S01]  /*40e0*/  LDSM.16.M88.4 R48, [R153+0x6800] ;  /* 0x006800009930783b */ /* 0x000f220000000200 */
[C---:B------:R-:W-:Y:S01]  /*40f0*/  @!P5 IADD3 R181, -R0.reuse, 0x11, RZ ;  /* 0x0000001100b5d810 */ /* 0x040fe20007ffe1ff */
[C---:B------:R-:W-:Y:S01]  /*4100*/  VIADD R199, R0.reuse, 0xffffffcf ;  /* 0xffffffcf00c77836 */ /* 0x040fe20000000000 */
[C---:B------:R-:W-:Y:S01]  /*4110*/  @!P4 IADD3 R183, -R0.reuse, -0x30, RZ ;  /* 0xffffffd000b7c810 */ /* 0x040fe20007ffe1ff */
[C---:B------:R-:W-:Y:S01]  /*4120*/  VIADD R200, R0.reuse, 0x10 ;  /* 0x0000001000c87836 */ /* 0x040fe20000000000 */
[C---:B------:R-:W-:Y:S01]  /*4130*/  @!P3 IADD3 R184, -R0.reuse, -0x2f, RZ ;  /* 0xffffffd100b8b810 */ /* 0x040fe20007ffe1ff */
[C---:B------:R-:W-:Y:S01]  /*4140*/  VIADD R201, R0.reuse, 0xf ;  /* 0x0000000f00c97836 */ /* 0x040fe20000000000 */
[C---:B------:R-:W-:Y:S01]  /*4150*/  @!P2 IADD3 R185, -R0.reuse, -0x28, RZ ;  /* 0xffffffd800b9a810 */ /* 0x040fe20007ffe1ff */
[----:B------:R-:W4:Y:S01]  /*4160*/  LDSM.16.M88.4 R100, [R153+0x6c00] ;  /* 0x006c00009964783b */ /* 0x000f220000000200 */
[C---:B------:R-:W-:Y:S01]  /*4170*/  @!P6 IADD3 R186, -R0.reuse, -0x27, RZ ;  /* 0xffffffd900bae810 */ /* 0x040fe20007ffe1ff */
[C---:B------:R-:W-:Y:S01]  /*4180*/  VIADD R202, R0.reuse, 0xffffffc8 ;  /* 0xffffffc800ca7836 */ /* 0x040fe20000000000 */
[C---:B------:R-:W-:Y:S01]  /*4190*/  @!P0 IADD3 R187, -R0.reuse, 0x18, RZ ;  /* 0x0000001800bb8810 */ /* 0x040fe20007ffe1ff */
[C---:B------:R-:W-:Y:S01]  /*41a0*/  VIADD R203, R0.reuse, 0xffffffc7 ;  /* 0xffffffc700cb7836 */ /* 0x040fe20000000000 */
[----:B------:R-:W-:Y:S02]  /*41b0*/  @!P1 IADD3 R188, -R0, 0x19, RZ ;  /* 0x0000001900bc9810 */ /* 0x000fe40007ffe1ff */
[----:B------:R-:W-:Y:S01]  /*41c0*/  ISETP.GE.AND P5, PT, R189, RZ, PT ;  /* 0x000000ffbd00720c */ /* 0x000fe20003fa6270 */
[-C--:B--2---:R-:W-:Y:S01]  /*41d0*/  HMMA.16816.F32 R4, R64, R16.reuse, RZ ;  /* 0x000000104004723c */ /* 0x084fe200000018ff */
[----:B------:R-:W-:Y:S02]  /*41e0*/  LDSM.16.M88.4 R104, [R154+0x6000] ;  /* 0x006000009a68783b */ /* 0x000fe40000000200 */
[----:B------:R-:W-:Y:S02]  /*41f0*/  ISETP.GE.AND P4, PT, R190, RZ, PT ;  /* 0x000000ffbe00720c */ /* 0x000fe40003f86270 */
[----:B------:R-:W-:Y:S02]  /*4200*/  ISETP.GE.AND P3, PT, R191, RZ, PT ;  /* 0x000000ffbf00720c */ /* 0x000fe40003f66270 */
[----:B------:R-:W-:Y:S01]  /*4210*/  ISETP.GE.AND P2, PT, R192, RZ, PT ;  /* 0x000000ffc000720c */ /* 0x000fe20003f46270 */
[C---:B---3--:R-:W-:Y:S01]  /*4220*/  HMMA.16816.F32 R8, R60.reuse, R16, RZ ;  /* 0x000000103c08723c */ /* 0x048fe200000018ff */
[----:B------:R-:W-:Y:S01]  /*4230*/  LDSM.16.M88.4 R112, [R154+0x6400] ;  /* 0x006400009a70783b */ /* 0x000fe20000000200 */
[----:B------:R-:W-:Y:S02]  /*4240*/  ISETP.GE.AND P6, PT, R194, RZ, PT ;  /* 0x000000ffc200720c */ /* 0x000fe40003fc6270 */
[----:B------:R-:W-:Y:S02]  /*4250*/  ISETP.GE.AND P0, PT, R195, RZ, PT ;  /* 0x000000ffc300720c */ /* 0x000fe40003f06270 */
[-C--:B------:R-:W-:Y:S01]  /*4260*/  HMMA.16816.F32 R12, R60, R18.reuse, RZ ;  /* 0x000000123c0c723c */ /* 0x080fe200000018ff */
[----:B------:R-:W-:Y:S02]  /*4270*/  ISETP.GE.AND P1, PT, R196, RZ, PT ;  /* 0x000000ffc400720c */ /* 0x000fe40003f26270 */
[----:B------:R-:W-:Y:S02]  /*4280*/  LDSM.16.M88.4 R116, [R154+0x6800] ;  /* 0x006800009a74783b */ /* 0x000fe40000000200 */
[C---:B------:R-:W-:Y:S01]  /*4290*/  @!P5 IADD3 R189, -R0.reuse, 0x20, RZ ;  /* 0x0000002000bdd810 */ /* 0x040fe20007ffe1ff */
[C---:B------:R-:W-:Y:S02]  /*42a0*/  HMMA.16816.F32 R16, R64.reuse, R18, RZ ;  /* 0x000000124010723c */ /* 0x040fe400000018ff */
[C---:B------:R-:W-:Y:S02]  /*42b0*/  @!P4 IADD3 R190, -R0.reuse, 0x21, RZ ;  /* 0x0000002100bec810 */ /* 0x040fe40007ffe1ff */
[----:B------:R-:W-:Y:S02]  /*42c0*/  ISETP.GE.AND P5, PT, R197, RZ, PT ;  /* 0x000000ffc500720c */ /* 0x000fe40003fa6270 */
[-C--:B-1----:R-:W-:Y:S01]  /*42d0*/  HMMA.16816.F32 R20, R64, R32.reuse, RZ ;  /* 0x000000204014723c */ /* 0x082fe200000018ff */
[----:B------:R-:W-:Y:S02]  /*42e0*/  @!P3 IADD3 R191, -R0, -0x20, RZ ;  /* 0xffffffe000bfb810 */ /* 0x000fe40007ffe1ff */
[----:B------:R-:W-:Y:S02]  /*42f0*/  ISETP.GE.AND P4, PT, R198, RZ, PT ;  /* 0x000000ffc600720c */ /* 0x000fe40003f86270 */
[C---:B------:R-:W-:Y:S01]  /*4300*/  @!P2 IADD3 R192, -R0.reuse, -0x1f, RZ ;  /* 0xffffffe100c0a810 */ /* 0x040fe20007ffe1ff */
[C---:B------:R-:W-:Y:S02]  /*4310*/  HMMA.16816.F32 R24, R60.reuse, R32, RZ ;  /* 0x000000203c18723c */ /* 0x040fe400000018ff */
[C---:B------:R-:W-:Y:S02]  /*4320*/  @!P6 IADD3 R194, -R0.reuse, -0x18, RZ ;  /* 0xffffffe800c2e810 */ /* 0x040fe40007ffe1ff */
[----:B------:R-:W-:Y:S02]  /*4330*/  ISETP.GE.AND P3, PT, R199, RZ, PT ;  /* 0x000000ffc700720c */ /* 0x000fe40003f66270 */
[-C--:B------:R-:W-:Y:S01]  /*4340*/  HMMA.16816.F32 R28, R60, R34.reuse, RZ ;  /* 0x000000223c1c723c */ /* 0x080fe200000018ff */
[----:B------:R-:W-:Y:S02]  /*4350*/  @!P0 IADD3 R195, -R0, -0x17, RZ ;  /* 0xffffffe900c38810 */ /* 0x000fe40007ffe1ff */
[----:B------:R-:W-:Y:S02]  /*4360*/  ISETP.GE.AND P2, PT, R200, RZ, PT ;  /* 0x000000ffc800720c */ /* 0x000fe40003f46270 */
[----:B------:R-:W-:Y:S01]  /*4370*/  @!P1 IADD3 R196, -R0, 0x28, RZ ;  /* 0x0000002800c49810 */ /* 0x000fe20007ffe1ff */
[C---:B------:R-:W-:Y:S02]  /*4380*/  HMMA.16816.F32 R32, R64.reuse, R34, RZ ;  /* 0x000000224020723c */ /* 0x040fe400000018ff */
[----:B------:R-:W-:Y:S02]  /*4390*/  ISETP.GE.AND P6, PT, R201, RZ, PT ;  /* 0x000000ffc900720c */ /* 0x000fe40003fc6270 */
[----:B------:R-:W-:Y:S02]  /*43a0*/  ISETP.GE.AND P0, PT, R202, RZ, PT ;  /* 0x000000ffca00720c */ /* 0x000fe40003f06270 */
[-C--:B----4-:R-:W-:Y:S01]  /*43b0*/  HMMA.16816.F32 R36, R64, R48.reuse, RZ ;  /* 0x000000304024723c */ /* 0x090fe200000018ff */
[----:B------:R-:W-:Y:S04]  /*43c0*/  ISETP.GE.AND P1, PT, R203, RZ, PT ;  /* 0x000000ffcb00720c */ /* 0x000fe80003f26270 */
[C---:B------:R-:W-:Y:S01]  /*43d0*/  @!P5 IADD3 R197, -R0.reuse, 0x29, RZ ;  /* 0x0000002900c5d810 */ /* 0x040fe20007ffe1ff */
[C---:B------:R-:W-:Y:S02]  /*43e0*/  HMMA.16816.F32 R40, R60.reuse, R48, RZ ;  /* 0x000000303c28723c */ /* 0x040fe400000018ff */
[C---:B------:R-:W-:Y:S03]  /*43f0*/  @!P4 IADD3 R198, -R0.reuse, 0x30, RZ ;  /* 0x0000003000c6c810 */ /* 0x040fe60007ffe1ff */
[C---:B------:R-:W-:Y:S01]  /*4400*/  @!P3 IADD3 R199, -R0.reuse, 0x31, RZ ;  /* 0x0000003100c7b810 */ /* 0x040fe20007ffe1ff */
[-C--:B------:R-:W-:Y:S01]  /*4410*/  HMMA.16816.F32 R44, R60, R50.reuse, RZ ;  /* 0x000000323c2c723c */ /* 0x080fe200000018ff */
[C---:B------:R-:W-:Y:S04]  /*4420*/  @!P2 IADD3 R200, -R0.reuse, -0x10, RZ ;  /* 0xfffffff000c8a810 */ /* 0x040fe80007ffe1ff */
[C---:B------:R-:W-:Y:S01]  /*4430*/  @!P6 IADD3 R201, -R0.reuse, -0xf, RZ ;  /* 0xfffffff100c9e810 */ /* 0x040fe20007ffe1ff */
[C---:B------:R-:W-:Y:S02]  /*4440*/  HMMA.16816.F32 R48, R64.reuse, R50, RZ ;  /* 0x000000324030723c */ /* 0x040fe400000018ff */
[C---:B------:R-:W-:Y:S02]  /*4450*/  @!P0 IADD3 R202, -R0.reuse, 0x38, RZ ;  /* 0x0000003800ca8810 */ /* 0x040fe40007ffe1ff */
[----:B------:R-:W-:Y:S02]  /*4460*/  PLOP3.LUT P0, PT, PT, PT, UP0, 0x80, 0x0 ;  /* 0x000000000000781c */ /* 0x000fe40003f0f008 */
[-C--:B------:R-:W-:Y:S01]  /*4470*/  HMMA.16816.F32 R52, R64, R100.reuse, RZ ;  /* 0x000000644034723c */ /* 0x080fe200000018ff */
[----:B------:R-:W-:Y:S04]  /*4480*/  @!P1 IADD3 R203, -R0, 0x39, RZ ;  /* 0x0000003900cb9810 */ /* 0x000fe80007ffe1ff */
[----:B------:R-:W-:Y:S01]  /*4490*/  I2FP.F32.S32 R0, R179 ;  /* 0x000000b300007245 */ /* 0x000fe20000201400 */
[C---:B------:R-:W-:Y:S02]  /*44a0*/  HMMA.16816.F32 R56, R60.reuse, R100, RZ ;  /* 0x000000643c38723c */ /* 0x040fe400000018ff */
[----:B------:R-:W-:Y:S03]  /*44b0*/  I2FP.F32.S32 R174, R174 ;  /* 0x000000ae00ae7245 */ /* 0x000fe60000201400 */
[----:B------:R-:W-:Y:S01]  /*44c0*/  I2FP.F32.S32 R173, R173 ;  /* 0x000000ad00ad7245 */ /* 0x000fe20000201400 */
[-C--:B------:R-:W-:Y:S01]  /*44d0*/  HMMA.16816.F32 R60, R60, R102.reuse, RZ ;  /* 0x000000663c3c723c */ /* 0x080fe200000018ff */
[----:B------:R-:W-:Y:S04]  /*44e0*/  I2FP.F32.S32 R172, R172 ;  /* 0x000000ac00ac7245 */ /* 0x000fe80000201400 */
[----:B------:R-:W-:Y:S01]  /*44f0*/  I2FP.F32.S32 R170, R170 ;  /* 0x000000aa00aa7245 */ /* 0x000fe20000201400 */
[----:B------:R-:W-:Y:S01]  /*4500*/  HMMA.16816.F32 R64, R64, R102, RZ ;  /* 0x000000664040723c */ /* 0x000fe200000018ff */
[----:B------:R-:W1:Y:S01]  /*4510*/  LDSM.16.M88.4 R100, [R108] ;  /* 0x000000006c64783b */ /* 0x000e620000000200 */
[----:B------:R-:W-:Y:S03]  /*4520*/  I2FP.F32.S32 R171, R171 ;  /* 0x000000ab00ab7245 */ /* 0x000fe60000201400 */
[----:B------:R-:W-:Y:S02]  /*4530*/  I2FP.F32.S32 R176, R176 ;  /* 0x000000b000b07245 */ /* 0x000fe40000201400 */
[----:B------:R-:W-:Y:S02]  /*4540*/  I2FP.F32.S32 R175, R175 ;  /* 0x000000af00af7245 */ /* 0x000fe40000201400 */
[----:B------:R-:W2:Y:S02]  /*4550*/  LDSM.16.M88.4 R108, [R108+0x1000] ;  /* 0x001000006c6c783b */ /* 0x000ea40000000200 */
[----:B------:R-:W-:Y:S02]  /*4560*/  I2FP.F32.S32 R178, R178 ;  /* 0x000000b200b27245 */ /* 0x000fe40000201400 */
[----:B------:R-:W-:Y:S02]  /*4570*/  I2FP.F32.S32 R177, R177 ;  /* 0x000000b100b17245 */ /* 0x000fe40000201400 */
[----:B------:R-:W-:Y:S02]  /*4580*/  I2FP.F32.S32 R180, R180 ;  /* 0x000000b400b47245 */ /* 0x000fe40000201400 */
[----:B------:R-:W-:Y:S02]  /*4590*/  I2FP.F32.S32 R182, R182 ;  /* 0x000000b600b67245 */ /* 0x000fe40000201400 */
[----:B------:R-:W-:Y:S01]  /*45a0*/  I2FP.F32.S32 R181, R181 ;  /* 0x000000b500b57245 */ /* 0x000fe20000201400 */
[-C--:B-1----:R-:W-:Y:S06]  /*45b0*/  HMMA.16816.F32 R4, R100, R104.reuse, R4 ;  /* 0x000000686404723c */ /* 0x082fec0000001804 */
[C---:B--2---:R-:W-:Y:S06]  /*45c0*/  HMMA.16816.F32 R8, R108.reuse, R104, R8 ;  /* 0x000000686c08723c */ /* 0x044fec0000001808 */
[-C--:B------:R-:W-:Y:S06]  /*45d0*/  HMMA.16816.F32 R12, R108, R106.reuse, R12 ;  /* 0x0000006a6c0c723c */ /* 0x080fec000000180c */
[C---:B------:R-:W-:Y:S01]  /*45e0*/  HMMA.16816.F32 R16, R100.reuse, R106, R16 ;  /* 0x0000006a6410723c */ /* 0x040fe20000001810 */
[----:B------:R-:W1:Y:S05]  /*45f0*/  LDSM.16.M88.4 R104, [R154+0x6c00] ;  /* 0x006c00009a68783b */ /* 0x000e6a0000000200 */
[----:B------:R-:W-:Y:S01]  /*4600*/  FFMA.FTZ R5, R174, -UR5, R5 ;  /* 0x80000005ae057c23 */ /* 0x000fe20008010005 */
[-C--:B------:R-:W-:Y:S04]  /*4610*/  HMMA.16816.F32 R20, R100, R112.reuse, R20 ;  /* 0x000000706414723c */ /* 0x080fe80000001814 */
[----:B------:R-:W-:Y:S02]  /*4620*/  FFMA.FTZ R6, R173, -UR5, R6 ;  /* 0x80000005ad067c23 */ /* 0x000fe40008010006 */
[C---:B------:R-:W-:Y:S05]  /*4630*/  HMMA.16816.F32 R24, R108.reuse, R112, R24 ;  /* 0x000000706c18723c */ /* 0x040fea0000001818 */
[----:B------:R-:W-:Y:S01]  /*4640*/  FFMA.FTZ R7, R172, -UR5, R7 ;  /* 0x80000005ac077c23 */ /* 0x000fe20008010007 */
[-C--:B------:R-:W-:Y:S05]  /*4650*/  HMMA.16816.F32 R28, R108, R114.reuse, R28 ;  /* 0x000000726c1c723c */ /* 0x080fea000000181c */
[----:B------:R-:W-:Y:S01]  /*4660*/  I2FP.F32.S32 R112, R183 ;  /* 0x000000b700707245 */ /* 0x000fe20000201400 */
[C---:B------:R-:W-:Y:S05]  /*4670*/  HMMA.16816.F32 R32, R100.reuse, R114, R32 ;  /* 0x000000726420723c */ /* 0x040fea0000001820 */
[C---:B------:R-:W-:Y:S01]  /*4680*/  FFMA.FTZ R17, R0.reuse, -UR5, R17 ;  /* 0x8000000500117c23 */ /* 0x040fe20008010011 */
[-C--:B------:R-:W-:Y:S05]  /*4690*/  HMMA.16816.F32 R36, R100, R116.reuse, R36 ;  /* 0x000000746424723c */ /* 0x080fea0000001824 */
[----:B------:R-:W-:Y:S01]  /*46a0*/  FFMA.FTZ R23, R0, -UR5, R23 ;  /* 0x8000000500177c23 */ /* 0x000fe20008010017 */
[C---:B------:R-:W-:Y:S05]  /*46b0*/  HMMA.16816.F32 R40, R108.reuse, R116, R40 ;  /* 0x000000746c28723c */ /* 0x040fea0000001828 */
[----:B------:R-:W-:Y:S01]  /*46c0*/  I2FP.F32.S32 R0, R184 ;  /* 0x000000b800007245 */ /* 0x000fe20000201400 */
[-C--:B------:R-:W-:Y:S05]  /*46d0*/  HMMA.16816.F32 R44, R108, R118.reuse, R44 ;  /* 0x000000766c2c723c */ /* 0x080fea000000182c */
[C---:B------:R-:W-:Y:S01]  /*46e0*/  FFMA.FTZ R25, R0.reuse, -UR5, R25 ;  /* 0x8000000500197c23 */ /* 0x040fe20008010019 */
[C---:B------:R-:W-:Y:S05]  /*46f0*/  HMMA.16816.F32 R48, R100.reuse, R118, R48 ;  /* 0x000000766430723c */ /* 0x040fea0000001830 */
[----:B------:R-:W-:Y:S01]  /*4700*/  FFMA.FTZ R31, R0, -UR5, R31 ;  /* 0x80000005001f7c23 */ /* 0x000fe2000801001f */
[-C--:B-1----:R-:W-:Y:S05]  /*4710*/  HMMA.16816.F32 R52, R100, R104.reuse, R52 ;  /* 0x000000686434723c */ /* 0x082fea0000001834 */
[----:B------:R-:W-:Y:S01]  /*4720*/  I2FP.F32.S32 R0, R188 ;  /* 0x000000bc00007245 */ /* 0x000fe20000201400 */
[C---:B------:R-:W-:Y:S05]  /*4730*/  HMMA.16816.F32 R56, R108.reuse, R104, R56 ;  /* 0x000000686c38723c */ /* 0x040fea0000001838 */
[C---:B------:R-:W-:Y:S01]  /*4740*/  FFMA.FTZ R33, R0.reuse, -UR5, R33 ;  /* 0x8000000500217c23 */ /* 0x040fe20008010021 */
[-C--:B------:R-:W-:Y:S05]  /*4750*/  HMMA.16816.F32 R60, R108, R106.reuse, R60 ;  /* 0x0000006a6c3c723c */ /* 0x080fea000000183c */
[----:B------:R-:W-:Y:S01]  /*4760*/  FFMA.FTZ R39, R0, -UR5, R39 ;  /* 0x8000000500277c23 */ /* 0x000fe20008010027 */
[----:B------:R-:W-:Y:S05]  /*4770*/  HMMA.16816.F32 R64, R100, R106, R64 ;  /* 0x0000006a6440723c */ /* 0x000fea0000001840 */
[----:B------:R-:W-:Y:S01]  /*4780*/  I2FP.F32.S32 R0, R192 ;  /* 0x000000c000007245 */ /* 0x000fe20000201400 */
[C---:B------:R-:W-:Y:S01]  /*4790*/  FFMA.FTZ R24, R112.reuse, -UR5, R24 ;  /* 0x8000000570187c23 */ /* 0x040fe20008010018 */
[----:B------:R-:W-:Y:S01]  /*47a0*/  FFMA.FTZ R30, R112, -UR5, R30 ;  /* 0x80000005701e7c23 */ /* 0x000fe2000801001e */
[----:B------:R-:W-:Y:S03]  /*47b0*/  I2FP.F32.S32 R112, R187 ;  /* 0x000000bb00707245 */ /* 0x000fe60000201400 */
[C---:B------:R-:W-:Y:S01]  /*47c0*/  FFMA.FTZ R41, R0.reuse, -UR5, R41 ;  /* 0x8000000500297c23 */ /* 0x040fe20008010029 */
[----:B------:R-:W-:Y:S01]  /*47d0*/  FFMA.FTZ R47, R0, -UR5, R47 ;  /* 0x80000005002f7c23 */ /* 0x000fe2000801002f */
[----:B------:R-:W-:Y:S01]  /*47e0*/  I2FP.F32.S32 R0, R196 ;  /* 0x000000c400007245 */ /* 0x000fe20000201400 */
[C---:B------:R-:W-:Y:S01]  /*47f0*/  FFMA.FTZ R32, R112.reuse, -UR5, R32 ;  /* 0x8000000570207c23 */ /* 0x040fe20008010020 */
[----:B------:R-:W-:Y:S01]  /*4800*/  I2FP.F32.S32 R100, R197 ;  /* 0x000000c500647245 */ /* 0x000fe20000201400 */
[----:B------:R-:W-:Y:S01]  /*4810*/  FFMA.FTZ R38, R112, -UR5, R38 ;  /* 0x8000000570267c23 */ /* 0x000fe20008010026 */
[----:B------:R-:W-:Y:S01]  /*4820*/  I2FP.F32.S32 R115, R185 ;  /* 0x000000b900737245 */ /* 0x000fe20000201400 */
[C---:B------:R-:W-:Y:S01]  /*4830*/  FFMA.FTZ R48, R0.reuse, -UR5, R48 ;  /* 0x8000000500307c23 */ /* 0x040fe20008010030 */
[----:B------:R-:W-:Y:S01]  /*4840*/  FFMA.FTZ R54, R0, -UR5, R54 ;  /* 0x8000000500367c23 */ /* 0x000fe20008010036 */
[----:B------:R-:W-:Y:S01]  /*4850*/  I2FP.F32.S32 R0, R200 ;  /* 0x000000c800007245 */ /* 0x000fe20000201400 */
[C---:B------:R-:W-:Y:S01]  /*4860*/  FFMA.FTZ R49, R100.reuse, -UR5, R49 ;  /* 0x8000000564317c23 */ /* 0x040fe20008010031 */
[----:B------:R-:W-:Y:S01]  /*4870*/  FFMA.FTZ R55, R100, -UR5, R55 ;  /* 0x8000000564377c23 */ /* 0x000fe20008010037 */
[----:B------:R-:W-:Y:S01]  /*4880*/  I2FP.F32.S32 R116, R186 ;  /* 0x000000ba00747245 */ /* 0x000fe20000201400 */
[----:B------:R-:W-:Y:S01]  /*4890*/  FFMA.FTZ R4, R193, -UR5, R4 ;  /* 0x80000005c1047c23 */ /* 0x000fe20008010004 */
[C---:B------:R-:W-:Y:S01]  /*48a0*/  FFMA.FTZ R56, R0.reuse, -UR5, R56 ;  /* 0x8000000500387c23 */ /* 0x040fe20008010038 */
[----:B------:R-:W-:Y:S01]  /*48b0*/  FFMA.FTZ R62, R0, -UR5, R62 ;  /* 0x80000005003e7c23 */ /* 0x000fe2000801003e */
[----:B------:R-:W-:Y:S01]  /*48c0*/  I2FP.F32.S32 R113, R189 ;  /* 0x000000bd00717245 */ /* 0x000fe20000201400 */
[----:B------:R-:W-:Y:S01]  /*48d0*/  FFMA.FTZ R11, R170, -UR5, R11 ;  /* 0x80000005aa0b7c23 */ /* 0x000fe2000801000b */
[----:B------:R-:W-:Y:S01]  /*48e0*/  I2FP.F32.S32 R114, R190 ;  /* 0x000000be00727245 */ /* 0x000fe20000201400 */
[----:B------:R-:W-:Y:S01]  /*48f0*/  FFMA.FTZ R10, R171, -UR5, R10 ;  /* 0x80000005ab0a7c23 */ /* 0x000fe2000801000a */
[----:B------:R-:W-:Y:S01]  /*4900*/  I2FP.F32.S32 R112, R191 ;  /* 0x000000bf00707245 */ /* 0x000fe20000201400 */
[C---:B------:R-:W-:Y:S01]  /*4910*/  FFMA.FTZ R8, R176.reuse, -UR5, R8 ;  /* 0x80000005b0087c23 */ /* 0x040fe20008010008 */
[----:B------:R-:W-:Y:S01]  /*4920*/  I2FP.F32.S32 R104, R194 ;  /* 0x000000c200687245 */ /* 0x000fe20000201400 */
[C---:B------:R-:W-:Y:S01]  /*4930*/  FFMA.FTZ R9, R175.reuse, -UR5, R9 ;  /* 0x80000005af097c23 */ /* 0x040fe20008010009 */
[----:B------:R-:W-:Y:S01]  /*4940*/  I2FP.F32.S32 R105, R195 ;  /* 0x000000c300697245 */ /* 0x000fe20000201400 */
[----:B------:R-:W-:Y:S01]  /*4950*/  FFMA.FTZ R14, R176, -UR5, R14 ;  /* 0x80000005b00e7c23 */ /* 0x000fe2000801000e */
        /* <DEDUP_REMOVED lines=10> */
[C---:B------:R-:W-:Y:S01]  /*4a00*/  FFMA.FTZ R16, R180.reuse, -UR5, R16 ;  /* 0x80000005b4107c23 */ /* 0x040fe20008010010 */
[----:B------:R-:W-:Y:S01]  /*4a10*/  FFMA.FTZ R22, R180, -UR5, R22 ;  /* 0x80000005b4167c23 */ /* 0x000fe20008010016 */
        /* <DEDUP_REMOVED lines=30> */
[----:B------:R-:W-:Y:S06]  /*4c00*/  @!P0 BRA `(.L_x_244) ;  /* 0x0000000000308947 */ /* 0x000fec0003800000 */
        /* <DEDUP_REMOVED lines=12> */
.L_x_244:
[----:B------:R-:W-:Y:S01]  /*4cd0*/  UIADD3 UR13, UR6, 0x1, -UR9 ;  /* 0x00000001060d7890 */ /* 0x000fe2000fffe809 */
[----:B------:R-:W-:Y:S01]  /*4ce0*/  VIADD R101, R243, UR10 ;  /* 0x0000000af3657c36 */ /* 0x000fe20008000000 */
[----:B------:R-:W-:Y:S01]  /*4cf0*/  UIADD3 UR11, -UR12, UR6, -UR9 ;  /* 0x000000060c0b7290 */ /* 0x000fe2000fffe909 */
[C---:B------:R-:W-:Y:S01]  /*4d00*/  VIADD R117, R165.reuse, 0x1 ;  /* 0x00000001a5757836 */ /* 0x040fe20000000000 */
[----:B------:R-:W-:Y:S01]  /*4d10*/  UIADD3 UR10, UR13, UR43, URZ ;  /* 0x0000002b0d0a7290 */ /* 0x000fe2000fffe03f */
[C---:B------:R-:W-:Y:S02]  /*4d20*/  VIADD R116, R165.reuse, 0x8 ;  /* 0x00000008a5747836 */ /* 0x040fe40000000000 */
[----:B------:R-:W-:Y:S01]  /*4d30*/  VIADD R115, R165, 0x9 ;  /* 0x00000009a5737836 */ /* 0x000fe20000000000 */
[----:B------:R-:W-:Y:S01]  /*4d40*/  VIADDMNMX R100, R101, UR11, RZ, !PT ;  /* 0x0000000b65647c46 */ /* 0x000fe2000f8001ff */
[C---:B------:R-:W-:Y:S01]  /*4d50*/  VIADD R114, R165.reuse, 0x10 ;  /* 0x00000010a5727836 */ /* 0x040fe20000000000 */
[----:B------:R-:W-:Y:S01]  /*4d60*/  UMOV UR13, UR12 ;  /* 0x0000000c000d7c82 */ /* 0x000fe20008000000 */
[----:B------:R-:W-:Y:S01]  /*4d70*/  IMAD.U32 R0, RZ, RZ, UR10 ;  /* 0x0000000aff007e24 */ /* 0x000fe2000f8e00ff */
[CC--:B------:R-:W-:Y:S01]  /*4d80*/  ISETP.GE.AND P0, PT, R165.reuse, R100.reuse, PT ;  /* 0x00000064a500720c */ /* 0x0c0fe20003f06270 */
[----:B------:R-:W-:Y:S01]  /*4d90*/  VIADD R113, R165, 0x11 ;  /* 0x00000011a5717836 */ /* 0x000fe20000000000 */
[----:B------:R-:W-:Y:S01]  /*4da0*/  ISETP.GE.AND P6, PT, R117, R100, PT ;  /* 0x000000647500720c */ /* 0x000fe20003fc6270 */
[----:B------:R-:W-:Y:S01]  /*4db0*/  VIADD R112, R165, 0x18 ;  /* 0x00000018a5707836 */ /* 0x000fe20000000000 */
[----:B------:R-:W-:Y:S01]  /*4dc0*/  VIADDMNMX R0, R101, R0, UR6, PT ;  /* 0x0000000665007e46 */ /* 0x000fe2000b800100 */
[C---:B------:R-:W-:Y:S01]  /*4dd0*/  VIADD R111, R165.reuse, 0x19 ;  /* 0x00000019a56f7836 */ /* 0x040fe20000000000 */
[----:B------:R-:W-:Y:S01]  /*4de0*/  ISETP.GE.AND P5, PT, R116, R100, PT ;  /* 0x000000647400720c */ /* 0x000fe20003fa6270 */
[C---:B------:R-:W-:Y:S01]  /*4df0*/  VIADD R110, R165.reuse, 0x20 ;  /* 0x00000020a56e7836 */ /* 0x040fe20000000000 */
[CC--:B------:R-:W-:Y:S01]  /*4e00*/  ISETP.GE.OR P0, PT, R165.reuse, R0.reuse, !P0 ;  /* 0x00000000a500720c */ /* 0x0c0fe20004706670 */
[----:B------:R-:W-:Y:S01]  /*4e10*/  VIADD R109, R165, 0x21 ;  /* 0x00000021a56d7836 */ /* 0x000fe20000000000 */
[----:B------:R-:W-:Y:S01]  /*4e20*/  ISETP.GE.OR P6, PT, R117, R0, !P6 ;  /* 0x000000007500720c */ /* 0x000fe200077c6670 */
        /* <DEDUP_REMOVED lines=9> */
[-C--:B------:R-:W-:Y:S01]  /*4ec0*/  ISETP.GE.AND P2, PT, R113, R100.reuse, PT ;  /* 0x000000647100720c */ /* 0x080fe20003f46270 */
[----:B------:R-:W-:Y:S01]  /*4ed0*/  VIADD R103, R165, 0x39 ;  /* 0x00000039a5677836 */ /* 0x000fe20000000000 */
[-C--:B------:R-:W-:Y:S01]  /*4ee0*/  ISETP.GE.AND P1, PT, R112, R100.reuse, PT ;  /* 0x000000647000720c */ /* 0x080fe20003f26270 */
[----:B------:R-:W-:Y:S01]  /*4ef0*/  IMAD.U32 R119, RZ, RZ, UR10 ;  /* 0x0000000aff777e24 */ /* 0x000fe2000f8e00ff */
[-C--:B------:R-:W-:Y:S01]  /*4f00*/  ISETP.GE.AND P0, PT, R111, R100.reuse, PT ;  /* 0x000000646f00720c */ /* 0x080fe20003f06270 */
[----:B------:R-:W-:Y:S01]  /*4f10*/  VIADD R102, R101, 0x40 ;  /* 0x0000004065667836 */ /* 0x000fe20000000000 */
[----:B------:R-:W-:Y:S01]  /*4f20*/  ISETP.GE.AND P6, PT, R110, R100, PT ;  /* 0x000000646e00720c */ /* 0x000fe20003fc6270 */
[----:B------:R-:W-:Y:S01]  /*4f30*/  IMAD.U32 R118, RZ, RZ, UR10 ;  /* 0x0000000aff767e24 */ /* 0x000fe2000f8e00ff */
        /* <DEDUP_REMOVED lines=191> */
.L_x_245:
        /* <DEDUP_REMOVED lines=440> */
.L_x_246:
        /* <DEDUP_REMOVED lines=119> */
.L_x_247:
        /* <DEDUP_REMOVED lines=290> */
.L_x_249:
        /* <DEDUP_REMOVED lines=19> */
.L_x_250:
        /* <DEDUP_REMOVED lines=43> */
.L_x_252:
[----:B------:R-:W-:Y:S05]  /*9420*/  BSYNC B0 ;  /* 0x0000000000007941 */ /* 0x000fea0003800000 */
.L_x_251:
        /* <DEDUP_REMOVED lines=13> */
.L_x_254:
[----:B------:R-:W-:Y:S05]  /*9500*/  BSYNC B0 ;  /* 0x0000000000007941 */ /* 0x000fea0003800000 */
.L_x_253:
[----:B-1----:R-:W1:Y:S01]  /*9510*/  LDS.128 R52, [R52+0x8000] ;  /* 0x0080000034347984 */ /* 0x002e620000000c00 */
        /* <DEDUP_REMOVED lines=26> */
.L_x_256:
[----:B------:R-:W-:Y:S05]  /*96c0*/  BSYNC B0 ;  /* 0x0000000000007941 */ /* 0x000fea0003800000 */
.L_x_255:
        /* <DEDUP_REMOVED lines=13> */
.L_x_227:
[----:B------:R-:W-:Y:S05]  /*97a0*/  BSYNC B1 ;  /* 0x0000000000017941 */ /* 0x000fea0003800000 */
.L_x_213:
        /* <DEDUP_REMOVED lines=11> */
.L_x_257:
[----:B------:R-:W-:Y:S05]  /*9860*/  EXIT ;  /* 0x000000000000794d */ /* 0x000fea0003800000 */
.L_x_259:
        /* <DEDUP_REMOVED lines=9> */
.L_x_1334:


//--------------------- .text._ZN5flash27flash_bwd_convert_dq_kernelI23Flash_bwd_kernel_traitsILi32ELi128ELi128ELi8ELi4ELi4ELi4ELb1ELb0EN7cutlass6half_tE19Flash_kernel_traitsILi32ELi128ELi128ELi8ES3_EEEEvNS_16Flash_bwd_paramsEi --------------------------
	.section	.text._ZN5flash27flash_bwd_convert_dq_kernelI23Flash_bwd_kernel_traitsILi32ELi128ELi128ELi8ELi4ELi4ELi4ELb1ELb0EN7cutlass6half_tE19Flash_kernel_traitsILi32ELi128ELi128ELi8ES3_EEEEvNS_16Flash_bwd_paramsEi,"ax",@progbits
	.align	128
        .global         _ZN5flash27flash_bwd_convert_dq_kernelI23Flash_bwd_kernel_traitsILi32ELi128ELi128ELi8ELi4ELi4ELi4ELb1ELb0EN7cutlass6half_tE19Flash_kernel_traitsILi32ELi128ELi128ELi8ES3_EEEEvNS_16Flash_bwd_paramsEi
        .type           _ZN5flash27flash_bwd_convert_dq_kernelI23Flash_bwd_kernel_traitsILi32ELi128ELi128ELi8ELi4ELi4ELi4ELb1ELb0EN7cutlass6half_tE19Flash_kernel_traitsILi32ELi128ELi128ELi8ES3_EEEEvNS_16Flash_bwd_paramsEi,@function
        .size           _ZN5flash27flash_bwd_convert_dq_kernelI23Flash_bwd_kernel_traitsILi32ELi128ELi128ELi8ELi4ELi4ELi4ELb1ELb0EN7cutlass6half_tE19Flash_kernel_traitsILi32ELi128ELi128ELi8ES3_EEEEvNS_16Flash_bwd_paramsEi,(.L_x_1335 - _ZN5flash27flash_bwd_convert_dq_kernelI23Flash_bwd_kernel_traitsILi32ELi128ELi128ELi8ELi4ELi4ELi4ELb1ELb0EN7cutlass6half_tE19Flash_kernel_traitsILi32ELi128ELi128ELi8ES3_EEEEvNS_16Flash_bwd_paramsEi)
        .other          _ZN5flash27flash_bwd_convert_dq_kernelI23Flash_bwd_kernel_traitsILi32ELi128ELi128ELi8ELi4ELi4ELi4ELb1ELb0EN7cutlass6half_tE19Flash_kernel_traitsILi32ELi128ELi128ELi8ES3_EEEEvNS_16Flash_bwd_paramsEi,@"STO_CUDA_ENTRY STV_DEFAULT"
_ZN5flash27flash_bwd_convert_dq_kernelI23Flash_bwd_kernel_traitsILi32ELi128ELi128ELi8ELi4ELi4ELi4ELb1ELb0EN7cutlass6half_tE19Flash_kernel_traitsILi32ELi128ELi128ELi8ES3_EEEEvNS_16Flash_bwd_paramsEi:
.text._ZN5flash27flash_bwd_convert_dq_kernelI23Flash_bwd_kernel_traitsILi32ELi128ELi128ELi8ELi4ELi4ELi4ELb1ELb0EN7cutlass6half_tE19Flash_kernel_traitsILi32ELi128ELi128ELi8ES3_EEEEvNS_16Flash_bwd_paramsEi:
[----:B------:R-:W-:Y:S01]  /*0000*/  LDC R1, c[0x0][0x28] ;  /* 0x00000a00ff017b82 */ /* 0x000fe20000000800 */
[----:B------:R-:W0:Y:S07]  /*0010*/  S2R R2, SR_CTAID.Y ;  /* 0x0000000000027919 */ /* 0x000e2e0000002600 */
[----:B------:R-:W0:Y:S01]  /*0020*/  LDC.64 R6, c[0x0][0x2f0] ;  /* 0x0000bc00ff067b82 */ /* 0x000e220000000a00 */
[----:B------:R-:W-:Y:S01]  /*0030*/  ULDC.64 UR4, c[0x0][0x2f0] ;  /* 0x0000bc0000047ab9 */ /* 0x000fe20000000a00 */
[----:B------:R-:W-:Y:S01]  /*0040*/  MOV R3, 0xffffffff ;  /* 0xffffffff00037802 */ /* 0x000fe20000000f00 */
[----:B------:R-:W-:Y:S01]  /*0050*/  ULDC.64 UR6, c[0x0][0x208] ;  /* 0x0000820000067ab9 */ /* 0x000fe20000000a00 */
[----:B------:R-:W-:-:S04]  /*0060*/  ISETP.NE.U32.AND P0, PT, RZ, UR4, PT ;  /* 0x00000004ff007c0c */ /* 0x000fc8000bf05070 */
[----:B------:R-:W-:Y:S01]  /*0070*/  ISETP.NE.AND.EX P0, PT, RZ, UR5, PT, P0 ;  /* 0x00000005ff007c0c */ /* 0x000fe2000bf05300 */
[----:B0-----:R-:W-:-:S12]  /*0080*/  IMAD.WIDE R6, R2, 0x4, R6 ;  /* 0x0000000402067825 */ /* 0x001fd800078e0206 */
[----:B------:R-:W2:Y:S04]  /*0090*/  @P0 LDG.E R3, desc[UR6][R6.64] ;  /* 0x0000000606030981 */ /* 0x000ea8000c1e1900 */
[----:B------:R-:W2:Y:S01]  /*00a0*/  @P0 LDG.E R0, desc[UR6][R6.64+0x4] ;  /* 0x0000040606000981 */ /* 0x000ea2000c1e1900 */
[----:B------:R-:W0:Y:S01]  /*00b0*/  S2R R4, SR_CTAID.X ;  /* 0x0000000000047919 */ /* 0x000e220000002500 */
[----:B--2---:R-:W-:Y:S02]  /*00c0*/  @P0 IADD3 R5, R0, -R3, RZ ;  /* 0x8000000300050210 */ /* 0x004fe40007ffe0ff */
[----:B0-----:R-:W-:-:S04]  /*00d0*/  SHF.L.U32 R0, R4, 0x7, RZ ;  /* 0x0000000704007819 */ /* 0x001fc800000006ff */
[----:B------:R-:W0:Y:S02]  /*00e0*/  @!P0 LDC R5, c[0x0][0x2c4] ;  /* 0x0000b100ff058b82 */ /* 0x000e240000000800 */
[----:B0-----:R-:W-:-:S13]  /*00f0*/  ISETP.GT.AND P1, PT, R5, R0, PT ;  /* 0x000000000500720c */ /* 0x001fda0003f24270 */
[----:B------:R-:W-:Y:S05]  /*0100*/  @!P1 EXIT ;  /* 0x000000000000994d */ /* 0x000fea0003800000 */
[----:B------:R-:W0:Y:S01]  /*0110*/  S2R R23, SR_TID.X ;  /* 0x0000000000177919 */ /* 0x000e220000002100 */
[----:B------:R-:W-:Y:S01]  /*0120*/  ISETP.NE.AND P1, PT, R3, -0x1, PT ;  /* 0xffffffff0300780c */ /* 0x000fe20003f25270 */
[----:B------:R-:W1:Y:S01]  /*0130*/  LDC R17, c[0x0][0x2d4] ;  /* 0x0000b500ff117b82 */ /* 0x000e620000000800 */
[----:B------:R-:W-:Y:S01]  /*0140*/  IMAD.WIDE R6, R2, 0x80, RZ ;  /* 0x0000008002067825 */ /* 0x000fe200078e02ff */
[----:B------:R-:W-:Y:S02]  /*0150*/  SHF.R.S32.HI R15, RZ, 0x1f, R0 ;  /* 0x0000001fff0f7819 */ /* 0x000fe40000011400 */
[----:B------:R-:W-:-:S04]  /*0160*/  SEL R13, R6, RZ, P0 ;  /* 0x000000ff060d7207 */ /* 0x000fc80000000000 */
[----:B------:R-:W2:Y:S01]  /*0170*/  LDC R14, c[0x0][0x270] ;  /* 0x00009c00ff0e7b82 */ /* 0x000ea20000000800 */
[----:B------:R-:W3:Y:S01]  /*0180*/  S2R R6, SR_CTAID.Z ;  /* 0x0000000000067919 */ /* 0x000ee20000002700 */
[----:B------:R-:W-:Y:S02]  /*0190*/  SEL R8, R7, RZ, P0 ;  /* 0x000000ff07087207 */ /* 0x000fe40000000000 */
[----:B------:R-:W-:-:S04]  /*01a0*/  IADD3 R13, P0, R0, R13, RZ ;  /* 0x0000000d000d7210 */ /* 0x000fc80007f1e0ff */
[----:B------:R-:W4:Y:S01]  /*01b0*/  @P1 LDC.64 R10, c[0x0][0x448] ;  /* 0x00011200ff0a1b82 */ /* 0x000f220000000a00 */
[----:B------:R-:W-:-:S07]  /*01c0*/  IADD3.X R15, R15, R8, RZ, P0, !PT ;  /* 0x000000080f0f7210 */ /* 0x000fce00007fe4ff */
[----:B------:R-:W3:Y:S01]  /*01d0*/  LDC R9, c[0x0][0x2dc] ;  /* 0x0000b700ff097b82 */ /* 0x000ee20000000800 */
[----:B-1----:R-:W-:Y:S01]  /*01e0*/  IMAD.WIDE R16, R2, R17, RZ ;  /* 0x0000001102107225 */ /* 0x002fe200078e02ff */
[----:B0-----:R-:W-:Y:S02]  /*01f0*/  SHF.R.S32.HI R0, RZ, 0x1f, R23 ;  /* 0x0000001fff007819 */ /* 0x001fe40000011417 */
[----:B--2---:R-:W-:Y:S02]  /*0200*/  SHF.R.S32.HI R25, RZ, 0x1f, R14 ;  /* 0x0000001fff197819 */ /* 0x004fe4000001140e */
[CC--:B------:R-:W-:Y:S02]  /*0210*/  LEA.HI R22, R0.reuse, R23.reuse, RZ, 0x2 ;  /* 0x0000001700167211 */ /* 0x0c0fe400078f10ff */
[----:B------:R-:W-:Y:S02]  /*0220*/  LEA.HI R19, R0, R23, RZ, 0x5 ;  /* 0x0000001700137211 */ /* 0x000fe400078f28ff */
[----:B------:R-:W-:-:S02]  /*0230*/  LOP3.LUT R18, R22, 0xfffffffc, RZ, 0xc0, !PT ;  /* 0xfffffffc16127812 */ /* 0x000fc400078ec0ff */
[----:B------:R-:W-:Y:S01]  /*0240*/  LOP3.LUT R12, R19, 0xffffffe0, RZ, 0xc0, !PT ;  /* 0xffffffe0130c7812 */ /* 0x000fe200078ec0ff */
[----:B----4-:R-:W-:Y:S01]  /*0250*/  @P1 IMAD.WIDE.U32 R20, R3, R10, RZ ;  /* 0x0000000a03141225 */ /* 0x010fe200078e00ff */
[-C--:B------:R-:W-:Y:S02]  /*0260*/  LEA.HI R0, R0, R23.reuse, RZ, 0x7 ;  /* 0x0000001700007211 */ /* 0x080fe400078f38ff */
[----:B------:R-:W-:Y:S01]  /*0270*/  IADD3 R12, -R12, R23, RZ ;  /* 0x000000170c0c7210 */ /* 0x000fe20007ffe1ff */
[----:B------:R-:W-:Y:S01]  /*0280*/  IMAD R10, R17, R14, RZ ;  /* 0x0000000e110a7224 */ /* 0x000fe200078e02ff */
[----:B------:R-:W-:Y:S01]  /*0290*/  @P1 MOV R8, R20 ;  /* 0x0000001400081202 */ /* 0x000fe20000000f00 */
[----:B------:R-:W-:Y:S01]  /*02a0*/  IMAD.IADD R18, R23, 0x1, -R18 ;  /* 0x0000000117127824 */ /* 0x000fe200078e0a12 */
[--C-:B------:R-:W-:Y:S01]  /*02b0*/  SHF.R.S32.HI R23, RZ, 0x1f, R22.reuse ;  /* 0x0000001fff177819 */ /* 0x100fe20000011416 */
[----:B------:R-:W-:Y:S01]  /*02c0*/  @P1 IMAD R7, R3, R11, R21 ;  /* 0x0000000b03071224 */ /* 0x000fe200078e0215 */
[----:B------:R-:W-:Y:S01]  /*02d0*/  SHF.R.S32.HI R22, RZ, 0x2, R22 ;  /* 0x00000002ff167819 */ /* 0x000fe20000011416 */
[C---:B------:R-:W-:Y:S01]  /*02e0*/  IMAD R27, R16.reuse, R25, R10 ;  /* 0x00000019101b7224 */ /* 0x040fe200078e020a */
[----:B------:R-:W-:Y:S01]  /*02f0*/  @P1 MOV R21, R3 ;  /* 0x0000000300151202 */ /* 0x000fe20000000f00 */
[----:B------:R-:W-:Y:S01]  /*0300*/  IMAD.WIDE.U32 R10, R16, R14, RZ ;  /* 0x0000000e100a7225 */ /* 0x000fe200078e00ff */
[----:B---3--:R-:W-:Y:S06]  /*0310*/  @P1 BRA `(.L_x_260) ;  /* 0x0000000000201947 */ /* 0x008fec0003800000 */
[----:B------:R-:W0:Y:S01]  /*0320*/  LDC.64 R20, c[0x0][0x430] ;  /* 0x00010c00ff147b82 */ /* 0x000e220000000a00 */
[----:B------:R-:W-:-:S05]  /*0330*/  SHF.R.S32.HI R3, RZ, 0x1f, R2 ;  /* 0x0000001fff037819 */ /* 0x000fca0000011402 */
[-C--:B0-----:R-:W-:Y:S02]  /*0340*/  IMAD R3, R3, R20.reuse, RZ ;  /* 0x0000001403037224 */ /* 0x081fe400078e02ff */
[----:B------:R-:W-:-:S04]  /*0350*/  IMAD.WIDE.U32 R16, R2, R20, RZ ;  /* 0x0000001402107225 */ /* 0x000fc800078e00ff */
[----:B------:R-:W-:Y:S01]  /*0360*/  IMAD R3, R2, R21, R3 ;  /* 0x0000001502037224 */ /* 0x000fe200078e0203 */
[----:B------:R-:W-:Y:S01]  /*0370*/  MOV R21, 0xffffffff ;  /* 0xffffffff00157802 */ /* 0x000fe20000000f00 */
[----:B------:R-:W-:-:S03]  /*0380*/  IMAD.MOV.U32 R8, RZ, RZ, R16 ;  /* 0x000000ffff087224 */ /* 0x000fc600078e0010 */
[----:B------:R-:W-:-:S07]  /*0390*/  IADD3 R7, R17, R3, RZ ;  /* 0x0000000311077210 */ /* 0x000fce0007ffe0ff */
.L_x_260:
[----:B------:R-:W-:Y:S01]  /*03a0*/  HFMA2.MMA R25, -RZ, RZ, 0, 0 ;  /* 0x00000000ff197435 */ /* 0x000fe200000001ff */
[----:B------:R-:W-:Y:S01]  /*03b0*/  IADD3 R16, R11, R27, RZ ;  /* 0x0000001b0b107210 */ /* 0x000fe20007ffe0ff */
[-C--:B------:R-:W-:Y:S01]  /*03c0*/  IMAD.WIDE R2, R14, R9.reuse, RZ ;  /* 0x000000090e027225 */ /* 0x080fe200078e02ff */
[----:B------:R-:W-:Y:S01]  /*03d0*/  LEA.HI R23, R23, R22, RZ, 0x3 ;  /* 0x0000001617177211 */ /* 0x000fe200078f18ff */
[----:B------:R-:W-:Y:S01]  /*03e0*/  ULDC.64 UR4, c[0x0][0x400] ;  /* 0x0001000000047ab9 */ /* 0x000fe20000000a00 */
[----:B------:R-:W-:Y:S01]  /*03f0*/  SHF.R.S32.HI R17, RZ, 0x1f, R9 ;  /* 0x0000001fff117819 */ /* 0x000fe20000011409 */
[----:B------:R-:W-:Y:S01]  /*0400*/  IMAD R16, R16, R9, RZ ;  /* 0x0000000910107224 */ /* 0x000fe200078e02ff */
[--C-:B------:R-:W-:Y:S01]  /*0410*/  SHF.R.S32.HI R20, RZ, 0x5, R19.reuse ;  /* 0x00000005ff147819 */ /* 0x100fe20000011413 */
[----:B------:R-:W-:Y:S01]  /*0420*/  IMAD R11, R3, R21, RZ ;  /* 0x00000015030b7224 */ /* 0x000fe200078e02ff */
[----:B------:R-:W-:Y:S01]  /*0430*/  SHF.R.S32.HI R19, RZ, 0x1f, R19 ;  /* 0x0000001fff137819 */ /* 0x000fe20000011413 */
[----:B------:R-:W-:Y:S01]  /*0440*/  IMAD R27, R17, R10, R16 ;  /* 0x0000000a111b7224 */ /* 0x000fe200078e0210 */
[----:B------:R-:W-:Y:S01]  /*0450*/  LOP3.LUT R23, R23, 0xfffffff8, RZ, 0xc0, !PT ;  /* 0xfffffff817177812 */ /* 0x000fe200078ec0ff */
[----:B------:R-:W-:Y:S01]  /*0460*/  IMAD R25, R2, R25, R11 ;  /* 0x0000001902197224 */ /* 0x000fe200078e020b */
[----:B------:R-:W-:Y:S01]  /*0470*/  LEA.HI R19, R19, R20, RZ, 0x2 ;  /* 0x0000001413137211 */ /* 0x000fe200078f10ff */
[----:B------:R-:W-:Y:S01]  /*0480*/  IMAD.WIDE.U32 R10, R10, R9, RZ ;  /* 0x000000090a0a7225 */ /* 0x000fe200078e00ff */
[----:B------:R-:W-:-:S02]  /*0490*/  IADD3 R22, R22, -R23, RZ ;  /* 0x8000001716167210 */ /* 0x000fc40007ffe0ff */
[----:B------:R-:W-:Y:S02]  /*04a0*/  CS2R R28, SRZ ;  /* 0x00000000001c7805 */ /* 0x000fe4000001ff00 */
[----:B------:R-:W-:Y:S01]  /*04b0*/  LOP3.LUT R23, R19, 0x7ffffc, RZ, 0xc0, !PT ;  /* 0x007ffffc13177812 */ /* 0x000fe200078ec0ff */
[----:B------:R-:W-:Y:S01]  /*04c0*/  IMAD.WIDE.U32 R16, R2, R21, RZ ;  /* 0x0000001502107225 */ /* 0x000fe200078e00ff */
[----:B------:R-:W-:Y:S02]  /*04d0*/  LEA.HI R21, R22, R22, RZ, 0x1 ;  /* 0x0000001616157211 */ /* 0x000fe400078f08ff */
[----:B------:R-:W-:Y:S01]  /*04e0*/  IADD3 R24, R11, R27, RZ ;  /* 0x0000001b0b187210 */ /* 0x000fe20007ffe0ff */
[-C--:B------:R-:W-:Y:S01]  /*04f0*/  IMAD R19, R6, R9.reuse, RZ ;  /* 0x0000000906137224 */ /* 0x080fe200078e02ff */
[----:B------:R-:W-:Y:S01]  /*0500*/  SEL R10, R10, R16, !P1 ;  /* 0x000000100a0a7207 */ /* 0x000fe20004800000 */
[----:B------:R-:W-:Y:S01]  /*0510*/  IMAD R9, R14, R9, RZ ;  /* 0x000000090e097224 */ /* 0x000fe200078e02ff */
[----:B------:R-:W-:Y:S01]  /*0520*/  LOP3.LUT R11, R21, 0x7fffffe, RZ, 0xc0, !PT ;  /* 0x07fffffe150b7812 */ /* 0x000fe200078ec0ff */
[----:B------:R-:W-:Y:S01]  /*0530*/  IMAD R14, R15, R2, RZ ;  /* 0x000000020f0e7224 */ /* 0x000fe200078e02ff */
[----:B------:R-:W-:Y:S01]  /*0540*/  @P1 IADD3 R24, R17, R25, RZ ;  /* 0x0000001911181210 */ /* 0x000fe20007ffe0ff */
[----:B------:R-:W-:Y:S01]  /*0550*/  IMAD R15, R9, R20, R12 ;  /* 0x00000014090f7224 */ /* 0x000fe200078e020c */
[----:B------:R-:W-:Y:S01]  /*0560*/  IADD3 R10, P0, R19, R10, RZ ;  /* 0x0000000a130a7210 */ /* 0x000fe20007f1e0ff */
[----:B------:R-:W-:Y:S01]  /*0570*/  IMAD R12, R3, R13, R14 ;  /* 0x0000000d030c7224 */ /* 0x000fe200078e020e */
[----:B------:R-:W-:Y:S01]  /*0580*/  IADD3 R17, R22, -R11, RZ ;  /* 0x8000000b16117210 */ /* 0x000fe20007ffe0ff */
[----:B------:R-:W-:Y:S01]  /*0590*/  IMAD.IADD R23, R20, 0x1, -R23 ;  /* 0x0000000114177824 */ /* 0x000fe200078e0a17 */
[----:B------:R-:W-:Y:S01]  /*05a0*/  LEA.HI.X.SX32 R11, R19, R24, 0x1, P0 ;  /* 0x00000018130b7211 */ /* 0x000fe200000f0eff */
[----:B------:R-:W-:Y:S01]  /*05b0*/  HFMA2.MMA R24, -RZ, RZ, 0, 0 ;  /* 0x00000000ff187435 */ /* 0x000fe200000001ff */
[----:B------:R-:W-:Y:S01]  /*05c0*/  SHF.R.S32.HI R21, RZ, 0x1, R21 ;  /* 0x00000001ff157819 */ /* 0x000fe20000011415 */
[----:B------:R-:W-:Y:S01]  /*05d0*/  IMAD.MOV.U32 R25, RZ, RZ, RZ ;  /* 0x000000ffff197224 */ /* 0x000fe200078e00ff */
[----:B------:R-:W-:Y:S01]  /*05e0*/  SHF.R.U32.HI R0, RZ, 0x4, R0 ;  /* 0x00000004ff007819 */ /* 0x000fe20000011600 */
[----:B------:R-:W-:Y:S01]  /*05f0*/  IMAD.WIDE.U32 R2, R2, R13, R10 ;  /* 0x0000000d02027225 */ /* 0x000fe200078e000a */
[----:B------:R-:W-:Y:S01]  /*0600*/  SHF.R.S32.HI R13, RZ, 0x1f, R15 ;  /* 0x0000001fff0d7819 */ /* 0x000fe2000001140f */
[----:B------:R-:W0:Y:S01]  /*0610*/  LDC R11, c[0x0][0x490] ;  /* 0x00012400ff0b7b82 */ /* 0x000e220000000800 */
[----:B------:R-:W-:Y:S01]  /*0620*/  LEA R18, R23, R18, 0x8 ;  /* 0x0000001217127211 */ /* 0x000fe200078e40ff */
[----:B------:R-:W-:Y:S01]  /*0630*/  IMAD.SHL.U32 R21, R21, 0x40, RZ ;  /* 0x0000004015157824 */ /* 0x000fe200078e00ff */
[----:B------:R-:W-:-:S02]  /*0640*/  IADD3 R15, P0, R15, R2, RZ ;  /* 0x000000020f0f7210 */ /* 0x000fc40007f1e0ff */
[----:B------:R-:W-:Y:S02]  /*0650*/  CS2R R22, SRZ ;  /* 0x0000000000167805 */ /* 0x000fe4000001ff00 */
[----:B------:R-:W-:Y:S02]  /*0660*/  LEA R17, R17, R18, 0x4 ;  /* 0x0000001211117211 */ /* 0x000fe400078e20ff */
[----:B------:R-:W-:Y:S02]  /*0670*/  CS2R R26, SRZ ;  /* 0x00000000001a7805 */ /* 0x000fe4000001ff00 */
[----:B------:R-:W-:Y:S02]  /*0680*/  IADD3.X R12, R13, R3, R12, P0, !PT ;  /* 0x000000030d0c7210 */ /* 0x000fe400007fe40c */
[----:B------:R-:W-:Y:S02]  /*0690*/  LEA R2, P0, R15, UR4, 0x2 ;  /* 0x000000040f027c11 */ /* 0x000fe4000f8010ff */
[----:B------:R-:W-:-:S02]  /*06a0*/  LOP3.LUT R21, R21, 0xc0, RZ, 0xc0, !PT ;  /* 0x000000c015157812 */ /* 0x000fc400078ec0ff */
[----:B------:R-:W-:Y:S02]  /*06b0*/  LEA.HI.X R3, R15, UR5, R12, 0x2, P0 ;  /* 0x000000050f037c11 */ /* 0x000fe400080f140c */
[----:B------:R-:W-:Y:S02]  /*06c0*/  CS2R R14, SRZ ;  /* 0x00000000000e7805 */ /* 0x000fe4000001ff00 */
[----:B------:R-:W-:Y:S02]  /*06d0*/  LOP3.LUT R0, R21, 0x8, R0, 0xf8, !PT ;  /* 0x0000000815007812 */ /* 0x000fe400078ef800 */
[----:B------:R-:W-:Y:S02]  /*06e0*/  SHF.R.U32.HI R21, RZ, 0x3, R21 ;  /* 0x00000003ff157819 */ /* 0x000fe40000011615 */
[----:B------:R-:W-:Y:S02]  /*06f0*/  MOV R12, RZ ;  /* 0x000000ff000c7202 */ /* 0x000fe40000000f00 */
[----:B------:R-:W-:-:S02]  /*0700*/  LOP3.LUT R0, R0, R21, RZ, 0x3c, !PT ;  /* 0x0000001500007212 */ /* 0x000fc400078e3cff */
[----:B------:R-:W-:Y:S02]  /*0710*/  CS2R R20, SRZ ;  /* 0x0000000000147805 */ /* 0x000fe4000001ff00 */
[----:B0-----:R-:W-:Y:S02]  /*0720*/  ISETP.GE.AND P0, PT, R11, 0x1, PT ;  /* 0x000000010b00780c */ /* 0x001fe40003f06270 */
[----:B------:R-:W-:Y:S02]  /*0730*/  LEA R10, R17, R0, 0x1 ;  /* 0x00000000110a7211 */ /* 0x000fe400078e08ff */
[----:B------:R-:W-:Y:S02]  /*0740*/  CS2R R16, SRZ ;  /* 0x0000000000107805 */ /* 0x000fe4000001ff00 */
[----:B------:R-:W-:-:S07]  /*0750*/  MOV R0, RZ ;  /* 0x000000ff00007202 */ /* 0x000fce0000000f00 */
[----:B------:R-:W-:Y:S05]  /*0760*/  @!P0 BRA `(.L_x_261) ;  /* 0x0000000800b88947 */ /* 0x000fea0003800000 */
[----:B------:R-:W0:Y:S01]  /*0770*/  LDC R13, c[0x0][0x490] ;  /* 0x00012400ff0d7b82 */ /* 0x000e220000000800 */
[----:B------:R-:W-:Y:S02]  /*0780*/  ISETP.NE.AND P1, PT, R11, 0x1, PT ;  /* 0x000000010b00780c */ /* 0x000fe40003f25270 */
[----:B------:R-:W-:Y:S02]  /*0790*/  MOV R20, RZ ;  /* 0x000000ff00147202 */ /* 0x000fe40000000f00 */
[----:B0-----:R-:W-:-:S09]  /*07a0*/  LOP3.LUT P0, RZ, R13, 0x1, RZ, 0xc0, !PT ;  /* 0x000000010dff7812 */ /* 0x001fd2000780c0ff */
[----:B------:R-:W-:Y:S05]  /*07b0*/  @!P1 BRA `(.L_x_262) ;  /* 0x0000000400e09947 */ /* 0x000fea0003800000 */
[----:B------:R-:W0:Y:S01]  /*07c0*/  LDC.64 R18, c[0x0][0x488] ;  /* 0x00012200ff127b82 */ /* 0x000e220000000a00 */
[----:B------:R-:W-:Y:S01]  /*07d0*/  LOP3.LUT R0, R11, 0x1, RZ, 0xc0, !PT ;  /* 0x000000010b007812 */ /* 0x000fe200078ec0ff */
[----:B------:R-:W-:Y:S01]  /*07e0*/  HFMA2.MMA R12, -RZ, RZ, 0, 0 ;  /* 0x00000000ff0c7435 */ /* 0x000fe200000001ff */
[----:B------:R-:W-:Y:S02]  /*07f0*/  CS2R R20, SRZ ;  /* 0x0000000000147805 */ /* 0x000fe4000001ff00 */
[----:B------:R-:W-:Y:S02]  /*0800*/  CS2R R16, SRZ ;  /* 0x0000000000107805 */ /* 0x000fe4000001ff00 */
[----:B------:R-:W-:Y:S02]  /*0810*/  IADD3 R11, -R0, R11, RZ ;  /* 0x0000000b000b7210 */ /* 0x000fe40007ffe1ff */
[----:B------:R-:W-:Y:S02]  /*0820*/  CS2R R14, SRZ ;  /* 0x00000000000e7805 */ /* 0x000fe4000001ff00 */
[----:B------:R-:W-:-:S02]  /*0830*/  CS2R R22, SRZ ;  /* 0x0000000000167805 */ /* 0x000fc4000001ff00 */
[----:B------:R-:W-:Y:S02]  /*0840*/  CS2R R24, SRZ ;  /* 0x0000000000187805 */ /* 0x000fe4000001ff00 */
[----:B------:R-:W-:Y:S02]  /*0850*/  CS2R R26, SRZ ;  /* 0x00000000001a7805 */ /* 0x000fe4000001ff00 */
[----:B------:R-:W-:Y:S01]  /*0860*/  CS2R R28, SRZ ;  /* 0x00000000001c7805 */ /* 0x000fe2000001ff00 */
[----:B------:R-:W-:-:S07]  /*0870*/  IMAD.MOV.U32 R0, RZ, RZ, RZ ;  /* 0x000000ffff007224 */ /* 0x000fce00078e00ff */
.L_x_263:
[----:B------:R-:W-:-:S04]  /*0880*/  SHF.L.U32 R13, R9, 0x3, RZ ;  /* 0x00000003090d7819 */ /* 0x000fc800000006ff */
[----:B------:R-:W-:Y:S02]  /*0890*/  SHF.R.S32.HI R30, RZ, 0x1f, R13 ;  /* 0x0000001fff1e7819 */ /* 0x000fe4000001140d */
[C---:B------:R-:W-:Y:S02]  /*08a0*/  LEA R34, P1, R13.reuse, R2, 0x2 ;  /* 0x000000020d227211 */ /* 0x040fe400078210ff */
[----:B------:R-:W-:-:S04]  /*08b0*/  SHF.L.U64.HI R30, R13, 0x2, R30 ;  /* 0x000000020d1e7819 */ /* 0x000fc8000001021e */
[----:B------:R-:W-:-:S03]  /*08c0*/  IADD3.X R35, R3, R30, RZ, P1, !PT ;  /* 0x0000001e03237210 */ /* 0x000fc60000ffe4ff */
[C---:B------:R-:W-:Y:S02]  /*08d0*/  IMAD.WIDE R36, R9.reuse, 0x20, R34 ;  /* 0x0000002009247825 */ /* 0x040fe400078e0222 */
[----:B------:R-:W2:Y:S04]  /*08e0*/  LDG.E R34, desc[UR6][R34.64] ;  /* 0x0000000622227981 */ /* 0x000ea8000c1e1900 */
[----:B------:R-:W3:Y:S01]  /*08f0*/  LDG.E R35, desc[UR6][R36.64] ;  /* 0x0000000624237981 */ /* 0x000ee2000c1e1900 */
[----:B------:R-:W-:-:S05]  /*0900*/  IMAD.WIDE R32, R9, 0x20, R36 ;  /* 0x0000002009207825 */ /* 0x000fca00078e0224 */
[----:B------:R1:W4:Y:S02]  /*0910*/  LDG.E R30, desc[UR6][R32.64] ;  /* 0x00000006201e7981 */ /* 0x000324000c1e1900 */
[----:B-1----:R-:W-:-:S05]  /*0920*/  IMAD.WIDE R32, R9, 0x20, R32 ;  /* 0x0000002009207825 */ /* 0x002fca00078e0220 */
[----:B------:R-:W5:Y:S01]  /*0930*/  LDG.E R31, desc[UR6][R32.64] ;  /* 0x00000006201f7981 */ /* 0x000f62000c1e1900 */
[----:B--2---:R-:W-:Y:S01]  /*0940*/  FADD.FTZ R29, R34, R29 ;  /* 0x0000001d221d7221 */ /* 0x004fe20000010000 */
[----:B---3--:R-:W-:Y:S01]  /*0950*/  FADD.FTZ R28, R35, R28 ;  /* 0x0000001c231c7221 */ /* 0x008fe20000010000 */
[----:B------:R-:W-:-:S04]  /*0960*/  IMAD.WIDE R34, R9, 0x20, R32 ;  /* 0x0000002009227825 */ /* 0x000fc800078e0220 */
[----:B----4-:R-:W-:Y:S01]  /*0970*/  FADD.FTZ R27, R30, R27 ;  /* 0x0000001b1e1b7221 */ /* 0x010fe20000010000 */
[----:B------:R-:W-:Y:S02]  /*0980*/  IMAD.WIDE R36, R9, 0x20, R34 ;  /* 0x0000002009247825 */ /* 0x000fe400078e0222 */
[----:B------:R-:W2:Y:S04]  /*0990*/  LDG.E R34, desc[UR6][R34.64] ;  /* 0x0000000622227981 */ /* 0x000ea8000c1e1900 */
[----:B------:R1:W3:Y:S01]  /*09a0*/  LDG.E R35, desc[UR6][R36.64] ;  /* 0x0000000624237981 */ /* 0x0002e2000c1e1900 */
[----:B-----5:R-:W-:Y:S01]  /*09b0*/  FADD.FTZ R26, R31, R26 ;  /* 0x0000001a1f1a7221 */ /* 0x020fe20000010000 */
[----:B-1----:R-:W-:-:S05]  /*09c0*/  IMAD.WIDE R36, R9, 0x20, R36 ;  /* 0x0000002009247825 */ /* 0x002fca00078e0224 */
[----:B------:R1:W4:Y:S01]  /*09d0*/  LDG.E R32, desc[UR6][R36.64] ;  /* 0x0000000624207981 */ /* 0x000322000c1e1900 */
[----:B------:R-:W-:-:S05]  /*09e0*/  IMAD.WIDE R30, R9, 0x20, R36 ;  /* 0x00000020091e7825 */ /* 0x000fca00078e0224 */
[----:B------:R5:W4:Y:S01]  /*09f0*/  LDG.E R33, desc[UR6][R30.64] ;  /* 0x000000061e217981 */ /* 0x000b22000c1e1900 */
[----:B-1----:R-:W-:-:S04]  /*0a00*/  IMAD.WIDE R36, R9, 0x20, R30 ;  /* 0x0000002009247825 */ /* 0x002fc800078e021e */
[----:B-----5:R-:W-:-:S04]  /*0a10*/  IMAD.WIDE R30, R9, 0x20, R36 ;  /* 0x00000020091e7825 */ /* 0x020fc800078e0224 */
[----:B--2---:R-:W-:Y:S02]  /*0a20*/  FADD.FTZ R25, R34, R25 ;  /* 0x0000001922197221 */ /* 0x004fe40000010000 */
[----:B------:R1:W2:Y:S01]  /*0a30*/  LDG.E R34, desc[UR6][R36.64] ;  /* 0x0000000624227981 */ /* 0x0002a2000c1e1900 */
[----:B---3--:R-:W-:-:S03]  /*0a40*/  FADD.FTZ R24, R35, R24 ;  /* 0x0000001823187221 */ /* 0x008fc60000010000 */
[----:B------:R3:W5:Y:S01]  /*0a50*/  LDG.E R35, desc[UR6][R30.64] ;  /* 0x000000061e237981 */ /* 0x000762000c1e1900 */
[----:B-1----:R-:W-:-:S04]  /*0a60*/  IMAD.WIDE R36, R9, 0x20, R30 ;  /* 0x0000002009247825 */ /* 0x002fc800078e021e */
[----:B----4-:R-:W-:Y:S02]  /*0a70*/  FADD.FTZ R22, R33, R22 ;  /* 0x0000001621167221 */ /* 0x010fe40000010000 */
[----:B------:R1:W4:Y:S01]  /*0a80*/  LDG.E R33, desc[UR6][R36.64] ;  /* 0x0000000624217981 */ /* 0x000322000c1e1900 */
[----:B---3--:R-:W-:-:S04]  /*0a90*/  IMAD.WIDE R30, R9, 0x20, R36 ;  /* 0x00000020091e7825 */ /* 0x008fc800078e0224 */
[----:B------:R-:W-:Y:S02]  /*0aa0*/  FADD.FTZ R23, R32, R23 ;  /* 0x0000001720177221 */ /* 0x000fe40000010000 */
[----:B------:R-:W3:Y:S01]  /*0ab0*/  LDG.E R32, desc[UR6][R30.64] ;  /* 0x000000061e207981 */ /* 0x000ee2000c1e1900 */
[----:B--2---:R-:W-:Y:S01]  /*0ac0*/  FADD.FTZ R21, R34, R21 ;  /* 0x0000001522157221 */ /* 0x004fe20000010000 */
[----:B-----5:R-:W-:Y:S01]  /*0ad0*/  FADD.FTZ R12, R35, R12 ;  /* 0x0000000c230c7221 */ /* 0x020fe20000010000 */
[C---:B------:R-:W-:Y:S02]  /*0ae0*/  IMAD.WIDE R34, R9.reuse, 0x20, R30 ;  /* 0x0000002009227825 */ /* 0x040fe400078e021e */
[----:B------:R-:W2:Y:S02]  /*0af0*/  LDG.E R31, desc[UR6][R2.64] ;  /* 0x00000006021f7981 */ /* 0x000ea4000c1e1900 */
[----:B-1----:R-:W-:-:S05]  /*0b00*/  IMAD.WIDE R36, R9, 0x20, R34 ;  /* 0x0000002009247825 */ /* 0x002fca00078e0222 */
[----:B------:R1:W5:Y:S01]  /*0b10*/  LDG.E R30, desc[UR6][R36.64] ;  /* 0x00000006241e7981 */ /* 0x000362000c1e1900 */
[----:B----4-:R-:W-:-:S03]  /*0b20*/  FADD.FTZ R14, R33, R14 ;  /* 0x0000000e210e7221 */ /* 0x010fc60000010000 */
[----:B------:R-:W4:Y:S01]  /*0b30*/  LDG.E R33, desc[UR6][R34.64] ;  /* 0x0000000622217981 */ /* 0x000f22000c1e1900 */
[----:B-1----:R-:W-:-:S05]  /*0b40*/  IMAD.WIDE R36, R9, 0x20, R36 ;  /* 0x0000002009247825 */ /* 0x002fca00078e0224 */
[----:B------:R1:W2:Y:S01]  /*0b50*/  LDG.E R35, desc[UR6][R36.64] ;  /* 0x0000000624237981 */ /* 0x0002a2000c1e1900 */
[----:B---3--:R-:W-:Y:S01]  /*0b60*/  FADD.FTZ R15, R32, R15 ;  /* 0x0000000f200f7221 */ /* 0x008fe20000010000 */
[----:B0-----:R-:W-:Y:S01]  /*0b70*/  LEA R32, P1, R18, R2, 0x2 ;  /* 0x0000000212207211 */ /* 0x001fe200078210ff */
[----:B-----5:R-:W-:Y:S01]  /*0b80*/  FADD.FTZ R17, R30, R17 ;  /* 0x000000111e117221 */ /* 0x020fe20000010000 */
[C---:B------:R-:W-:Y:S01]  /*0b90*/  SHF.L.U64.HI R30, R18.reuse, 0x1, R19 ;  /* 0x00000001121e7819 */ /* 0x040fe20000010213 */
[----:B----4-:R-:W-:Y:S01]  /*0ba0*/  FADD.FTZ R16, R33, R16 ;  /* 0x0000001021107221 */ /* 0x010fe20000010000 */
[----:B------:R-:W-:-:S04]  /*0bb0*/  SHF.L.U32 R33, R18, 0x1, RZ ;  /* 0x0000000112217819 */ /* 0x000fc800000006ff */
[C---:B------:R-:W-:Y:S02]  /*0bc0*/  LEA R2, P2, R33.reuse, R2, 0x2 ;  /* 0x0000000221027211 */ /* 0x040fe400078410ff */
[----:B------:R-:W-:Y:S02]  /*0bd0*/  SHF.L.U64.HI R30, R33, 0x2, R30 ;  /* 0x00000002211e7819 */ /* 0x000fe4000001021e */
[----:B------:R-:W-:-:S03]  /*0be0*/  LEA.HI.X R33, R18, R3, R19, 0x2, P1 ;  /* 0x0000000312217211 */ /* 0x000fc600008f1413 */
[----:B-1----:R-:W-:Y:S02]  /*0bf0*/  IMAD.WIDE R36, R13, 0x4, R32 ;  /* 0x000000040d247825 */ /* 0x002fe400078e0220 */
[----:B------:R-:W3:Y:S04]  /*0c00*/  LDG.E R32, desc[UR6][R32.64] ;  /* 0x0000000620207981 */ /* 0x000ee8000c1e1900 */
[----:B------:R0:W4:Y:S01]  /*0c10*/  LDG.E R33, desc[UR6][R36.64] ;  /* 0x0000000624217981 */ /* 0x000122000c1e1900 */
[----:B--2---:R-:W-:Y:S01]  /*0c20*/  FADD.FTZ R20, R35, R20 ;  /* 0x0000001423147221 */ /* 0x004fe20000010000 */
[----:B0-----:R-:W-:Y:S01]  /*0c30*/  IMAD.WIDE R36, R13, 0x4, R36 ;  /* 0x000000040d247825 */ /* 0x001fe200078e0224 */
[----:B------:R-:W-:-:S03]  /*0c40*/  IADD3.X R3, R3, R30, RZ, P2, !PT ;  /* 0x0000001e03037210 */ /* 0x000fc600017fe4ff */
[----:B------:R-:W-:Y:S02]  /*0c50*/  FADD.FTZ R0, R31, R0 ;  /* 0x000000001f007221 */ /* 0x000fe40000010000 */
[----:B------:R-:W2:Y:S01]  /*0c60*/  LDG.E R31, desc[UR6][R36.64] ;  /* 0x00000006241f7981 */ /* 0x000ea2000c1e1900 */
[----:B------:R-:W-:-:S05]  /*0c70*/  IMAD.WIDE R34, R13, 0x4, R36 ;  /* 0x000000040d227825 */ /* 0x000fca00078e0224 */
[----:B------:R0:W5:Y:S02]  /*0c80*/  LDG.E R30, desc[UR6][R34.64] ;  /* 0x00000006221e7981 */ /* 0x000164000c1e1900 */
[----:B0-----:R-:W-:-:S04]  /*0c90*/  IMAD.WIDE R34, R13, 0x4, R34 ;  /* 0x000000040d227825 */ /* 0x001fc800078e0222 */
[----:B------:R-:W-:-:S04]  /*0ca0*/  IMAD.WIDE R36, R13, 0x4, R34 ;  /* 0x000000040d247825 */ /* 0x000fc800078e0222 */
[----:B---3--:R-:W-:Y:S02]  /*0cb0*/  FADD.FTZ R0, R0, R32 ;  /* 0x0000002000007221 */ /* 0x008fe40000010000 */
[----:B------:R0:W3:Y:S01]  /*0cc0*/  LDG.E R32, desc[UR6][R36.64] ;  /* 0x0000000624207981 */ /* 0x0000e2000c1e1900 */
[----:B----4-:R-:W-:-:S03]  /*0cd0*/  FADD.FTZ R29, R29, R33 ;  /* 0x000000211d1d7221 */ /* 0x010fc60000010000 */
[----:B------:R1:W4:Y:S01]  /*0ce0*/  LDG.E R33, desc[UR6][R34.64] ;  /* 0x0000000622217981 */ /* 0x000322000c1e1900 */
[----:B0-----:R-:W-:-:S04]  /*0cf0*/  IMAD.WIDE R36, R13, 0x4, R36 ;  /* 0x000000040d247825 */ /* 0x001fc800078e0224 */
[----:B-1----:R-:W-:-:S04]  /*0d00*/  IMAD.WIDE R34, R13, 0x4, R36 ;  /* 0x000000040d227825 */ /* 0x002fc800078e0224 */
[----:B--2---:R-:W-:Y:S02]  /*0d10*/  FADD.FTZ R28, R28, R31 ;  /* 0x0000001f1c1c7221 */ /* 0x004fe40000010000 */
[----:B------:R-:W2:Y:S01]  /*0d20*/  LDG.E R31, desc[UR6][R36.64] ;  /* 0x00000006241f7981 */ /* 0x000ea2000c1e1900 */
[----:B-----5:R-:W-:-:S03]  /*0d30*/  FADD.FTZ R27, R27, R30 ;  /* 0x0000001e1b1b7221 */ /* 0x020fc60000010000 */
[----:B------:R0:W5:Y:S01]  /*0d40*/  LDG.E R30, desc[UR6][R34.64] ;  /* 0x00000006221e7981 */ /* 0x000162000c1e1900 */
[----:B---3--:R-:W-:Y:S01]  /*0d50*/  FADD.FTZ R25, R25, R32 ;  /* 0x0000002019197221 */ /* 0x008fe20000010000 */
[----:B----4-:R-:W-:Y:S01]  /*0d60*/  FADD.FTZ R26, R26, R33 ;  /* 0x000000211a1a7221 */ /* 0x010fe20000010000 */
[----:B------:R-:W-:-:S04]  /*0d70*/  IMAD.WIDE R32, R13, 0x4, R34 ;  /* 0x000000040d207825 */ /* 0x000fc800078e0222 */
[C---:B0-----:R-:W-:Y:S02]  /*0d80*/  IMAD.WIDE R34, R13.reuse, 0x4, R32 ;  /* 0x000000040d227825 */ /* 0x041fe400078e0220 */
[----:B------:R-:W3:Y:S02]  /*0d90*/  LDG.E R33, desc[UR6][R32.64] ;  /* 0x0000000620217981 */ /* 0x000ee4000c1e1900 */
[----:B------:R-:W-:-:S04]  /*0da0*/  IMAD.WIDE R36, R13, 0x4, R34 ;  /* 0x000000040d247825 */ /* 0x000fc800078e0222 */
[----:B--2---:R-:W-:Y:S02]  /*0db0*/  FADD.FTZ R24, R24, R31 ;  /* 0x0000001f18187221 */ /* 0x004fe40000010000 */
[----:B------:R0:W2:Y:S01]  /*0dc0*/  LDG.E R31, desc[UR6][R36.64] ;  /* 0x00000006241f7981 */ /* 0x0000a2000c1e1900 */
[----:B-----5:R-:W-:-:S03]  /*0dd0*/  FADD.FTZ R23, R23, R30 ;  /* 0x0000001e17177221 */ /* 0x020fc60000010000 */
[----:B------:R-:W4:Y:S01]  /*0de0*/  LDG.E R30, desc[UR6][R34.64] ;  /* 0x00000006221e7981 */ /* 0x000f22000c1e1900 */
[----:B0-----:R-:W-:-:S05]  /*0df0*/  IMAD.WIDE R36, R13, 0x4, R36 ;  /* 0x000000040d247825 */ /* 0x001fca00078e0224 */
[----:B------:R-:W5:Y:S01]  /*0e00*/  LDG.E R35, desc[UR6][R36.64] ;  /* 0x0000000624237981 */ /* 0x000f62000c1e1900 */
[----:B---3--:R-:W-:Y:S01]  /*0e10*/  FADD.FTZ R22, R22, R33 ;  /* 0x0000002116167221 */ /* 0x008fe20000010000 */
[----:B------:R-:W-:-:S04]  /*0e20*/  IMAD.WIDE R32, R13, 0x4, R36 ;  /* 0x000000040d207825 */ /* 0x000fc800078e0224 */
[----:B--2---:R-:W-:Y:S01]  /*0e30*/  FADD.FTZ R12, R12, R31 ;  /* 0x0000001f0c0c7221 */ /* 0x004fe20000010000 */
[----:B----4-:R-:W-:Y:S01]  /*0e40*/  FADD.FTZ R21, R21, R30 ;  /* 0x0000001e15157221 */ /* 0x010fe20000010000 */
[C---:B------:R-:W-:Y:S02]  /*0e50*/  IMAD.WIDE R30, R13.reuse, 0x4, R32 ;  /* 0x000000040d1e7825 */ /* 0x040fe400078e0220 */
[----:B------:R-:W2:Y:S02]  /*0e60*/  LDG.E R32, desc[UR6][R32.64] ;  /* 0x0000000620207981 */ /* 0x000ea4000c1e1900 */
[----:B-----5:R-:W-:Y:S01]  /*0e70*/  FADD.FTZ R14, R14, R35 ;  /* 0x000000230e0e7221 */ /* 0x020fe20000010000 */
[C---:B------:R-:W-:Y:S01]  /*0e80*/  IMAD.WIDE R34, R13.reuse, 0x4, R30 ;  /* 0x000000040d227825 */ /* 0x040fe200078e021e */
[----:B------:R0:W3:Y:S03]  /*0e90*/  LDG.E R33, desc[UR6][R30.64] ;  /* 0x000000061e217981 */ /* 0x0000e6000c1e1900 */
[----:B0-----:R-:W-:-:S02]  /*0ea0*/  IMAD.WIDE R30, R13, 0x4, R34 ;  /* 0x000000040d1e7825 */ /* 0x001fc400078e0222 */
[----:B------:R-:W4:Y:S04]  /*0eb0*/  LDG.E R34, desc[UR6][R34.64] ;  /* 0x0000000622227981 */ /* 0x000f28000c1e1900 */
[----:B------:R-:W5:Y:S01]  /*0ec0*/  LDG.E R13, desc[UR6][R30.64] ;  /* 0x000000061e0d7981 */ /* 0x000f62000c1e1900 */
[----:B------:R-:W-:-:S05]  /*0ed0*/  VIADD R11, R11, 0xfffffffe ;  /* 0xfffffffe0b0b7836 */ /* 0x000fca0000000000 */
[----:B------:R-:W-:Y:S01]  /*0ee0*/  ISETP.NE.AND P1, PT, R11, RZ, PT ;  /* 0x000000ff0b00720c */ /* 0x000fe20003f25270 */
[----:B--2---:R-:W-:Y:S01]  /*0ef0*/  FADD.FTZ R15, R15, R32 ;  /* 0x000000200f0f7221 */ /* 0x004fe20000010000 */
[----:B---3--:R-:W-:Y:S01]  /*0f00*/  FADD.FTZ R16, R16, R33 ;  /* 0x0000002110107221 */ /* 0x008fe20000010000 */
[----:B----4-:R-:W-:Y:S01]  /*0f10*/  FADD.FTZ R17, R17, R34 ;  /* 0x0000002211117221 */ /* 0x010fe20000010000 */
[----:B-----5:R-:W-:-:S09]  /*0f20*/  FADD.FTZ R20, R20, R13 ;  /* 0x0000000d14147221 */ /* 0x020fd20000010000 */
[----:B------:R-:W-:Y:S05]  /*0f30*/  @P1 BRA `(.L_x_263) ;  /* 0xfffffff800501947 */ /* 0x000fea000383ffff */
.L_x_262:
[----:B------:R-:W-:Y:S05]  /*0f40*/  @!P0 BRA `(.L_x_261) ;  /* 0x0000000000c08947 */ /* 0x000fea0003800000 */
[----:B------:R-:W-:Y:S01]  /*0f50*/  SHF.L.U32 R35, R9, 0x3, RZ ;  /* 0x0000000309237819 */ /* 0x000fe200000006ff */
[----:B------:R-:W2:Y:S04]  /*0f60*/  LDG.E R31, desc[UR6][R2.64] ;  /* 0x00000006021f7981 */ /* 0x000ea8000c1e1900 */
[----:B------:R-:W-:-:S05]  /*0f70*/  IMAD.WIDE R34, R35, 0x4, R2 ;  /* 0x0000000423227825 */ /* 0x000fca00078e0202 */
[----:B------:R0:W3:Y:S02]  /*0f80*/  LDG.E R30, desc[UR6][R34.64] ;  /* 0x00000006221e7981 */ /* 0x0000e4000c1e1900 */
[----:B0-----:R-:W-:-:S05]  /*0f90*/  IMAD.WIDE R34, R9, 0x20, R34 ;  /* 0x0000002009227825 */ /* 0x001fca00078e0222 */
[----:B------:R-:W4:Y:S01]  /*0fa0*/  LDG.E R13, desc[UR6][R34.64] ;  /* 0x00000006220d7981 */ /* 0x000f22000c1e1900 */
[----:B------:R-:W-:-:S05]  /*0fb0*/  IMAD.WIDE R18, R9, 0x20, R34 ;  /* 0x0000002009127825 */ /* 0x000fca00078e0222 */
[----:B------:R-:W5:Y:S01]  /*0fc0*/  LDG.E R37, desc[UR6][R18.64] ;  /* 0x0000000612257981 */ /* 0x000f62000c1e1900 */
[----:B------:R-:W-:-:S05]  /*0fd0*/  IMAD.WIDE R32, R9, 0x20, R18 ;  /* 0x0000002009207825 */ /* 0x000fca00078e0212 */
[----:B------:R0:W5:Y:S02]  /*0fe0*/  LDG.E R3, desc[UR6][R32.64] ;  /* 0x0000000620037981 */ /* 0x000164000c1e1900 */
[----:B0-----:R-:W-:-:S05]  /*0ff0*/  IMAD.WIDE R32, R9, 0x20, R32 ;  /* 0x0000002009207825 */ /* 0x001fca00078e0220 */
[----:B------:R0:W5:Y:S02]  /*1000*/  LDG.E R2, desc[UR6][R32.64] ;  /* 0x0000000620027981 */ /* 0x000164000c1e1900 */
[----:B0-----:R-:W-:-:S05]  /*1010*/  IMAD.WIDE R32, R9, 0x20, R32 ;  /* 0x0000002009207825 */ /* 0x001fca00078e0220 */
[----:B------:R-:W5:Y:S01]  /*1020*/  LDG.E R11, desc[UR6][R32.64] ;  /* 0x00000006200b7981 */ /* 0x000f62000c1e1900 */
[----:B------:R-:W-:-:S05]  /*1030*/  IMAD.WIDE R18, R9, 0x20, R32 ;  /* 0x0000002009127825 */ /* 0x000fca00078e0220 */
[----:B------:R0:W5:Y:S01]  /*1040*/  LDG.E R36, desc[UR6][R18.64] ;  /* 0x0000000612247981 */ /* 0x000162000c1e1900 */
[----:B------:R-:W-:-:S04]  /*1050*/  IMAD.WIDE R34, R9, 0x20, R18 ;  /* 0x0000002009227825 */ /* 0x000fc800078e0212 */
[----:B0-----:R-:W-:Y:S02]  /*1060*/  IMAD.WIDE R18, R9, 0x20, R34 ;  /* 0x0000002009127825 */ /* 0x001fe400078e0222 */
[----:B------:R-:W5:Y:S04]  /*1070*/  LDG.E R35, desc[UR6][R34.64] ;  /* 0x0000000622237981 */ /* 0x000f68000c1e1900 */
[----:B------:R-:W5:Y:S01]  /*1080*/  LDG.E R34, desc[UR6][R18.64] ;  /* 0x0000000612227981 */ /* 0x000f62000c1e1900 */
[----:B--2---:R-:W-:Y:S01]  /*1090*/  FADD.FTZ R0, R0, R31 ;  /* 0x0000001f00007221 */ /* 0x004fe20000010000 */
[----:B---3--:R-:W-:Y:S01]  /*10a0*/  FADD.FTZ R29, R29, R30 ;  /* 0x0000001e1d1d7221 */ /* 0x008fe20000010000 */
[----:B------:R-:W-:-:S04]  /*10b0*/  IMAD.WIDE R30, R9, 0x20, R18 ;  /* 0x00000020091e7825 */ /* 0x000fc800078e0212 */
[----:B------:R-:W-:-:S04]  /*10c0*/  IMAD.WIDE R32, R9, 0x20, R30 ;  /* 0x0000002009207825 */ /* 0x000fc800078e021e */
[----:B----4-:R-:W-:Y:S02]  /*10d0*/  FADD.FTZ R28, R28, R13 ;  /* 0x0000000d1c1c7221 */ /* 0x010fe40000010000 */
[----:B------:R0:W2:Y:S02]  /*10e0*/  LDG.E R13, desc[UR6][R30.64] ;  /* 0x000000061e0d7981 */ /* 0x0000a4000c1e1900 */
[----:B0-----:R-:W-:-:S04]  /*10f0*/  IMAD.WIDE R30, R9, 0x20, R32 ;  /* 0x00000020091e7825 */ /* 0x001fc800078e0220 */
[----:B-----5:R-:W-:Y:S01]  /*1100*/  FADD.FTZ R26, R26, R3 ;  /* 0x000000031a1a7221 */ /* 0x020fe20000010000 */
[----:B------:R-:W3:Y:S01]  /*1110*/  LDG.E R33, desc[UR6][R32.64] ;  /* 0x0000000620217981 */ /* 0x000ee2000c1e1900 */
[----:B------:R-:W-:-:S04]  /*1120*/  IMAD.WIDE R18, R9, 0x20, R30 ;  /* 0x0000002009127825 */ /* 0x000fc800078e021e */
[----:B------:R-:W-:Y:S02]  /*1130*/  FADD.FTZ R27, R27, R37 ;  /* 0x000000251b1b7221 */ /* 0x000fe40000010000 */
[----:B------:R-:W4:Y:S04]  /*1140*/  LDG.E R37, desc[UR6][R30.64] ;  /* 0x000000061e257981 */ /* 0x000f28000c1e1900 */
[----:B------:R0:W5:Y:S01]  /*1150*/  LDG.E R32, desc[UR6][R18.64] ;  /* 0x0000000612207981 */ /* 0x000162000c1e1900 */
[----:B------:R-:W-:Y:S01]  /*1160*/  FADD.FTZ R25, R25, R2 ;  /* 0x0000000219197221 */ /* 0x000fe20000010000 */
[----:B------:R-:W-:-:S04]  /*1170*/  IMAD.WIDE R2, R9, 0x20, R18 ;  /* 0x0000002009027825 */ /* 0x000fc800078e0212 */
[----:B0-----:R-:W-:Y:S02]  /*1180*/  IMAD.WIDE R18, R9, 0x20, R2 ;  /* 0x0000002009127825 */ /* 0x001fe400078e0202 */
[----:B------:R-:W5:Y:S04]  /*1190*/  LDG.E R2, desc[UR6][R2.64] ;  /* 0x0000000602027981 */ /* 0x000f68000c1e1900 */
[----:B------:R-:W5:Y:S01]  /*11a0*/  LDG.E R9, desc[UR6][R18.64] ;  /* 0x0000000612097981 */ /* 0x000f62000c1e1900 */
[----:B------:R-:W-:Y:S01]  /*11b0*/  FADD.FTZ R24, R24, R11 ;  /* 0x0000000b18187221 */ /* 0x000fe20000010000 */
[----:B------:R-:W-:Y:S01]  /*11c0*/  FADD.FTZ R23, R23, R36 ;  /* 0x0000002417177221 */ /* 0x000fe20000010000 */
[----:B------:R-:W-:Y:S01]  /*11d0*/  FADD.FTZ R22, R22, R35 ;  /* 0x0000002316167221 */ /* 0x000fe20000010000 */
[----:B------:R-:W-:Y:S01]  /*11e0*/  FADD.FTZ R21, R21, R34 ;  /* 0x0000002215157221 */ /* 0x000fe20000010000 */
[----:B--2---:R-:W-:Y:S01]  /*11f0*/  FADD.FTZ R12, R12, R13 ;  /* 0x0000000d0c0c7221 */ /* 0x004fe20000010000 */
[----:B---3--:R-:W-:Y:S01]  /*1200*/  FADD.FTZ R14, R14, R33 ;  /* 0x000000210e0e7221 */ /* 0x008fe20000010000 */
[----:B----4-:R-:W-:Y:S01]  /*1210*/  FADD.FTZ R15, R15, R37 ;  /* 0x000000250f0f7221 */ /* 0x010fe20000010000 */
[----:B-----5:R-:W-:Y:S01]  /*1220*/  FADD.FTZ R16, R16, R32 ;  /* 0x0000002010107221 */ /* 0x020fe20000010000 */
[----:B------:R-:W-:Y:S01]  /*1230*/  FADD.FTZ R17, R17, R2 ;  /* 0x0000000211117221 */ /* 0x000fe20000010000 */
[----:B------:R-:W-:-:S07]  /*1240*/  FADD.FTZ R20, R20, R9 ;  /* 0x0000000914147221 */ /* 0x000fce0000010000 */
.L_x_261:
[----:B------:R-:W0:Y:S01]  /*1250*/  S2R R3, SR_TID.X ;  /* 0x0000000000037919 */ /* 0x000e220000002100 */
[----:B------:R-:W-:Y:S01]  /*1260*/  ULDC UR8, c[0x0][0x390] ;  /* 0x0000e40000087ab9 */ /* 0x000fe20000000800 */
[----:B------:R-:W1:Y:S01]  /*1270*/  S2UR UR5, SR_CgaCtaId ;  /* 0x00000000000579c3 */ /* 0x000e620000008800 */
        /* <DEDUP_REMOVED lines=8> */
[----:B------:R-:W-:Y:S01]  /*1300*/  F2FP.F16.F32.PACK_AB R18, R27, R18 ;  /* 0x000000121b12723e */ /* 0x000fe200000000ff */
[----:B------:R-:W-:Y:S01]  /*1310*/  FMUL.FTZ R24, R24, UR8 ;  /* 0x0000000818187c20 */ /* 0x000fe20008410000 */
[----:B------:R-:W-:Y:S01]  /*1320*/  FMUL.FTZ R23, R23, UR8 ;  /* 0x0000000817177c20 */ /* 0x000fe20008410000 */
[----:B------:R-:W-:Y:S01]  /*1330*/  FMUL.FTZ R12, R12, UR8 ;  /* 0x000000080c0c7c20 */ /* 0x000fe20008410000 */
[----:B------:R-:W-:Y:S01]  /*1340*/  UMOV UR4, 0x400 ;  /* 0x0000040000047882 */ /* 0x000fe20000000000 */
[----:B------:R-:W-:Y:S01]  /*1350*/  FMUL.FTZ R15, R15, UR8 ;  /* 0x000000080f0f7c20 */ /* 0x000fe20008410000 */
[----:B------:R-:W-:Y:S01]  /*1360*/  FMUL.FTZ R16, R16, UR8 ;  /* 0x0000000810107c20 */ /* 0x000fe20008410000 */
[----:B------:R-:W-:Y:S01]  /*1370*/  FMUL.FTZ R17, R17, UR8 ;  /* 0x0000000811117c20 */ /* 0x000fe20008410000 */
[----:B------:R-:W-:Y:S01]  /*1380*/  FMUL.FTZ R20, R20, UR8 ;  /* 0x0000000814147c20 */ /* 0x000fe20008410000 */
[----:B------:R-:W-:Y:S01]  /*1390*/  F2FP.F16.F32.PACK_AB R19, R26, R19 ;  /* 0x000000131a13723e */ /* 0x000fe200000000ff */
[----:B------:R-:W-:Y:S01]  /*13a0*/  IMAD R5, R4, -0x80, R5 ;  /* 0xffffff8004057824 */ /* 0x000fe200078e0205 */
[----:B------:R-:W-:Y:S01]  /*13b0*/  F2FP.F16.F32.PACK_AB R16, R16, R15 ;  /* 0x0000000f1010723e */ /* 0x000fe200000000ff */
[----:B------:R-:W-:Y:S01]  /*13c0*/  BSSY B0, `(.L_x_264) ;  /* 0x0000051000007945 */ /* 0x000fe20003800000 */
[----:B------:R-:W-:Y:S01]  /*13d0*/  F2FP.F16.F32.PACK_AB R17, R20, R17 ;  /* 0x000000111411723e */ /* 0x000fe200000000ff */
[----:B-1----:R-:W-:Y:S01]  /*13e0*/  ULEA UR4, UR5, UR4, 0x18 ;  /* 0x0000000405047291 */ /* 0x002fe2000f8ec03f */
[----:B0-----:R-:W-:-:S04]  /*13f0*/  SHF.R.S32.HI R2, RZ, 0x1f, R3 ;  /* 0x0000001fff027819 */ /* 0x001fc80000011403 */
[----:B------:R-:W-:-:S04]  /*1400*/  LEA.HI R9, R2, R3, RZ, 0x2 ;  /* 0x0000000302097211 */ /* 0x000fc800078f10ff */
[--C-:B------:R-:W-:Y:S02]  /*1410*/  SHF.R.S32.HI R0, RZ, 0x2, R9.reuse ;  /* 0x00000002ff007819 */ /* 0x100fe40000011409 */
[----:B------:R-:W-:-:S04]  /*1420*/  SHF.R.S32.HI R13, RZ, 0x1f, R9 ;  /* 0x0000001fff0d7819 */ /* 0x000fc80000011409 */
[----:B------:R-:W-:-:S04]  /*1430*/  LEA.HI R13, R13, R0, RZ, 0x3 ;  /* 0x000000000d0d7211 */ /* 0x000fc800078f18ff */
[----:B------:R-:W-:Y:S01]  /*1440*/  LOP3.LUT R25, R13, 0xfffffff8, RZ, 0xc0, !PT ;  /* 0xfffffff80d197812 */ /* 0x000fe200078ec0ff */
[----:B------:R-:W-:Y:S01]  /*1450*/  FMUL.FTZ R13, R21, UR8 ;  /* 0x00000008150d7c20 */ /* 0x000fe20008410000 */
[----:B------:R-:W-:Y:S02]  /*1460*/  F2FP.F16.F32.PACK_AB R21, R23, R24 ;  /* 0x000000181715723e */ /* 0x000fe400000000ff */
[----:B------:R-:W-:Y:S01]  /*1470*/  IADD3 R27, R0, -R25, RZ ;  /* 0x80000019001b7210 */ /* 0x000fe20007ffe0ff */
[----:B------:R-:W-:Y:S01]  /*1480*/  FMUL.FTZ R25, R14, UR8 ;  /* 0x000000080e197c20 */ /* 0x000fe20008410000 */
[----:B------:R-:W-:Y:S01]  /*1490*/  F2FP.F16.F32.PACK_AB R22, R13, R22 ;  /* 0x000000160d16723e */ /* 0x000fe200000000ff */
[----:B------:R-:W-:Y:S01]  /*14a0*/  ULDC.64 UR8, c[0x0][0x448] ;  /* 0x0001120000087ab9 */ /* 0x000fe20000000a00 */
[----:B------:R-:W-:Y:S02]  /*14b0*/  LEA.HI R27, R27, R27, RZ, 0x1 ;  /* 0x0000001b1b1b7211 */ /* 0x000fe400078f08ff */
[----:B------:R-:W-:-:S02]  /*14c0*/  LEA.HI R13, R2, R3, RZ, 0x5 ;  /* 0x00000003020d7211 */ /* 0x000fc400078f28ff */
[----:B------:R-:W-:Y:S02]  /*14d0*/  F2FP.F16.F32.PACK_AB R23, R25, R12 ;  /* 0x0000000c1917723e */ /* 0x000fe400000000ff */
[-C--:B------:R-:W-:Y:S02]  /*14e0*/  LEA.HI R2, R2, R3.reuse, RZ, 0x3 ;  /* 0x0000000302027211 */ /* 0x080fe400078f18ff */
[----:B------:R-:W-:Y:S02]  /*14f0*/  LOP3.LUT R12, R9, 0xfffffffc, RZ, 0xc0, !PT ;  /* 0xfffffffc090c7812 */ /* 0x000fe400078ec0ff */
[----:B------:R-:W-:Y:S02]  /*1500*/  SHF.R.S32.HI R27, RZ, 0x1, R27 ;  /* 0x00000001ff1b7819 */ /* 0x000fe4000001141b */
[----:B------:R-:W-:Y:S02]  /*1510*/  SHF.R.S32.HI R2, RZ, 0x3, R2 ;  /* 0x00000003ff027819 */ /* 0x000fe40000011402 */
[----:B------:R-:W-:-:S02]  /*1520*/  IADD3 R3, -R12, R3, RZ ;  /* 0x000000030c037210 */ /* 0x000fc40007ffe1ff */
[----:B------:R-:W-:Y:S02]  /*1530*/  LOP3.LUT P0, RZ, R27, 0x2, RZ, 0xc0, !PT ;  /* 0x000000021bff7812 */ /* 0x000fe4000780c0ff */
[----:B------:R-:W-:Y:S02]  /*1540*/  LEA.HI R12, R9, R0, RZ, 0x1 ;  /* 0x00000000090c7211 */ /* 0x000fe400078f08ff */
[----:B------:R-:W-:Y:S01]  /*1550*/  SHF.L.U32 R9, R2, 0x6, RZ ;  /* 0x0000000602097819 */ /* 0x000fe200000006ff */
[----:B------:R-:W-:Y:S01]  /*1560*/  IMAD.SHL.U32 R2, R3, 0x8, RZ ;  /* 0x0000000803027824 */ /* 0x000fe200078e00ff */
[----:B------:R-:W-:Y:S02]  /*1570*/  LOP3.LUT R3, R12, 0x7fffffe, RZ, 0xc0, !PT ;  /* 0x07fffffe0c037812 */ /* 0x000fe400078ec0ff */
[----:B------:R-:W-:Y:S02]  /*1580*/  LOP3.LUT R9, R9, 0xc0, RZ, 0xc0, !PT ;  /* 0x000000c009097812 */ /* 0x000fe400078ec0ff */
[----:B------:R-:W-:-:S02]  /*1590*/  LEA R24, R10, UR4, 0x1 ;  /* 0x000000040a187c11 */ /* 0x000fc4000f8e08ff */
[----:B------:R-:W-:Y:S02]  /*15a0*/  IADD3 R10, R0, -R3, RZ ;  /* 0x80000003000a7210 */ /* 0x000fe40007ffe0ff */
[----:B------:R-:W-:Y:S01]  /*15b0*/  LOP3.LUT R3, R9, 0x18, R2, 0xf8, !PT ;  /* 0x0000001809037812 */ /* 0x000fe200078ef802 */
[----:B------:R-:W-:Y:S01]  /*15c0*/  STS [R24], R11 ;  /* 0x0000000b18007388 */ /* 0x000fe20000000800 */
[----:B------:R-:W-:Y:S02]  /*15d0*/  SHF.R.U32.HI R12, RZ, 0x3, R9 ;  /* 0x00000003ff0c7819 */ /* 0x000fe40000011609 */
[C---:B------:R-:W-:Y:S01]  /*15e0*/  IADD3 R9, R24.reuse, 0x20, RZ ;  /* 0x0000002018097810 */ /* 0x040fe20007ffe0ff */
[----:B------:R0:W-:Y:S01]  /*15f0*/  STS [R24+0x200], R18 ;  /* 0x0002001218007388 */ /* 0x0001e20000000800 */
[----:B------:R-:W-:Y:S02]  /*1600*/  @P0 IADD3 R9, R24, -0x20, RZ ;  /* 0xffffffe018090810 */ /* 0x000fe40007ffe0ff */
[----:B------:R-:W-:-:S02]  /*1610*/  SHF.R.S32.HI R13, RZ, 0x5, R13 ;  /* 0x00000005ff0d7819 */ /* 0x000fc4000001140d */
[----:B------:R-:W-:Y:S01]  /*1620*/  LOP3.LUT R3, R3, R12, RZ, 0x3c, !PT ;  /* 0x0000000c03037212 */ /* 0x000fe200078e3cff */
[----:B------:R-:W-:Y:S01]  /*1630*/  STS [R9], R22 ;  /* 0x0000001609007388 */ /* 0x000fe20000000800 */
[----:B------:R-:W-:Y:S02]  /*1640*/  LEA R10, R13, R10, 0x3 ;  /* 0x0000000a0d0a7211 */ /* 0x000fe400078e18ff */
[----:B------:R-:W-:Y:S01]  /*1650*/  SHF.L.U32 R25, R4, 0x7, RZ ;  /* 0x0000000704197819 */ /* 0x000fe200000006ff */
[----:B------:R-:W-:Y:S02]  /*1660*/  STS [R9+0x200], R23 ;  /* 0x0002001709007388 */ /* 0x000fe40000000800 */
[----:B------:R-:W-:Y:S01]  /*1670*/  IMAD.U32 R3, R10, 0x20, R3 ;  /* 0x000000200a037824 */ /* 0x000fe200078e0003 */
[----:B0-----:R-:W-:Y:S01]  /*1680*/  SHF.R.S32.HI R18, RZ, 0x1f, R25 ;  /* 0x0000001fff127819 */ /* 0x001fe20000011419 */
[----:B------:R-:W-:Y:S03]  /*1690*/  STS [R24+0x1000], R19 ;  /* 0x0010001318007388 */ /* 0x000fe60000000800 */
[----:B------:R-:W-:Y:S01]  /*16a0*/  LEA R20, R3, UR4, 0x1 ;  /* 0x0000000403147c11 */ /* 0x000fe2000f8e08ff */
[----:B------:R-:W-:Y:S01]  /*16b0*/  STS [R24+0x1200], R21 ;  /* 0x0012001518007388 */ /* 0x000fe20000000800 */
[--C-:B------:R-:W-:Y:S01]  /*16c0*/  SHF.R.S32.HI R3, RZ, 0x1f, R2.reuse ;  /* 0x0000001fff037819 */ /* 0x100fe20000011402 */
[----:B------:R-:W-:Y:S01]  /*16d0*/  IMAD R18, R18, UR8, RZ ;  /* 0x0000000812127c24 */ /* 0x000fe2000f8e02ff */
[----:B------:R-:W-:Y:S01]  /*16e0*/  ULDC UR4, c[0x0][0x2d0] ;  /* 0x0000b40000047ab9 */ /* 0x000fe20000000800 */
[----:B------:R-:W-:Y:S01]  /*16f0*/  STS [R9+0x1000], R16 ;  /* 0x0010001009007388 */ /* 0x000fe20000000800 */
[----:B------:R-:W-:Y:S01]  /*1700*/  ISETP.GE.AND P0, PT, R2, UR4, PT ;  /* 0x0000000402007c0c */ /* 0x000fe2000bf06270 */
[C---:B------:R-:W-:Y:S01]  /*1710*/  IMAD.WIDE.U32 R10, R25.reuse, UR8, R2 ;  /* 0x00000008190a7c25 */ /* 0x040fe2000f8e0002 */
[----:B------:R-:W-:Y:S01]  /*1720*/  IADD3 R2, R0, 0x40, RZ ;  /* 0x0000004000027810 */ /* 0x000fe20007ffe0ff */
[----:B------:R0:W-:Y:S01]  /*1730*/  STS [R9+0x1200], R17 ;  /* 0x0012001109007388 */ /* 0x0001e20000000800 */
[----:B------:R-:W-:Y:S01]  /*1740*/  SHF.R.S32.HI R3, RZ, 0x1f, R6 ;  /* 0x0000001fff037819 */ /* 0x000fe20000011406 */
[----:B------:R-:W-:Y:S01]  /*1750*/  IMAD R18, R25, UR9, R18 ;  /* 0x0000000919127c24 */ /* 0x000fe2000f8e0212 */
[----:B------:R-:W-:Y:S01]  /*1760*/  BAR.SYNC.DEFER_BLOCKING 0x0 ;  /* 0x0000000000007b1d */ /* 0x000fe20000010000 */
[----:B------:R-:W-:-:S04]  /*1770*/  IADD3 R8, P1, R8, R10, RZ ;  /* 0x0000000a08087210 */ /* 0x000fc80007f3e0ff */
[----:B0-----:R-:W-:Y:S01]  /*1780*/  IADD3.X R9, R7, R11, R18, P1, !PT ;  /* 0x0000000b07097210 */ /* 0x001fe20000ffe412 */
[----:B------:R-:W-:Y:S01]  /*1790*/  ULDC.64 UR4, c[0x0][0x460] ;  /* 0x0001180000047ab9 */ /* 0x000fe20000000a00 */
[-C--:B------:R-:W-:Y:S01]  /*17a0*/  ISETP.GE.OR P1, PT, R2, R5.reuse, P0 ;  /* 0x000000050200720c */ /* 0x080fe20000726670 */
[----:B------:R-:W-:Y:S01]  /*17b0*/  IMAD R3, R3, UR4, RZ ;  /* 0x0000000403037c24 */ /* 0x000fe2000f8e02ff */
[----:B------:R-:W-:Y:S01]  /*17c0*/  ISETP.GE.OR P0, PT, R0, R5, P0 ;  /* 0x000000050000720c */ /* 0x000fe20000706670 */
[----:B------:R-:W-:Y:S01]  /*17d0*/  IMAD.WIDE.U32 R16, R6, UR4, R8 ;  /* 0x0000000406107c25 */ /* 0x000fe2000f8e0008 */
[----:B------:R-:W-:-:S03]  /*17e0*/  SHF.R.S32.HI R18, RZ, 0x1f, R0 ;  /* 0x0000001fff127819 */ /* 0x000fc60000011400 */
[----:B------:R-:W-:-:S05]  /*17f0*/  IMAD R3, R6, UR5, R3 ;  /* 0x0000000506037c24 */ /* 0x000fca000f8e0203 */
[----:B------:R-:W-:Y:S01]  /*1800*/  IADD3 R9, R17, R3, RZ ;  /* 0x0000000311097210 */ /* 0x000fe20007ffe0ff */
[----:B------:R0:W1:Y:S02]  /*1810*/  LDS.128 R12, [R20+0x1000] ;  /* 0x00100000140c7984 */ /* 0x0000640000000c00 */
[----:B------:R-:W-:Y:S05]  /*1820*/  @P0 BRA `(.L_x_265) ;  /* 0x0000000000280947 */ /* 0x000fea0003800000 */
[----:B------:R-:W2:Y:S01]  /*1830*/  LDS.128 R4, [R20] ;  /* 0x0000000014047984 */ /* 0x000ea20000000c00 */
[----:B------:R-:W-:Y:S01]  /*1840*/  MOV R8, R16 ;  /* 0x0000001000087202 */ /* 0x000fe20000000f00 */
[----:B------:R-:W-:Y:S01]  /*1850*/  IMAD R11, R18, UR8, RZ ;  /* 0x00000008120b7c24 */ /* 0x000fe2000f8e02ff */
[----:B------:R-:W-:-:S03]  /*1860*/  ULDC.64 UR4, c[0x0][0x3e8] ;  /* 0x0000fa0000047ab9 */ /* 0x000fc60000000a00 */
[----:B------:R-:W-:-:S04]  /*1870*/  IMAD.WIDE.U32 R2, R0, UR8, R8 ;  /* 0x0000000800027c25 */ /* 0x000fc8000f8e0008 */
[----:B------:R-:W-:Y:S01]  /*1880*/  IMAD R11, R0, UR9, R11 ;  /* 0x00000009000b7c24 */ /* 0x000fe2000f8e020b */
[----:B------:R-:W-:-:S03]  /*1890*/  LEA R10, P0, R2, UR4, 0x1 ;  /* 0x00000004020a7c11 */ /* 0x000fc6000f8008ff */
[----:B------:R-:W-:-:S05]  /*18a0*/  IMAD.IADD R3, R3, 0x1, R11 ;  /* 0x0000000103037824 */ /* 0x000fca00078e020b */
[----:B------:R-:W-:-:S05]  /*18b0*/  LEA.HI.X R11, R2, UR5, R3, 0x1, P0 ;  /* 0x00000005020b7c11 */ /* 0x000fca00080f0c03 */
[----:B--2---:R2:W-:Y:S02]  /*18c0*/  STG.E.128 desc[UR6][R10.64], R4 ;  /* 0x000000040a007986 */ /* 0x0045e4000c101d06 */
.L_x_265:
[----:B------:R-:W-:Y:S05]  /*18d0*/  BSYNC B0 ;  /* 0x0000000000007941 */ /* 0x000fea0003800000 */
.L_x_264:
[----:B------:R-:W-:Y:S05]  /*18e0*/  @P1 EXIT ;  /* 0x000000000000194d */ /* 0x000fea0003800000 */
[----:B--2---:R-:W-:Y:S01]  /*18f0*/  IADD3 R5, P0, R0, 0x40, RZ ;  /* 0x0000004000057810 */ /* 0x004fe20007f1e0ff */
[----:B------:R-:W-:Y:S01]  /*1900*/  ULDC.64 UR4, c[0x0][0x3e8] ;  /* 0x0000fa0000047ab9 */ /* 0x000fe20000000a00 */
[----:B------:R-:W-:Y:S02]  /*1910*/  MOV R2, R16 ;  /* 0x0000001000027202 */ /* 0x000fe40000000f00 */
[----:B------:R-:W-:Y:S02]  /*1920*/  IADD3.X R0, RZ, R18, RZ, P0, !PT ;  /* 0x00000012ff007210 */ /* 0x000fe400007fe4ff */
[----:B------:R-:W-:-:S03]  /*1930*/  MOV R3, R9 ;  /* 0x0000000900037202 */ /* 0x000fc60000000f00 */
[----:B------:R-:W-:Y:S02]  /*1940*/  IMAD R0, R0, UR8, RZ ;  /* 0x0000000800007c24 */ /* 0x000fe4000f8e02ff */
[----:B------:R-:W-:-:S04]  /*1950*/  IMAD.WIDE.U32 R2, R5, UR8, R2 ;  /* 0x0000000805027c25 */ /* 0x000fc8000f8e0002 */
[----:B------:R-:W-:Y:S01]  /*1960*/  IMAD R5, R5, UR9, R0 ;  /* 0x0000000905057c24 */ /* 0x000fe2000f8e0200 */
[----:B------:R-:W-:-:S04]  /*1970*/  LEA R4, P0, R2, UR4, 0x1 ;  /* 0x0000000402047c11 */ /* 0x000fc8000f8008ff */
[----:B------:R-:W-:-:S04]  /*1980*/  IADD3 R3, R3, R5, RZ ;  /* 0x0000000503037210 */ /* 0x000fc80007ffe0ff */
[----:B------:R-:W-:-:S05]  /*1990*/  LEA.HI.X R5, R2, UR5, R3, 0x1, P0 ;  /* 0x0000000502057c11 */ /* 0x000fca00080f0c03 */
[----:B-1----:R-:W-:Y:S01]  /*19a0*/  STG.E.128 desc[UR6][R4.64], R12 ;  /* 0x0000000c04007986 */ /* 0x002fe2000c101d06 */
[----:B------:R-:W-:Y:S05]  /*19b0*/  EXIT ;  /* 0x000000000000794d */ /* 0x000fea0003800000 */
.L_x_266:
        /* <DEDUP_REMOVED lines=12> */
.L_x_1335:


//--------------------- .text._ZN5flash44flash_bwd_dq_dk_dv_loop_seqk_parallel_kernelI23Flash_bwd_kernel_traitsILi32ELi128ELi128ELi8ELi4ELi4ELi4ELb1ELb0EN7cutlass6half_tE19Flash_kernel_traitsILi32ELi128ELi128ELi8ES3_EELb1ELb0ELb0ELb0ELb0ELb1ELb0EEEvNS_16Flash_bwd_paramsE --------------------------
	.section	.text._ZN5flash44flash_bwd_dq_dk_dv_loop_seqk_parallel_kernelI23Flash_bwd_kernel_traitsILi32ELi128ELi128ELi8ELi4ELi4ELi4ELb1ELb0EN7cutlass6half_tE19Flash_kernel_traitsILi32ELi128ELi128ELi8ES3_EELb1ELb0ELb0ELb0ELb0ELb1ELb0EEEvNS_16Flash_bwd_paramsE,"ax",@progbits
	.align	128
        .global         _ZN5flash44flash_bwd_dq_dk_dv_loop_seqk_parallel_kernelI23Flash_bwd_kernel_traitsILi32ELi128ELi128ELi8ELi4ELi4ELi4ELb1ELb0EN7cutlass6half_tE19Flash_kernel_traitsILi32ELi128ELi128ELi8ES3_EELb1ELb0ELb0ELb0ELb0ELb1ELb0EEEvNS_16Flash_bwd_paramsE
        .type           _ZN5flash44flash_bwd_dq_dk_dv_loop_seqk_parallel_kernelI23Flash_bwd_kernel_traitsILi32ELi128ELi128ELi8ELi4ELi4ELi4ELb1ELb0EN7cutlass6half_tE19Flash_kernel_traitsILi32ELi128ELi128ELi8ES3_EELb1ELb0ELb0ELb0ELb0ELb1ELb0EEEvNS_16Flash_bwd_paramsE,@function
        .size           _ZN5flash44flash_bwd_dq_dk_dv_loop_seqk_parallel_kernelI23Flash_bwd_kernel_traitsILi32ELi128ELi128ELi8ELi4ELi4ELi4ELb1ELb0EN7cutlass6half_tE19Flash_kernel_traitsILi32ELi128ELi128ELi8ES3_EELb1ELb0ELb0ELb0ELb0ELb1ELb0EEEvNS_16Flash_bwd_paramsE,(.L_x_1336 - _ZN5flash44flash_bwd_dq_dk_dv_loop_seqk_parallel_kernelI23Flash_bwd_kernel_traitsILi32ELi128ELi128ELi8ELi4ELi4ELi4ELb1ELb0EN7cutlass6half_tE19Flash_kernel_traitsILi32ELi128ELi128ELi8ES3_EELb1ELb0ELb0ELb0ELb0ELb1ELb0EEEvNS_16Flash_bwd_paramsE)
        .other          _ZN5flash44flash_bwd_dq_dk_dv_loop_seqk_parallel_kernelI23Flash_bwd_kernel_traitsILi32ELi128ELi128ELi8ELi4ELi4ELi4ELb1ELb0EN7cutlass6half_tE19Flash_kernel_traitsILi32ELi128ELi128ELi8ES3_EELb1ELb0ELb0ELb0ELb0ELb1ELb0EEEvNS_16Flash_bwd_paramsE,@"STO_CUDA_ENTRY STV_DEFAULT"
_ZN5flash44flash_bwd_dq_dk_dv_loop_seqk_parallel_kernelI23Flash_bwd_kernel_traitsILi32ELi128ELi128ELi8ELi4ELi4ELi4ELb1ELb0EN7cutlass6half_tE19Flash_kernel_traitsILi32ELi128ELi128ELi8ES3_EELb1ELb0ELb0ELb0ELb0ELb1ELb0EEEvNS_16Flash_bwd_paramsE:
.text._ZN5flash44flash_bwd_dq_dk_dv_loop_seqk_parallel_kernelI23Flash_bwd_kernel_traitsILi32ELi128ELi128ELi8ELi4ELi4ELi4ELb1ELb0EN7cutlass6half_tE19Flash_kernel_traitsILi32ELi128ELi128ELi8ES3_EELb1ELb0ELb0ELb0ELb0ELb1ELb0EEEvNS_16Flash_bwd_paramsE:
        /* <DEDUP_REMOVED lines=16> */
[----:B------:R-:W-:Y:S01]  /*0100*/  UMOV UR58, 0xffffe000 ;  /* 0xffffe000003a7882 */ /* 0x000fe20000000000 */
[----:B------:R-:W-:Y:S02]  /*0110*/  IMAD.MOV.U32 R151, RZ, RZ, 0x40 ;  /* 0x00000040ff977424 */ /* 0x000fe400078e00ff */
[----:B------:R-:W3:Y:S08]  /*0120*/  S2UR UR55, SR_CTAID.Z ;  /* 0x00000000003779c3 */ /* 0x000ef00000002700 */
[----:B------:R-:W4:Y:S01]  /*0130*/  S2UR UR43, SR_CTAID.Y ;  /* 0x00000000002b79c3 */ /* 0x000f220000002600 */
[----:B--2---:R-:W-:-:S04]  /*0140*/  ULEA UR4, UR4, UR5, 0x18 ;  /* 0x0000000504047291 */ /* 0x004fc8000f8ec03f */
[----:B------:R-:W-:Y:S01]  /*0150*/  UIADD3 UR5, UR4, 0x8000, URZ ;  /* 0x0000800004057890 */ /* 0x000fe2000fffe03f */
        /* <DEDUP_REMOVED lines=8> */
[----:B------:R-:W-:-:S02]  /*01e0*/  SHF.R.S32.HI R2, RZ, 0x4, R3 ;  /* 0x00000004ff027819 */ /* 0x000fc40000011403 */
[----:B------:R-:W-:Y:S02]  /*01f0*/  LOP3.LUT R9, R16, 0xfffffff8, RZ, 0xc0, !PT ;  /* 0xfffffff810097812 */ /* 0x000fe400078ec0ff */
[C---:B------:R-:W-:Y:S02]  /*0200*/  LOP3.LUT R0, R3.reuse, 0xfffffff0, RZ, 0xc0, !PT ;  /* 0xfffffff003007812 */ /* 0x040fe400078ec0ff */
[----:B------:R-:W-:Y:S01]  /*0210*/  LOP3.LUT R7, R6, 0xffffffe0, RZ, 0xc0, !PT ;  /* 0xffffffe006077812 */ /* 0x000fe200078ec0ff */
[C---:B------:R-:W-:Y:S01]  /*0220*/  IMAD.IADD R9, R8.reuse, 0x1, -R9 ;  /* 0x0000000108097824 */ /* 0x040fe200078e0a09 */
[----:B------:R-:W-:Y:S01]  /*0230*/  LEA.HI R4, R3, R2, RZ, 0x1 ;  /* 0x0000000203047211 */ /* 0x000fe200078f08ff */
[C---:B------:R-:W-:Y:S01]  /*0240*/  IMAD.IADD R3, R8.reuse, 0x1, -R0 ;  /* 0x0000000108037824 */ /* 0x040fe200078e0a00 */
[----:B------:R-:W-:Y:S01]  /*0250*/  SHF.R.S32.HI R243, RZ, 0x7, R243 ;  /* 0x00000007fff37819 */ /* 0x000fe200000114f3 */
[----:B------:R-:W-:Y:S01]  /*0260*/  IMAD.IADD R0, R8, 0x1, -R7 ;  /* 0x0000000108007824 */ /* 0x000fe200078e0a07 */
[----:B------:R-:W-:-:S02]  /*0270*/  LOP3.LUT R4, R4, 0xfffffffe, RZ, 0xc0, !PT ;  /* 0xfffffffe04047812 */ /* 0x000fc400078ec0ff */
[----:B------:R-:W-:Y:S02]  /*0280*/  LEA.HI R11, R9, R9, RZ, 0x1 ;  /* 0x00000009090b7211 */ /* 0x000fe400078f08ff */
[----:B------:R-:W-:Y:S01]  /*0290*/  SHF.R.S32.HI R7, RZ, 0x1f, R0 ;  /* 0x0000001fff077819 */ /* 0x000fe20000011400 */
[----:B------:R-:W-:Y:S01]  /*02a0*/  IMAD.IADD R12, R2, 0x1, -R4 ;  /* 0x00000001020c7824 */ /* 0x000fe200078e0a04 */
[----:B------:R-:W-:Y:S02]  /*02b0*/  LOP3.LUT R2, R11, 0x7fffffe, RZ, 0xc0, !PT ;  /* 0x07fffffe0b027812 */ /* 0x000fe400078ec0ff */
[----:B------:R-:W-:Y:S01]  /*02c0*/  LEA.HI R242, R7, R0, RZ, 0x2 ;  /* 0x0000000007f27211 */ /* 0x000fe200078f10ff */
[----:B------:R-:W-:Y:S01]  /*02d0*/  IMAD R0, R243, 0x8, R12 ;  /* 0x00000008f3007824 */ /* 0x000fe200078e020c */
[--C-:B------:R-:W-:Y:S01]  /*02e0*/  SHF.R.S32.HI R235, RZ, 0x2, R5.reuse ;  /* 0x00000002ffeb7819 */ /* 0x100fe20000011405 */
[----:B------:R-:W-:Y:S01]  /*02f0*/  IMAD.IADD R2, R9, 0x1, -R2 ;  /* 0x0000000109027824 */ /* 0x000fe200078e0a02 */
[----:B------:R-:W-:-:S02]  /*0300*/  SHF.R.S32.HI R4, RZ, 0x1f, R5 ;  /* 0x0000001fff047819 */ /* 0x000fc40000011405 */
[----:B------:R-:W-:Y:S01]  /*0310*/  SHF.R.S32.HI R13, RZ, 0x1f, R3 ;  /* 0x0000001fff0d7819 */ /* 0x000fe20000011403 */
[----:B------:R-:W-:Y:S01]  /*0320*/  IMAD R0, R0, 0x8, R2 ;  /* 0x0000000800007824 */ /* 0x000fe200078e0202 */
[----:B------:R-:W-:Y:S02]  /*0330*/  LOP3.LUT R10, R5, 0xfffffffc, RZ, 0xc0, !PT ;  /* 0xfffffffc050a7812 */ /* 0x000fe400078ec0ff */
[----:B------:R-:W-:Y:S02]  /*0340*/  LEA.HI R2, R4, R235, RZ, 0x3 ;  /* 0x000000eb04027211 */ /* 0x000fe400078f18ff */
[-C--:B------:R-:W-:Y:S01]  /*0350*/  LEA.HI R4, R3, R3.reuse, RZ, 0x1 ;  /* 0x0000000303047211 */ /* 0x080fe200078f08ff */
[----:B------:R-:W-:Y:S01]  /*0360*/  IMAD.IADD R244, R8, 0x1, -R10 ;  /* 0x0000000108f47824 */ /* 0x000fe200078e0a0a */
[----:B------:R-:W-:Y:S02]  /*0370*/  LEA.HI R13, R13, R3, RZ, 0x3 ;  /* 0x000000030d0d7211 */ /* 0x000fe400078f18ff */
[--C-:B------:R-:W-:Y:S01]  /*0380*/  SHF.R.S32.HI R247, RZ, 0x5, R6.reuse ;  /* 0x00000005fff77819 */ /* 0x100fe20000011406 */
[C---:B------:R-:W-:Y:S01]  /*0390*/  IMAD.SHL.U32 R18, R244.reuse, 0x2, RZ ;  /* 0x00000002f4127824 */ /* 0x040fe200078e00ff */
[----:B------:R-:W-:Y:S01]  /*03a0*/  SHF.R.S32.HI R6, RZ, 0x1f, R6 ;  /* 0x0000001fff067819 */ /* 0x000fe20000011406 */
[----:B------:R-:W-:Y:S01]  /*03b0*/  IMAD.SHL.U32 R244, R244, 0x8, RZ ;  /* 0x00000008f4f47824 */ /* 0x000fe200078e00ff */
[----:B------:R-:W-:-:S02]  /*03c0*/  SHF.R.S32.HI R5, RZ, 0x1, R4 ;  /* 0x00000001ff057819 */ /* 0x000fc40000011404 */
[----:B------:R-:W-:Y:S02]  /*03d0*/  SHF.R.S32.HI R7, RZ, 0x1f, R4 ;  /* 0x0000001fff077819 */ /* 0x000fe40000011404 */
[----:B------:R-:W-:Y:S02]  /*03e0*/  LOP3.LUT R8, R4, 0x7fffffe, RZ, 0xc0, !PT ;  /* 0x07fffffe04087812 */ /* 0x000fe400078ec0ff */
[----:B------:R-:W-:Y:S02]  /*03f0*/  LOP3.LUT R2, R2, 0xfffffff8, RZ, 0xc0, !PT ;  /* 0xfffffff802027812 */ /* 0x000fe400078ec0ff */
[----:B------:R-:W-:Y:S01]  /*0400*/  LOP3.LUT R4, R13, 0xfffffff8, RZ, 0xc0, !PT ;  /* 0xfffffff80d047812 */ /* 0x000fe200078ec0ff */
[----:B------:R-:W-:Y:S01]  /*0410*/  IMAD.IADD R17, R3, 0x1, -R8 ;  /* 0x0000000103117824 */ /* 0x000fe200078e0a08 */
[----:B------:R-:W-:Y:S01]  /*0420*/  LEA.HI R10, R6, R247, RZ, 0x2 ;  /* 0x000000f7060a7211 */ /* 0x000fe200078f10ff */
[----:B------:R-:W-:Y:S01]  /*0430*/  IMAD.IADD R2, R235, 0x1, -R2 ;  /* 0x00000001eb027824 */ /* 0x000fe200078e0a02 */
[----:B------:R-:W-:Y:S01]  /*0440*/  LEA.HI R7, R7, R5, RZ, 0x2 ;  /* 0x0000000507077211 */ /* 0x000fe200078f10ff */
[----:B------:R-:W-:Y:S01]  /*0450*/  IMAD.IADD R15, R3, 0x1, -R4 ;  /* 0x00000001030f7824 */ /* 0x000fe200078e0a04 */
[----:B------:R-:W-:Y:S01]  /*0460*/  LOP3.LUT R4, R10, 0xfffffffc, RZ, 0xc0, !PT ;  /* 0xfffffffc0a047812 */ /* 0x000fe200078ec0ff */
[----:B------:R-:W-:Y:S01]  /*0470*/  IMAD.SHL.U32 R3, R9, 0x40, RZ ;  /* 0x0000004009037824 */ /* 0x000fe200078e00ff */
[----:B------:R-:W-:Y:S01]  /*0480*/  LOP3.LUT R6, R2, 0x1, RZ, 0xc0, !PT ;  /* 0x0000000102067812 */ /* 0x000fe200078ec0ff */
[----:B------:R-:W-:Y:S01]  /*0490*/  IMAD R8, R243, 0x2000, R18 ;  /* 0x00002000f3087824 */ /* 0x000fe200078e0212 */
[----:B------:R-:W-:Y:S01]  /*04a0*/  LOP3.LUT R7, R7, 0xfffffffc, RZ, 0xc0, !PT ;  /* 0xfffffffc07077812 */ /* 0x000fe200078ec0ff */
[----:B------:R-:W-:Y:S01]  /*04b0*/  IMAD.IADD R248, R247, 0x1, -R4 ;  /* 0x00000001f7f87824 */ /* 0x000fe200078e0a04 */
[----:B------:R-:W-:-:S02]  /*04c0*/  SHF.R.S32.HI R4, RZ, 0x1, R11 ;  /* 0x00000001ff047819 */ /* 0x000fc4000001140b */
[----:B------:R-:W-:Y:S01]  /*04d0*/  ISETP.NE.U32.AND P6, PT, R6, 0x1, PT ;  /* 0x000000010600780c */ /* 0x000fe20003fc5070 */
[----:B------:R-:W-:Y:S01]  /*04e0*/  IMAD.IADD R14, R5, 0x1, -R7 ;  /* 0x00000001050e7824 */ /* 0x000fe200078e0a07 */
[----:B------:R-:W-:Y:S01]  /*04f0*/  LOP3.LUT R6, R3, 0x1c0, RZ, 0xc0, !PT ;  /* 0x000001c003067812 */ /* 0x000fe200078ec0ff */
[----:B------:R-:W-:Y:S01]  /*0500*/  IMAD.SHL.U32 R3, R248, 0x10, RZ ;  /* 0x00000010f8037824 */ /* 0x000fe200078e00ff */
[C---:B------:R-:W-:Y:S01]  /*0510*/  LOP3.LUT P0, RZ, R4.reuse, 0x2, RZ, 0xc0, !PT ;  /* 0x0000000204ff7812 */ /* 0x040fe2000780c0ff */
[----:B------:R-:W-:Y:S01]  /*0520*/  IMAD.SHL.U32 R5, R4, 0x40, RZ ;  /* 0x0000004004057824 */ /* 0x000fe200078e00ff */
[----:B------:R-:W-:Y:S02]  /*0530*/  LEA.HI R10, R2, R2, RZ, 0x1 ;  /* 0x00000002020a7211 */ /* 0x000fe400078f08ff */
[----:B------:R-:W-:Y:S02]  /*0540*/  LEA.HI.SX32 R242, R242, R3, 0x1e ;  /* 0x00000003f2f27211 */ /* 0x000fe400078ff2ff */
[----:B------:R-:W-:-:S02]  /*0550*/  LOP3.LUT R4, R6, 0x30, R3, 0xf8, !PT ;  /* 0x0000003006047812 */ /* 0x000fc400078ef803 */
[----:B------:R-:W-:Y:S01]  /*0560*/  LOP3.LUT R3, R5, 0xc0, RZ, 0xc0, !PT ;  /* 0x000000c005037812 */ /* 0x000fe200078ec0ff */
[----:B------:R-:W-:Y:S01]  /*0570*/  IMAD.SHL.U32 R5, R2, 0x40, RZ ;  /* 0x0000004002057824 */ /* 0x000fe200078e00ff */
[----:B------:R-:W-:Y:S02]  /*0580*/  LOP3.LUT R7, R10, 0x3fffffe, RZ, 0xc0, !PT ;  /* 0x03fffffe0a077812 */ /* 0x000fe400078ec0ff */
[--C-:B------:R-:W-:Y:S02]  /*0590*/  LOP3.LUT R11, R4, 0x8, R16.reuse, 0xf8, !PT ;  /* 0x00000008040b7812 */ /* 0x100fe400078ef810 */
[----:B------:R-:W-:Y:S01]  /*05a0*/  LOP3.LUT R4, R3, 0x8, R16, 0xf8, !PT ;  /* 0x0000000803047812 */ /* 0x000fe200078ef810 */
[C---:B------:R-:W-:Y:S01]  /*05b0*/  IMAD.IADD R9, R2.reuse, 0x1, -R7 ;  /* 0x0000000102097824 */ /* 0x040fe200078e0a07 */
[----:B------:R-:W-:Y:S02]  /*05c0*/  SHF.R.U32.HI R3, RZ, 0x3, R3 ;  /* 0x00000003ff037819 */ /* 0x000fe40000011603 */
[----:B------:R-:W-:-:S02]  /*05d0*/  LOP3.LUT P5, RZ, R2, 0x2, RZ, 0xc0, !PT ;  /* 0x0000000202ff7812 */ /* 0x000fc400078ac0ff */
[----:B------:R-:W-:Y:S02]  /*05e0*/  LOP3.LUT P4, RZ, R2, 0x4, RZ, 0xc0, !PT ;  /* 0x0000000402ff7812 */ /* 0x000fe4000788c0ff */
[----:B------:R-:W-:Y:S02]  /*05f0*/  LOP3.LUT R5, R5, 0x1c0, RZ, 0xc0, !PT ;  /* 0x000001c005057812 */ /* 0x000fe400078ec0ff */
[----:B------:R-:W-:Y:S01]  /*0600*/  LOP3.LUT R2, R4, R3, RZ, 0x3c, !PT ;  /* 0x0000000304027212 */ /* 0x000fe200078e3cff */
[----:B------:R-:W-:Y:S01]  /*0610*/  IMAD.SHL.U32 R3, R248, 0x400, RZ ;  /* 0x00000400f8037824 */ /* 0x000fe200078e00ff */
[----:B------:R-:W-:Y:S02]  /*0620*/  SHF.R.S32.HI R4, RZ, 0x3, R13 ;  /* 0x00000003ff047819 */ /* 0x000fe4000001140d */
[----:B------:R-:W-:Y:S01]  /*0630*/  SHF.R.U32.HI R7, RZ, 0x3, R6 ;  /* 0x00000003ff077819 */ /* 0x000fe20000011606 */
[----:B------:R-:W-:Y:S01]  /*0640*/  IMAD.U32 R156, R0, 0x20, R2 ;  /* 0x00000020009c7824 */ /* 0x000fe200078e0002 */
[----:B------:R-:W-:Y:S01]  /*0650*/  LEA.HI R6, R5, R5, RZ, 0x1d ;  /* 0x0000000505067211 */ /* 0x000fe200078fe8ff */
[----:B------:R-:W-:Y:S01]  /*0660*/  IMAD R5, R248, 0x200, R18 ;  /* 0x00000200f8057824 */ /* 0x000fe200078e0212 */
[----:B------:R-:W-:Y:S01]  /*0670*/  SHF.R.S32.HI R2, RZ, 0x1, R10 ;  /* 0x00000001ff027819 */ /* 0x000fe2000001140a */
[----:B------:R-:W-:Y:S01]  /*0680*/  IMAD R17, R4, 0x8, R17 ;  /* 0x0000000804117824 */ /* 0x000fe200078e0211 */
[--C-:B------:R-:W-:Y:S01]  /*0690*/  IADD3 R221, R6, R8, R3.reuse ;  /* 0x0000000806dd7210 */ /* 0x100fe20007ffe003 */
[----:B------:R-:W-:Y:S01]  /*06a0*/  IMAD R13, R4, 0x200, R3 ;  /* 0x00000200040d7824 */ /* 0x000fe200078e0203 */
[----:B------:R-:W-:Y:S01]  /*06b0*/  LOP3.LUT R4, R11, R7, RZ, 0x3c, !PT ;  /* 0x000000070b047212 */ /* 0x000fe200078e3cff */
[----:B------:R-:W-:Y:S01]  /*06c0*/  IMAD R11, R9, 0x20, R5 ;  /* 0x00000020090b7824 */ /* 0x000fe200078e0205 */
[----:B------:R-:W-:Y:S01]  /*06d0*/  LOP3.LUT P3, RZ, R2, 0x2, RZ, 0xc0, !PT ;  /* 0x0000000202ff7812 */ /* 0x000fe2000786c0ff */
[----:B------:R-:W-:Y:S01]  /*06e0*/  IMAD.SHL.U32 R5, R15, 0x40, RZ ;  /* 0x000000400f057824 */ /* 0x000fe200078e00ff */
[----:B------:R-:W-:Y:S01]  /*06f0*/  LEA R149, R156, UR5, 0x1 ;  /* 0x000000059c957c11 */ /* 0x000fe2000f8e08ff */
[----:B------:R-:W-:Y:S01]  /*0700*/  IMAD.SHL.U32 R0, R243, 0x8, RZ ;  /* 0x00000008f3007824 */ /* 0x000fe200078e00ff */
[----:B------:R-:W-:Y:S01]  /*0710*/  R2P PR, R15, 0x6 ;  /* 0x000000060f007804 */ /* 0x000fe20000000000 */
[----:B------:R-:W-:Y:S01]  /*0720*/  IMAD.SHL.U32 R7, R12, 0x8, RZ ;  /* 0x000000080c077824 */ /* 0x000fe200078e00ff */
[----:B------:R-:W-:Y:S01]  /*0730*/  LOP3.LUT R5, R5, 0x1c0, RZ, 0xc0, !PT ;  /* 0x000001c005057812 */ /* 0x000fe200078ec0ff */
[----:B------:R-:W-:Y:S01]  /*0740*/  IMAD.SHL.U32 R2, R2, 0x40, RZ ;  /* 0x0000004002027824 */ /* 0x000fe200078e00ff */
[----:B------:R-:W-:Y:S01]  /*0750*/  LOP3.LUT R8, R0, 0x8, RZ, 0xc0, !PT ;  /* 0x0000000800087812 */ /* 0x000fe200078ec0ff */
[----:B------:R-:W-:Y:S01]  /*0760*/  IMAD.SHL.U32 R3, R14, 0x40, RZ ;  /* 0x000000400e037824 */ /* 0x000fe200078e00ff */
[----:B------:R-:W-:Y:S01]  /*0770*/  SEL R0, R154, 0xffffffe0, !P0 ;  /* 0xffffffe09a007807 */ /* 0x000fe20004000000 */
[----:B------:R-:W-:Y:S01]  /*0780*/  IMAD.SHL.U32 R10, R12, 0x10, RZ ;  /* 0x000000100c0a7824 */ /* 0x000fe200078e00ff */
[----:B------:R-:W-:Y:S01]  /*0790*/  LOP3.LUT R2, R2, 0xc0, RZ, 0xc0, !PT ;  /* 0x000000c002027812 */ /* 0x000fe200078ec0ff */
[----:B------:R-:W-:Y:S01]  /*07a0*/  IMAD R4, R12, 0x200, R4 ;  /* 0x000002000c047824 */ /* 0x000fe200078e0204 */
[----:B------:R-:W-:Y:S01]  /*07b0*/  LOP3.LUT R7, R7, 0x8, RZ, 0xc0, !PT ;  /* 0x0000000807077812 */ /* 0x000fe200078ec0ff */
[----:B------:R-:W-:Y:S01]  /*07c0*/  IMAD.IADD R149, R149, 0x1, R0 ;  /* 0x0000000195957824 */ /* 0x000fe200078e0200 */
[----:B------:R-:W-:Y:S01]  /*07d0*/  SHF.R.U32.HI R150, RZ, 0x3, R5 ;  /* 0x00000003ff967819 */ /* 0x000fe20000011605 */
[----:B------:R-:W-:Y:S01]  /*07e0*/  IMAD.U32 R0, RZ, RZ, UR6 ;  /* 0x00000006ff007e24 */ /* 0x000fe2000f8e00ff */
[----:B------:R-:W-:Y:S01]  /*07f0*/  SHF.R.U32.HI R9, RZ, 0x3, R2 ;  /* 0x00000003ff097819 */ /* 0x000fe20000011602 */
[----:B------:R-:W-:Y:S01]  /*0800*/  USHF.R.S32.HI UR6, URZ, 0x1f, UR43 ;  /* 0x0000001f3f067899 */ /* 0x000fe2000801142b */
[----:B------:R-:W-:Y:S01]  /*0810*/  LOP3.LUT R150, R150, R5, R7, 0x1e, !PT ;  /* 0x0000000596967212 */ /* 0x000fe200078e1e07 */
[----:B------:R-:W-:Y:S01]  /*0820*/  IMAD.U32 R0, RZ, RZ, UR7 ;  /* 0x00000007ff007e24 */ /* 0x000fe2000f8e00ff */
[----:B------:R-:W-:Y:S01]  /*0830*/  LOP3.LUT R3, R3, 0xc0, RZ, 0xc0, !PT ;  /* 0x000000c003037812 */ /* 0x000fe200078ec0ff */
[----:B------:R-:W-:Y:S01]  /*0840*/  USHF.R.S32.HI UR7, URZ, 0x1f, UR55 ;  /* 0x0000001f3f077899 */ /* 0x000fe20008011437 */
[----:B------:R-:W-:Y:S01]  /*0850*/  LOP3.LUT R2, R9, R2, R8, 0x1e, !PT ;  /* 0x0000000209027212 */ /* 0x000fe200078e1e08 */
[----:B------:R-:W-:Y:S01]  /*0860*/  IMAD.IADD R150, R13, 0x1, R150 ;  /* 0x000000010d967824 */ /* 0x000fe200078e0296 */
[----:B------:R-:W-:Y:S01]  /*0870*/  LEA R221, R221, UR4, 0x1 ;  /* 0x00000004dddd7c11 */ /* 0x000fe2000f8e08ff */
[----:B------:R-:W-:Y:S01]  /*0880*/  IMAD.U32 R0, RZ, RZ, UR6 ;  /* 0x00000006ff007e24 */ /* 0x000fe2000f8e00ff */
[----:B------:R-:W-:Y:S01]  /*0890*/  SHF.R.U32.HI R6, RZ, 0x3, R3 ;  /* 0x00000003ff067819 */ /* 0x000fe20000011603 */
[----:B------:R-:W-:Y:S01]  /*08a0*/  UIADD3 UR6, UR4, 0x6000, URZ ;  /* 0x0000600004067890 */ /* 0x000fe2000fffe03f */
[----:B------:R-:W-:Y:S01]  /*08b0*/  LOP3.LUT R10, R8, 0x10, R10, 0xf8, !PT ;  /* 0x00000010080a7812 */ /* 0x000fe200078ef80a */
[----:B------:R-:W-:Y:S01]  /*08c0*/  IMAD.IADD R5, R2, 0x1, R11 ;  /* 0x0000000102057824 */ /* 0x000fe200078e020b */
[----:B------:R-:W-:Y:S01]  /*08d0*/  SEL R222, R222, 0x10, !P6 ;  /* 0x00000010dede7807 */ /* 0x000fe20007000000 */
[----:B------:R-:W-:Y:S01]  /*08e0*/  VIADD R220, R221, 0x40 ;  /* 0x00000040dddc7836 */ /* 0x000fe20000000000 */
[----:B------:R-:W-:Y:S01]  /*08f0*/  LEA R150, R150, UR5, 0x1 ;  /* 0x0000000596967c11 */ /* 0x000fe2000f8e08ff */
[----:B------:R-:W-:Y:S01]  /*0900*/  IMAD.SHL.U32 R2, R17, 0x20, RZ ;  /* 0x0000002011027824 */ /* 0x000fe200078e00ff */
[C---:B------:R-:W-:Y:S01]  /*0910*/  LOP3.LUT R7, R6.reuse, R3, R7, 0x1e, !PT ;  /* 0x0000000306077212 */ /* 0x040fe200078e1e07 */
[C---:B------:R-:W-:Y:S01]  /*0920*/  @P4 VIADD R220, R221.reuse, 0xffffffc0 ;  /* 0xffffffc0dddc4836 */ /* 0x040fe20000000000 */
[----:B------:R-:W-:Y:S01]  /*0930*/  LOP3.LUT R3, R6, R10, R3, 0x1e, !PT ;  /* 0x0000000a06037212 */ /* 0x000fe200078e1e03 */
[----:B------:R-:W-:Y:S01]  /*0940*/  IMAD.IADD R223, R221, 0x1, R222 ;  /* 0x00000001dddf7824 */ /* 0x000fe200078e02de */
[----:B------:R-:W-:Y:S01]  /*0950*/  SEL R224, R154, 0xffffffe0, !P5 ;  /* 0xffffffe09ae07807 */ /* 0x000fe20006800000 */
[----:B------:R-:W-:Y:S01]  /*0960*/  VIADD R157, R150, 0x20 ;  /* 0x00000020969d7836 */ /* 0x000fe20000000000 */
[----:B------:R-:W-:Y:S01]  /*0970*/  SEL R151, R151, 0xffffffc0, !P2 ;  /* 0xffffffc097977807 */ /* 0x000fe20005000000 */
[----:B------:R-:W-:Y:S01]  /*0980*/  IMAD R161, R248, 0x200, R2 ;  /* 0x00000200f8a17824 */ /* 0x000fe200078e0202 */
[----:B------:R-:W-:Y:S01]  /*0990*/  LEA R249, R5, UR6, 0x1 ;  /* 0x0000000605f97c11 */ /* 0x000fe2000f8e08ff */
[----:B------:R-:W-:Y:S01]  /*09a0*/  IMAD.IADD R222, R222, 0x1, R220 ;  /* 0x00000001dede7824 */ /* 0x000fe200078e02dc */
[----:B------:R-:W-:Y:S01]  /*09b0*/  LOP3.LUT P0, RZ, R14, 0x2, RZ, 0xc0, !PT ;  /* 0x000000020eff7812 */ /* 0x000fe2000780c0ff */
[----:B------:R-:W-:-:S02]  /*09c0*/  @P1 VIADD R157, R150, 0xffffffe0 ;  /* 0xffffffe0969d1836 */ /* 0x000fc40000000000 */
[----:B------:R-:W-:Y:S01]  /*09d0*/  IMAD.IADD R155, R2, 0x1, R3 ;  /* 0x00000001029b7824 */ /* 0x000fe200078e0203 */
[----:B------:R-:W-:Y:S01]  /*09e0*/  SEL R154, R154, 0xffffffe0, !P0 ;  /* 0xffffffe09a9a7807 */ /* 0x000fe20004000000 */
[----:B------:R-:W-:Y:S01]  /*09f0*/  IMAD.U32 R2, RZ, RZ, UR7 ;  /* 0x00000007ff027e24 */ /* 0x000fe2000f8e00ff */
[----:B------:R-:W-:Y:S01]  /*0a00*/  LEA R2, R4, UR4, 0x1 ;  /* 0x0000000404027c11 */ /* 0x000fe2000f8e08ff */
[--C-:B------:R-:W-:Y:S02]  /*0a10*/  IMAD.IADD R227, R221, 0x1, R224.reuse ;  /* 0x00000001dde37824 */ /* 0x100fe400078e02e0 */
[----:B------:R-:W-:Y:S02]  /*0a20*/  IMAD.IADD R226, R223, 0x1, R224 ;  /* 0x00000001dfe27824 */ /* 0x000fe400078e02e0 */
[----:B------:R-:W-:Y:S02]  /*0a30*/  IMAD.IADD R225, R224, 0x1, R220 ;  /* 0x00000001e0e17824 */ /* 0x000fe400078e02dc */
[----:B------:R-:W-:-:S02]  /*0a40*/  VIADD R250, R249, 0x20 ;  /* 0x00000020f9fa7836 */ /* 0x000fc40000000000 */
[----:B------:R-:W-:Y:S02]  /*0a50*/  IMAD.IADD R152, R150, 0x1, R151 ;  /* 0x0000000196987824 */ /* 0x000fe400078e0297 */
[----:B------:R-:W-:Y:S02]  /*0a60*/  IMAD.IADD R161, R161, 0x1, R7 ;  /* 0x00000001a1a17824 */ /* 0x000fe400078e0207 */
[----:B------:R-:W-:Y:S02]  /*0a70*/  IMAD.U32 R252, RZ, RZ, UR7 ;  /* 0x00000007fffc7e24 */ /* 0x000fe4000f8e00ff */
[----:B------:R-:W-:Y:S02]  /*0a80*/  IMAD.IADD R224, R224, 0x1, R222 ;  /* 0x00000001e0e07824 */ /* 0x000fe400078e02de */
[----:B------:R-:W-:Y:S02]  /*0a90*/  @P3 VIADD R250, R249, 0xffffffe0 ;  /* 0xffffffe0f9fa3836 */ /* 0x000fe40000000000 */
[----:B------:R-:W-:-:S02]  /*0aa0*/  IMAD.IADD R151, R151, 0x1, R157 ;  /* 0x0000000197977824 */ /* 0x000fc400078e029d */
[C---:B------:R-:W-:Y:S02]  /*0ab0*/  VIADD R160, R157.reuse, 0x2000 ;  /* 0x000020009da07836 */ /* 0x040fe40000000000 */
[C---:B------:R-:W-:Y:S02]  /*0ac0*/  VIADD R159, R157.reuse, 0x4000 ;  /* 0x000040009d9f7836 */ /* 0x040fe40000000000 */
[----:B------:R-:W-:-:S07]  /*0ad0*/  VIADD R158, R157, 0x6000 ;  /* 0x000060009d9e7836 */ /* 0x000fce0000000000 */
.L_x_295:
        /* <DEDUP_REMOVED lines=30> */
[----:B-1--4-:R-:W2:Y:S01]  /*0cc0*/  @P1 LDG.E R8, desc[UR14][R6.64] ;  /* 0x0000000e06081981 */ /* 0x012ea2000c1e1900 */
        /* <DEDUP_REMOVED lines=36> */
.L_x_267:
        /* <DEDUP_REMOVED lines=14> */
[----:B------:R-:W-:Y:S02]  /*0ff0*/  UISETP.NE.AND UP0, UPT, UR38, -0x1, UPT ;  /* 0xffffffff2600788c */ /* 0x000fe4000bf05270 */
[----:B------:R-:W-:-:S02]  /*1000*/  UIMAD UR24, UR43, UR9, UR8 ;  /* 0x000000092b1872a4 */ /* 0x000fc4000f8e0208 */
[----:B------:R-:W-:Y:S01]  /*1010*/  USHF.L.U32 UR7, UR43, 0x7, URZ ;  /* 0x000000072b077899 */ /* 0x000fe2000800063f */
[----:B------:R-:W-:Y:S01]  /*1020*/  @!UP1 ULDC.64 UR8, c[0x0][0x418] ;  /* 0x0001060000089ab9 */ /* 0x000fe20000000a00 */
[----:B------:R-:W-:Y:S01]  /*1030*/  ULDC UR57, c[0x0][0x2d4] ;  /* 0x0000b50000397ab9 */ /* 0x000fe20000000800 */
[----:B------:R-:W-:Y:S01]  /*1040*/  ULDC.64 UR32, c[0x0][0x240] ;  /* 0x0000900000207ab9 */ /* 0x000fe20000000a00 */
[----:B------:R-:W-:Y:S02]  /*1050*/  USHF.R.S32.HI UR42, URZ, 0x1f, UR57 ;  /* 0x0000001f3f2a7899 */ /* 0x000fe40008011439 */
[----:B------:R-:W-:Y:S01]  /*1060*/  USEL UR29, UR7, URZ, UP2 ;  /* 0x0000003f071d7287 */ /* 0x000fe20009000000 */
[----:B------:R-:W-:Y:S01]  /*1070*/  ULDC.U8 UR23, c[0x0][0x480] ;  /* 0x0001200000177ab9 */ /* 0x000fe20000000000 */
[----:B------:R-:W-:Y:S01]  /*1080*/  ULDC.U8 UR22, c[0x0][0x3d8] ;  /* 0x0000f60000167ab9 */ /* 0x000fe20000000000 */
[----:B-1----:R-:W-:Y:S01]  /*1090*/  IABS R6, R7 ;  /* 0x0000000700067213 */ /* 0x002fe20000000000 */
[----:B------:R-:W-:Y:S01]  /*10a0*/  UIMAD.WIDE.U32 UR12, UR18, UR32, URZ ;  /* 0x00000020120c72a5 */ /* 0x000fe2000f8e003f */
[----:B------:R-:W-:Y:S01]  /*10b0*/  ISETP.NE.AND P3, PT, R7, RZ, PT ;  /* 0x000000ff0700720c */ /* 0x000fe20003f65270 */
[----:B------:R-:W-:Y:S01]  /*10c0*/  @UP0 UIADD3 UR7, UR37, UR38, URZ ;  /* 0x0000002625070290 */ /* 0x000fe2000fffe03f */
[----:B------:R-:W1:Y:S01]  /*10d0*/  I2F.RP R4, R6 ;  /* 0x0000000600047306 */ /* 0x000e620000209400 */
[----:B------:R-:W-:-:S02]  /*10e0*/  UISETP.NE.AND UP4, UPT, UR23, URZ, UPT ;  /* 0x0000003f1700728c */ /* 0x000fc4000bf85270 */
[----:B------:R-:W-:Y:S02]  /*10f0*/  UISETP.NE.AND UP3, UPT, UR22, URZ, UPT ;  /* 0x0000003f1600728c */ /* 0x000fe4000bf65270 */
[----:B--2---:R-:W-:Y:S01]  /*1100*/  UIMAD.WIDE.U32 UR26, UR5, UR10, URZ ;  /* 0x0000000a051a72a5 */ /* 0x004fe2000f8e003f */
[----:B------:R-:W-:Y:S01]  /*1110*/  @UP0 ULDC.64 UR22, c[0x0][0x248] ;  /* 0x0000920000160ab9 */ /* 0x000fe20000000a00 */
[----:B------:R-:W-:Y:S02]  /*1120*/  USEL UR53, UR16, UR12, !UP1 ;  /* 0x0000000c10357287 */ /* 0x000fe4000c800000 */
[----:B------:R-:W-:Y:S02]  /*1130*/  UIMAD UR47, UR5, UR11, UR27 ;  /* 0x0000000b052f72a4 */ /* 0x000fe4000f8e021b */
[----:B------:R-:W-:Y:S01]  /*1140*/  @!UP1 UIMAD UR5, UR56, UR8, URZ ;  /* 0x00000008380592a4 */ /* 0x000fe2000f8e023f */
[----:B------:R-:W-:Y:S01]  /*1150*/  @UP1 ULDC.64 UR10, c[0x0][0x420] ;  /* 0x00010800000a1ab9 */ /* 0x000fe20000000a00 */
[----:B-1----:R-:W1:Y:S02]  /*1160*/  MUFU.RCP R4, R4 ;  /* 0x0000000400047308 */ /* 0x002e640000001000 */
[----:B------:R-:W-:-:S02]  /*1170*/  @!UP1 UIMAD UR28, UR43, UR9, UR5 ;  /* 0x000000092b1c92a4 */ /* 0x000fc4000f8e0205 */
[----:B------:R-:W-:Y:S02]  /*1180*/  UIADD3 UR5, UR30, 0x7f, URZ ;  /* 0x0000007f1e057890 */ /* 0x000fe4000fffe03f */
[----:B------:R-:W-:Y:S02]  /*1190*/  @UP1 UIMAD.WIDE.U32 UR40, UR18, UR10, URZ ;  /* 0x0000000a122812a5 */ /* 0x000fe4000f8e003f */
[----:B------:R-:W-:Y:S02]  /*11a0*/  USHF.R.S32.HI UR20, URZ, 0x1f, UR5 ;  /* 0x0000001f3f147899 */ /* 0x000fe40008011405 */
[----:B------:R-:W-:Y:S02]  /*11b0*/  UIADD3 UR39, UR17, UR24, URZ ;  /* 0x0000001811277290 */ /* 0x000fe4000fffe03f */
[----:B------:R-:W-:Y:S02]  /*11c0*/  ULEA.HI UR20, UR20, UR5, URZ, 0x7 ;  /* 0x0000000514147291 */ /* 0x000fe4000f8f383f */
[----:B------:R-:W-:Y:S01]  /*11d0*/  UIMAD UR5, UR42, UR43, URZ ;  /* 0x0000002b2a0572a4 */ /* 0x000fe2000f8e023f */
[----:B------:R-:W-:Y:S01]  /*11e0*/  ULDC UR60, c[0x0][0x2dc] ;  /* 0x0000b700003c7ab9 */ /* 0x000fe20000000800 */
[----:B------:R-:W-:Y:S01]  /*11f0*/  ULDC UR59, c[0x0][0x270] ;  /* 0x00009c00003b7ab9 */ /* 0x000fe20000000800 */
[----:B-1----:R-:W-:Y:S01]  /*1200*/  VIADD R4, R4, 0xffffffe ;  /* 0x0ffffffe04047836 */ /* 0x002fe20000000000 */
[----:B------:R-:W-:-:S02]  /*1210*/  @UP0 UIMAD.WIDE.U32 UR16, UR7, UR22, URZ ;  /* 0x00000016071002a5 */ /* 0x000fc4000f8e003f */
[----:B------:R-:W-:Y:S01]  /*1220*/  @UP1 UIMAD UR44, UR18, UR11, UR41 ;  /* 0x0000000b122c12a4 */ /* 0x000fe2000f8e0229 */
[----:B------:R-:W1:Y:S01]  /*1230*/  F2I.FTZ.U32.TRUNC.NTZ R5, R4 ;  /* 0x0000000400057305 */ /* 0x000e62000021f000 */
[----:B------:R-:W-:Y:S02]  /*1240*/  @!UP1 UIMAD.WIDE.U32 UR34, UR43, UR8, URZ ;  /* 0x000000082b2292a5 */ /* 0x000fe4000f8e003f */
[----:B------:R-:W-:Y:S02]  /*1250*/  @UP0 UIMAD UR7, UR7, UR23, URZ ;  /* 0x00000017070702a4 */ /* 0x000fe4000f8e023f */
[----:B------:R-:W-:Y:S02]  /*1260*/  UIMAD.WIDE UR8, UR60, UR59, URZ ;  /* 0x0000003b3c0872a5 */ /* 0x000fe4000f8e023f */
[----:B------:R-:W-:Y:S02]  /*1270*/  UIMAD.WIDE.U32 UR10, UR43, UR57, URZ ;  /* 0x000000392b0a72a5 */ /* 0x000fe4000f8e003f */
[----:B------:R-:W-:-:S02]  /*1280*/  UIMAD UR5, UR56, UR57, UR5 ;  /* 0x00000039380572a4 */ /* 0x000fc4000f8e0205 */
[----:B------:R-:W-:Y:S02]  /*1290*/  UIMAD UR21, UR18, UR33, URZ ;  /* 0x00000021121572a4 */ /* 0x000fe4000f8e023f */
[----:B------:R-:W-:Y:S01]  /*12a0*/  @UP0 UIADD3 UR46, UR17, UR7, URZ ;  /* 0x00000007112e0290 */ /* 0x000fe2000fffe03f */
[--C-:B-1----:R-:W-:Y:S01]  /*12b0*/  IMAD.MOV R0, RZ, RZ, -R5.reuse ;  /* 0x000000ffff007224 */ /* 0x102fe200078e0a05 */
[----:B------:R-:W-:Y:S01]  /*12c0*/  UIMAD UR7, UR9, UR10, URZ ;  /* 0x0000000a090772a4 */ /* 0x000fe2000f8e023f */
[----:B------:R-:W-:Y:S01]  /*12d0*/  IMAD.MOV.U32 R4, RZ, RZ, RZ ;  /* 0x000000ffff047224 */ /* 0x000fe200078e00ff */
[----:B------:R-:W-:Y:S01]  /*12e0*/  UIADD3 UR5, UR11, UR5, URZ ;  /* 0x000000050b057290 */ /* 0x000fe2000fffe03f */
[----:B------:R-:W-:Y:S01]  /*12f0*/  IMAD R0, R0, R6, RZ ;  /* 0x0000000600007224 */ /* 0x000fe200078e02ff */
[----:B------:R-:W-:Y:S02]  /*1300*/  @UP1 UIADD3 UR39, UR13, UR21, URZ ;  /* 0x000000150d271290 */ /* 0x000fe4000fffe03f */
[----:B------:R-:W-:Y:S01]  /*1310*/  UIMAD.WIDE.U32 UR12, UR8, UR10, URZ ;  /* 0x0000000a080c72a5 */ /* 0x000fe2000f8e003f */
[----:B------:R-:W-:Y:S01]  /*1320*/  IMAD.HI.U32 R0, R5, R0, R4 ;  /* 0x0000000005007227 */ /* 0x000fe200078e0004 */
[----:B------:R-:W-:-:S02]  /*1330*/  UIMAD UR5, UR8, UR5, UR7 ;  /* 0x00000005080572a4 */ /* 0x000fc4000f8e0207 */
[----:B------:R-:W-:Y:S02]  /*1340*/  UIMAD.WIDE.U32 UR10, UR8, UR18, URZ ;  /* 0x00000012080a72a5 */ /* 0x000fe4000f8e003f */
[----:B------:R-:W-:Y:S01]  /*1350*/  UIADD3 UR42, UR13, UR5, URZ ;  /* 0x000000050d2a7290 */ /* 0x000fe2000fffe03f */
[----:B------:R-:W-:Y:S01]  /*1360*/  IMAD.HI.U32 R0, R0, R3, RZ ;  /* 0x0000000300007227 */ /* 0x000fe200078e00ff */
[----:B------:R-:W-:Y:S01]  /*1370*/  ULDC UR50, c[0x0][0x2c4] ;  /* 0x0000b10000327ab9 */ /* 0x000fe20000000800 */
[----:B------:R-:W-:Y:S02]  /*1380*/  ULOP3.LUT UR5, UR20, 0xffffff80, URZ, 0xc0, !UPT ;  /* 0xffffff8014057892 */ /* 0x000fe4000f8ec03f */
[----:B------:R-:W-:Y:S01]  /*1390*/  IMAD.MOV R4, RZ, RZ, -R0 ;  /* 0x000000ffff047224 */ /* 0x000fe200078e0a00 */
[----:B------:R-:W-:Y:S02]  /*13a0*/  @UP3 UIMAD UR7, UR43, UR50, URZ ;  /* 0x000000322b0732a4 */ /* 0x000fe4000f8e023f */
[----:B------:R-:W-:Y:S01]  /*13b0*/  USHF.L.U64.HI UR19, UR43, 0x7, UR56 ;  /* 0x000000072b137899 */ /* 0x000fe20008010238 */
[----:B------:R-:W-:Y:S01]  /*13c0*/  IMAD R3, R6, R4, R3 ;  /* 0x0000000406037224 */ /* 0x000fe200078e0203 */
[----:B------:R-:W-:-:S02]  /*13d0*/  USEL UR54, UR12, UR10, !UP1 ;  /* 0x0000000a0c367287 */ /* 0x000fc4000c800000 */
[----:B------:R-:W-:Y:S02]  /*13e0*/  UIADD3 UR12, UR5, -0x80, URZ ;  /* 0xffffff80050c7890 */ /* 0x000fe4000fffe03f */
[----:B------:R-:W-:Y:S01]  /*13f0*/  ISETP.GT.U32.AND P1, PT, R6, R3, PT ;  /* 0x000000030600720c */ /* 0x000fe20003f24070 */
[----:B------:R-:W-:Y:S02]  /*1400*/  @UP3 USEL UR7, UR7, UR18, !UP1 ;  /* 0x0000001207073287 */ /* 0x000fe4000c800000 */
[----:B------:R-:W-:Y:S01]  /*1410*/  USEL UR31, UR19, URZ, UP2 ;  /* 0x0000003f131f7287 */ /* 0x000fe20009000000 */
[----:B------:R-:W-:Y:S01]  /*1420*/  @UP0 UMOV UR45, UR16 ;  /* 0x00000010002d0c82 */ /* 0x000fe20008000000 */
[----:B------:R-:W-:Y:S01]  /*1430*/  @!UP3 UIMAD UR10, UR43, UR59, UR55 ;  /* 0x0000003b2b0ab2a4 */ /* 0x000fe2000f8e0237 */
[----:B------:R-:W-:Y:S01]  /*1440*/  @UP3 ULDC UR16, c[0x0][0x2e4] ;  /* 0x0000b90000103ab9 */ /* 0x000fe20000000800 */
[----:B------:R-:W-:Y:S02]  /*1450*/  USHF.R.S32.HI UR13, URZ, 0x1f, UR12 ;  /* 0x0000001f3f0d7899 */ /* 0x000fe4000801140c */
[----:B------:R-:W-:-:S04]  /*1460*/  UIADD3 UR5, UP2, UR12, UR29, URZ ;  /* 0x0000001d0c057290 */ /* 0x000fc8000ff5e03f */
[-C--:B------:R-:W-:Y:S01]  /*1470*/  @!P1 IADD3 R3, R3, -R6.reuse, RZ ;  /* 0x8000000603039210 */ /* 0x080fe20007ffe0ff */
[----:B------:R-:W-:Y:S01]  /*1480*/  @UP3 UIMAD UR19, UR55, UR16, UR7 ;  /* 0x00000010371332a4 */ /* 0x000fe2000f8e0207 */
[----:B------:R-:W-:Y:S01]  /*1490*/  @!P1 VIADD R0, R0, 0x1 ;  /* 0x0000000100009836 */ /* 0x000fe20000000000 */
[----:B------:R-:W-:Y:S01]  /*14a0*/  @!UP3 UIMAD UR19, UR10, UR50, URZ ;  /* 0x000000320a13b2a4 */ /* 0x000fe2000f8e023f */
[----:B------:R-:W-:Y:S01]  /*14b0*/  ISETP.GE.U32.AND P0, PT, R3, R6, PT ;  /* 0x000000060300720c */ /* 0x000fe20003f06070 */
[----:B------:R-:W-:Y:S01]  /*14c0*/  UIMAD UR7, UR9, UR18, URZ ;  /* 0x00000012090772a4 */ /* 0x000fe2000f8e023f */
[----:B------:R-:W-:Y:S01]  /*14d0*/  LOP3.LUT R3, R7, UR55, RZ, 0x3c, !PT ;  /* 0x0000003707037c12 */ /* 0x000fe2000f8e3cff */
[----:B------:R-:W-:Y:S01]  /*14e0*/  UIADD3.X UR10, UR13, UR31, URZ, UP2, !UPT ;  /* 0x0000001f0d0a7290 */ /* 0x000fe200097fe43f */
[----:B------:R-:W-:Y:S01]  /*14f0*/  PLOP3.LUT P1, PT, PT, PT, UP0, 0x80, 0x0 ;  /* 0x000000000000781c */ /* 0x000fe20003f2f008 */
[----:B------:R-:W-:Y:S01]  /*1500*/  UIMAD UR9, UR9, UR5, URZ ;  /* 0x00000005090972a4 */ /* 0x000fe2000f8e023f */
[----:B------:R-:W-:Y:S01]  /*1510*/  ISETP.GE.AND P2, PT, R3, RZ, PT ;  /* 0x000000ff0300720c */ /* 0x000fe20003f46270 */
[----:B------:R-:W-:-:S02]  /*1520*/  @UP0 UIADD3 UR27, UR37, UR38, URZ ;  /* 0x00000026251b0290 */ /* 0x000fc4000fffe03f */
[----:B------:R-:W-:Y:S01]  /*1530*/  @!UP1 UIADD3 UR44, UR35, UR28, URZ ;  /* 0x0000001c232c9290 */ /* 0x000fe2000fffe03f */
[----:B------:R-:W-:Y:S01]  /*1540*/  @UP0 ULDC.64 UR16, c[0x0][0x250] ;  /* 0x0000940000100ab9 */ /* 0x000fe20000000a00 */
[----:B------:R-:W-:Y:S02]  /*1550*/  UIMAD.WIDE.U32 UR28, UR8, UR5, URZ ;  /* 0x00000005081c72a5 */ /* 0x000fe4000f8e003f */
[----:B------:R-:W-:Y:S01]  /*1560*/  @P0 VIADD R0, R0, 0x1 ;  /* 0x0000000100000836 */ /* 0x000fe20000000000 */
[----:B------:R-:W-:Y:S01]  /*1570*/  UIMAD UR5, UR8, UR10, UR9 ;  /* 0x0000000a080572a4 */ /* 0x000fe2000f8e0209 */
[----:B------:R-:W-:Y:S01]  /*1580*/  PLOP3.LUT P0, PT, PT, PT, UP3, 0x80, 0x0 ;  /* 0x000000000000781c */ /* 0x000fe20003f0f038 */
[----:B------:R-:W-:Y:S02]  /*1590*/  @UP0 UIMAD.WIDE.U32 UR8, UR27, UR16, URZ ;  /* 0x000000101b0802a5 */ /* 0x000fe4000f8e003f */
[----:B------:R-:W-:Y:S01]  /*15a0*/  @UP1 UIADD3 UR42, UR11, UR7, URZ ;  /* 0x000000070b2a1290 */ /* 0x000fe2000fffe03f */
[----:B------:R-:W-:Y:S01]  /*15b0*/  @!P2 IADD3 R0, -R0, RZ, RZ ;  /* 0x000000ff0000a210 */ /* 0x000fe20007ffe1ff */
[----:B------:R-:W-:Y:S01]  /*15c0*/  UIMAD UR49, UR55, UR60, URZ ;  /* 0x0000003c373172a4 */ /* 0x000fe2000f8e023f */
[----:B------:R-:W-:Y:S01]  /*15d0*/  @!P3 LOP3.LUT R0, RZ, R7, RZ, 0x33, !PT ;  /* 0x00000007ff00b212 */ /* 0x000fe200078e33ff */
[----:B------:R-:W-:-:S02]  /*15e0*/  @UP0 UIMAD UR7, UR27, UR17, URZ ;  /* 0x000000111b0702a4 */ /* 0x000fc4000f8e023f */
[----:B------:R-:W-:Y:S02]  /*15f0*/  USEL UR51, UR26, URZ, UP4 ;  /* 0x0000003f1a337287 */ /* 0x000fe4000a000000 */
[----:B------:R-:W-:Y:S02]  /*1600*/  USEL UR50, UR47, URZ, UP4 ;  /* 0x0000003f2f327287 */ /* 0x000fe4000a000000 */
[----:B------:R-:W-:Y:S02]  /*1610*/  USHF.R.S32.HI UR48, URZ, 0x1f, UR25 ;  /* 0x0000001f3f307899 */ /* 0x000fe40008011419 */
[----:B------:R-:W-:Y:S02]  /*1620*/  USHF.R.S32.HI UR52, URZ, 0x1f, UR49 ;  /* 0x0000001f3f347899 */ /* 0x000fe40008011431 */
[----:B------:R-:W-:Y:S02]  /*1630*/  @UP0 UIADD3 UR31, UR9, UR7, URZ ;  /* 0x00000007091f0290 */ /* 0x000fe4000fffe03f */
[----:B------:R-:W-:Y:S01]  /*1640*/  UIADD3 UR47, UR29, UR5, URZ ;  /* 0x000000051d2f7290 */ /* 0x000fe2000fffe03f */
        /* <DEDUP_REMOVED lines=14> */
.L_x_269:
        /* <DEDUP_REMOVED lines=13> */
.L_x_270:
        /* <DEDUP_REMOVED lines=11> */
.L_x_271:
[----:B------:R-:W-:-:S04]  /*18b0*/  UIMAD UR7, UR43, UR59, UR55 ;  /* 0x0000003b2b0772a4 */ /* 0x000fc8000f8e0237 */
[----:B------:R-:W-:-:S12]  /*18c0*/  UIMAD UR7, UR7, UR57, URZ ;  /* 0x00000039070772a4 */ /* 0x000fd8000f8e023f */
.L_x_272:
[----:B------:R-:W1:Y:S01]  /*18d0*/  LDC.64 R12, c[0x0][0x420] ;  /* 0x00010800ff0c7b82 */ /* 0x000e620000000a00 */
[----:B------:R-:W2:Y:S01]  /*18e0*/  S2R R15, SR_TID.X ;  /* 0x00000000000f7919 */ /* 0x000ea20000002100 */
[----:B------:R-:W-:Y:S01]  /*18f0*/  SHF.R.S32.HI R28, RZ, 0x1f, R235 ;  /* 0x0000001fff1c7819 */ /* 0x000fe200000114eb */
[----:B------:R-:W-:Y:S01]  /*1900*/  USHF.R.S32.HI UR10, URZ, 0x1f, UR55 ;  /* 0x0000001f3f0a7899 */ /* 0x000fe20008011437 */
[----:B------:R-:W-:Y:S01]  /*1910*/  IADD3 R6, P0, R235, UR12, RZ ;  /* 0x0000000ceb067c10 */ /* 0x000fe2000ff1e0ff */
[----:B------:R-:W-:Y:S01]  /*1920*/  ULDC.64 UR8, c[0x0][0x428] ;  /* 0x00010a0000087ab9 */ /* 0x000fe20000000a00 */
[----:B------:R-:W-:Y:S01]  /*1930*/  SHF.R.S32.HI R245, RZ, 0x1f, R244 ;  /* 0x0000001ffff57819 */ /* 0x000fe200000114f4 */
[----:B------:R-:W-:Y:S01]  /*1940*/  UIADD3 UR24, UR12, UR7, URZ ;  /* 0x000000070c187290 */ /* 0x000fe2000fffe03f */
[----:B------:R-:W-:Y:S01]  /*1950*/  IADD3.X R3, R28, UR13, RZ, P0, !PT ;  /* 0x0000000d1c037c10 */ /* 0x000fe200087fe4ff */
[----:B------:R-:W-:Y:S01]  /*1960*/  UIMAD UR21, UR60, UR59, URZ ;  /* 0x0000003b3c1572a4 */ /* 0x000fe2000f8e023f */
[----:B------:R-:W-:Y:S01]  /*1970*/  IADD3 R4, P0, R244, UR5, RZ ;  /* 0x00000005f4047c10 */ /* 0x000fe2000ff1e0ff */
[----:B------:R-:W-:Y:S01]  /*1980*/  UIMAD UR5, UR10, UR8, URZ ;  /* 0x000000080a0572a4 */ /* 0x000fe2000f8e023f */
[----:B------:R-:W-:Y:S01]  /*1990*/  BSSY B1, `(.L_x_268) ;  /* 0x0000860000017945 */ /* 0x000fe20003800000 */
[----:B------:R-:W-:Y:S01]  /*19a0*/  IMAD R7, R3, UR32, RZ ;  /* 0x0000002003077c24 */ /* 0x000fe2000f8e02ff */
[----:B------:R-:W-:Y:S01]  /*19b0*/  IADD3.X R5, R245, UR44, RZ, P0, !PT ;  /* 0x0000002cf5057c10 */ /* 0x000fe200087fe4ff */
[----:B------:R-:W-:-:S02]  /*19c0*/  UIMAD UR7, UR55, UR9, UR5 ;  /* 0x00000009370772a4 */ /* 0x000fc4000f8e0205 */
[C---:B------:R-:W-:Y:S01]  /*19d0*/  IMAD R8, R6.reuse, UR33, R7 ;  /* 0x0000002106087c24 */ /* 0x040fe2000f8e0207 */
[----:B------:R-:W-:Y:S01]  /*19e0*/  ULEA.HI.SX32 UR27, UR20, 0xffffffff, 0x19 ;  /* 0xffffffff141b7891 */ /* 0x000fe2000f8fca3f */
[----:B------:R-:W-:Y:S01]  /*19f0*/  IMAD.WIDE.U32 R6, R6, UR32, R244 ;  /* 0x0000002006067c25 */ /* 0x000fe2000f8e00f4 */
[----:B------:R-:W-:Y:S02]  /*1a00*/  USHF.L.U32 UR20, UR21, 0x7, URZ ;  /* 0x0000000715147899 */ /* 0x000fe4000800063f */
[----:B------:R-:W-:Y:S01]  /*1a10*/  UIADD3 UR11, UR12, UR19, URZ ;  /* 0x000000130c0b7290 */ /* 0x000fe2000fffe03f */
[----:B-1----:R-:W-:Y:S01]  /*1a20*/  IMAD R3, R12, UR13, RZ ;  /* 0x0000000d0c037c24 */ /* 0x002fe2000f8e02ff */
[----:B------:R-:W-:Y:S01]  /*1a30*/  IADD3 R6, P0, R6, UR53, RZ ;  /* 0x0000003506067c10 */ /* 0x000fe2000ff1e0ff */
[----:B------:R-:W-:Y:S01]  /*1a40*/  IMAD.WIDE.U32 R4, R12, UR12, R4 ;  /* 0x0000000c0c047c25 */ /* 0x000fe2000f8e0004 */
[----:B------:R-:W-:Y:S02]  /*1a50*/  UISETP.GE.AND UP2, UPT, UR30, 0x1, UPT ;  /* 0x000000011e00788c */ /* 0x000fe4000bf46270 */
[----:B------:R-:W-:Y:S01]  /*1a60*/  IADD3.X R7, R7, UR39, R8, P0, !PT ;  /* 0x0000002707077c10 */ /* 0x000fe200087fe408 */
[----:B------:R-:W-:Y:S01]  /*1a70*/  IMAD R3, R13, UR12, R3 ;  /* 0x0000000c0d037c24 */ /* 0x000fe2000f8e0203 */
[----:B------:R-:W-:Y:S01]  /*1a80*/  ULDC.64 UR12, c[0x0][0x210] ;  /* 0x00008400000c7ab9 */ /* 0x000fe20000000a00 */
[----:B------:R-:W-:Y:S01]  /*1a90*/  ULDC.64 UR18, c[0x0][0x3e0] ;  /* 0x0000f80000127ab9 */ /* 0x000fe20000000a00 */
[----:B--2---:R-:W-:Y:S01]  /*1aa0*/  SHF.R.S32.HI R14, RZ, 0x1f, R15 ;  /* 0x0000001fff0e7819 */ /* 0x004fe2000001140f */
[----:B------:R-:W-:Y:S01]  /*1ab0*/  IMAD.IADD R5, R5, 0x1, R3 ;  /* 0x0000000105057824 */ /* 0x000fe200078e0203 */
[----:B------:R-:W-:Y:S01]  /*1ac0*/  ULDC.64 UR34, c[0x0][0x2b0] ;  /* 0x0000ac0000227ab9 */ /* 0x000fe20000000a00 */
[----:B------:R-:W-:Y:S01]  /*1ad0*/  IMAD.U32 R3, RZ, RZ, UR8 ;  /* 0x00000008ff037e24 */ /* 0x000fe2000f8e00ff */
[----:B------:R-:W-:Y:S01]  /*1ae0*/  ULDC.64 UR8, c[0x0][0x258] ;  /* 0x0000960000087ab9 */ /* 0x000fe20000000a00 */
[----:B------:R-:W-:Y:S01]  /*1af0*/  LEA.HI R8, R14, R15, RZ, 0x5 ;  /* 0x0000000f0e087211 */ /* 0x000fe200078f28ff */
[----:B------:R-:W-:Y:S01]  /*1b00*/  UIMAD UR5, UR10, UR8, URZ ;  /* 0x000000080a0572a4 */ /* 0x000fe2000f8e023f */
[----:B------:R-:W-:Y:S01]  /*1b10*/  IMAD.WIDE.U32 R4, R3, UR55, R4 ;  /* 0x0000003703047c25 */ /* 0x000fe2000f8e0004 */
[----:B------:R-:W-:-:S02]  /*1b20*/  ULDC.64 UR40, c[0x0][0x478] ;  /* 0x00011e0000287ab9 */ /* 0x000fc40000000a00 */
[----:B------:R-:W-:Y:S01]  /*1b30*/  UIMAD UR10, UR55, UR9, UR5 ;  /* 0x00000009370a72a4 */ /* 0x000fe2000f8e0205 */
[----:B------:R-:W-:Y:S01]  /*1b40*/  IMAD.U32 R3, RZ, RZ, UR8 ;  /* 0x00000008ff037e24 */ /* 0x000fe2000f8e00ff */
[----:B------:R-:W-:Y:S01]  /*1b50*/  USHF.R.S32.HI UR5, URZ, 0x1f, UR20 ;  /* 0x0000001f3f057899 */ /* 0x000fe20008011414 */
[----:B------:R-:W-:Y:S01]  /*1b60*/  VIADD R5, R5, UR7 ;  /* 0x0000000705057c36 */ /* 0x000fe20008000000 */
[----:B------:R-:W-:Y:S01]  /*1b70*/  UIADD3 UR7, UP1, UP0, UR28, UR20, UR49 ;  /* 0x000000141c077290 */ /* 0x000fe2000f83e031 */
[----:B------:R-:W-:Y:S01]  /*1b80*/  IMAD.WIDE.U32 R6, R3, UR55, R6 ;  /* 0x0000003703067c25 */ /* 0x000fe2000f8e0006 */
[----:B------:R-:W-:Y:S01]  /*1b90*/  LOP3.LUT R3, R8, 0xffffffe0, RZ, 0xc0, !PT ;  /* 0xffffffe008037812 */ /* 0x000fe200078ec0ff */
[----:B------:R-:W-:Y:S01]  /*1ba0*/  ULDC.64 UR8, c[0x0][0x400] ;  /* 0x0001000000087ab9 */ /* 0x000fe20000000a00 */
[----:B------:R-:W-:Y:S01]  /*1bb0*/  UIADD3.X UR5, UR47, UR5, UR52, UP1, UP0 ;  /* 0x000000052f057290 */ /* 0x000fe20008fe0434 */
[----:B------:R-:W-:Y:S01]  /*1bc0*/  VIADD R9, R7, UR10 ;  /* 0x0000000a07097c36 */ /* 0x000fe20008000000 */
[----:B------:R-:W-:Y:S01]  /*1bd0*/  LEA R228, P0, R6, UR12, 0x1 ;  /* 0x0000000c06e47c11 */ /* 0x000fe2000f8008ff */
[----:B------:R-:W-:Y:S01]  /*1be0*/  IMAD.IADD R24, R15, 0x1, -R3 ;  /* 0x000000010f187824 */ /* 0x000fe200078e0a03 */
[----:B------:R-:W-:Y:S01]  /*1bf0*/  UIADD3 UR7, UP1, UP0, UR51, UR7, UR54 ;  /* 0x0000000733077290 */ /* 0x000fe2000f83e036 */
[-C--:B------:R-:W-:Y:S01]  /*1c00*/  IMAD R3, R28, R12.reuse, RZ ;  /* 0x0000000c1c037224 */ /* 0x080fe200078e02ff */
[----:B------:R-:W-:Y:S01]  /*1c10*/  LEA.HI.X R229, R6, UR13, R9, 0x1, P0 ;  /* 0x0000000d06e57c11 */ /* 0x000fe200080f0c09 */
[----:B------:R-:W-:Y:S01]  /*1c20*/  IMAD R7, R247, UR21, R24 ;  /* 0x00000015f7077c24 */ /* 0x000fe2000f8e0218 */
[----:B------:R-:W-:Y:S01]  /*1c30*/  PLOP3.LUT P0, PT, PT, PT, UP2, 0x80, 0x0 ;  /* 0x000000000000781c */ /* 0x000fe20003f0f028 */
[----:B------:R-:W-:Y:S01]  /*1c40*/  UIADD3.X UR5, UR50, UR5, UR42, UP1, UP0 ;  /* 0x0000000532057290 */ /* 0x000fe20008fe042a */
[C---:B------:R-:W-:Y:S01]  /*1c50*/  IMAD R8, R235.reuse, R13, R3 ;  /* 0x0000000deb087224 */ /* 0x040fe200078e0203 */
[----:B------:R-:W-:Y:S01]  /*1c60*/  UIMAD.WIDE UR28, UR11, 0x4, UR34 ;  /* 0x000000040b1c78a5 */ /* 0x000fe2000f8e0222 */
[----:B------:R-:W-:Y:S01]  /*1c70*/  IMAD.WIDE.U32 R4, R235, R12, R4 ;  /* 0x0000000ceb047225 */ /* 0x000fe200078e0004 */
[----:B------:R-:W-:Y:S01]  /*1c80*/  IADD3 R3, P2, R7, UR7, RZ ;  /* 0x0000000707037c10 */ /* 0x000fe2000ff5e0ff */
[----:B------:R-:W-:-:S02]  /*1c90*/  UIMAD.WIDE UR12, UR24, 0x4, UR40 ;  /* 0x00000004180c78a5 */ /* 0x000fc4000f8e0228 */
[----:B------:R-:W-:Y:S01]  /*1ca0*/  IMAD.IADD R5, R5, 0x1, R8 ;  /* 0x0000000105057824 */ /* 0x000fe200078e0208 */
[C---:B------:R-:W-:Y:S02]  /*1cb0*/  LEA R10, P3, R4.reuse, UR18, 0x1 ;  /* 0x00000012040a7c11 */ /* 0x040fe4000f8608ff */
[----:B------:R-:W-:Y:S02]  /*1cc0*/  LEA R233, P1, R3, UR8, 0x2 ;  /* 0x0000000803e97c11 */ /* 0x000fe4000f8210ff */
[----:B------:R-:W-:Y:S02]  /*1cd0*/  LEA.HI.X.SX32 R7, R7, UR5, 0x1, P2 ;  /* 0x0000000507077c11 */ /* 0x000fe400090f0eff */
[----:B------:R-:W-:Y:S02]  /*1ce0*/  LEA.HI.X R11, R4, UR19, R5, 0x1, P3 ;  /* 0x00000013040b7c11 */ /* 0x000fe400098f0c05 */
[----:B------:R-:W-:Y:S01]  /*1cf0*/  LEA.HI.X R232, R3, UR9, R7, 0x2, P1 ;  /* 0x0000000903e87c11 */ /* 0x000fe200088f1407 */
[----:B------:R-:W-:Y:S06]  /*1d00*/  @!P0 BRA `(.L_x_273) ;  /* 0x0000007800948947 */ /* 0x000fec0003800000 */
[----:B------:R-:W-:Y:S01]  /*1d10*/  UIMAD UR5, UR48, UR16, URZ ;  /* 0x00000010300572a4 */ /* 0x000fe2000f8e023f */
[----:B------:R-:W-:Y:S01]  /*1d20*/  IMAD.U32 R6, RZ, RZ, UR16 ;  /* 0x00000010ff067e24 */ /* 0x000fe2000f8e00ff */
[----:B------:R-:W-:Y:S01]  /*1d30*/  UIMAD UR7, UR36, -0x80, UR6 ;  /* 0xffffff80240778a4 */ /* 0x000fe2000f8e0206 */
[----:B------:R-:W-:Y:S01]  /*1d40*/  IMAD.U32 R4, RZ, RZ, UR22 ;  /* 0x00000016ff047e24 */ /* 0x000fe2000f8e00ff */
[----:B------:R-:W-:Y:S01]  /*1d50*/  UIMAD UR5, UR25, UR17, UR5 ;  /* 0x00000011190572a4 */ /* 0x000fe2000f8e0205 */
[--C-:B------:R-:W-:Y:S01]  /*1d60*/  IMAD.WIDE.U32 R6, R6, UR25, R244.reuse ;  /* 0x0000001906067c25 */ /* 0x100fe2000f8e00f4 */
[----:B------:R-:W-:Y:S01]  /*1d70*/  UMOV UR11, UR27 ;  /* 0x0000001b000b7c82 */ /* 0x000fe20008000000 */
[----:B------:R-:W-:Y:S01]  /*1d80*/  LEA.HI R17, R14, R15, RZ, 0x2 ;  /* 0x0000000f0e117211 */ /* 0x000fe200078f10ff */
[----:B------:R-:W-:Y:S01]  /*1d90*/  ULDC.64 UR8, c[0x0][0x268] ;  /* 0x00009a0000087ab9 */ /* 0x000fe20000000a00 */
[----:B------:R-:W-:Y:S01]  /*1da0*/  IMAD.WIDE.U32 R4, R4, UR25, R244 ;  /* 0x0000001904047c25 */ /* 0x000fe2000f8e00f4 */
[----:B------:R-:W-:-:S02]  /*1db0*/  IADD3 R8, P0, R6, UR26, RZ ;  /* 0x0000001a06087c10 */ /* 0x000fc4000ff1e0ff */
[----:B------:R-:W-:Y:S01]  /*1dc0*/  LEA.HI R6, R14, R15, RZ, 0x3 ;  /* 0x0000000f0e067211 */ /* 0x000fe200078f18ff */
[----:B------:R-:W-:Y:S01]  /*1dd0*/  IMAD.U32 R3, RZ, RZ, UR5 ;  /* 0x00000005ff037e24 */ /* 0x000fe2000f8e00ff */
[----:B------:R-:W-:Y:S01]  /*1de0*/  UIMAD UR5, UR48, UR22, URZ ;  /* 0x00000016300572a4 */ /* 0x000fe2000f8e023f */
[C---:B------:R-:W-:Y:S01]  /*1df0*/  VIADD R15, R235.reuse, 0x40 ;  /* 0x00000040eb0f7836 */ /* 0x040fe20000000000 */
[----:B------:R-:W-:Y:S01]  /*1e00*/  ISETP.GE.AND P4, PT, R235, UR7, PT ;  /* 0x00000007eb007c0c */ /* 0x000fe2000bf86270 */
[----:B------:R-:W-:Y:S01]  /*1e10*/  IMAD.MOV.U32 R230, RZ, RZ, R10 ;  /* 0x000000ffffe67224 */ /* 0x000fe200078e000a */
[----:B------:R-:W-:Y:S01]  /*1e20*/  IADD3.X R9, R7, UR31, R3, P0, !PT ;  /* 0x0000001f07097c10 */ /* 0x000fe200087fe403 */
[----:B------:R-:W-:Y:S01]  /*1e30*/  UIMAD UR10, UR25, UR23, UR5 ;  /* 0x00000017190a72a4 */ /* 0x000fe2000f8e0205 */
[----:B------:R-:W-:Y:S01]  /*1e40*/  SHF.R.S32.HI R3, RZ, 0x3, R6 ;  /* 0x00000003ff037819 */ /* 0x000fe20000011406 */
[----:B------:R-:W-:Y:S01]  /*1e50*/  UIMAD UR5, UR11, -0x80, UR30 ;  /* 0xffffff800b0578a4 */ /* 0x000fe2000f8e021e */
[----:B------:R-:W-:Y:S01]  /*1e60*/  IADD3 R6, P0, R4, UR45, RZ ;  /* 0x0000002d04067c10 */ /* 0x000fe2000ff1e0ff */
[----:B------:R-:W-:Y:S01]  /*1e70*/  IMAD R4, R16, UR8, RZ ;  /* 0x0000000810047c24 */ /* 0x000fe2000f8e02ff */
[----:B------:R-:W-:Y:S01]  /*1e80*/  ISETP.GE.AND P3, PT, R15, UR7, PT ;  /* 0x000000070f007c0c */ /* 0x000fe2000bf66270 */
[----:B------:R-:W-:Y:S01]  /*1e90*/  IMAD.SHL.U32 R3, R3, 0x40, RZ ;  /* 0x0000004003037824 */ /* 0x000fe200078e00ff */
[----:B------:R-:W-:Y:S01]  /*1ea0*/  PLOP3.LUT P2, PT, PT, PT, UP4, 0x80, 0x0 ;  /* 0x000000000000781c */ /* 0x000fe20003f4f048 */
[----:B------:R-:W-:Y:S01]  /*1eb0*/  IMAD.U32 R7, RZ, RZ, UR10 ;  /* 0x0000000aff077e24 */ /* 0x000fe2000f8e00ff */
[----:B------:R-:W-:Y:S01]  /*1ec0*/  ISETP.GE.AND P1, PT, R15, UR5, PT ;  /* 0x000000050f007c0c */ /* 0x000fe2000bf26270 */
[----:B------:R-:W-:Y:S01]  /*1ed0*/  IMAD.MOV.U32 R231, RZ, RZ, R11 ;  /* 0x000000ffffe77224 */ /* 0x000fe200078e000b */
[----:B------:R-:W-:Y:S01]  /*1ee0*/  LOP3.LUT R3, R3, 0xc0, RZ, 0xc0, !PT ;  /* 0x000000c003037812 */ /* 0x000fe200078ec0ff */
[----:B------:R-:W-:Y:S01]  /*1ef0*/  IMAD.WIDE.U32 R10, R12, 0x80, RZ ;  /* 0x000000800c0a7825 */ /* 0x000fe200078e00ff */
[----:B------:R-:W-:Y:S01]  /*1f00*/  IADD3.X R7, R5, UR46, R7, P0, !PT ;  /* 0x0000002e05077c10 */ /* 0x000fe200087fe407 */
[----:B------:R-:W1:Y:S01]  /*1f10*/  @!P4 LDC.64 R20, c[0x0][0x220] ;  /* 0x00008800ff14cb82 */ /* 0x000e620000000a00 */
[----:B------:R-:W-:Y:S01]  /*1f20*/  LOP3.LUT R14, R3, 0x18, R244, 0xf8, !PT ;  /* 0x00000018030e7812 */ /* 0x000fe200078ef8f4 */
[----:B------:R-:W-:Y:S01]  /*1f30*/  IMAD.SHL.U32 R13, R13, 0x80, RZ ;  /* 0x000000800d0d7824 */ /* 0x000fe200078e00ff */
[----:B------:R-:W-:Y:S01]  /*1f40*/  SHF.R.U32.HI R3, RZ, 0x3, R3 ;  /* 0x00000003ff037819 */ /* 0x000fe20000011603 */
[----:B------:R-:W-:Y:S01]  /*1f50*/  ULEA.HI UR7, UR11, UR11, URZ, 0x1 ;  /* 0x0000000b0b077291 */ /* 0x000fe2000f8f083f */
[----:B------:R-:W-:-:S02]  /*1f60*/  IMAD.MOV.U32 R238, RZ, RZ, 0x7f800000 ;  /* 0x7f800000ffee7424 */ /* 0x000fc400078e00ff */
[----:B------:R-:W-:Y:S01]  /*1f70*/  LOP3.LUT R15, R14, R3, RZ, 0x3c, !PT ;  /* 0x000000030e0f7212 */ /* 0x000fe200078e3cff */
[C---:B------:R-:W-:Y:S01]  /*1f80*/  IMAD R14, R0.reuse, UR9, R4 ;  /* 0x00000009000e7c24 */ /* 0x040fe2000f8e0204 */
[----:B------:R-:W-:Y:S01]  /*1f90*/  LEA.HI R3, R17, R235, RZ, 0x1 ;  /* 0x000000eb11037211 */ /* 0x000fe200078f08ff */
[----:B------:R-:W-:Y:S01]  /*1fa0*/  IMAD.WIDE.U32 R4, R0, UR8, R8 ;  /* 0x0000000800047c25 */ /* 0x000fe2000f8e0008 */
[----:B------:R-:W-:Y:S01]  /*1fb0*/  ULDC.64 UR8, c[0x0][0x260] ;  /* 0x0000980000087ab9 */ /* 0x000fe20000000a00 */
[----:B------:R-:W2:Y:S01]  /*1fc0*/  @!P3 LDC.64 R26, c[0x0][0x220] ;  /* 0x00008800ff1abb82 */ /* 0x000ea20000000a00 */
[----:B------:R-:W-:Y:S01]  /*1fd0*/  LOP3.LUT R3, R3, 0x7fffffe, RZ, 0xc0, !PT ;  /* 0x07fffffe03037812 */ /* 0x000fe200078ec0ff */
[----:B------:R-:W-:Y:S01]  /*1fe0*/  IMAD R8, R16, UR8, RZ ;  /* 0x0000000810087c24 */ /* 0x000fe2000f8e02ff */
[----:B------:R-:W-:Y:S01]  /*1ff0*/  @!P1 IADD3 R16, P0, R230, R10, RZ ;  /* 0x0000000ae6109210 */ /* 0x000fe20007f1e0ff */
[----:B------:R-:W-:Y:S01]  /*2000*/  IMAD.WIDE.U32 R6, R0, UR8, R6 ;  /* 0x0000000800067c25 */ /* 0x000fe2000f8e0006 */
[----:B------:R-:W-:-:S02]  /*2010*/  ULOP3.LUT UR7, UR7, 0xfffffffe, URZ, 0xc0, !UPT ;  /* 0xfffffffe07077892 */ /* 0x000fc4000f8ec03f */
[----:B------:R-:W-:Y:S01]  /*2020*/  @!P1 IADD3.X R17, R231, R11, R13, P0, !PT ;  /* 0x0000000be7119210 */ /* 0x000fe200007fe40d */
[----:B------:R-:W-:Y:S01]  /*2030*/  IMAD R8, R0, UR9, R8 ;  /* 0x0000000900087c24 */ /* 0x000fe2000f8e0208 */
[C---:B------:R-:W-:Y:S01]  /*2040*/  @!P3 IADD3 R0, P5, R235.reuse, 0x40, RZ ;  /* 0x00000040eb00b810 */ /* 0x040fe20007fbe0ff */
[----:B------:R-:W-:Y:S01]  /*2050*/  @!P4 IMAD R11, R28, UR16, RZ ;  /* 0x000000101c0bcc24 */ /* 0x000fe2000f8e02ff */
[----:B------:R-:W-:Y:S01]  /*2060*/  @!P3 IADD3 R10, P0, R235, 0x40, RZ ;  /* 0x00000040eb0ab810 */ /* 0x000fe20007f1e0ff */
[----:B------:R-:W-:Y:S01]  /*2070*/  IMAD.IADD R7, R7, 0x1, R8 ;  /* 0x0000000107077824 */ /* 0x000fe200078e0208 */
[----:B------:R-:W-:Y:S01]  /*2080*/  UIADD3 UR7, UR11, -UR7, URZ ;  /* 0x800000070b077290 */ /* 0x000fe2000fffe03f */
[--C-:B------:R-:W-:Y:S01]  /*2090*/  @!P3 IMAD.X R8, RZ, RZ, R28.reuse, P5 ;  /* 0x000000ffff08b224 */ /* 0x100fe200028e061c */
[----:B------:R-:W3:Y:S01]  /*20a0*/  @!P3 LDC.64 R22, c[0x0][0x218] ;  /* 0x00008600ff16bb82 */ /* 0x000ee20000000a00 */
[----:B------:R-:W-:Y:S01]  /*20b0*/  @!P3 IMAD.X R9, RZ, RZ, R28, P0 ;  /* 0x000000ffff09b224 */ /* 0x000fe200000e061c */
[----:B------:R-:W-:Y:S01]  /*20c0*/  UISETP.NE.AND UP0, UPT, UR7, 0x1, UPT ;  /* 0x000000010700788c */ /* 0x000fe2000bf05270 */
[----:B------:R-:W-:Y:S01]  /*20d0*/  @!P3 IMAD R8, R8, UR16, RZ ;  /* 0x000000100808bc24 */ /* 0x000fe2000f8e02ff */
[----:B------:R-:W-:Y:S01]  /*20e0*/  USHF.L.U32 UR7, UR33, 0x7, URZ ;  /* 0x0000000721077899 */ /* 0x000fe2000800063f */
[----:B------:R-:W-:Y:S01]  /*20f0*/  IMAD.IADD R5, R5, 0x1, R14 ;  /* 0x0000000105057824 */ /* 0x000fe200078e020e */
[----:B------:R-:W-:Y:S01]  /*2100*/  UIMAD.WIDE.U32 UR8, UR32, 0x80, URZ ;  /* 0x00000080200878a5 */ /* 0x000fe2000f8e003f */
[----:B------:R-:W-:Y:S01]  /*2110*/  @!P4 IMAD R18, R235, UR17, R11 ;  /* 0x00000011eb12cc24 */ /* 0x000fe2000f8e020b */
[----:B------:R-:W-:Y:S01]  /*2120*/  PLOP3.LUT P0, PT, PT, PT, UP0, 0x80, 0x0 ;  /* 0x000000000000781c */ /* 0x000fe20003f0f008 */
[----:B------:R-:W-:-:S02]  /*2130*/  @!P3 IMAD R11, R9, UR22, RZ ;  /* 0x00000016090bbc24 */ /* 0x000fc4000f8e02ff */
[----:B------:R-:W-:Y:S01]  /*2140*/  @!P3 IMAD R19, R0, UR17, R8 ;  /* 0x000000110013bc24 */ /* 0x000fe2000f8e0208 */
[----:B------:R-:W-:Y:S01]  /*2150*/  UMOV UR17, UR29 ;  /* 0x0000001d00117c82 */ /* 0x000fe20008000000 */
[--C-:B------:R-:W-:Y:S02]  /*2160*/  @!P3 IMAD.MOV.U32 R12, RZ, RZ, R4.reuse ;  /* 0x000000ffff0cb224 */ /* 0x100fe400078e0004 */
[--C-:B------:R-:W-:Y:S02]  /*2170*/  @!P3 IMAD.MOV.U32 R13, RZ, RZ, R5.reuse ;  /* 0x000000ffff0db224 */ /* 0x100fe400078e0005 */
[----:B------:R-:W-:-:S04]  /*2180*/  @!P4 IMAD.WIDE.U32 R8, R235, UR16, R4 ;  /* 0x00000010eb08cc25 */ /* 0x000fc8000f8e0004 */
[----:B------:R-:W-:Y:S02]  /*2190*/  IMAD.IADD R3, R235, 0x1, -R3 ;  /* 0x00000001eb037824 */ /* 0x000fe400078e0a03 */
[----:B------:R-:W-:Y:S01]  /*21a0*/  @!P3 IMAD.WIDE.U32 R4, R0, UR16, R12 ;  /* 0x000000100004bc25 */ /* 0x000fe2000f8e000c */
[C---:B-1----:R-:W-:Y:S01]  /*21b0*/  @!P4 LEA R12, P5, R8.reuse, R20, 0x1 ;  /* 0x00000014080cc211 */ /* 0x042fe200078a08ff */
[----:B------:R-:W-:Y:S02]  /*21c0*/  UMOV UR16, UR28 ;  /* 0x0000001c00107c82 */ /* 0x000fe40008000000 */
[----:B------:R-:W-:Y:S02]  /*21d0*/  @!P4 IMAD.IADD R9, R9, 0x1, R18 ;  /* 0x000000010909c824 */ /* 0x000fe400078e0212 */
[----:B------:R-:W-:Y:S02]  /*21e0*/  IMAD R3, R247, 0x8, R3 ;  /* 0x00000008f7037824 */ /* 0x000fe400078e0203 */
[----:B------:R-:W-:Y:S01]  /*21f0*/  @!P3 IMAD.MOV.U32 R14, RZ, RZ, R6 ;  /* 0x000000ffff0eb224 */ /* 0x000fe200078e0006 */
[----:B------:R-:W-:Y:S01]  /*2200*/  @!P4 LEA.HI.X R13, R8, R21, R9, 0x1, P5 ;  /* 0x00000015080dc211 */ /* 0x000fe200028f0c09 */
[----:B------:R-:W-:Y:S01]  /*2210*/  IMAD.U32 R3, R3, 0x20, R15 ;  /* 0x0000002003037824 */ /* 0x000fe200078e000f */
[----:B------:R-:W1:Y:S01]  /*2220*/  @!P4 LDC.64 R20, c[0x0][0x218] ;  /* 0x00008600ff14cb82 */ /* 0x000e620000000a00 */
[----:B------:R-:W-:Y:S01]  /*2230*/  @!P3 IMAD.MOV.U32 R15, RZ, RZ, R7 ;  /* 0x000000ffff0fb224 */ /* 0x000fe200078e0007 */
[----:B------:R-:W-:Y:S01]  /*2240*/  @!P1 IADD3 R8, P5, R228, UR8, RZ ;  /* 0x00000008e4089c10 */ /* 0x000fe2000ffbe0ff */
[----:B------:R-:W-:-:S02]  /*2250*/  @!P3 IMAD R25, R10, UR23, R11 ;  /* 0x000000170a19bc24 */ /* 0x000fc4000f8e020b */
[----:B------:R-:W-:Y:S02]  /*2260*/  VIADD R0, R3, 0x1000 ;  /* 0x0000100003007836 */ /* 0x000fe40000000000 */
[----:B------:R-:W-:Y:S01]  /*2270*/  @!P3 IMAD.WIDE.U32 R10, R10, UR22, R14 ;  /* 0x000000160a0abc25 */ /* 0x000fe2000f8e000e */
[----:B------:R-:W-:Y:S01]  /*2280*/  @P2 BAR.SYNC.DEFER_BLOCKING 0x0 ;  /* 0x0000000000002b1d */ /* 0x000fe20000010000 */
[----:B--2---:R-:W-:Y:S02]  /*2290*/  @!P3 LEA R14, P2, R4, R26, 0x1 ;  /* 0x0000001a040eb211 */ /* 0x004fe400078408ff */
[----:B------:R-:W-:Y:S01]  /*22a0*/  @!P3 IMAD.IADD R5, R5, 0x1, R19 ;  /* 0x000000010505b824 */ /* 0x000fe200078e0213 */
[----:B------:R-:W-:Y:S01]  /*22b0*/  SEL R234, R0, R3, !P0 ;  /* 0x0000000300ea7207 */ /* 0x000fe20004000000 */
[----:B------:R-:W-:Y:S01]  /*22c0*/  @!P4 IMAD.WIDE.U32 R6, R235, UR22, R6 ;  /* 0x00000016eb06cc25 */ /* 0x000fe2000f8e0006 */
[----:B------:R-:W-:Y:S02]  /*22d0*/  LEA R0, R3, UR4, 0x1 ;  /* 0x0000000403007c11 */ /* 0x000fe4000f8e08ff */
[----:B------:R-:W-:Y:S01]  /*22e0*/  @!P3 LEA.HI.X R15, R4, R27, R5, 0x1, P2 ;  /* 0x0000001b040fb211 */ /* 0x000fe200010f0c05 */
[----:B------:R-:W-:Y:S01]  /*22f0*/  @!P4 IMAD R3, R28, UR22, RZ ;  /* 0x000000161c03cc24 */ /* 0x000fe2000f8e02ff */
[C---:B------:R-:W-:Y:S01]  /*2300*/  ISETP.GE.AND P2, PT, R235.reuse, UR5, PT ;  /* 0x00000005eb007c0c */ /* 0x040fe2000bf46270 */
[----:B------:R-:W-:Y:S01]  /*2310*/  IMAD.MOV.U32 R239, RZ, RZ, 0x7f800000 ;  /* 0x7f800000ffef7424 */ /* 0x000fe200078e00ff */
[----:B------:R-:W-:Y:S01]  /*2320*/  LEA R234, R234, UR4, 0x1 ;  /* 0x00000004eaea7c11 */ /* 0x000fe2000f8e08ff */
[----:B------:R-:W-:-:S02]  /*2330*/  @!P4 IMAD R4, R235, UR23, R3 ;  /* 0x00000017eb04cc24 */ /* 0x000fc4000f8e0203 */
[----:B------:R-:W-:Y:S02]  /*2340*/  IMAD.U32 R3, RZ, RZ, UR7 ;  /* 0x00000007ff037e24 */ /* 0x000fe4000f8e00ff */
[----:B------:R-:W-:Y:S02]  /*2350*/  IMAD.MOV.U32 R236, RZ, RZ, 0x7f800000 ;  /* 0x7f800000ffec7424 */ /* 0x000fe400078e00ff */
[----:B------:R-:W-:Y:S01]  /*2360*/  IMAD.MOV.U32 R237, RZ, RZ, 0x7f800000 ;  /* 0x7f800000ffed7424 */ /* 0x000fe200078e00ff */
[----:B------:R-:W-:Y:S01]  /*2370*/  @!P1 IADD3.X R9, R229, UR9, R3, P5, !PT ;  /* 0x00000009e5099c10 */ /* 0x000fe2000affe403 */
[----:B------:R-:W-:Y:S01]  /*2380*/  @!P4 IMAD.IADD R3, R7, 0x1, R4 ;  /* 0x000000010703c824 */ /* 0x000fe200078e0204 */
[C---:B-1----:R-:W-:Y:S01]  /*2390*/  @!P4 LEA R4, P6, R6.reuse, R20, 0x1 ;  /* 0x000000140604c211 */ /* 0x042fe200078c08ff */
[----:B------:R-:W-:Y:S01]  /*23a0*/  @!P3 IMAD.IADD R7, R11, 0x1, R25 ;  /* 0x000000010b07b824 */ /* 0x000fe200078e0219 */
[----:B------:R-:W-:Y:S04]  /*23b0*/  @P4 STS [R0+0x8000], RZ ;  /* 0x008000ff00004388 */ /* 0x000fe80000000800 */
[----:B------:R-:W-:Y:S01]  /*23c0*/  @P4 STS [R0+0x8004], RZ ;  /* 0x008004ff00004388 */ /* 0x000fe20000000800 */
[----:B------:R-:W-:Y:S01]  /*23d0*/  @!P4 LEA.HI.X R5, R6, R21, R3, 0x1, P6 ;  /* 0x000000150605c211 */ /* 0x000fe200030f0c03 */
[----:B------:R-:W-:-:S02]  /*23e0*/  VIADD R3, R242, 0x48 ;  /* 0x00000048f2037836 */ /* 0x000fc40000000000 */
[----:B------:R-:W-:Y:S01]  /*23f0*/  @P4 STS.64 [R0+0x8008], RZ ;  /* 0x008008ff00004388 */ /* 0x000fe20000000a00 */
[----:B------:R-:W-:Y:S01]  /*2400*/  VIADD R6, R242, 0x8 ;  /* 0x00000008f2067836 */ /* 0x000fe20000000000 */
[----:B------:R-:W-:Y:S01]  /*2410*/  LEA R128, R156, UR4, 0x1 ;  /* 0x000000049c807c11 */ /* 0x000fe2000f8e08ff */
[----:B------:R-:W-:Y:S01]  /*2420*/  UMOV UR19, UR12 ;  /* 0x0000000c00137c82 */ /* 0x000fe20008000000 */
[----:B------:R-:W-:Y:S01]  /*2430*/  @!PT LDS RZ, [RZ] ;  /* 0x00000000fffff984 */ /* 0x000fe20000000800 */
[----:B------:R-:W-:Y:S01]  /*2440*/  @!PT LDS RZ, [RZ] ;  /* 0x00000000fffff984 */ /* 0x000fe20000000800 */
[----:B------:R-:W-:Y:S01]  /*2450*/  @!PT LDS RZ, [RZ] ;  /* 0x00000000fffff984 */ /* 0x000fe20000000800 */
[----:B------:R3:W-:Y:S01]  /*2460*/  @!P4 LDGSTS.E.BYPASS.LTC128B.128 [R0+0x8000], desc[UR14][R12.64] ;  /* 0x080000000c00cfae */ /* 0x0007e2000b901d4e */
[----:B------:R-:W-:Y:S01]  /*2470*/  UMOV UR18, UR13 ;  /* 0x0000000d00127c82 */ /* 0x000fe20008000000 */
[----:B------:R-:W-:Y:S02]  /*2480*/  UIADD3 UR8, UR25, 0x80, URZ ;  /* 0x0000008019087890 */ /* 0x000fe4000fffe03f */
[----:B------:R-:W-:Y:S01]  /*2490*/  @P3 STS.128 [R0+0x9000], RZ ;  /* 0x009000ff00003388 */ /* 0x000fe20000000c00 */
[----:B------:R-:W-:Y:S01]  /*24a0*/  IMAD.SHL.U32 R153, R161, 0x2, RZ ;  /* 0x00000002a1997824 */ /* 0x000fe200078e00ff */
[----:B------:R-:W-:Y:S01]  /*24b0*/  CS2R R94, SRZ ;  /* 0x00000000005e7805 */ /* 0x000fe2000001ff00 */
[----:B------:R-:W-:Y:S01]  /*24c0*/  IMAD.MOV.U32 R251, RZ, RZ, 0x4 ;  /* 0x00000004fffb7424 */ /* 0x000fe200078e00ff */
[----:B------:R-:W-:Y:S01]  /*24d0*/  @!PT LDS RZ, [RZ] ;  /* 0x00000000fffff984 */ /* 0x000fe20000000800 */
[----:B------:R-:W-:Y:S01]  /*24e0*/  @!PT LDS RZ, [RZ] ;  /* 0x00000000fffff984 */ /* 0x000fe20000000800 */
[----:B------:R-:W-:Y:S01]  /*24f0*/  @!PT LDS RZ, [RZ] ;  /* 0x00000000fffff984 */ /* 0x000fe20000000800 */
[----:B------:R-:W-:Y:S01]  /*2500*/  @!P3 LDGSTS.E.BYPASS.LTC128B.128 [R0+0x9000], desc[UR14][R14.64] ;  /* 0x090000000e00bfae */ /* 0x000fe2000b901d4e */
[----:B------:R-:W-:-:S02]  /*2510*/  CS2R R92, SRZ ;  /* 0x00000000005c7805 */ /* 0x000fc4000001ff00 */
[----:B------:R-:W-:Y:S02]  /*2520*/  CS2R R98, SRZ ;  /* 0x0000000000627805 */ /* 0x000fe4000001ff00 */
[----:B------:R-:W-:Y:S01]  /*2530*/  CS2R R96, SRZ ;  /* 0x0000000000607805 */ /* 0x000fe2000001ff00 */
[----:B------:R-:W0:Y:S01]  /*2540*/  LDGDEPBAR ;  /* 0x00000000000079af */ /* 0x000e220000000000 */
[----:B------:R-:W-:Y:S02]  /*2550*/  CS2R R90, SRZ ;  /* 0x00000000005a7805 */ /* 0x000fe4000001ff00 */
[----:B------:R-:W-:Y:S02]  /*2560*/  CS2R R88, SRZ ;  /* 0x0000000000587805 */ /* 0x000fe4000001ff00 */
[----:B------:R-:W-:Y:S01]  /*2570*/  CS2R R86, SRZ ;  /* 0x0000000000567805 */ /* 0x000fe2000001ff00 */
[----:B------:R-:W-:Y:S01]  /*2580*/  @P2 STS [R0+0x4000], RZ ;  /* 0x004000ff00002388 */ /* 0x000fe20000000800 */
[----:B------:R-:W-:-:S02]  /*2590*/  CS2R R84, SRZ ;  /* 0x0000000000547805 */ /* 0x000fc4000001ff00 */
[----:B------:R-:W-:Y:S02]  /*25a0*/  CS2R R78, SRZ ;  /* 0x00000000004e7805 */ /* 0x000fe4000001ff00 */
[----:B------:R-:W-:Y:S01]  /*25b0*/  CS2R R76, SRZ ;  /* 0x00000000004c7805 */ /* 0x000fe2000001ff00 */
[----:B------:R-:W-:Y:S01]  /*25c0*/  @P2 STS [R0+0x4004], RZ ;  /* 0x004004ff00002388 */ /* 0x000fe20000000800 */
[----:B------:R-:W-:Y:S02]  /*25d0*/  CS2R R82, SRZ ;  /* 0x0000000000527805 */ /* 0x000fe4000001ff00 */
[----:B------:R-:W-:Y:S02]  /*25e0*/  CS2R R80, SRZ ;  /* 0x0000000000507805 */ /* 0x000fe4000001ff00 */
[----:B------:R-:W-:Y:S01]  /*25f0*/  CS2R R74, SRZ ;  /* 0x00000000004a7805 */ /* 0x000fe2000001ff00 */
[----:B------:R-:W-:Y:S01]  /*2600*/  @P2 STS.64 [R0+0x4008], RZ ;  /* 0x004008ff00002388 */ /* 0x000fe20000000a00 */
[----:B------:R-:W-:-:S02]  /*2610*/  CS2R R72, SRZ ;  /* 0x0000000000487805 */ /* 0x000fc4000001ff00 */
[----:B------:R-:W-:Y:S02]  /*2620*/  CS2R R70, SRZ ;  /* 0x0000000000467805 */ /* 0x000fe4000001ff00 */
[C---:B---3--:R-:W-:Y:S01]  /*2630*/  @!P3 LEA R12, P5, R10.reuse, R22, 0x1 ;  /* 0x000000160a0cb211 */ /* 0x048fe200078a08ff */
[----:B------:R-:W-:Y:S01]  /*2640*/  @!PT LDS RZ, [RZ] ;  /* 0x00000000fffff984 */ /* 0x000fe20000000800 */
[----:B------:R-:W-:Y:S01]  /*2650*/  @!PT LDS RZ, [RZ] ;  /* 0x00000000fffff984 */ /* 0x000fe20000000800 */
[----:B------:R-:W-:Y:S01]  /*2660*/  @!PT LDS RZ, [RZ] ;  /* 0x00000000fffff984 */ /* 0x000fe20000000800 */
[----:B------:R-:W-:Y:S01]  /*2670*/  @!P2 LDGSTS.E.BYPASS.LTC128B.128 [R0+0x4000], desc[UR14][R230.64] ;  /* 0x04000000e600afae */ /* 0x000fe2000b901d4e */
[----:B------:R-:W-:Y:S01]  /*2680*/  CS2R R68, SRZ ;  /* 0x0000000000447805 */ /* 0x000fe2000001ff00 */
[----:B------:R-:W-:Y:S01]  /*2690*/  USHF.L.U32 UR35, UR21, 0x3, URZ ;  /* 0x0000000315237899 */ /* 0x000fe2000800063f */
[----:B------:R-:W-:Y:S01]  /*26a0*/  @!P3 LEA.HI.X R13, R10, R23, R7, 0x1, P5 ;  /* 0x000000170a0db211 */ /* 0x000fe200028f0c07 */
[----:B------:R-:W-:Y:S01]  /*26b0*/  @P1 STS.128 [R0+0x5000], RZ ;  /* 0x005000ff00001388 */ /* 0x000fe20000000c00 */
[----:B------:R-:W-:Y:S02]  /*26c0*/  USHF.L.U32 UR34, UR21, 0x4, URZ ;  /* 0x0000000415227899 */ /* 0x000fe4000800063f */
[----:B------:R-:W-:Y:S01]  /*26d0*/  UIMAD UR33, UR21, 0x18, URZ ;  /* 0x00000018152178a4 */ /* 0x000fe2000f8e023f */
[----:B------:R-:W-:Y:S01]  /*26e0*/  @!PT LDS RZ, [RZ] ;  /* 0x00000000fffff984 */ /* 0x000fe20000000800 */
[----:B------:R-:W-:Y:S01]  /*26f0*/  @!PT LDS RZ, [RZ] ;  /* 0x00000000fffff984 */ /* 0x000fe20000000800 */
[----:B------:R-:W-:Y:S01]  /*2700*/  @!PT LDS RZ, [RZ] ;  /* 0x00000000fffff984 */ /* 0x000fe20000000800 */
[----:B------:R-:W-:Y:S01]  /*2710*/  @!P1 LDGSTS.E.BYPASS.LTC128B.128 [R0+0x5000], desc[UR14][R16.64] ;  /* 0x0500000010009fae */ /* 0x000fe2000b901d4e */
[----:B------:R-:W-:-:S02]  /*2720*/  USHF.L.U32 UR32, UR21, 0x5, URZ ;  /* 0x0000000515207899 */ /* 0x000fc4000800063f */
[----:B------:R-:W-:Y:S01]  /*2730*/  UIMAD UR31, UR21, 0x28, URZ ;  /* 0x00000028151f78a4 */ /* 0x000fe2000f8e023f */
[----:B------:R-:W-:Y:S01]  /*2740*/  @P2 STS [R234], RZ ;  /* 0x000000ffea002388 */ /* 0x000fe20000000800 */
[----:B------:R-:W-:Y:S02]  /*2750*/  UIMAD UR30, UR21, 0x30, URZ ;  /* 0x00000030151e78a4 */ /* 0x000fe4000f8e023f */
[----:B------:R-:W-:Y:S01]  /*2760*/  UIMAD UR29, UR21, 0x38, URZ ;  /* 0x00000038151d78a4 */ /* 0x000fe2000f8e023f */
[----:B------:R-:W-:Y:S01]  /*2770*/  @P2 STS [R234+0x4], RZ ;  /* 0x000004ffea002388 */ /* 0x000fe20000000800 */
[----:B------:R-:W-:Y:S02]  /*2780*/  USHF.L.U32 UR28, UR21, 0x6, URZ ;  /* 0x00000006151c7899 */ /* 0x000fe4000800063f */
[----:B------:R-:W-:Y:S01]  /*2790*/  UIMAD UR27, UR21, 0x48, URZ ;  /* 0x00000048151b78a4 */ /* 0x000fe2000f8e023f */
[----:B------:R-:W-:Y:S01]  /*27a0*/  @P2 STS [R234+0x8], RZ ;  /* 0x000008ffea002388 */ /* 0x000fe20000000800 */
[----:B------:R-:W-:-:S02]  /*27b0*/  UIMAD UR26, UR21, 0x50, URZ ;  /* 0x00000050151a78a4 */ /* 0x000fc4000f8e023f */
[----:B------:R-:W-:Y:S01]  /*27c0*/  UIMAD UR24, UR21, 0x60, URZ ;  /* 0x00000060151878a4 */ /* 0x000fe2000f8e023f */
[----:B------:R-:W-:Y:S01]  /*27d0*/  @P2 STS [R234+0xc], RZ ;  /* 0x00000cffea002388 */ /* 0x000fe20000000800 */
[----:B------:R-:W-:Y:S02]  /*27e0*/  UIMAD UR23, UR21, 0x68, URZ ;  /* 0x00000068151778a4 */ /* 0x000fe4000f8e023f */
[----:B------:R-:W-:Y:S01]  /*27f0*/  UIMAD UR22, UR21, 0x70, URZ ;  /* 0x00000070151678a4 */ /* 0x000fe2000f8e023f */
[----:B------:R-:W-:Y:S01]  /*2800*/  @!PT LDS RZ, [RZ] ;  /* 0x00000000fffff984 */ /* 0x000fe20000000800 */
[----:B------:R-:W-:Y:S01]  /*2810*/  @!PT LDS RZ, [RZ] ;  /* 0x00000000fffff984 */ /* 0x000fe20000000800 */
[----:B------:R-:W-:Y:S01]  /*2820*/  @!PT LDS RZ, [RZ] ;  /* 0x00000000fffff984 */ /* 0x000fe20000000800 */
[----:B------:R-:W-:Y:S01]  /*2830*/  @!P2 LDGSTS.E.BYPASS.LTC128B.128 [R234], desc[UR14][R228.64] ;  /* 0x00000000e4eaafae */ /* 0x000fe2000b901d4e */
[----:B------:R-:W-:Y:S01]  /*2840*/  UIADD3 UR20, -UR20, URZ, URZ ;  /* 0x0000003f14147290 */ /* 0x000fe2000fffe13f */
[----:B------:R-:W-:Y:S02]  /*2850*/  ULDC.U8 UR9, c[0x0][0x388] ;  /* 0x0000e20000097ab9 */ /* 0x000fe40000000000 */
[----:B------:R-:W-:Y:S04]  /*2860*/  @P1 STS [R234+0x1000], RZ ;  /* 0x001000ffea001388 */ /* 0x000fe80000000800 */
[----:B------:R-:W-:Y:S04]  /*2870*/  @P1 STS [R234+0x1004], RZ ;  /* 0x001004ffea001388 */ /* 0x000fe80000000800 */
[----:B------:R-:W-:Y:S04]  /*2880*/  @P1 STS [R234+0x1008], RZ ;  /* 0x001008ffea001388 */ /* 0x000fe80000000800 */
[----:B------:R-:W-:Y:S04]  /*2890*/  @P1 STS [R234+0x100c], RZ ;  /* 0x00100cffea001388 */ /* 0x000fe80000000800 */
[----:B------:R-:W-:Y:S01]  /*28a0*/  @!PT LDS RZ, [RZ] ;  /* 0x00000000fffff984 */ /* 0x000fe20000000800 */
[----:B------:R-:W-:Y:S01]  /*28b0*/  @!PT LDS RZ, [RZ] ;  /* 0x00000000fffff984 */ /* 0x000fe20000000800 */
[----:B------:R-:W-:Y:S01]  /*28c0*/  @!PT LDS RZ, [RZ] ;  /* 0x00000000fffff984 */ /* 0x000fe20000000800 */
[----:B------:R1:W-:Y:S01]  /*28d0*/  @!P1 LDGSTS.E.BYPASS.LTC128B.128 [R234+0x1000], desc[UR14][R8.64] ;  /* 0x0100000008ea9fae */ /* 0x0003e2000b901d4e */
[----:B------:R-:W-:-:S03]  /*28e0*/  ISETP.GE.AND P1, PT, R3, UR5, PT ;  /* 0x0000000503007c0c */ /* 0x000fc6000bf26270 */
[----:B------:R-:W-:Y:S04]  /*28f0*/  @P4 STS [R0+0x6000], RZ ;  /* 0x006000ff00004388 */ /* 0x000fe80000000800 */
[----:B------:R-:W-:Y:S04]  /*2900*/  @P4 STS [R0+0x6004], RZ ;  /* 0x006004ff00004388 */ /* 0x000fe80000000800 */
[----:B------:R-:W-:Y:S04]  /*2910*/  @P4 STS.64 [R0+0x6008], RZ ;  /* 0x006008ff00004388 */ /* 0x000fe80000000a00 */
[----:B------:R-:W-:Y:S01]  /*2920*/  @!PT LDS RZ, [RZ] ;  /* 0x00000000fffff984 */ /* 0x000fe20000000800 */
[----:B------:R-:W-:Y:S01]  /*2930*/  @!PT LDS RZ, [RZ] ;  /* 0x00000000fffff984 */ /* 0x000fe20000000800 */
[----:B------:R-:W-:Y:S01]  /*2940*/  @!PT LDS RZ, [RZ] ;  /* 0x00000000fffff984 */ /* 0x000fe20000000800 */
[----:B------:R2:W-:Y:S01]  /*2950*/  @!P4 LDGSTS.E.BYPASS.LTC128B.128 [R0+0x6000], desc[UR14][R4.64] ;  /* 0x060000000400cfae */ /* 0x0005e2000b901d4e */
[----:B------:R-:W-:-:S03]  /*2960*/  ISETP.GE.AND P4, PT, R242, UR5, PT ;  /* 0x00000005f2007c0c */ /* 0x000fc6000bf86270 */
[----:B------:R3:W-:Y:S04]  /*2970*/  @P3 STS.128 [R0+0x7000], RZ ;  /* 0x007000ff00003388 */ /* 0x0007e80000000c00 */
[----:B------:R-:W-:Y:S01]  /*2980*/  @!PT LDS RZ, [RZ] ;  /* 0x00000000fffff984 */ /* 0x000fe20000000800 */
[----:B------:R-:W-:Y:S01]  /*2990*/  @!PT LDS RZ, [RZ] ;  /* 0x00000000fffff984 */ /* 0x000fe20000000800 */
[----:B------:R-:W-:Y:S01]  /*29a0*/  @!PT LDS RZ, [RZ] ;  /* 0x00000000fffff984 */ /* 0x000fe20000000800 */
[----:B------:R3:W-:Y:S01]  /*29b0*/  @!P3 LDGSTS.E.BYPASS.LTC128B.128 [R0+0x7000], desc[UR14][R12.64] ;  /* 0x070000000c00bfae */ /* 0x0007e2000b901d4e */
[----:B------:R-:W-:Y:S01]  /*29c0*/  ISETP.GE.AND P3, PT, R6, UR5, PT ;  /* 0x0000000506007c0c */ /* 0x000fe2000bf66270 */
[----:B------:R-:W-:Y:S01]  /*29d0*/  IMAD.MOV.U32 R6, RZ, RZ, 0x4 ;  /* 0x00000004ff067424 */ /* 0x000fe200078e00ff */
[----:B-1----:R-:W1:Y:S01]  /*29e0*/  LDC.64 R8, c[0x0][0x3b8] ;  /* 0x0000ee00ff087b82 */ /* 0x002e620000000a00 */
[----:B------:R-:W0:Y:S02]  /*29f0*/  LDGDEPBAR ;  /* 0x00000000000079af */ /* 0x000e240000000000 */
[----:B------:R-:W-:-:S05]  /*2a00*/  @!P1 IMAD.WIDE R6, R3, R6, UR16 ;  /* 0x0000001003069e25 */ /* 0x000fca000f8e0206 */
[----:B------:R4:W5:Y:S01]  /*2a10*/  @!P1 LDG.E R237, desc[UR14][R6.64] ;  /* 0x0000000e06ed9981 */ /* 0x000962000c1e1900 */
[----:B--2---:R-:W-:-:S04]  /*2a20*/  IMAD.MOV.U32 R4, RZ, RZ, 0x4 ;  /* 0x00000004ff047424 */ /* 0x004fc800078e00ff */
[----:B------:R-:W-:-:S04]  /*2a30*/  IMAD.WIDE R4, R242, R4, UR16 ;  /* 0x00000010f2047e25 */ /* 0x000fc8000f8e0204 */
[----:B---3--:R-:W-:Y:S01]  /*2a40*/  VIADD R0, R242, 0x40 ;  /* 0x00000040f2007836 */ /* 0x008fe20000000000 */
[----:B------:R4:W5:Y:S01]  /*2a50*/  @!P4 LDG.E R238, desc[UR14][R4.64] ;  /* 0x0000000e04eec981 */ /* 0x000962000c1e1900 */
[----:B------:R-:W-:-:S04]  /*2a60*/  DEPBAR.LE SB0, 0x1 ;  /* 0x000080400000791a */ /* 0x000fc80000000000 */
[----:B------:R-:W-:Y:S01]  /*2a70*/  ISETP.GE.AND P2, PT, R0, UR5, PT ;  /* 0x0000000500007c0c */ /* 0x000fe2000bf46270 */
[----:B------:R4:W5:-:S12]  /*2a80*/  @!P3 LDG.E R239, desc[UR14][R4.64+0x20] ;  /* 0x0000200e04efb981 */ /* 0x000958000c1e1900 */
[----:B------:R4:W5:Y:S01]  /*2a90*/  @!P2 LDG.E R236, desc[UR14][R4.64+0x100] ;  /* 0x0001000e04eca981 */ /* 0x000962000c1e1900 */
[----:B------:R-:W-:Y:S06]  /*2aa0*/  BAR.SYNC.DEFER_BLOCKING 0x0 ;  /* 0x0000000000007b1d */ /* 0x000fec0000010000 */
[----:B-1----:R-:W2:Y:S04]  /*2ab0*/  LDG.E.64 R4, desc[UR14][R8.64+0x8] ;  /* 0x0000080e08047981 */ /* 0x002ea8000c1e1b00 */
[----:B------:R-:W3:Y:S04]  /*2ac0*/  LDG.E.64 R6, desc[UR14][R8.64] ;  /* 0x0000000e08067981 */ /* 0x000ee8000c1e1b00 */
[----:B------:R4:W1:Y:S04]  /*2ad0*/  LDSM.16.M88.4 R116, [R128+0x8000] ;  /* 0x008000008074783b */ /* 0x0008680000000200 */
[----:B------:R4:W1:Y:S04]  /*2ae0*/  LDSM.16.M88.4 R120, [R128+0x8400] ;  /* 0x008400008078783b */ /* 0x0008680000000200 */
[----:B------:R4:W1:Y:S04]  /*2af0*/  LDSM.16.M88.4 R124, [R128+0x8800] ;  /* 0x00880000807c783b */ /* 0x0008680000000200 */
[----:B------:R-:W1:Y:S04]  /*2b00*/  LDSM.16.M88.4 R128, [R128+0x8c00] ;  /* 0x008c00008080783b */ /* 0x000e680000000200 */
[----:B------:R4:W1:Y:S04]  /*2b10*/  LDSM.16.M88.4 R132, [R149] ;  /* 0x000000009584783b */ /* 0x0008680000000200 */
[----:B------:R4:W1:Y:S04]  /*2b20*/  LDSM.16.M88.4 R136, [R149+0x400] ;  /* 0x000400009588783b */ /* 0x0008680000000200 */
[----:B------:R4:W1:Y:S04]  /*2b30*/  LDSM.16.M88.4 R140, [R149+0x800] ;  /* 0x00080000958c783b */ /* 0x0008680000000200 */
[----:B------:R4:W1:Y:S01]  /*2b40*/  LDSM.16.M88.4 R144, [R149+0xc00] ;  /* 0x000c00009590783b */ /* 0x0008620000000200 */
[----:B------:R-:W-:-:S04]  /*2b50*/  UIMAD UR5, UR43, UR59, UR55 ;  /* 0x0000003b2b0572a4 */ /* 0x000fc8000f8e0237 */
[----:B------:R-:W-:Y:S01]  /*2b60*/  USHF.L.U32 UR5, UR5, 0x5, URZ ;  /* 0x0000000505057899 */ /* 0x000fe2000800063f */
[----:B------:R-:W-:-:S03]  /*2b70*/  SHF.R.S32.HI R0, RZ, 0x1f, R24 ;  /* 0x0000001fff007819 */ /* 0x000fc60000011418 */
[----:B------:R-:W-:Y:S01]  /*2b80*/  USHF.R.S32.HI UR7, URZ, 0x1f, UR5 ;  /* 0x0000001f3f077899 */ /* 0x000fe20008011405 */
[----:B------:R-:W-:-:S05]  /*2b90*/  VIADD R3, R155, 0x1000 ;  /* 0x000010009b037836 */ /* 0x000fca0000000000 */
[----:B------:R-:W-:Y:S01]  /*2ba0*/  SEL R3, R3, R155, !P0 ;  /* 0x0000009b03037207 */ /* 0x000fe20004000000 */
[----:B------:R-:W-:-:S03]  /*2bb0*/  UIMAD UR25, UR21, 0x58, URZ ;  /* 0x00000058151978a4 */ /* 0x000fc6000f8e023f */
[----:B------:R-:W-:Y:S01]  /*2bc0*/  LEA R3, R3, UR4, 0x1 ;  /* 0x0000000403037c11 */ /* 0x000fe2000f8e08ff */
[----:B------:R-:W-:Y:S02]  /*2bd0*/  UISETP.GE.AND UP0, UPT, UR8, UR6, UPT ;  /* 0x000000060800728c */ /* 0x000fe4000bf06270 */
[----:B------:R-:W-:Y:S01]  /*2be0*/  UIMAD UR21, UR21, 0x78, URZ ;  /* 0x00000078151578a4 */ /* 0x000fe2000f8e023f */
[----:B------:R-:W-:Y:S01]  /*2bf0*/  ULDC UR8, c[0x0][0x2ec] ;  /* 0x0000bb0000087ab9 */ /* 0x000fe20000000800 */
[----:B--2---:R-:W-:-:S04]  /*2c00*/  IADD3 R240, P2, P1, R4, UR5, R24 ;  /* 0x0000000504f07c10 */ /* 0x004fc8000f95e018 */
[----:B------:R-:W-:Y:S01]  /*2c10*/  IADD3.X R246, R5, UR7, R0, P2, P1 ;  /* 0x0000000705f67c10 */ /* 0x000fe200097e2400 */
[----:B------:R-:W-:Y:S01]  /*2c20*/  VIADD R0, R161, 0x1000 ;  /* 0x00001000a1007836 */ /* 0x000fe20000000000 */
[----:B---3--:R-:W-:Y:S02]  /*2c30*/  R2UR UR12, R7 ;  /* 0x00000000070c72ca */ /* 0x008fe400000e0000 */
[----:B------:R-:W-:Y:S02]  /*2c40*/  R2UR UR13, R6 ;  /* 0x00000000060d72ca */ /* 0x000fe400000e0000 */
[----:B------:R-:W-:Y:S01]  /*2c50*/  SEL R0, R0, R161, !P0 ;  /* 0x000000a100007207 */ /* 0x000fe20004000000 */
[----:B------:R-:W-:-:S03]  /*2c60*/  IMAD.WIDE.U32 R240, R240, -0x2daee0ad, RZ ;  /* 0xd2511f53f0f07825 */ /* 0x000fc600078e00ff */
[----:B-1--4-:R-:W-:-:S09]  /*2c70*/  LEA R148, R0, UR4, 0x1 ;  /* 0x0000000400947c11 */ /* 0x012fd2000f8e08ff */
.L_x_276:
[----:B------:R-:W-:Y:S01]  /*2c80*/  LEA R100, R156, UR4, 0x1 ;  /* 0x000000049c647c11 */ /* 0x000fe2000f8e08ff */
[----:B------:R-:W0:Y:S01]  /*2c90*/  LDGDEPBAR ;  /* 0x00000000000079af */ /* 0x000e220000000000 */
[----:B------:R-:W-:Y:S01]  /*2ca0*/  PLOP3.LUT P0, PT, PT, PT, UP0, 0x80, 0x0 ;  /* 0x000000000000781c */ /* 0x000fe20003f0f008 */
[----:B------:R-:W-:Y:S01]  /*2cb0*/  IMAD.IADD R112, R154, 0x1, R148 ;  /* 0x000000019a707824 */ /* 0x000fe200078e0294 */
[----:B------:R-:W-:Y:S01]  /*2cc0*/  PLOP3.LUT P3, PT, PT, PT, UP0, 0x80, 0x0 ;  /* 0x000000000000781c */ /* 0x000fe20003f6f008 */
[----:B------:R-:W-:Y:S01]  /*2cd0*/  UIADD3 UR10, UR12, -0x56f99767, URZ ;  /* 0xa90668990c0a7890 */ /* 0x000fe2000fffe03f */
[----:B------:R-:W-:Y:S01]  /*2ce0*/  PLOP3.LUT P2, PT, PT, PT, UP0, 0x80, 0x0 ;  /* 0x000000000000781c */ /* 0x000fe20003f4f008 */
[----:B------:R-:W-:Y:S01]  /*2cf0*/  UIADD3 UR5, UR13, -0x61c88647, URZ ;  /* 0x9e3779b90d057890 */ /* 0x000fe2000fffe03f */
[----:B------:R-:W-:Y:S01]  /*2d00*/  PLOP3.LUT P1, PT, PT, PT, UP0, 0x80, 0x0 ;  /* 0x000000000000781c */ /* 0x000fe20003f2f008 */
[----:B------:R-:W-:Y:S01]  /*2d10*/  UIADD3 UR7, UR12, -0x4498517b, URZ ;  /* 0xbb67ae850c077890 */ /* 0x000fe2000fffe03f */
[----:B------:R-:W-:Y:S01]  /*2d20*/  PLOP3.LUT P5, PT, PT, PT, UP0, 0x80, 0x0 ;  /* 0x000000000000781c */ /* 0x000fe20003faf008 */
[----:B------:R-:W-:Y:S01]  /*2d30*/  IMAD.U32 R162, RZ, RZ, UR11 ;  /* 0x0000000bffa27e24 */ /* 0x000fe2000f8e00ff */
[----:B------:R-:W-:Y:S01]  /*2d40*/  PLOP3.LUT P4, PT, PT, PT, UP0, 0x80, 0x0 ;  /* 0x000000000000781c */ /* 0x000fe20003f8f008 */
[----:B------:R-:W-:Y:S01]  /*2d50*/  UISETP.GE.AND UP3, UPT, UR11, 0x1, UPT ;  /* 0x000000010b00788c */ /* 0x000fe2000bf66270 */
[----:B------:R-:W-:Y:S01]  /*2d60*/  PLOP3.LUT P6, PT, PT, PT, UP0, 0x80, 0x0 ;  /* 0x000000000000781c */ /* 0x000fe20003fcf008 */
[----:B------:R-:W1:Y:S01]  /*2d70*/  @P0 S2R R0, SR_TID.X ;  /* 0x0000000000000919 */ /* 0x000e620000002100 */
[----:B------:R-:W-:Y:S01]  /*2d80*/  PLOP3.LUT P0, PT, PT, PT, UP0, 0x80, 0x0 ;  /* 0x000000000000781c */ /* 0x000fe20003f0f008 */
[----:B------:R-:W-:Y:S01]  /*2d90*/  IMAD R162, R162, 0x8, R248 ;  /* 0x00000008a2a27824 */ /* 0x000fe200078e02f8 */
[----:B------:R-:W-:Y:S01]  /*2da0*/  LOP3.LUT R163, R246, UR13, RZ, 0x3c, !PT ;  /* 0x0000000df6a37c12 */ /* 0x000fe2000f8e3cff */
[----:B-1----:R-:W-:Y:S01]  /*2db0*/  @P3 IMAD.SHL.U32 R0, R0, 0x2, RZ ;  /* 0x0000000200003824 */ /* 0x002fe200078e00ff */
[----:B------:R-:W-:Y:S01]  /*2dc0*/  PLOP3.LUT P3, PT, PT, PT, UP0, 0x80, 0x0 ;  /* 0x000000000000781c */ /* 0x000fe20003f6f008 */
[----:B------:R-:W-:Y:S04]  /*2dd0*/  DEPBAR.LE SB0, 0x0 ;  /* 0x000080000000791a */ /* 0x000fe80000000000 */
[----:B------:R-:W-:Y:S01]  /*2de0*/  @P2 LOP3.LUT R0, R0, 0x6, RZ, 0xc0, !PT ;  /* 0x0000000600002812 */ /* 0x000fe200078ec0ff */
[----:B------:R-:W-:Y:S01]  /*2df0*/  BAR.SYNC.DEFER_BLOCKING 0x0 ;  /* 0x0000000000007b1d */ /* 0x000fe20000010000 */
[----:B------:R-:W-:Y:S03]  /*2e00*/  PLOP3.LUT P2, PT, PT, PT, UP0, 0x80, 0x0 ;  /* 0x000000000000781c */ /* 0x000fe60003f4f008 */
[----:B------:R-:W-:Y:S01]  /*2e10*/  @P0 IMAD R0, R243, 0x40, R0 ;  /* 0x00000040f3000824 */ /* 0x000fe200078e0200 */
[----:B------:R-:W-:Y:S01]  /*2e20*/  PLOP3.LUT P0, PT, PT, PT, UP0, 0x80, 0x0 ;  /* 0x000000000000781c */ /* 0x000fe20003f0f008 */
        /* <DEDUP_REMOVED lines=9> */
[----:B------:R-:W1:Y:S01]  /*2ec0*/  LDSM.16.M88.4 R108, [R149+-0x2000] ;  /* 0xffe00000956c783b */ /* 0x000e620000000200 */
        /* <DEDUP_REMOVED lines=14> */
[----:B------:R-:W-:Y:S04]  /*2fb0*/  IMAD.U32 R100, RZ, RZ, UR36 ;  /* 0x00000024ff647e24 */ /* 0x000fe8000f8e00ff */
[----:B------:R-:W-:Y:S01]  /*2fc0*/  @P1 IMAD R0, R100, 0x80, R0 ;  /* 0x0000008064001824 */ /* 0x000fe200078e0200 */
[----:B------:R-:W-:Y:S01]  /*2fd0*/  PLOP3.LUT P1, PT, PT, PT, UP0, 0x80, 0x0 ;  /* 0x000000000000781c */ /* 0x000fe20003f2f008 */
[----:B------:R-:W-:Y:S01]  /*2fe0*/  HMMA.16816.F32 R64, R64, R102, RZ ;  /* 0x000000664040723c */ /* 0x000fe200000018ff */
[----:B------:R-:W3:Y:S02]  /*2ff0*/  LDSM.16.M88.4 R100, [R149+-0x1c00] ;  /* 0xffe400009564783b */ /* 0x000ee40000000200 */
[C---:B------:R-:W-:Y:S03]  /*3000*/  @P5 ISETP.GE.AND P5, PT, R0.reuse, UR6, PT ;  /* 0x0000000600005c0c */ /* 0x040fe6000bfa6270 */
[-C--:B-1----:R-:W-:Y:S06]  /*3010*/  HMMA.16816.F32 R4, R104, R108.reuse, R4 ;  /* 0x0000006c6804723c */ /* 0x082fec0000001804 */
[C---:B--2---:R-:W-:Y:S06]  /*3020*/  HMMA.16816.F32 R8, R112.reuse, R108, R8 ;  /* 0x0000006c7008723c */ /* 0x044fec0000001808 */
[-C--:B------:R-:W-:Y:S05]  /*3030*/  HMMA.16816.F32 R12, R112, R110.reuse, R12 ;  /* 0x0000006e700c723c */ /* 0x080fea000000180c */
[----:B------:R-:W-:Y:S01]  /*3040*/  @P4 VIADD R108, R0, 0x1 ;  /* 0x00000001006c4836 */ /* 0x000fe20000000000 */
[----:B------:R-:W-:Y:S01]  /*3050*/  PLOP3.LUT P4, PT, PT, PT, UP0, 0x80, 0x0 ;  /* 0x000000000000781c */ /* 0x000fe20003f8f008 */
[C---:B------:R-:W-:Y:S04]  /*3060*/  HMMA.16816.F32 R16, R104.reuse, R110, R16 ;  /* 0x0000006e6810723c */ /* 0x040fe80000001810 */
[----:B------:R-:W-:Y:S02]  /*3070*/  @P6 ISETP.GE.AND P6, PT, R108, UR6, PT ;  /* 0x000000066c006c0c */ /* 0x000fe4000bfc6270 */
[----:B------:R-:W-:Y:S02]  /*3080*/  @P0 FSEL R4, R4, -INF , !P5 ;  /* 0xff80000004040808 */ /* 0x000fe40006800000 */
[----:B------:R-:W-:Y:S03]  /*3090*/  PLOP3.LUT P0, PT, PT, PT, UP0, 0x80, 0x0 ;  /* 0x000000000000781c */ /* 0x000fe60003f0f008 */
[----:B------:R-:W-:Y:S01]  /*30a0*/  @P3 FSEL R6, R6, -INF , !P5 ;  /* 0xff80000006063808 */ /* 0x000fe20006800000 */
[----:B------:R-:W-:Y:S01]  /*30b0*/  @P4 VIADD R108, R0, 0x8 ;  /* 0x00000008006c4836 */ /* 0x000fe20000000000 */
[----:B------:R-:W-:Y:S02]  /*30c0*/  @P2 FSEL R8, R8, -INF , !P5 ;  /* 0xff80000008082808 */ /* 0x000fe40006800000 */
[----:B------:R-:W-:Y:S01]  /*30d0*/  @P1 FSEL R10, R10, -INF , !P5 ;  /* 0xff8000000a0a1808 */ /* 0x000fe20006800000 */
[-C--:B---3--:R-:W-:Y:S01]  /*30e0*/  HMMA.16816.F32 R20, R104, R100.reuse, R20 ;  /* 0x000000646814723c */ /* 0x088fe20000001814 */
[----:B------:R-:W-:Y:S02]  /*30f0*/  PLOP3.LUT P3, PT, PT, PT, UP0, 0x80, 0x0 ;  /* 0x000000000000781c */ /* 0x000fe40003f6f008 */
[----:B------:R-:W-:Y:S02]  /*3100*/  PLOP3.LUT P2, PT, PT, PT, UP0, 0x80, 0x0 ;  /* 0x000000000000781c */ /* 0x000fe40003f4f008 */
[----:B------:R-:W-:Y:S01]  /*3110*/  PLOP3.LUT P1, PT, PT, PT, UP0, 0x80, 0x0 ;  /* 0x000000000000781c */ /* 0x000fe20003f2f008 */
[C---:B------:R-:W-:Y:S01]  /*3120*/  HMMA.16816.F32 R24, R112.reuse, R100, R24 ;  /* 0x000000647018723c */ /* 0x040fe20000001818 */
[----:B------:R-:W-:Y:S02]  /*3130*/  PLOP3.LUT P5, PT, PT, PT, UP0, 0x80, 0x0 ;  /* 0x000000000000781c */ /* 0x000fe40003faf008 */
[----:B------:R-:W-:Y:S02]  /*3140*/  PLOP3.LUT P4, PT, PT, PT, UP0, 0x80, 0x0 ;  /* 0x000000000000781c */ /* 0x000fe40003f8f008 */
[----:B------:R-:W-:Y:S01]  /*3150*/  @P0 FSEL R5, R5, -INF , !P6 ;  /* 0xff80000005050808 */ /* 0x000fe20007000000 */
[-C--:B------:R-:W-:Y:S01]  /*3160*/  HMMA.16816.F32 R28, R112, R102.reuse, R28 ;  /* 0x00000066701c723c */ /* 0x080fe2000000181c */
[----:B------:R-:W-:Y:S04]  /*3170*/  PLOP3.LUT P0, PT, PT, PT, UP0, 0x80, 0x0 ;  /* 0x000000000000781c */ /* 0x000fe80003f0f008 */
[----:B------:R-:W-:Y:S01]  /*3180*/  @P3 FSEL R7, R7, -INF , !P6 ;  /* 0xff80000007073808 */ /* 0x000fe20007000000 */
[C---:B------:R-:W-:Y:S01]  /*3190*/  HMMA.16816.F32 R32, R104.reuse, R102, R32 ;  /* 0x000000666820723c */ /* 0x040fe20000001820 */
[----:B------:R-:W-:Y:S03]  /*31a0*/  PLOP3.LUT P3, PT, PT, PT, UP0, 0x80, 0x0 ;  /* 0x000000000000781c */ /* 0x000fe60003f6f008 */
[----:B------:R-:W-:Y:S02]  /*31b0*/  @P5 ISETP.GE.AND P5, PT, R108, UR6, PT ;  /* 0x000000066c005c0c */ /* 0x000fe4000bfa6270 */
[----:B------:R-:W-:Y:S02]  /*31c0*/  @P2 FSEL R9, R9, -INF , !P6 ;  /* 0xff80000009092808 */ /* 0x000fe40007000000 */
[----:B------:R-:W-:Y:S02]  /*31d0*/  @P1 FSEL R11, R11, -INF , !P6 ;  /* 0xff8000000b0b1808 */ /* 0x000fe40007000000 */
[----:B------:R-:W-:Y:S02]  /*31e0*/  PLOP3.LUT P2, PT, PT, PT, UP0, 0x80, 0x0 ;  /* 0x000000000000781c */ /* 0x000fe40003f4f008 */
[----:B------:R-:W-:Y:S02]  /*31f0*/  PLOP3.LUT P1, PT, PT, PT, UP0, 0x80, 0x0 ;  /* 0x000000000000781c */ /* 0x000fe40003f2f008 */
[----:B------:R-:W-:Y:S02]  /*3200*/  PLOP3.LUT P6, PT, PT, PT, UP0, 0x80, 0x0 ;  /* 0x000000000000781c */ /* 0x000fe40003fcf008 */
[----:B------:R-:W-:Y:S02]  /*3210*/  @P4 FSEL R12, R12, -INF , !P5 ;  /* 0xff8000000c0c4808 */ /* 0x000fe40006800000 */
[----:B------:R-:W-:Y:S02]  /*3220*/  PLOP3.LUT P4, PT, PT, PT, UP0, 0x80, 0x0 ;  /* 0x000000000000781c */ /* 0x000fe40003f8f008 */
[----:B------:R-:W-:Y:S02]  /*3230*/  @P0 FSEL R14, R14, -INF , !P5 ;  /* 0xff8000000e0e0808 */ /* 0x000fe40006800000 */
[----:B------:R-:W-:Y:S02]  /*3240*/  PLOP3.LUT P0, PT, PT, PT, UP0, 0x80, 0x0 ;  /* 0x000000000000781c */ /* 0x000fe40003f0f008 */
[----:B------:R-:W-:Y:S01]  /*3250*/  @P3 FSEL R16, R16, -INF , !P5 ;  /* 0xff80000010103808 */ /* 0x000fe20006800000 */
[----:B------:R-:W-:Y:S01]  /*3260*/  @P1 VIADD R108, R0, 0x9 ;  /* 0x00000009006c1836 */ /* 0x000fe20000000000 */
[----:B------:R-:W-:Y:S02]  /*3270*/  @P2 FSEL R18, R18, -INF , !P5 ;  /* 0xff80000012122808 */ /* 0x000fe40006800000 */
[----:B------:R-:W-:Y:S02]  /*3280*/  PLOP3.LUT P5, PT, PT, PT, UP0, 0x80, 0x0 ;  /* 0x000000000000781c */ /* 0x000fe40003faf008 */
[----:B------:R-:W-:Y:S01]  /*3290*/  PLOP3.LUT P1, PT, PT, PT, UP0, 0x80, 0x0 ;  /* 0x000000000000781c */ /* 0x000fe20003f2f008 */
[----:B------:R-:W-:Y:S01]  /*32a0*/  @P4 VIADD R100, R0, 0x10 ;  /* 0x0000001000644836 */ /* 0x000fe20000000000 */
[----:B------:R-:W-:Y:S02]  /*32b0*/  PLOP3.LUT P2, PT, PT, PT, UP0, 0x80, 0x0 ;  /* 0x000000000000781c */ /* 0x000fe40003f4f008 */
[----:B------:R-:W-:Y:S02]  /*32c0*/  @P6 ISETP.GE.AND P6, PT, R108, UR6, PT ;  /* 0x000000066c006c0c */ /* 0x000fe4000bfc6270 */
[----:B------:R-:W-:Y:S01]  /*32d0*/  PLOP3.LUT P3, PT, PT, PT, UP0, 0x80, 0x0 ;  /* 0x000000000000781c */ /* 0x000fe20003f6f008 */
[----:B------:R-:W1:Y:S01]  /*32e0*/  LDSM.16.M88.4 R108, [R149+-0x1800] ;  /* 0xffe80000956c783b */ /* 0x000e620000000200 */
[----:B------:R-:W-:Y:S02]  /*32f0*/  PLOP3.LUT P4, PT, PT, PT, UP0, 0x80, 0x0 ;  /* 0x000000000000781c */ /* 0x000fe40003f8f008 */
[----:B------:R-:W-:Y:S02]  /*3300*/  @P0 FSEL R13, R13, -INF , !P6 ;  /* 0xff8000000d0d0808 */ /* 0x000fe40007000000 */
[----:B------:R-:W-:Y:S02]  /*3310*/  PLOP3.LUT P0, PT, PT, PT, UP0, 0x80, 0x0 ;  /* 0x000000000000781c */ /* 0x000fe40003f0f008 */
[----:B------:R-:W-:Y:S02]  /*3320*/  @P5 FSEL R15, R15, -INF , !P6 ;  /* 0xff8000000f0f5808 */ /* 0x000fe40007000000 */
[----:B------:R-:W-:Y:S02]  /*3330*/  @P1 FSEL R19, R19, -INF , !P6 ;  /* 0xff80000013131808 */ /* 0x000fe40007000000 */
[----:B------:R-:W-:Y:S02]  /*3340*/  PLOP3.LUT P5, PT, PT, PT, UP0, 0x80, 0x0 ;  /* 0x000000000000781c */ /* 0x000fe40003faf008 */
[----:B------:R-:W-:Y:S02]  /*3350*/  @P2 FSEL R17, R17, -INF , !P6 ;  /* 0xff80000011112808 */ /* 0x000fe40007000000 */
[----:B------:R-:W-:Y:S02]  /*3360*/  PLOP3.LUT P1, PT, PT, PT, UP0, 0x80, 0x0 ;  /* 0x000000000000781c */ /* 0x000fe40003f2f008 */
[----:B------:R-:W-:Y:S02]  /*3370*/  PLOP3.LUT P2, PT, PT, PT, UP0, 0x80, 0x0 ;  /* 0x000000000000781c */ /* 0x000fe40003f4f008 */
[----:B------:R-:W-:Y:S01]  /*3380*/  @P3 ISETP.GE.AND P3, PT, R100, UR6, PT ;  /* 0x0000000664003c0c */ /* 0x000fe2000bf66270 */
[----:B------:R-:W-:Y:S01]  /*3390*/  @P4 VIADD R100, R0, 0x11 ;  /* 0x0000001100644836 */ /* 0x000fe20000000000 */
[----:B------:R-:W-:Y:S02]  /*33a0*/  PLOP3.LUT P6, PT, PT, PT, UP0, 0x80, 0x0 ;  /* 0x000000000000781c */ /* 0x000fe40003fcf008 */
        /* <DEDUP_REMOVED lines=8> */
[----:B------:R-:W-:Y:S01]  /*3430*/  PLOP3.LUT P2, PT, PT, PT, UP0, 0x80, 0x0 ;  /* 0x000000000000781c */ /* 0x000fe20003f4f008 */
[-C--:B-1----:R-:W-:Y:S01]  /*3440*/  HMMA.16816.F32 R36, R104, R108.reuse, R36 ;  /* 0x0000006c6824723c */ /* 0x082fe20000001824 */
[----:B------:R-:W-:Y:S02]  /*3450*/  PLOP3.LUT P3, PT, PT, PT, UP0, 0x80, 0x0 ;  /* 0x000000000000781c */ /* 0x000fe40003f6f008 */
[----:B------:R-:W-:Y:S01]  /*3460*/  @P6 ISETP.GE.AND P6, PT, R100, UR6, PT ;  /* 0x0000000664006c0c */ /* 0x000fe2000bfc6270 */
[----:B------:R-:W-:Y:S01]  /*3470*/  @P4 VIADD R100, R0, 0x18 ;  /* 0x0000001800644836 */ /* 0x000fe20000000000 */
[----:B------:R-:W-:Y:S01]  /*3480*/  PLOP3.LUT P4, PT, PT, PT, UP0, 0x80, 0x0 ;  /* 0x000000000000781c */ /* 0x000fe20003f8f008 */
[C---:B------:R-:W-:Y:S05]  /*3490*/  HMMA.16816.F32 R40, R112.reuse, R108, R40 ;  /* 0x0000006c7028723c */ /* 0x040fea0000001828 */
[----:B------:R-:W-:Y:S01]  /*34a0*/  @P0 FSEL R21, R21, -INF , !P6 ;  /* 0xff80000015150808 */ /* 0x000fe20007000000 */
[-C--:B------:R-:W-:Y:S01]  /*34b0*/  HMMA.16816.F32 R44, R112, R110.reuse, R44 ;  /* 0x0000006e702c723c */ /* 0x080fe2000000182c */
[----:B------:R-:W-:Y:S02]  /*34c0*/  PLOP3.LUT P0, PT, PT, PT, UP0, 0x80, 0x0 ;  /* 0x000000000000781c */ /* 0x000fe40003f0f008 */
[----:B------:R-:W-:Y:S02]  /*34d0*/  @P3 ISETP.GE.AND P3, PT, R100, UR6, PT ;  /* 0x0000000664003c0c */ /* 0x000fe4000bf66270 */
[----:B------:R-:W-:Y:S01]  /*34e0*/  @P5 FSEL R23, R23, -INF , !P6 ;  /* 0xff80000017175808 */ /* 0x000fe20007000000 */
[C---:B------:R-:W-:Y:S01]  /*34f0*/  HMMA.16816.F32 R48, R104.reuse, R110, R48 ;  /* 0x0000006e6830723c */ /* 0x040fe20000001830 */
[----:B------:R-:W-:Y:S04]  /*3500*/  PLOP3.LUT P5, PT, PT, PT, UP0, 0x80, 0x0 ;  /* 0x000000000000781c */ /* 0x000fe80003faf008 */
[----:B------:R-:W-:Y:S01]  /*3510*/  @P1 FSEL R27, R27, -INF , !P6 ;  /* 0xff8000001b1b1808 */ /* 0x000fe20007000000 */
[----:B------:R-:W-:Y:S01]  /*3520*/  IMAD.WIDE.U32 R108, R162, -0x326172a9, RZ ;  /* 0xcd9e8d57a26c7825 */ /* 0x000fe200078e00ff */
[----:B------:R-:W-:Y:S02]  /*3530*/  @P2 FSEL R25, R25, -INF , !P6 ;  /* 0xff80000019192808 */ /* 0x000fe40007000000 */
[----:B------:R-:W-:Y:S02]  /*3540*/  PLOP3.LUT P1, PT, PT, PT, UP0, 0x80, 0x0 ;  /* 0x000000000000781c */ /* 0x000fe40003f2f008 */
[----:B------:R-:W-:Y:S02]  /*3550*/  PLOP3.LUT P2, PT, PT, PT, UP0, 0x80, 0x0 ;  /* 0x000000000000781c */ /* 0x000fe40003f4f008 */
[----:B------:R-:W-:Y:S02]  /*3560*/  PLOP3.LUT P6, PT, PT, PT, UP0, 0x80, 0x0 ;  /* 0x000000000000781c */ /* 0x000fe40003fcf008 */
[----:B------:R-:W-:Y:S02]  /*3570*/  @P4 FSEL R28, R28, -INF , !P3 ;  /* 0xff8000001c1c4808 */ /* 0x000fe40005800000 */
[----:B------:R-:W-:Y:S02]  /*3580*/  PLOP3.LUT P4, PT, PT, PT, UP0, 0x80, 0x0 ;  /* 0x000000000000781c */ /* 0x000fe40003f8f008 */
[----:B------:R-:W-:Y:S02]  /*3590*/  @P0 FSEL R30, R30, -INF , !P3 ;  /* 0xff8000001e1e0808 */ /* 0x000fe40005800000 */
[----:B------:R-:W-:Y:S01]  /*35a0*/  PLOP3.LUT P0, PT, PT, PT, UP0, 0x80, 0x0 ;  /* 0x000000000000781c */ /* 0x000fe20003f0f008 */
[----:B------:R-:W-:Y:S01]  /*35b0*/  @P1 VIADD R100, R0, 0x20 ;  /* 0x0000002000641836 */ /* 0x000fe20000000000 */
[----:B------:R-:W-:Y:S02]  /*35c0*/  @P5 FSEL R32, R32, -INF , !P3 ;  /* 0xff80000020205808 */ /* 0x000fe40005800000 */
[----:B------:R-:W-:Y:S01]  /*35d0*/  PLOP3.LUT P5, PT, PT, PT, UP0, 0x80, 0x0 ;  /* 0x000000000000781c */ /* 0x000fe20003faf008 */
[----:B------:R-:W-:Y:S01]  /*35e0*/  @P6 VIADD R101, R0, 0x19 ;  /* 0x0000001900656836 */ /* 0x000fe20000000000 */
[----:B------:R-:W-:Y:S02]  /*35f0*/  @P2 FSEL R34, R34, -INF , !P3 ;  /* 0xff80000022222808 */ /* 0x000fe40005800000 */
[----:B------:R-:W-:Y:S02]  /*3600*/  PLOP3.LUT P1, PT, PT, PT, UP0, 0x80, 0x0 ;  /* 0x000000000000781c */ /* 0x000fe40003f2f008 */
[----:B------:R-:W-:Y:S02]  /*3610*/  PLOP3.LUT P3, PT, PT, PT, UP0, 0x80, 0x0 ;  /* 0x000000000000781c */ /* 0x000fe40003f6f008 */
[----:B------:R-:W-:Y:S02]  /*3620*/  PLOP3.LUT P6, PT, PT, PT, UP0, 0x80, 0x0 ;  /* 0x000000000000781c */ /* 0x000fe40003fcf008 */
[----:B------:R-:W-:Y:S01]  /*3630*/  @P4 ISETP.GE.AND P4, PT, R101, UR6, PT ;  /* 0x0000000665004c0c */ /* 0x000fe2000bf86270 */
[----:B------:R-:W-:Y:S01]  /*3640*/  @P0 VIADD R101, R0, 0x21 ;  /* 0x0000002100650836 */ /* 0x000fe20000000000 */
[----:B------:R-:W-:Y:S02]  /*3650*/  PLOP3.LUT P0, PT, PT, PT, UP0, 0x80, 0x0 ;  /* 0x000000000000781c */ /* 0x000fe40003f0f008 */
[----:B------:R-:W-:Y:S02]  /*3660*/  PLOP3.LUT P2, PT, PT, PT, UP0, 0x80, 0x0 ;  /* 0x000000000000781c */ /* 0x000fe40003f4f008 */
[----:B------:R-:W-:Y:S01]  /*3670*/  @P5 ISETP.GE.AND P5, PT, R100, UR6, PT ;  /* 0x0000000664005c0c */ /* 0x000fe2000bfa6270 */
[----:B------:R-:W-:Y:S01]  /*3680*/  IMAD.U32 R100, RZ, RZ, UR36 ;  /* 0x00000024ff647e24 */ /* 0x000fe2000f8e00ff */
[----:B------:R-:W-:Y:S02]  /*3690*/  @P1 FSEL R33, R33, -INF , !P4 ;  /* 0xff80000021211808 */ /* 0x000fe40006000000 */
[----:B------:R-:W-:Y:S01]  /*36a0*/  @P3 FSEL R29, R29, -INF , !P4 ;  /* 0xff8000001d1d3808 */ /* 0x000fe20006000000 */
[----:B------:R-:W-:Y:S01]  /*36b0*/  IMAD R100, R100, 0x2, R243 ;  /* 0x0000000264647824 */ /* 0x000fe200078e02f3 */
[----:B------:R-:W-:Y:S02]  /*36c0*/  PLOP3.LUT P1, PT, PT, PT, UP0, 0x80, 0x0 ;  /* 0x000000000000781c */ /* 0x000fe40003f2f008 */
[----:B------:R-:W-:Y:S01]  /*36d0*/  PLOP3.LUT P3, PT, PT, PT, UP0, 0x80, 0x0 ;  /* 0x000000000000781c */ /* 0x000fe20003f6f008 */
[----:B------:R-:W-:Y:S01]  /*36e0*/  IMAD.SHL.U32 R100, R100, 0x2, RZ ;  /* 0x0000000264647824 */ /* 0x000fe200078e00ff */
[----:B------:R-:W-:Y:S02]  /*36f0*/  @P6 FSEL R31, R31, -INF , !P4 ;  /* 0xff8000001f1f6808 */ /* 0x000fe40006000000 */
[----:B------:R-:W-:Y:S02]  /*3700*/  PLOP3.LUT P6, PT, PT, PT, UP0, 0x80, 0x0 ;  /* 0x000000000000781c */ /* 0x000fe40003fcf008 */
[----:B------:R-:W-:Y:S02]  /*3710*/  @P0 FSEL R35, R35, -INF , !P4 ;  /* 0xff80000023230808 */ /* 0x000fe40006000000 */
[----:B------:R-:W-:Y:S02]  /*3720*/  PLOP3.LUT P4, PT, PT, PT, UP0, 0x80, 0x0 ;  /* 0x000000000000781c */ /* 0x000fe40003f8f008 */
[----:B------:R-:W-:Y:S01]  /*3730*/  @P2 ISETP.GE.AND P2, PT, R101, UR6, PT ;  /* 0x0000000665002c0c */ /* 0x000fe2000bf46270 */
[----:B------:R-:W-:Y:S01]  /*3740*/  VIADD R101, R100, 0x1 ;  /* 0x0000000164657836 */ /* 0x000fe20000000000 */
[----:B------:R-:W-:Y:S02]  /*3750*/  @P1 FSEL R40, R40, -INF , !P5 ;  /* 0xff80000028281808 */ /* 0x000fe40006800000 */
[----:B------:R-:W-:Y:S02]  /*3760*/  @P3 FSEL R36, R36, -INF , !P5 ;  /* 0xff80000024243808 */ /* 0x000fe40006800000 */
[----:B------:R-:W-:Y:S02]  /*3770*/  PLOP3.LUT P1, PT, PT, PT, UP0, 0x80, 0x0 ;  /* 0x000000000000781c */ /* 0x000fe40003f2f008 */
[----:B------:R-:W-:Y:S02]  /*3780*/  PLOP3.LUT P3, PT, PT, PT, UP0, 0x80, 0x0 ;  /* 0x000000000000781c */ /* 0x000fe40003f6f008 */
[C---:B------:R-:W-:Y:S02]  /*3790*/  LOP3.LUT R102, R241.reuse, UR12, R100, 0x96, !PT ;  /* 0x0000000cf1667c12 */ /* 0x040fe4000f8e9664 */
[----:B------:R-:W-:Y:S02]  /*37a0*/  LOP3.LUT R101, R241, UR12, R101, 0x96, !PT ;  /* 0x0000000cf1657c12 */ /* 0x000fe4000f8e9665 */
[----:B------:R-:W-:Y:S01]  /*37b0*/  PLOP3.LUT P0, PT, PT, PT, UP0, 0x80, 0x0 ;  /* 0x000000000000781c */ /* 0x000fe20003f0f008 */
[----:B------:R-:W-:Y:S01]  /*37c0*/  IMAD.WIDE.U32 R102, R102, -0x326172a9, RZ ;  /* 0xcd9e8d5766667825 */ /* 0x000fe200078e00ff */
[----:B------:R-:W-:Y:S02]  /*37d0*/  @P6 FSEL R38, R38, -INF , !P5 ;  /* 0xff80000026266808 */ /* 0x000fe40006800000 */
[----:B------:R-:W-:Y:S01]  /*37e0*/  PLOP3.LUT P6, PT, PT, PT, UP0, 0x80, 0x0 ;  /* 0x000000000000781c */ /* 0x000fe20003fcf008 */
[----:B------:R-:W-:Y:S01]  /*37f0*/  IMAD.WIDE.U32 R100, R101, -0x326172a9, RZ ;  /* 0xcd9e8d5765647825 */ /* 0x000fe200078e00ff */
[----:B------:R-:W-:Y:S02]  /*3800*/  @P4 FSEL R42, R42, -INF , !P5 ;  /* 0xff8000002a2a4808 */ /* 0x000fe40006800000 */
[----:B------:R-:W-:Y:S02]  /*3810*/  PLOP3.LUT P4, PT, PT, PT, UP0, 0x80, 0x0 ;  /* 0x000000000000781c */ /* 0x000fe40003f8f008 */
[--C-:B------:R-:W-:Y:S02]  /*3820*/  LOP3.LUT R171, R103, UR5, R108.reuse, 0x96, !PT ;  /* 0x0000000567ab7c12 */ /* 0x100fe4000f8e966c */
[----:B------:R-:W-:Y:S01]  /*3830*/  LOP3.LUT R172, R101, UR5, R108, 0x96, !PT ;  /* 0x0000000565ac7c12 */ /* 0x000fe2000f8e966c */
[----:B------:R-:W-:Y:S01]  /*3840*/  VIADD R108, R162, 0x4 ;  /* 0x00000004a26c7836 */ /* 0x000fe20000000000 */
[----:B------:R-:W-:Y:S02]  /*3850*/  @P1 FSEL R43, R43, -INF , !P2 ;  /* 0xff8000002b2b1808 */ /* 0x000fe40005000000 */
[----:B------:R-:W-:Y:S02]  /*3860*/  PLOP3.LUT P5, PT, PT, PT, UP0, 0x80, 0x0 ;  /* 0x000000000000781c */ /* 0x000fe40003faf008 */
[----:B------:R-:W-:Y:S02]  /*3870*/  @P3 FSEL R39, R39, -INF , !P2 ;  /* 0xff80000027273808 */ /* 0x000fe40005000000 */
[----:B------:R-:W-:Y:S01]  /*3880*/  PLOP3.LUT P1, PT, PT, PT, UP0, 0x80, 0x0 ;  /* 0x000000000000781c */ /* 0x000fe20003f2f008 */
[----:B------:R-:W-:Y:S01]  /*3890*/  @P4 VIADD R165, R0, 0x28 ;  /* 0x0000002800a54836 */ /* 0x000fe20000000000 */
[----:B------:R-:W-:Y:S02]  /*38a0*/  PLOP3.LUT P3, PT, PT, PT, UP0, 0x80, 0x0 ;  /* 0x000000000000781c */ /* 0x000fe40003f6f008 */
[-C--:B------:R-:W-:Y:S01]  /*38b0*/  LOP3.LUT R166, R109, R163.reuse, RZ, 0x3c, !PT ;  /* 0x000000a36da67212 */ /* 0x080fe200078e3cff */
[----:B------:R-:W-:Y:S01]  /*38c0*/  IMAD.WIDE.U32 R108, R108, -0x326172a9, RZ ;  /* 0xcd9e8d576c6c7825 */ /* 0x000fe200078e00ff */
[----:B------:R-:W-:Y:S02]  /*38d0*/  @P0 FSEL R37, R37, -INF , !P2 ;  /* 0xff80000025250808 */ /* 0x000fe40005000000 */
[----:B------:R-:W-:Y:S01]  /*38e0*/  PLOP3.LUT P0, PT, PT, PT, UP0, 0x80, 0x0 ;  /* 0x000000000000781c */ /* 0x000fe20003f0f008 */
[----:B------:R-:W-:Y:S01]  /*38f0*/  @P5 VIADD R162, R0, 0x29 ;  /* 0x0000002900a25836 */ /* 0x000fe20000000000 */
[----:B------:R-:W-:Y:S01]  /*3900*/  PLOP3.LUT P5, PT, PT, PT, UP0, 0x80, 0x0 ;  /* 0x000000000000781c */ /* 0x000fe20003faf008 */
[----:B------:R-:W-:Y:S01]  /*3910*/  IMAD.WIDE.U32 R166, R166, -0x2daee0ad, RZ ;  /* 0xd2511f53a6a67825 */ /* 0x000fe200078e00ff */
[----:B------:R-:W-:Y:S02]  /*3920*/  @P6 FSEL R41, R41, -INF , !P2 ;  /* 0xff80000029296808 */ /* 0x000fe40005000000 */
[----:B------:R-:W-:Y:S01]  /*3930*/  PLOP3.LUT P2, PT, PT, PT, UP0, 0x80, 0x0 ;  /* 0x000000000000781c */ /* 0x000fe20003f4f008 */
[C---:B------:R-:W-:Y:S01]  /*3940*/  @P3 VIADD R168, R0.reuse, 0x31 ;  /* 0x0000003100a83836 */ /* 0x040fe20000000000 */
[----:B------:R-:W-:Y:S02]  /*3950*/  LOP3.LUT R164, R109, R163, RZ, 0x3c, !PT ;  /* 0x000000a36da47212 */ /* 0x000fe400078e3cff */
[----:B------:R-:W-:Y:S02]  /*3960*/  PLOP3.LUT P6, PT, PT, PT, UP0, 0x80, 0x0 ;  /* 0x000000000000781c */ /* 0x000fe40003fcf008 */
[--C-:B------:R-:W-:Y:S01]  /*3970*/  LOP3.LUT R173, R103, UR5, R108.reuse, 0x96, !PT ;  /* 0x0000000567ad7c12 */ /* 0x100fe2000f8e966c */
[----:B------:R-:W-:Y:S01]  /*3980*/  @P0 VIADD R169, R0, 0x30 ;  /* 0x0000003000a90836 */ /* 0x000fe20000000000 */
[----:B------:R-:W-:Y:S01]  /*3990*/  @P1 ISETP.GE.AND P1, PT, R165, UR6, PT ;  /* 0x00000006a5001c0c */ /* 0x000fe2000bf26270 */
[----:B------:R-:W-:Y:S01]  /*39a0*/  IMAD.WIDE.U32 R164, R164, -0x2daee0ad, RZ ;  /* 0xd2511f53a4a47825 */ /* 0x000fe200078e00ff */
[----:B------:R-:W-:Y:S02]  /*39b0*/  @P5 ISETP.GE.AND P5, PT, R168, UR6, PT ;  /* 0x00000006a8005c0c */ /* 0x000fe4000bfa6270 */
[----:B------:R-:W-:Y:S01]  /*39c0*/  LOP3.LUT R103, R101, UR5, R108, 0x96, !PT ;  /* 0x0000000565677c12 */ /* 0x000fe2000f8e966c */
[----:B------:R-:W-:Y:S01]  /*39d0*/  UIADD3 UR5, UR13, 0x3c6ef372, URZ ;  /* 0x3c6ef3720d057890 */ /* 0x000fe2000fffe03f */
[----:B------:R-:W-:Y:S02]  /*39e0*/  PLOP3.LUT P4, PT, PT, PT, UP0, 0x80, 0x0 ;  /* 0x000000000000781c */ /* 0x000fe40003f8f008 */
[----:B------:R-:W-:Y:S01]  /*39f0*/  PLOP3.LUT P3, PT, PT, PT, UP0, 0x80, 0x0 ;  /* 0x000000000000781c */ /* 0x000fe20003f6f008 */
[----:B------:R-:W-:Y:S01]  /*3a00*/  @P6 VIADD R170, R0, 0x38 ;  /* 0x0000003800aa6836 */ /* 0x000fe20000000000 */
[----:B------:R-:W-:Y:S01]  /*3a10*/  LOP3.LUT R101, R240, UR7, RZ, 0x3c, !PT ;  /* 0x00000007f0657c12 */ /* 0x000fe2000f8e3cff */
[----:B------:R-:W-:Y:S01]  /*3a20*/  UIADD3 UR7, UR12, 0x76cf5d0a, URZ ;  /* 0x76cf5d0a0c077890 */ /* 0x000fe2000fffe03f */
[----:B------:R-:W-:Y:S02]  /*3a30*/  PLOP3.LUT P0, PT, PT, PT, UP0, 0x80, 0x0 ;  /* 0x000000000000781c */ /* 0x000fe40003f0f008 */
[----:B------:R-:W-:Y:S02]  /*3a40*/  @P2 ISETP.GE.AND P2, PT, R162, UR6, PT ;  /* 0x00000006a2002c0c */ /* 0x000fe4000bf46270 */
[C---:B------:R-:W-:Y:S02]  /*3a50*/  LOP3.LUT R162, R101.reuse, R167, RZ, 0x3c, !PT ;  /* 0x000000a765a27212 */ /* 0x040fe400078e3cff */
[----:B------:R-:W-:Y:S02]  /*3a60*/  LOP3.LUT R108, R101, R165, RZ, 0x3c, !PT ;  /* 0x000000a5656c7212 */ /* 0x000fe400078e3cff */
[----:B------:R-:W-:Y:S01]  /*3a70*/  @P4 ISETP.GE.AND P4, PT, R169, UR6, PT ;  /* 0x00000006a9004c0c */ /* 0x000fe2000bf86270 */
[----:B------:R-:W-:Y:S01]  /*3a80*/  IMAD.WIDE.U32 R162, R162, -0x326172a9, RZ ;  /* 0xcd9e8d57a2a27825 */ /* 0x000fe200078e00ff */
[----:B------:R-:W-:Y:S02]  /*3a90*/  @P3 ISETP.GE.AND P3, PT, R170, UR6, PT ;  /* 0x00000006aa003c0c */ /* 0x000fe4000bf66270 */
[----:B------:R-:W-:Y:S01]  /*3aa0*/  PLOP3.LUT P6, PT, PT, PT, UP0, 0x80, 0x0 ;  /* 0x000000000000781c */ /* 0x000fe20003fcf008 */
[----:B------:R-:W-:Y:S01]  /*3ab0*/  IMAD.WIDE.U32 R108, R108, -0x326172a9, RZ ;  /* 0xcd9e8d576c6c7825 */ /* 0x000fe200078e00ff */
[C---:B------:R-:W-:Y:S02]  /*3ac0*/  LOP3.LUT R180, R163.reuse, UR5, R100, 0x96, !PT ;  /* 0x00000005a3b47c12 */ /* 0x040fe4000f8e9664 */
[----:B------:R-:W-:Y:S01]  /*3ad0*/  LOP3.LUT R176, R163, UR5, R102, 0x96, !PT ;  /* 0x00000005a3b07c12 */ /* 0x000fe2000f8e9666 */
[----:B------:R-:W-:Y:S01]  /*3ae0*/  IMAD.WIDE.U32 R170, R171, -0x2daee0ad, RZ ;  /* 0xd2511f53abaa7825 */ /* 0x000fe200078e00ff */
[C---:B------:R-:W-:Y:S03]  /*3af0*/  LOP3.LUT R178, R109.reuse, UR5, R100, 0x96, !PT ;  /* 0x000000056db27c12 */ /* 0x040fe6000f8e9664 */
[----:B------:R-:W-:Y:S01]  /*3b00*/  IMAD.WIDE.U32 R168, R172, -0x2daee0ad, RZ ;  /* 0xd2511f53aca87825 */ /* 0x000fe200078e00ff */
[----:B------:R-:W-:Y:S01]  /*3b10*/  LOP3.LUT R172, R109, UR5, R102, 0x96, !PT ;  /* 0x000000056dac7c12 */ /* 0x000fe2000f8e9666 */
[----:B------:R-:W-:Y:S01]  /*3b20*/  UIADD3 UR5, UR12, 0x32370b8f, URZ ;  /* 0x32370b8f0c057890 */ /* 0x000fe2000fffe03f */
[--C-:B------:R-:W-:Y:S01]  /*3b30*/  LOP3.LUT R163, R171, UR7, R166.reuse, 0x96, !PT ;  /* 0x00000007aba37c12 */ /* 0x100fe2000f8e96a6 */
[----:B------:R-:W-:Y:S01]  /*3b40*/  IMAD.WIDE.U32 R100, R103, -0x2daee0ad, RZ ;  /* 0xd2511f5367647825 */ /* 0x000fe200078e00ff */
[----:B------:R-:W-:Y:S03]  /*3b50*/  LOP3.LUT R169, R169, UR7, R166, 0x96, !PT ;  /* 0x00000007a9a97c12 */ /* 0x000fe6000f8e96a6 */
[----:B-----5:R-:W-:Y:S01]  /*3b60*/  FMUL.FTZ R102, R238, 1.4426950216293334961 ;  /* 0x3fb8aa3bee667820 */ /* 0x020fe20000410000 */
[----:B------:R-:W-:Y:S01]  /*3b70*/  @P0 VIADD R0, R0, 0x39 ;  /* 0x0000003900000836 */ /* 0x000fe20000000000 */
[----:B------:R-:W-:Y:S01]  /*3b80*/  FSETP.NEU.FTZ.AND P0, PT, R238, -INF , PT ;  /* 0xff800000ee00780b */ /* 0x000fe20003f1d000 */
[----:B------:R-:W-:Y:S01]  /*3b90*/  IMAD.WIDE.U32 R176, R176, -0x2daee0ad, RZ ;  /* 0xd2511f53b0b07825 */ /* 0x000fe200078e00ff */
[--C-:B------:R-:W-:Y:S02]  /*3ba0*/  LOP3.LUT R171, R101, UR7, R164.reuse, 0x96, !PT ;  /* 0x0000000765ab7c12 */ /* 0x100fe4000f8e96a4 */
[----:B------:R-:W-:Y:S01]  /*3bb0*/  FSEL R102, R102, RZ, P0 ;  /* 0x000000ff66667208 */ /* 0x000fe20000000000 */
[C---:B------:R-:W-:Y:S01]  /*3bc0*/  FMUL.FTZ R101, R239.reuse, 1.4426950216293334961 ;  /* 0x3fb8aa3bef657820 */ /* 0x040fe20000410000 */
[----:B------:R-:W-:Y:S01]  /*3bd0*/  FSETP.NEU.FTZ.AND P0, PT, R239, -INF , PT ;  /* 0xff800000ef00780b */ /* 0x000fe20003f1d000 */
[----:B------:R-:W-:Y:S01]  /*3be0*/  IMAD.WIDE.U32 R166, R173, -0x2daee0ad, RZ ;  /* 0xd2511f53ada67825 */ /* 0x000fe200078e00ff */
[----:B------:R-:W-:Y:S02]  /*3bf0*/  @P6 ISETP.GE.AND P6, PT, R0, UR6, PT ;  /* 0x0000000600006c0c */ /* 0x000fe4000bfc6270 */
[----:B------:R-:W-:Y:S01]  /*3c00*/  FSEL R101, R101, RZ, P0 ;  /* 0x000000ff65657208 */ /* 0x000fe20000000000 */
[----:B------:R-:W-:Y:S01]  /*3c10*/  IMAD.WIDE.U32 R178, R178, -0x2daee0ad, RZ ;  /* 0xd2511f53b2b27825 */ /* 0x000fe200078e00ff */
[C---:B------:R-:W-:Y:S02]  /*3c20*/  FSETP.NEU.FTZ.AND P0, PT, R236.reuse, -INF , PT ;  /* 0xff800000ec00780b */ /* 0x040fe40003f1d000 */
[----:B------:R-:W-:Y:S01]  /*3c30*/  LOP3.LUT R109, R167, UR7, R164, 0x96, !PT ;  /* 0x00000007a76d7c12 */ /* 0x000fe2000f8e96a4 */
[----:B------:R-:W-:Y:S01]  /*3c40*/  FMUL.FTZ R0, R236, 1.4426950216293334961 ;  /* 0x3fb8aa3bec007820 */ /* 0x000fe20000410000 */
[----:B------:R-:W-:Y:S01]  /*3c50*/  LOP3.LUT R179, R179, UR5, R100, 0x96, !PT ;  /* 0x00000005b3b37c12 */ /* 0x000fe2000f8e9664 */
[--C-:B------:R-:W-:Y:S01]  /*3c60*/  FFMA.FTZ R6, R6, UR8, -R101.reuse ;  /* 0x0000000806067c23 */ /* 0x100fe20008010865 */
[----:B------:R-:W-:Y:S01]  /*3c70*/  LOP3.LUT R174, R177, UR5, R170, 0x96, !PT ;  /* 0x00000005b1ae7c12 */ /* 0x000fe2000f8e96aa */
[--C-:B------:R-:W-:Y:S01]  /*3c80*/  FFMA.FTZ R4, R4, UR8, -R102.reuse ;  /* 0x0000000804047c23 */ /* 0x100fe20008010866 */
[----:B------:R-:W-:Y:S01]  /*3c90*/  FSEL R100, R0, RZ, P0 ;  /* 0x000000ff00647208 */ /* 0x000fe20000000000 */
[----:B------:R-:W-:Y:S01]  /*3ca0*/  FFMA.FTZ R5, R5, UR8, -R102 ;  /* 0x0000000805057c23 */ /* 0x000fe20008010866 */
[C---:B------:R-:W-:Y:S01]  /*3cb0*/  FSETP.NEU.FTZ.AND P0, PT, R237.reuse, -INF , PT ;  /* 0xff800000ed00780b */ /* 0x040fe20003f1d000 */
[----:B------:R1:W-:Y:S01]  /*3cc0*/  MUFU.EX2 R212, R6 ;  /* 0x0000000600d47308 */ /* 0x0003e20000000800 */
[----:B------:R-:W-:Y:S01]  /*3cd0*/  FMUL.FTZ R0, R237, 1.4426950216293334961 ;  /* 0x3fb8aa3bed007820 */ /* 0x000fe20000410000 */
[--C-:B------:R-:W-:Y:S01]  /*3ce0*/  FFMA.FTZ R8, R8, UR8, -R100.reuse ;  /* 0x0000000808087c23 */ /* 0x100fe20008010864 */
[--C-:B------:R-:W-:Y:S01]  /*3cf0*/  FFMA.FTZ R9, R9, UR8, -R100.reuse ;  /* 0x0000000809097c23 */ /* 0x100fe20008010864 */
[--C-:B------:R-:W-:Y:S01]  /*3d00*/  FFMA.FTZ R103, R7, UR8, -R101.reuse ;  /* 0x0000000807677c23 */ /* 0x100fe20008010865 */
[----:B------:R-:W-:Y:S01]  /*3d10*/  IMAD.WIDE.U32 R170, R171, -0x326172a9, RZ ;  /* 0xcd9e8d57abaa7825 */ /* 0x000fe200078e00ff */
[----:B------:R-:W-:Y:S01]  /*3d20*/  FSEL R0, R0, RZ, P0 ;  /* 0x000000ff00007208 */ /* 0x000fe20000000000 */
[----:B------:R-:W-:Y:S01]  /*3d30*/  UIADD3 UR7, UR13, 0x78dde6e4, URZ ;  /* 0x78dde6e40d077890 */ /* 0x000fe2000fffe03f */
[----:B------:R-:W-:Y:S02]  /*3d40*/  PLOP3.LUT P0, PT, PT, PT, UP0, 0x80, 0x0 ;  /* 0x000000000000781c */ /* 0x000fe40003f0f008 */
[----:B------:R-:W2:Y:S01]  /*3d50*/  MUFU.EX2 R207, R4 ;  /* 0x0000000400cf7308 */ /* 0x000ea20000000800 */
[----:B------:R-:W-:Y:S04]  /*3d60*/  IMAD.WIDE.U32 R180, R180, -0x2daee0ad, RZ ;  /* 0xd2511f53b4b47825 */ /* 0x000fe800078e00ff */
[----:B------:R-:W-:Y:S01]  /*3d70*/  FFMA.FTZ R12, R12, UR8, -R100 ;  /* 0x000000080c0c7c23 */ /* 0x000fe20008010864 */
[----:B------:R-:W-:Y:S01]  /*3d80*/  FFMA.FTZ R10, R10, UR8, -R0 ;  /* 0x000000080a0a7c23 */ /* 0x000fe20008010800 */
[----:B------:R-:W-:Y:S01]  /*3d90*/  IMAD.WIDE.U32 R172, R172, -0x2daee0ad, RZ ;  /* 0xd2511f53acac7825 */ /* 0x000fe200078e00ff */
[----:B------:R-:W-:Y:S02]  /*3da0*/  LOP3.LUT R167, R181, UR5, R168, 0x96, !PT ;  /* 0x00000005b5a77c12 */ /* 0x000fe4000f8e96a8 */
[----:B------:R3:W4:Y:S01]  /*3db0*/  MUFU.EX2 R206, R5 ;  /* 0x0000000500ce7308 */ /* 0x0007220000000800 */
[----:B-1----:R-:W-:Y:S01]  /*3dc0*/  IMAD.WIDE.U32 R6, R109, -0x326172a9, RZ ;  /* 0xcd9e8d576d067825 */ /* 0x002fe200078e00ff */
[----:B------:R-:W-:Y:S01]  /*3dd0*/  LOP3.LUT R177, R173, UR5, R166, 0x96, !PT ;  /* 0x00000005adb17c12 */ /* 0x000fe2000f8e96a6 */
[----:B------:R-:W-:Y:S01]  /*3de0*/  UIADD3 UR5, UR13, -0x255992d5, URZ ;  /* 0xdaa66d2b0d057890 */ /* 0x000fe2000fffe03f */
[----:B------:R-:W-:Y:S01]  /*3df0*/  @P0 FSEL R44, R44, -INF , !P1 ;  /* 0xff8000002c2c0808 */ /* 0x000fe20004800000 */
[----:B------:R-:W-:Y:S01]  /*3e00*/  IMAD.WIDE.U32 R168, R169, -0x326172a9, RZ ;  /* 0xcd9e8d57a9a87825 */ /* 0x000fe200078e00ff */
[----:B------:R-:W-:Y:S04]  /*3e10*/  PLOP3.LUT P0, PT, PT, PT, UP0, 0x80, 0x0 ;  /* 0x000000000000781c */ /* 0x000fe80003f0f008 */
[----:B------:R-:W1:Y:S01]  /*3e20*/  MUFU.EX2 R216, R8 ;  /* 0x0000000800d87308 */ /* 0x000e620000000800 */
[----:B------:R-:W-:Y:S01]  /*3e30*/  LOP3.LUT R164, R7, UR5, R108, 0x96, !PT ;  /* 0x0000000507a47c12 */ /* 0x000fe2000f8e966c */
[----:B------:R-:W-:Y:S01]  /*3e40*/  IMAD.WIDE.U32 R174, R174, -0x326172a9, RZ ;  /* 0xcd9e8d57aeae7825 */ /* 0x000fe200078e00ff */
[----:B------:R-:W-:Y:S02]  /*3e50*/  LOP3.LUT R169, R169, UR5, R162, 0x96, !PT ;  /* 0x00000005a9a97c12 */ /* 0x000fe4000f8e96a2 */
[----:B------:R-:W-:Y:S01]  /*3e60*/  LOP3.LUT R7, R171, UR5, R108, 0x96, !PT ;  /* 0x00000005ab077c12 */ /* 0x000fe2000f8e966c */
[----:B------:R-:W-:Y:S04]  /*3e70*/  IMAD.WIDE.U32 R164, R164, -0x2daee0ad, RZ ;  /* 0xd2511f53a4a47825 */ /* 0x000fe800078e00ff */
[--C-:B------:R-:W-:Y:S01]  /*3e80*/  FFMA.FTZ R11, R11, UR8, -R0.reuse ;  /* 0x000000080b0b7c23 */ /* 0x100fe20008010800 */
[----:B------:R2:W1:Y:S01]  /*3e90*/  MUFU.EX2 R214, R9 ;  /* 0x0000000900d67308 */ /* 0x0004620000000800 */
[----:B------:R-:W-:Y:S01]  /*3ea0*/  FFMA.FTZ R14, R14, UR8, -R0 ;  /* 0x000000080e0e7c23 */ /* 0x000fe20008010800 */
[----:B---3--:R-:W-:Y:S01]  /*3eb0*/  IMAD.WIDE.U32 R4, R163, -0x326172a9, RZ ;  /* 0xcd9e8d57a3047825 */ /* 0x008fe200078e00ff */
[----:B------:R-:W-:Y:S02]  /*3ec0*/  @P0 FSEL R46, R46, -INF , !P1 ;  /* 0xff8000002e2e0808 */ /* 0x000fe40004800000 */
[----:B------:R-:W-:Y:S01]  /*3ed0*/  PLOP3.LUT P0, PT, PT, PT, UP0, 0x80, 0x0 ;  /* 0x000000000000781c */ /* 0x000fe20003f0f008 */
[----:B------:R-:W-:Y:S01]  /*3ee0*/  IMAD.WIDE.U32 R110, R7, -0x2daee0ad, RZ ;  /* 0xd2511f53076e7825 */ /* 0x000fe200078e00ff */
[----:B------:R-:W-:Y:S01]  /*3ef0*/  LOP3.LUT R5, R5, UR5, R162, 0x96, !PT ;  /* 0x0000000505057c12 */ /* 0x000fe2000f8e96a2 */
[----:B------:R-:W-:Y:S01]  /*3f00*/  UIADD3 UR5, UR12, -0x126145ec, URZ ;  /* 0xed9eba140c057890 */ /* 0x000fe2000fffe03f */
[----:B------:R-:W-:Y:S01]  /*3f10*/  LOP3.LUT R173, R175, UR7, R4, 0x96, !PT ;  /* 0x00000007afad7c12 */ /* 0x000fe2000f8e9604 */
[----:B------:R-:W-:Y:S04]  /*3f20*/  IMAD.WIDE.U32 R166, R167, -0x326172a9, RZ ;  /* 0xcd9e8d57a7a67825 */ /* 0x000fe800078e00ff */
[----:B------:R-:W-:Y:S01]  /*3f30*/  FFMA.FTZ R13, R13, UR8, -R100 ;  /* 0x000000080d0d7c23 */ /* 0x000fe20008010864 */
[----:B------:R-:W-:Y:S01]  /*3f40*/  MUFU.EX2 R213, R12 ;  /* 0x0000000c00d57308 */ /* 0x000fe20000000800 */
[----:B------:R-:W-:Y:S01]  /*3f50*/  FFMA.FTZ R15, R15, UR8, -R0 ;  /* 0x000000080f0f7c23 */ /* 0x000fe20008010800 */
[----:B------:R-:W-:Y:S01]  /*3f60*/  LOP3.LUT R171, R165, UR5, R172, 0x96, !PT ;  /* 0x00000005a5ab7c12 */ /* 0x000fe2000f8e96ac */
[----:B------:R-:W-:Y:S01]  /*3f70*/  IMAD.WIDE.U32 R162, R177, -0x326172a9, RZ ;  /* 0xcd9e8d57b1a27825 */ /* 0x000fe200078e00ff */
[----:B------:R-:W-:Y:S02]  /*3f80*/  LOP3.LUT R165, R111, UR5, R178, 0x96, !PT ;  /* 0x000000056fa57c12 */ /* 0x000fe4000f8e96b2 */
[----:B------:R-:W-:Y:S01]  /*3f90*/  LOP3.LUT R186, R167, UR7, R168, 0x96, !PT ;  /* 0x00000007a7ba7c12 */ /* 0x000fe2000f8e96a8 */
[----:B--2---:R-:W-:Y:S01]  /*3fa0*/  IMAD.WIDE.U32 R8, R169, -0x2daee0ad, RZ ;  /* 0xd2511f53a9087825 */ /* 0x004fe200078e00ff */
[----:B------:R-:W-:Y:S02]  /*3fb0*/  LOP3.LUT R168, R163, UR7, R6, 0x96, !PT ;  /* 0x00000007a3a87c12 */ /* 0x000fe4000f8e9606 */
[----:B------:R-:W-:Y:S01]  /*3fc0*/  MUFU.EX2 R210, R103 ;  /* 0x0000006700d27308 */ /* 0x000fe20000000800 */
[----:B------:R-:W-:Y:S01]  /*3fd0*/  @P0 FSEL R48, R48, -INF , !P1 ;  /* 0xff80000030300808 */ /* 0x000fe20004800000 */
[----:B------:R-:W-:Y:S01]  /*3fe0*/  IMAD.WIDE.U32 R4, R5, -0x2daee0ad, RZ ;  /* 0xd2511f5305047825 */ /* 0x000fe200078e00ff */
[----:B------:R-:W-:Y:S02]  /*3ff0*/  LOP3.LUT R163, R9, UR5, R180, 0x96, !PT ;  /* 0x0000000509a37c12 */ /* 0x000fe4000f8e96b4 */
[----:B------:R-:W-:Y:S01]  /*4000*/  PLOP3.LUT P0, PT, PT, PT, UP0, 0x80, 0x0 ;  /* 0x000000000000781c */ /* 0x000fe20003f0f008 */
[----:B------:R-:W-:Y:S01]  /*4010*/  IMAD.WIDE.U32 R172, R173, -0x2daee0ad, RZ ;  /* 0xd2511f53adac7825 */ /* 0x000fe200078e00ff */
[----:B------:R-:W-:Y:S03]  /*4020*/  LOP3.LUT R176, R5, UR5, R176, 0x96, !PT ;  /* 0x0000000505b07c12 */ /* 0x000fe6000f8e96b0 */
[----:B------:R-:W2:Y:S01]  /*4030*/  MUFU.EX2 R219, R10 ;  /* 0x0000000a00db7308 */ /* 0x000ea20000000800 */
[--C-:B------:R-:W-:Y:S01]  /*4040*/  FFMA.FTZ R16, R16, UR8, -R102.reuse ;  /* 0x0000000810107c23 */ /* 0x100fe20008010866 */
[----:B------:R-:W-:Y:S01]  /*4050*/  FFMA.FTZ R17, R17, UR8, -R102 ;  /* 0x0000000811117c23 */ /* 0x000fe20008010866 */
[----:B------:R-:W-:Y:S01]  /*4060*/  LOP3.LUT R9, R173, UR10, R4, 0x96, !PT ;  /* 0x0000000aad097c12 */ /* 0x000fe2000f8e9604 */
[--C-:B------:R-:W-:Y:S01]  /*4070*/  FFMA.FTZ R18, R18, UR8, -R101.reuse ;  /* 0x0000000812127c23 */ /* 0x100fe20008010865 */
[----:B------:R-:W3:Y:S01]  /*4080*/  LDSM.16.M88.4 R4, [R149+-0x1400] ;  /* 0xffec00009504783b */ /* 0x000ee20000000200 */
[--C-:B------:R-:W-:Y:S01]  /*4090*/  FFMA.FTZ R19, R19, UR8, -R101.reuse ;  /* 0x0000000813137c23 */ /* 0x100fe20008010865 */
[--C-:B------:R-:W-:Y:S01]  /*40a0*/  FFMA.FTZ R20, R20, UR8, -R102.reuse ;  /* 0x0000000814147c23 */ /* 0x100fe20008010866 */
[----:B------:R-:W-:Y:S01]  /*40b0*/  FFMA.FTZ R21, R21, UR8, -R102 ;  /* 0x0000000815157c23 */ /* 0x000fe20008010866 */
[----:B------:R-:W-:Y:S01]  /*40c0*/  FFMA.FTZ R24, R24, UR8, -R100 ;  /* 0x0000000818187c23 */ /* 0x000fe20008010864 */
[----:B------:R-:W-:Y:S01]  /*40d0*/  @P0 FSEL R50, R50, -INF , !P1 ;  /* 0xff80000032320808 */ /* 0x000fe20004800000 */
[--C-:B------:R-:W-:Y:S01]  /*40e0*/  FFMA.FTZ R22, R22, UR8, -R101.reuse ;  /* 0x0000000816167c23 */ /* 0x100fe20008010865 */
[----:B------:R-:W-:Y:S01]  /*40f0*/  PLOP3.LUT P0, PT, PT, PT, UP0, 0x80, 0x0 ;  /* 0x000000000000781c */ /* 0x000fe20003f0f008 */
[--C-:B------:R-:W-:Y:S01]  /*4100*/  FFMA.FTZ R23, R23, UR8, -R101.reuse ;  /* 0x0000000817177c23 */ /* 0x100fe20008010865 */
[----:B------:R-:W-:Y:S01]  /*4110*/  PLOP3.LUT P1, PT, PT, PT, UP0, 0x80, 0x0 ;  /* 0x000000000000781c */ /* 0x000fe20003f2f008 */
[----:B------:R-:W-:Y:S01]  /*4120*/  FFMA.FTZ R27, R27, UR8, -R0 ;  /* 0x000000081b1b7c23 */ /* 0x000fe20008010800 */
[----:B------:R-:W-:Y:S01]  /*4130*/  FFMA.FTZ R28, R28, UR8, -R100 ;  /* 0x000000081c1c7c23 */ /* 0x000fe20008010864 */
[----:B------:R-:W-:Y:S01]  /*4140*/  FFMA.FTZ R26, R26, UR8, -R0 ;  /* 0x000000081a1a7c23 */ /* 0x000fe20008010800 */
[--C-:B------:R-:W-:Y:S01]  /*4150*/  FFMA.FTZ R25, R25, UR8, -R100.reuse ;  /* 0x0000000819197c23 */ /* 0x100fe20008010864 */
[----:B------:R-:W-:Y:S01]  /*4160*/  FFMA.FTZ R29, R29, UR8, -R100 ;  /* 0x000000081d1d7c23 */ /* 0x000fe20008010864 */
[--C-:B------:R-:W-:Y:S01]  /*4170*/  FFMA.FTZ R30, R30, UR8, -R0.reuse ;  /* 0x000000081e1e7c23 */ /* 0x100fe20008010800 */
[----:B------:R-:W-:Y:S01]  /*4180*/  FFMA.FTZ R31, R31, UR8, -R0 ;  /* 0x000000081f1f7c23 */ /* 0x000fe20008010800 */
[--C-:B------:R-:W-:Y:S01]  /*4190*/  FFMA.FTZ R32, R32, UR8, -R102.reuse ;  /* 0x0000000820207c23 */ /* 0x100fe20008010866 */
[--C-:B------:R-:W-:Y:S01]  /*41a0*/  FFMA.FTZ R34, R34, UR8, -R101.reuse ;  /* 0x0000000822227c23 */ /* 0x100fe20008010865 */
[--C-:B------:R-:W-:Y:S01]  /*41b0*/  FFMA.FTZ R35, R35, UR8, -R101.reuse ;  /* 0x0000000823237c23 */ /* 0x100fe20008010865 */
[----:B------:R-:W-:Y:S01]  /*41c0*/  @P0 FSEL R45, R45, -INF , !P2 ;  /* 0xff8000002d2d0808 */ /* 0x000fe20005000000 */
[--C-:B------:R-:W-:Y:S01]  /*41d0*/  FFMA.FTZ R36, R36, UR8, -R102.reuse ;  /* 0x0000000824247c23 */ /* 0x100fe20008010866 */
[----:B------:R-:W-:Y:S01]  /*41e0*/  PLOP3.LUT P0, PT, PT, PT, UP0, 0x80, 0x0 ;  /* 0x000000000000781c */ /* 0x000fe20003f0f008 */
[----:B------:R-:W-:Y:S01]  /*41f0*/  FFMA.FTZ R37, R37, UR8, -R102 ;  /* 0x0000000825257c23 */ /* 0x000fe20008010866 */
[----:B------:R-:W-:Y:S01]  /*4200*/  @P1 FSEL R47, R47, -INF , !P2 ;  /* 0xff8000002f2f1808 */ /* 0x000fe20005000000 */
[--C-:B------:R-:W-:Y:S01]  /*4210*/  FFMA.FTZ R38, R38, UR8, -R101.reuse ;  /* 0x0000000826267c23 */ /* 0x100fe20008010865 */
[----:B------:R-:W-:Y:S01]  /*4220*/  PLOP3.LUT P1, PT, PT, PT, UP0, 0x80, 0x0 ;  /* 0x000000000000781c */ /* 0x000fe20003f2f008 */
[--C-:B------:R-:W-:Y:S01]  /*4230*/  FFMA.FTZ R39, R39, UR8, -R101.reuse ;  /* 0x0000000827277c23 */ /* 0x100fe20008010865 */
[----:B------:R-:W-:Y:S01]  /*4240*/  FFMA.FTZ R41, R41, UR8, -R100 ;  /* 0x0000000829297c23 */ /* 0x000fe20008010864 */
[----:B------:R-:W-:Y:S01]  /*4250*/  FFMA.FTZ R42, R42, UR8, -R0 ;  /* 0x000000082a2a7c23 */ /* 0x000fe20008010800 */
[----:B------:R-:W-:Y:S01]  /*4260*/  FFMA.FTZ R40, R40, UR8, -R100 ;  /* 0x0000000828287c23 */ /* 0x000fe20008010864 */
[--C-:B------:R-:W-:Y:S01]  /*4270*/  FFMA.FTZ R43, R43, UR8, -R0.reuse ;  /* 0x000000082b2b7c23 */ /* 0x100fe20008010800 */
[--C-:B------:R-:W-:Y:S01]  /*4280*/  FFMA.FTZ R46, R46, UR8, -R0.reuse ;  /* 0x000000082e2e7c23 */ /* 0x100fe20008010800 */
[----:B------:R-:W-:Y:S01]  /*4290*/  FFMA.FTZ R47, R47, UR8, -R0 ;  /* 0x000000082f2f7c23 */ /* 0x000fe20008010800 */
[--C-:B------:R-:W-:Y:S01]  /*42a0*/  FFMA.FTZ R48, R48, UR8, -R102.reuse ;  /* 0x0000000830307c23 */ /* 0x100fe20008010866 */
[----:B------:R-:W-:Y:S01]  /*42b0*/  @P0 FSEL R49, R49, -INF , !P2 ;  /* 0xff80000031310808 */ /* 0x000fe20005000000 */
[--C-:B------:R-:W-:Y:S01]  /*42c0*/  FFMA.FTZ R50, R50, UR8, -R101.reuse ;  /* 0x0000000832327c23 */ /* 0x100fe20008010865 */
[----:B------:R-:W-:Y:S01]  /*42d0*/  PLOP3.LUT P0, PT, PT, PT, UP0, 0x80, 0x0 ;  /* 0x000000000000781c */ /* 0x000fe20003f0f008 */
[--C-:B------:R-:W-:Y:S01]  /*42e0*/  FFMA.FTZ R33, R33, UR8, -R102.reuse ;  /* 0x0000000821217c23 */ /* 0x100fe20008010866 */
[----:B------:R-:W-:Y:S01]  /*42f0*/  @P1 FSEL R51, R51, -INF , !P2 ;  /* 0xff80000033331808 */ /* 0x000fe20005000000 */
[-C--:B---3--:R-:W-:Y:S01]  /*4300*/  HMMA.16816.F32 R52, R104, R4.reuse, R52 ;  /* 0x000000046834723c */ /* 0x088fe20000001834 */
[----:B------:R-:W-:Y:S01]  /*4310*/  PLOP3.LUT P1, PT, PT, PT, UP0, 0x80, 0x0 ;  /* 0x000000000000781c */ /* 0x000fe20003f2f008 */
[----:B------:R-:W-:Y:S01]  /*4320*/  MUFU.EX2 R202, R24 ;  /* 0x0000001800ca7308 */ /* 0x000fe20000000800 */
[----:B------:R-:W-:Y:S01]  /*4330*/  PLOP3.LUT P2, PT, PT, PT, UP0, 0x80, 0x0 ;  /* 0x000000000000781c */ /* 0x000fe20003f4f008 */
[----:B------:R-:W-:Y:S01]  /*4340*/  FFMA.FTZ R49, R49, UR8, -R102 ;  /* 0x0000000831317c23 */ /* 0x000fe20008010866 */
[--C-:B------:R-:W-:Y:S01]  /*4350*/  FFMA.FTZ R51, R51, UR8, -R101.reuse ;  /* 0x0000000833337c23 */ /* 0x100fe20008010865 */
[C---:B------:R-:W-:Y:S01]  /*4360*/  HMMA.16816.F32 R56, R112.reuse, R4, R56 ;  /* 0x000000047038723c */ /* 0x040fe20000001838 */
[----:B------:R-:W-:Y:S05]  /*4370*/  UIADD3 UR5, UR13, 0x1715609d, URZ ;  /* 0x1715609d0d057890 */ /* 0x000fea000fffe03f */
[----:B------:R3:W-:Y:S01]  /*4380*/  MUFU.EX2 R218, R11 ;  /* 0x0000000b00da7308 */ /* 0x0007e20000000800 */
[--C-:B------:R-:W-:Y:S01]  /*4390*/  FFMA.FTZ R44, R44, UR8, -R100.reuse ;  /* 0x000000082c2c7c23 */ /* 0x100fe20008010864 */
[-C--:B------:R-:W-:Y:S03]  /*43a0*/  HMMA.16816.F32 R60, R112, R6.reuse, R60 ;  /* 0x00000006703c723c */ /* 0x080fe6000000183c */
[----:B------:R-:W-:Y:S03]  /*43b0*/  FFMA.FTZ R45, R45, UR8, -R100 ;  /* 0x000000082d2d7c23 */ /* 0x000fe60008010864 */
[----:B------:R-:W-:Y:S02]  /*43c0*/  HMMA.16816.F32 R64, R104, R6, R64 ;  /* 0x000000066840723c */ /* 0x000fe40000001840 */
[----:B------:R-:W-:Y:S03]  /*43d0*/  MUFU.EX2 R192, R23 ;  /* 0x0000001700c07308 */ /* 0x000fe60000000800 */
[----:B------:R-:W-:Y:S01]  /*43e0*/  IMAD.WIDE.U32 R186, R186, -0x2daee0ad, RZ ;  /* 0xd2511f53baba7825 */ /* 0x000fe200078e00ff */
[----:B------:R-:W-:Y:S02]  /*43f0*/  @P0 FSEL R52, R52, -INF , !P4 ;  /* 0xff80000034340808 */ /* 0x000fe40006000000 */
[----:B------:R-:W-:Y:S04]  /*4400*/  PLOP3.LUT P0, PT, PT, PT, UP0, 0x80, 0x0 ;  /* 0x000000000000781c */ /* 0x000fe80003f0f008 */
[----:B------:R4:W-:Y:S01]  /*4410*/  MUFU.EX2 R217, R14 ;  /* 0x0000000e00d97308 */ /* 0x0009e20000000800 */
[----:B------:R-:W-:Y:S01]  /*4420*/  @P1 FSEL R54, R54, -INF , !P4 ;  /* 0xff80000036361808 */ /* 0x000fe20006000000 */
[----:B------:R-:W-:Y:S01]  /*4430*/  FFMA.FTZ R52, R52, UR8, -R102 ;  /* 0x0000000834347c23 */ /* 0x000fe20008010866 */
[----:B------:R-:W-:Y:S01]  /*4440*/  PLOP3.LUT P1, PT, PT, PT, UP0, 0x80, 0x0 ;  /* 0x000000000000781c */ /* 0x000fe20003f2f008 */
[----:B------:R-:W-:Y:S01]  /*4450*/  IMAD.WIDE.U32 R108, R179, -0x326172a9, RZ ;  /* 0xcd9e8d57b36c7825 */ /* 0x000fe200078e00ff */
[----:B------:R-:W-:Y:S02]  /*4460*/  @P2 FSEL R56, R56, -INF , !P4 ;  /* 0xff80000038382808 */ /* 0x000fe40006000000 */
[----:B------:R-:W-:Y:S01]  /*4470*/  PLOP3.LUT P2, PT, PT, PT, UP0, 0x80, 0x0 ;  /* 0x000000000000781c */ /* 0x000fe20003f4f008 */
[--C-:B------:R-:W-:Y:S01]  /*4480*/  FFMA.FTZ R54, R54, UR8, -R101.reuse ;  /* 0x0000000836367c23 */ /* 0x100fe20008010865 */
[----:B------:R-:W-:Y:S01]  /*4490*/  LOP3.LUT R179, R109, UR7, R170, 0x96, !PT ;  /* 0x000000076db37c12 */ /* 0x000fe2000f8e96aa */
[----:B------:R-:W-:Y:S01]  /*44a0*/  FFMA.FTZ R56, R56, UR8, -R100 ;  /* 0x0000000838387c23 */ /* 0x000fe20008010864 */
[----:B------:R-:W-:Y:S01]  /*44b0*/  @P0 FSEL R58, R58, -INF , !P4 ;  /* 0xff8000003a3a0808 */ /* 0x000fe20006000000 */
[----:B---3--:R-:W-:Y:S01]  /*44c0*/  IMAD.WIDE.U32 R10, R176, -0x326172a9, RZ ;  /* 0xcd9e8d57b00a7825 */ /* 0x008fe200078e00ff */
[----:B------:R-:W-:Y:S01]  /*44d0*/  PLOP3.LUT P0, PT, PT, PT, UP0, 0x80, 0x0 ;  /* 0x000000000000781c */ /* 0x000fe20003f0f008 */
[----:B------:R3:W2:Y:S01]  /*44e0*/  MUFU.EX2 R211, R13 ;  /* 0x0000000d00d37308 */ /* 0x0006a20000000800 */
[----:B------:R-:W-:Y:S01]  /*44f0*/  LOP3.LUT R103, R187, UR10, R8, 0x96, !PT ;  /* 0x0000000abb677c12 */ /* 0x000fe2000f8e9608 */
[----:B------:R-:W-:Y:S01]  /*4500*/  IMAD.WIDE.U32 R170, R171, -0x326172a9, RZ ;  /* 0xcd9e8d57abaa7825 */ /* 0x000fe200078e00ff */
[----:B------:R-:W-:Y:S01]  /*4510*/  @P1 FSEL R53, R53, -INF , !P5 ;  /* 0xff80000035351808 */ /* 0x000fe20006800000 */
[----:B------:R-:W-:Y:S01]  /*4520*/  UIADD3 UR7, UR13, -0x4ab325aa, URZ ;  /* 0xb54cda560d077890 */ /* 0x000fe2000fffe03f */
[----:B------:R-:W-:Y:S01]  /*4530*/  PLOP3.LUT P1, PT, PT, PT, UP0, 0x80, 0x0 ;  /* 0x000000000000781c */ /* 0x000fe20003f2f008 */
[----:B------:R-:W-:Y:S01]  /*4540*/  IMAD.WIDE.U32 R168, R168, -0x2daee0ad, RZ ;  /* 0xd2511f53a8a87825 */ /* 0x000fe200078e00ff */
[----:B------:R-:W-:Y:S03]  /*4550*/  LOP3.LUT R12, R171, UR5, R162, 0x96, !PT ;  /* 0x00000005ab0c7c12 */ /* 0x000fe6000f8e96a2 */
[----:B------:R1:W-:Y:S01]  /*4560*/  MUFU.EX2 R215, R15 ;  /* 0x0000000f00d77308 */ /* 0x0003e20000000800 */
[----:B------:R-:W-:Y:S01]  /*4570*/  @P2 FSEL R55, R55, -INF , !P5 ;  /* 0xff80000037372808 */ /* 0x000fe20006800000 */
[----:B------:R-:W-:Y:S01]  /*4580*/  IMAD.WIDE.U32 R162, R163, -0x326172a9, RZ ;  /* 0xcd9e8d57a3a27825 */ /* 0x000fe200078e00ff */
[----:B------:R-:W-:Y:S02]  /*4590*/  LOP3.LUT R109, R169, UR10, R164, 0x96, !PT ;  /* 0x0000000aa96d7c12 */ /* 0x000fe4000f8e96a4 */
[----:B------:R-:W-:Y:S01]  /*45a0*/  @P0 FSEL R59, R59, -INF , !P5 ;  /* 0xff8000003b3b0808 */ /* 0x000fe20006800000 */
[----:B------:R-:W-:Y:S01]  /*45b0*/  IMAD.WIDE.U32 R178, R179, -0x2daee0ad, RZ ;  /* 0xd2511f53b3b27825 */ /* 0x000fe200078e00ff */
[----:B------:R-:W-:Y:S03]  /*45c0*/  PLOP3.LUT P2, PT, PT, PT, UP0, 0x80, 0x0 ;  /* 0x000000000000781c */ /* 0x000fe60003f4f008 */
[----:B------:R2:W2:Y:S01]  /*45d0*/  MUFU.EX2 R191, R16 ;  /* 0x0000001000bf7308 */ /* 0x0004a20000000800 */
[----:B------:R-:W-:Y:S01]  /*45e0*/  PLOP3.LUT P0, PT, PT, PT, UP0, 0x80, 0x0 ;  /* 0x000000000000781c */ /* 0x000fe20003f0f008 */
[----:B------:R-:W-:Y:S01]  /*45f0*/  IMAD.WIDE.U32 R164, R165, -0x326172a9, RZ ;  /* 0xcd9e8d57a5a47825 */ /* 0x000fe200078e00ff */
[----:B------:R-:W-:Y:S02]  /*4600*/  LOP3.LUT R11, R11, UR5, R174, 0x96, !PT ;  /* 0x000000050b0b7c12 */ /* 0x000fe4000f8e96ae */
[----:B------:R-:W-:Y:S01]  /*4610*/  LOP3.LUT R167, R179, UR10, R110, 0x96, !PT ;  /* 0x0000000ab3a77c12 */ /* 0x000fe2000f8e966e */
[----:B------:R-:W-:Y:S01]  /*4620*/  IMAD.WIDE.U32 R8, R9, -0x326172a9, RZ ;  /* 0xcd9e8d5709087825 */ /* 0x000fe200078e00ff */
[----:B------:R-:W-:Y:S03]  /*4630*/  LOP3.LUT R171, R165, UR5, R108, 0x96, !PT ;  /* 0x00000005a5ab7c12 */ /* 0x000fe6000f8e966c */
[----:B------:R-:W-:Y:S01]  /*4640*/  MUFU.EX2 R190, R17 ;  /* 0x0000001100be7308 */ /* 0x000fe20000000800 */
[----:B------:R-:W-:Y:S01]  /*4650*/  LOP3.LUT R169, R163, UR5, R166, 0x96, !PT ;  /* 0x00000005a3a97c12 */ /* 0x000fe2000f8e96a6 */
[----:B------:R-:W-:Y:S01]  /*4660*/  FFMA.FTZ R53, R53, UR8, -R102 ;  /* 0x0000000835357c23 */ /* 0x000fe20008010866 */
[C---:B------:R-:W-:Y:S01]  /*4670*/  LOP3.LUT R108, R8.reuse, 0xff, RZ, 0xc0, !PT ;  /* 0x000000ff086c7812 */ /* 0x040fe200078ec0ff */
[--C-:B------:R-:W-:Y:S01]  /*4680*/  FFMA.FTZ R55, R55, UR8, -R101.reuse ;  /* 0x0000000837377c23 */ /* 0x100fe20008010865 */
[----:B----4-:R-:W-:Y:S01]  /*4690*/  LOP3.LUT R14, R9, UR7, R10, 0x96, !PT ;  /* 0x00000007090e7c12 */ /* 0x010fe2000f8e960a */
[----:B------:R-:W-:Y:S01]  /*46a0*/  IMAD.WIDE.U32 R10, R11, -0x2daee0ad, RZ ;  /* 0xd2511f530b0a7825 */ /* 0x000fe200078e00ff */
[----:B------:R-:W-:Y:S03]  /*46b0*/  LOP3.LUT R111, R8, 0xffff, RZ, 0xc0, !PT ;  /* 0x0000ffff086f7812 */ /* 0x000fe600078ec0ff */
[----:B------:R-:W4:Y:S01]  /*46c0*/  MUFU.EX2 R199, R18 ;  /* 0x0000001200c77308 */ /* 0x000f220000000800 */
[----:B------:R-:W-:Y:S01]  /*46d0*/  SHF.R.U32.HI R110, RZ, 0x18, R8 ;  /* 0x00000018ff6e7819 */ /* 0x000fe20000011608 */
[----:B------:R-:W-:Y:S01]  /*46e0*/  FFMA.FTZ R58, R58, UR8, -R0 ;  /* 0x000000083a3a7c23 */ /* 0x000fe20008010800 */
[----:B------:R-:W-:Y:S01]  /*46f0*/  SHF.R.U32.HI R163, RZ, 0x10, R8 ;  /* 0x00000010ffa37819 */ /* 0x000fe20000011608 */
[----:B------:R-:W-:Y:S01]  /*4700*/  UIADD3 UR5, UR12, 0x646e171e, URZ ;  /* 0x646e171e0c057890 */ /* 0x000fe2000fffe03f */
[----:B------:R-:W-:Y:S01]  /*4710*/  @P1 FSEL R60, R60, -INF , !P3 ;  /* 0xff8000003c3c1808 */ /* 0x000fe20005800000 */
[----:B------:R-:W-:Y:S01]  /*4720*/  IMAD.WIDE.U32 R8, R12, -0x2daee0ad, RZ ;  /* 0xd2511f530c087825 */ /* 0x000fe200078e00ff */
[----:B------:R-:W-:Y:S03]  /*4730*/  PLOP3.LUT P1, PT, PT, PT, UP0, 0x80, 0x0 ;  /* 0x000000000000781c */ /* 0x000fe60003f2f008 */
[----:B------:R4:W4:Y:S01]  /*4740*/  MUFU.EX2 R197, R19 ;  /* 0x0000001300c57308 */ /* 0x0009220000000800 */
[----:B------:R-:W-:Y:S01]  /*4750*/  @P2 FSEL R62, R62, -INF , !P3 ;  /* 0xff8000003e3e2808 */ /* 0x000fe20005800000 */
[----:B------:R-:W-:Y:S01]  /*4760*/  FFMA.FTZ R60, R60, UR8, -R100 ;  /* 0x000000083c3c7c23 */ /* 0x000fe20008010864 */
[----:B---3--:R-:W-:Y:S01]  /*4770*/  LOP3.LUT R13, R9, UR5, R168, 0x96, !PT ;  /* 0x00000005090d7c12 */ /* 0x008fe2000f8e96a8 */
[----:B------:R-:W-:Y:S01]  /*4780*/  FFMA.FTZ R59, R59, UR8, -R0 ;  /* 0x000000083b3b7c23 */ /* 0x000fe20008010800 */
[----:B------:R-:W-:Y:S01]  /*4790*/  SHF.R.U32.HI R168, RZ, 0x10, R10 ;  /* 0x00000010ffa87819 */ /* 0x000fe2000001160a */
[----:B------:R-:W-:Y:S01]  /*47a0*/  FFMA.FTZ R62, R62, UR8, -R0 ;  /* 0x000000083e3e7c23 */ /* 0x000fe20008010800 */
[C---:B-1----:R-:W-:Y:S03]  /*47b0*/  LOP3.LUT R15, R8.reuse, 0xff, RZ, 0xc0, !PT ;  /* 0x000000ff080f7812 */ /* 0x042fe600078ec0ff */
[----:B------:R1:W-:Y:S01]  /*47c0*/  MUFU.EX2 R189, R20 ;  /* 0x0000001400bd7308 */ /* 0x0003e20000000800 */
[--C-:B--2---:R-:W-:Y:S01]  /*47d0*/  SHF.R.U32.HI R16, RZ, 0x18, R8.reuse ;  /* 0x00000018ff107819 */ /* 0x104fe20000011608 */
[----:B------:R-:W-:Y:S01]  /*47e0*/  IMAD.U32 R104, RZ, RZ, UR4 ;  /* 0x00000004ff687e24 */ /* 0x000fe2000f8e00ff */
[----:B------:R-:W-:Y:S01]  /*47f0*/  LOP3.LUT R165, R8, 0xffff, RZ, 0xc0, !PT ;  /* 0x0000ffff08a57812 */ /* 0x000fe200078ec0ff */
[----:B------:R-:W-:Y:S01]  /*4800*/  IMAD.WIDE.U32 R4, R109, -0x326172a9, RZ ;  /* 0xcd9e8d576d047825 */ /* 0x000fe200078e00ff */
[----:B------:R-:W-:Y:S02]  /*4810*/  SHF.R.U32.HI R166, RZ, 0x10, R8 ;  /* 0x00000010ffa67819 */ /* 0x000fe40000011608 */
[----:B------:R-:W-:Y:S01]  /*4820*/  LOP3.LUT R12, R11, UR5, R172, 0x96, !PT ;  /* 0x000000050b0c7c12 */ /* 0x000fe2000f8e96ac */
[----:B------:R-:W-:Y:S01]  /*4830*/  IMAD.WIDE.U32 R8, R103, -0x326172a9, RZ ;  /* 0xcd9e8d5767087825 */ /* 0x000fe200078e00ff */
[----:B------:R-:W-:Y:S01]  /*4840*/  LOP3.LUT R103, R10, 0xffff, RZ, 0xc0, !PT ;  /* 0x0000ffff0a677812 */ /* 0x000fe200078ec0ff */
[----:B------:R-:W-:Y:S01]  /*4850*/  MUFU.EX2 R114, R60 ;  /* 0x0000003c00727308 */ /* 0x000fe20000000800 */
[----:B------:R-:W-:Y:S02]  /*4860*/  @P0 FSEL R66, R66, -INF , !P3 ;  /* 0xff80000042420808 */ /* 0x000fe40005800000 */
[----:B----4-:R-:W-:Y:S02]  /*4870*/  LOP3.LUT R19, R8, 0xff, RZ, 0xc0, !PT ;  /* 0x000000ff08137812 */ /* 0x010fe400078ec0ff */
[----:B------:R-:W-:Y:S01]  /*4880*/  LOP3.LUT R17, R10, 0xff, RZ, 0xc0, !PT ;  /* 0x000000ff0a117812 */ /* 0x000fe200078ec0ff */
[--C-:B------:R-:W-:Y:S01]  /*4890*/  FFMA.FTZ R66, R66, UR8, -R101.reuse ;  /* 0x0000000842427c23 */ /* 0x100fe20008010865 */
[----:B-1----:R-:W-:Y:S03]  /*48a0*/  SHF.R.U32.HI R20, RZ, 0x18, R8 ;  /* 0x00000018ff147819 */ /* 0x002fe60000011608 */
[----:B------:R-:W-:Y:S01]  /*48b0*/  MUFU.EX2 R173, R62 ;  /* 0x0000003e00ad7308 */ /* 0x000fe20000000800 */
[----:B------:R-:W-:Y:S02]  /*48c0*/  SHF.R.U32.HI R18, RZ, 0x18, R10 ;  /* 0x00000018ff127819 */ /* 0x000fe4000001160a */
[----:B------:R-:W-:Y:S02]  /*48d0*/  SHF.R.U32.HI R10, RZ, 0x18, R4 ;  /* 0x00000018ff0a7819 */ /* 0x000fe40000011604 */
[----:B------:R-:W-:Y:S02]  /*48e0*/  LOP3.LUT R11, R9, UR7, R162, 0x96, !PT ;  /* 0x00000007090b7c12 */ /* 0x000fe4000f8e96a2 */
[----:B------:R-:W-:Y:S03]  /*48f0*/  SHF.R.U32.HI R109, RZ, 0x10, R8 ;  /* 0x00000010ff6d7819 */ /* 0x000fe60000011608 */
[----:B------:R-:W-:Y:S01]  /*4900*/  MUFU.EX2 R208, R27 ;  /* 0x0000001b00d07308 */ /* 0x000fe20000000800 */
[----:B------:R-:W-:Y:S02]  /*4910*/  LOP3.LUT R112, R8, 0xffff, RZ, 0xc0, !PT ;  /* 0x0000ffff08707812 */ /* 0x000fe400078ec0ff */
[----:B------:R-:W-:Y:S02]  /*4920*/  SHF.R.U32.HI R9, RZ, 0x10, R4 ;  /* 0x00000010ff097819 */ /* 0x000fe40000011604 */
[----:B------:R-:W-:Y:S02]  /*4930*/  PLOP3.LUT P2, PT, PT, PT, UP0, 0x80, 0x0 ;  /* 0x000000000000781c */ /* 0x000fe40003f4f008 */
[----:B------:R-:W-:Y:S03]  /*4940*/  PLOP3.LUT P0, PT, PT, PT, UP0, 0x80, 0x0 ;  /* 0x000000000000781c */ /* 0x000fe60003f0f008 */
[----:B------:R1:W2:Y:S01]  /*4950*/  MUFU.EX2 R184, R21 ;  /* 0x0000001500b87308 */ /* 0x0002a20000000800 */
[C---:B------:R-:W-:Y:S02]  /*4960*/  LOP3.LUT R6, R4.reuse, 0xffff, RZ, 0xc0, !PT ;  /* 0x0000ffff04067812 */ /* 0x040fe400078ec0ff */
[----:B------:R-:W-:Y:S02]  /*4970*/  LOP3.LUT R7, R4, 0xff, RZ, 0xc0, !PT ;  /* 0x000000ff04077812 */ /* 0x000fe400078ec0ff */
[C---:B------:R-:W-:Y:S02]  /*4980*/  LOP3.LUT R4, R14.reuse, 0xffff, RZ, 0xc0, !PT ;  /* 0x0000ffff0e047812 */ /* 0x040fe400078ec0ff */
[----:B------:R-:W-:Y:S03]  /*4990*/  @P1 FSEL R61, R61, -INF , !P6 ;  /* 0xff8000003d3d1808 */ /* 0x000fe60007000000 */
[----:B------:R-:W3:Y:S01]  /*49a0*/  MUFU.EX2 R201, R28 ;  /* 0x0000001c00c97308 */ /* 0x000ee20000000800 */
[----:B------:R-:W-:Y:S02]  /*49b0*/  SHF.R.U32.HI R4, RZ, 0x8, R4 ;  /* 0x00000008ff047819 */ /* 0x000fe40000011604 */
[----:B------:R-:W-:Y:S02]  /*49c0*/  LOP3.LUT R8, R5, UR7, R170, 0x96, !PT ;  /* 0x0000000705087c12 */ /* 0x000fe4000f8e96aa */
[----:B------:R-:W-:Y:S02]  /*49d0*/  PLOP3.LUT P1, PT, PT, PT, UP0, 0x80, 0x0 ;  /* 0x000000000000781c */ /* 0x000fe40003f2f008 */
[----:B------:R-:W-:Y:S03]  /*49e0*/  LOP3.LUT R5, R14, 0xff, RZ, 0xc0, !PT ;  /* 0x000000ff0e057812 */ /* 0x000fe600078ec0ff */
[----:B------:R-:W4:Y:S01]  /*49f0*/  MUFU.EX2 R193, R22 ;  /* 0x0000001600c17308 */ /* 0x000f220000000800 */
[----:B------:R-:W-:Y:S02]  /*4a00*/  LOP3.LUT R4, R4, 0xffff, RZ, 0xc0, !PT ;  /* 0x0000ffff04047812 */ /* 0x000fe400078ec0ff */
[----:B------:R-:W-:Y:S02]  /*4a10*/  @P2 FSEL R63, R63, -INF , !P6 ;  /* 0xff8000003f3f2808 */ /* 0x000fe40007000000 */
[----:B------:R-:W-:Y:S02]  /*4a20*/  @P0 FSEL R65, R65, -INF , !P6 ;  /* 0xff80000041410808 */ /* 0x000fe40007000000 */
[----:B------:R-:W-:Y:S01]  /*4a30*/  ISETP.LE.U32.AND P2, PT, R5, UR9, PT ;  /* 0x0000000905007c0c */ /* 0x000fe2000bf43070 */
[----:B------:R-:W-:Y:S01]  /*4a40*/  FFMA.FTZ R0, R63, UR8, -R0 ;  /* 0x000000083f007c23 */ /* 0x000fe20008010800 */
[----:B------:R-:W-:Y:S01]  /*4a50*/  ISETP.LE.U32.AND P0, PT, R4, UR9, PT ;  /* 0x0000000904007c0c */ /* 0x000fe2000bf03070 */
[----:B------:R-:W-:Y:S01]  /*4a60*/  MUFU.EX2 R209, R26 ;  /* 0x0000001a00d17308 */ /* 0x000fe20000000800 */
[----:B------:R-:W-:Y:S02]  /*4a70*/  LOP3.LUT R4, R8, 0xffff, RZ, 0xc0, !PT ;  /* 0x0000ffff08047812 */ /* 0x000fe400078ec0ff */
[----:B------:R-:W-:Y:S02]  /*4a80*/  SHF.R.U32.HI R5, RZ, 0x10, R14 ;  /* 0x00000010ff057819 */ /* 0x000fe4000001160e */
[----:B------:R-:W-:Y:S02]  /*4a90*/  SHF.R.U32.HI R4, RZ, 0x8, R4 ;  /* 0x00000008ff047819 */ /* 0x000fe40000011604 */
[----:B------:R-:W-:Y:S03]  /*4aa0*/  LOP3.LUT R5, R5, 0xff, RZ, 0xc0, !PT ;  /* 0x000000ff05057812 */ /* 0x000fe600078ec0ff */
[----:B------:R-:W4:Y:S01]  /*4ab0*/  MUFU.EX2 R180, R32 ;  /* 0x0000002000b47308 */ /* 0x000f220000000800 */
[----:B------:R-:W-:Y:S01]  /*4ac0*/  @P1 FSEL R67, R67, -INF , !P6 ;  /* 0xff80000043431808 */ /* 0x000fe20007000000 */
[----:B------:R-:W-:Y:S01]  /*4ad0*/  @!P2 FADD.FTZ R207, -R207, -RZ ;  /* 0x800000ffcfcfa221 */ /* 0x000fe20000010100 */
[----:B------:R-:W-:Y:S01]  /*4ae0*/  ISETP.LE.U32.AND P6, PT, R5, UR9, PT ;  /* 0x0000000905007c0c */ /* 0x000fe2000bfc3070 */
[----:B------:R-:W-:Y:S01]  /*4af0*/  @!P0 FADD.FTZ R206, -R206, -RZ ;  /* 0x800000ffcece8221 */ /* 0x000fe20000010100 */
[----:B------:R-:W-:Y:S01]  /*4b00*/  LOP3.LUT R5, R8, 0xff, RZ, 0xc0, !PT ;  /* 0x000000ff08057812 */ /* 0x000fe200078ec0ff */
[----:B------:R-:W-:Y:S01]  /*4b10*/  FFMA.FTZ R101, R67, UR8, -R101 ;  /* 0x0000000843657c23 */ /* 0x000fe20008010865 */
[----:B------:R-:W-:Y:S03]  /*4b20*/  LOP3.LUT R4, R4, 0xffff, RZ, 0xc0, !PT ;  /* 0x0000ffff04047812 */ /* 0x000fe600078ec0ff */
[----:B------:R-:W-:Y:S01]  /*4b30*/  MUFU.EX2 R203, R25 ;  /* 0x0000001900cb7308 */ /* 0x000fe20000000800 */
[----:B------:R-:W-:Y:S02]  /*4b40*/  ISETP.LE.U32.AND P2, PT, R5, UR9, PT ;  /* 0x0000000905007c0c */ /* 0x000fe4000bf43070 */
[----:B------:R-:W-:Y:S02]  /*4b50*/  SHF.R.U32.HI R5, RZ, 0x10, R8 ;  /* 0x00000010ff057819 */ /* 0x000fe40000011608 */
[----:B------:R-:W-:Y:S02]  /*4b60*/  ISETP.LE.U32.AND P0, PT, R4, UR9, PT ;  /* 0x0000000904007c0c */ /* 0x000fe4000bf03070 */
[----:B------:R-:W-:Y:S01]  /*4b70*/  LOP3.LUT R5, R5, 0xff, RZ, 0xc0, !PT ;  /* 0x000000ff05057812 */ /* 0x000fe200078ec0ff */
[----:B------:R-:W-:Y:S01]  /*4b80*/  @!P6 FADD.FTZ R212, -R212, -RZ ;  /* 0x800000ffd4d4e221 */ /* 0x000fe20000010100 */
[----:B------:R-:W-:Y:S01]  /*4b90*/  PLOP3.LUT P4, PT, PT, PT, UP0, 0x80, 0x0 ;  /* 0x000000000000781c */ /* 0x000fe20003f8f008 */
[----:B------:R-:W-:Y:S01]  /*4ba0*/  MUFU.EX2 R182, R34 ;  /* 0x0000002200b67308 */ /* 0x000fe20000000800 */
[----:B------:R-:W-:Y:S02]  /*4bb0*/  SHF.R.U32.HI R4, RZ, 0x8, R6 ;  /* 0x00000008ff047819 */ /* 0x000fe40000011606 */
[----:B------:R-:W-:Y:S01]  /*4bc0*/  ISETP.LE.U32.AND P6, PT, R5, UR9, PT ;  /* 0x0000000905007c0c */ /* 0x000fe2000bfc3070 */
[----:B------:R-:W-:Y:S01]  /*4bd0*/  @!P2 FADD.FTZ R216, -R216, -RZ ;  /* 0x800000ffd8d8a221 */ /* 0x000fe20000010100 */
[----:B------:R-:W-:Y:S02]  /*4be0*/  LOP3.LUT R4, R4, 0xffff, RZ, 0xc0, !PT ;  /* 0x0000ffff04047812 */ /* 0x000fe400078ec0ff */
[----:B------:R-:W-:Y:S01]  /*4bf0*/  SHF.R.U32.HI R14, RZ, 0x18, R14 ;  /* 0x00000018ff0e7819 */ /* 0x000fe2000001160e */
[----:B------:R-:W-:Y:S01]  /*4c00*/  @!P0 FADD.FTZ R214, -R214, -RZ ;  /* 0x800000ffd6d68221 */ /* 0x000fe20000010100 */
[----:B------:R-:W-:Y:S01]  /*4c10*/  LOP3.LUT R5, R9, 0xff, RZ, 0xc0, !PT ;  /* 0x000000ff09057812 */ /* 0x000fe200078ec0ff */
[----:B------:R-:W-:Y:S01]  /*4c20*/  MUFU.EX2 R200, R29 ;  /* 0x0000001d00c87308 */ /* 0x000fe20000000800 */
[----:B------:R-:W-:Y:S02]  /*4c30*/  ISETP.LE.U32.AND P0, PT, R4, UR9, PT ;  /* 0x0000000904007c0c */ /* 0x000fe4000bf03070 */
[----:B------:R-:W-:Y:S02]  /*4c40*/  SHF.R.U32.HI R8, RZ, 0x18, R8 ;  /* 0x00000018ff087819 */ /* 0x000fe40000011608 */
[----:B------:R-:W-:Y:S01]  /*4c50*/  ISETP.LE.U32.AND P1, PT, R14, UR9, PT ;  /* 0x000000090e007c0c */ /* 0x000fe2000bf23070 */
[----:B------:R-:W-:Y:S01]  /*4c60*/  @!P6 FADD.FTZ R219, -R219, -RZ ;  /* 0x800000ffdbdbe221 */ /* 0x000fe20000010100 */
[----:B------:R-:W-:Y:S03]  /*4c70*/  SHF.R.U32.HI R4, RZ, 0x8, R111 ;  /* 0x00000008ff047819 */ /* 0x000fe6000001166f */
[----:B------:R-:W-:Y:S01]  /*4c80*/  MUFU.EX2 R181, R35 ;  /* 0x0000002300b57308 */ /* 0x000fe20000000800 */
[----:B------:R-:W-:Y:S02]  /*4c90*/  @P4 FSEL R57, R57, -INF , !P5 ;  /* 0xff80000039394808 */ /* 0x000fe40006800000 */
[----:B------:R-:W-:Y:S02]  /*4ca0*/  LOP3.LUT R4, R4, 0xffff, RZ, 0xc0, !PT ;  /* 0x0000ffff04047812 */ /* 0x000fe400078ec0ff */
[----:B------:R-:W-:Y:S01]  /*4cb0*/  PLOP3.LUT P4, PT, PT, PT, UP0, 0x80, 0x0 ;  /* 0x000000000000781c */ /* 0x000fe20003f8f008 */
[----:B------:R-:W-:Y:S01]  /*4cc0*/  @!P0 FADD.FTZ R211, -R211, -RZ ;  /* 0x800000ffd3d38221 */ /* 0x000fe20000010100 */
[----:B------:R-:W-:Y:S01]  /*4cd0*/  ISETP.LE.U32.AND P5, PT, R108, UR9, PT ;  /* 0x000000096c007c0c */ /* 0x000fe2000bfa3070 */
[----:B------:R-:W-:Y:S01]  /*4ce0*/  IMAD.U32 R108, RZ, RZ, UR19 ;  /* 0x00000013ff6c7e24 */ /* 0x000fe2000f8e00ff */
[----:B------:R-:W-:Y:S01]  /*4cf0*/  ISETP.LE.U32.AND P6, PT, R5, UR9, PT ;  /* 0x0000000905007c0c */ /* 0x000fe2000bfc3070 */
[----:B------:R-:W-:Y:S01]  /*4d00*/  @!P1 FADD.FTZ R210, -R210, -RZ ;  /* 0x800000ffd2d29221 */ /* 0x000fe20000010100 */
[----:B------:R-:W-:Y:S01]  /*4d10*/  LOP3.LUT R5, R163, 0xff, RZ, 0xc0, !PT ;  /* 0x000000ffa3057812 */ /* 0x000fe200078ec0ff */
[--C-:B------:R-:W-:Y:S01]  /*4d20*/  FFMA.FTZ R57, R57, UR8, -R100.reuse ;  /* 0x0000000839397c23 */ /* 0x100fe20008010864 */
[----:B------:R-:W-:Y:S01]  /*4d30*/  LOP3.LUT R6, R12, 0xffff, RZ, 0xc0, !PT ;  /* 0x0000ffff0c067812 */ /* 0x000fe200078ec0ff */
[----:B------:R-:W-:Y:S01]  /*4d40*/  FFMA.FTZ R100, R61, UR8, -R100 ;  /* 0x000000083d647c23 */ /* 0x000fe20008010864 */
[----:B------:R-:W-:Y:S01]  /*4d50*/  ISETP.LE.U32.AND P0, PT, R5, UR9, PT ;  /* 0x0000000905007c0c */ /* 0x000fe2000bf03070 */
[----:B------:R-:W-:Y:S01]  /*4d60*/  MUFU.EX2 R111, R0 ;  /* 0x00000000006f7308 */ /* 0x000fe20000000800 */
[----:B------:R-:W-:Y:S02]  /*4d70*/  ISETP.LE.U32.AND P1, PT, R8, UR9, PT ;  /* 0x0000000908007c0c */ /* 0x000fe4000bf23070 */
[----:B------:R-:W-:Y:S01]  /*4d80*/  ISETP.LE.U32.AND P2, PT, R7, UR9, PT ;  /* 0x0000000907007c0c */ /* 0x000fe2000bf43070 */
[----:B------:R-:W-:Y:S01]  /*4d90*/  @!P5 FADD.FTZ R191, -R191, -RZ ;  /* 0x800000ffbfbfd221 */ /* 0x000fe20000010100 */
[----:B------:R-:W-:Y:S01]  /*4da0*/  SHF.R.U32.HI R6, RZ, 0x8, R6 ;  /* 0x00000008ff067819 */ /* 0x000fe20000011606 */
[----:B------:R-:W-:Y:S01]  /*4db0*/  @!P6 FADD.FTZ R217, -R217, -RZ ;  /* 0x800000ffd9d9e221 */ /* 0x000fe20000010100 */
[----:B------:R-:W-:Y:S03]  /*4dc0*/  @P4 FSEL R64, R64, -INF , !P3 ;  /* 0xff80000040404808 */ /* 0x000fe60005800000 */
[----:B------:R-:W-:Y:S01]  /*4dd0*/  MUFU.EX2 R113, R100 ;  /* 0x0000006400717308 */ /* 0x000fe20000000800 */
[----:B------:R-:W-:Y:S02]  /*4de0*/  ISETP.LE.U32.AND P3, PT, R15, UR9, PT ;  /* 0x000000090f007c0c */ /* 0x000fe4000bf63070 */
[----:B------:R-:W-:Y:S01]  /*4df0*/  ISETP.LE.U32.AND P4, PT, R110, UR9, PT ;  /* 0x000000096e007c0c */ /* 0x000fe2000bf83070 */
[--C-:B------:R-:W-:Y:S01]  /*4e00*/  FFMA.FTZ R64, R64, UR8, -R102.reuse ;  /* 0x0000000840407c23 */ /* 0x100fe20008010866 */
[----:B------:R-:W-:Y:S01]  /*4e10*/  LOP3.LUT R6, R6, 0xffff, RZ, 0xc0, !PT ;  /* 0x0000ffff06067812 */ /* 0x000fe200078ec0ff */
[----:B------:R-:W-:Y:S01]  /*4e20*/  FFMA.FTZ R102, R65, UR8, -R102 ;  /* 0x0000000841667c23 */ /* 0x000fe20008010866 */
[----:B------:R-:W-:Y:S01]  /*4e30*/  ISETP.LE.U32.AND P6, PT, R4, UR9, PT ;  /* 0x0000000904007c0c */ /* 0x000fe2000bfc3070 */
[----:B------:R-:W-:Y:S01]  /*4e40*/  @!P0 FADD.FTZ R199, -R199, -RZ ;  /* 0x800000ffc7c78221 */ /* 0x000fe20000010100 */
[----:B------:R-:W-:Y:S01]  /*4e50*/  ISETP.LE.U32.AND P0, PT, R6, UR9, PT ;  /* 0x0000000906007c0c */ /* 0x000fe2000bf03070 */
[----:B------:R-:W-:Y:S01]  /*4e60*/  IMAD.WIDE.U32 R4, R167, -0x326172a9, RZ ;  /* 0xcd9e8d57a7047825 */ /* 0x000fe200078e00ff */
[----:B------:R-:W-:Y:S01]  /*4e70*/  SHF.R.U32.HI R6, RZ, 0x10, R12 ;  /* 0x00000010ff067819 */ /* 0x000fe2000001160c */
[----:B------:R-:W-:Y:S01]  /*4e80*/  MUFU.EX2 R162, R64 ;  /* 0x0000004000a27308 */ /* 0x000fe20000000800 */
[----:B------:R-:W-:Y:S01]  /*4e90*/  LOP3.LUT R7, R12, 0xff, RZ, 0xc0, !PT ;  /* 0x000000ff0c077812 */ /* 0x000fe200078ec0ff */
[----:B------:R-:W-:Y:S01]  /*4ea0*/  @!P1 FADD.FTZ R218, -R218, -RZ ;  /* 0x800000ffdada9221 */ /* 0x000fe20000010100 */
[----:B------:R-:W-:Y:S01]  /*4eb0*/  LOP3.LUT R15, R4, 0xff, RZ, 0xc0, !PT ;  /* 0x000000ff040f7812 */ /* 0x000fe200078ec0ff */
[----:B------:R-:W-:Y:S01]  /*4ec0*/  @!P2 FADD.FTZ R213, -R213, -RZ ;  /* 0x800000ffd5d5a221 */ /* 0x000fe20000010100 */
[----:B------:R-:W-:Y:S01]  /*4ed0*/  ISETP.LE.U32.AND P1, PT, R10, UR9, PT ;  /* 0x000000090a007c0c */ /* 0x000fe2000bf23070 */
[----:B------:R-:W-:Y:S01]  /*4ee0*/  @!P4 FADD.FTZ R197, -R197, -RZ ;  /* 0x800000ffc5c5c221 */ /* 0x000fe20000010100 */
[----:B------:R-:W-:Y:S03]  /*4ef0*/  LOP3.LUT R10, R5, UR7, R164, 0x96, !PT ;  /* 0x00000007050a7c12 */ /* 0x000fe6000f8e96a4 */
[----:B------:R-:W-:Y:S01]  /*4f00*/  MUFU.EX2 R115, R102 ;  /* 0x0000006600737308 */ /* 0x000fe20000000800 */
[----:B------:R-:W-:Y:S01]  /*4f10*/  ISETP.LE.U32.AND P2, PT, R16, UR9, PT ;  /* 0x0000000910007c0c */ /* 0x000fe2000bf43070 */
[----:B------:R-:W-:Y:S01]  /*4f20*/  @!P6 FADD.FTZ R190, -R190, -RZ ;  /* 0x800000ffbebee221 */ /* 0x000fe20000010100 */
[----:B-1----:R-:W-:Y:S01]  /*4f30*/  SHF.R.U32.HI R21, RZ, 0x18, R4 ;  /* 0x00000018ff157819 */ /* 0x002fe20000011604 */
[----:B--2---:R-:W-:Y:S01]  /*4f40*/  @!P0 FADD.FTZ R184, -R184, -RZ ;  /* 0x800000ffb8b88221 */ /* 0x004fe20000010100 */
[----:B------:R-:W-:Y:S01]  /*4f50*/  LOP3.LUT R16, R4, 0xffff, RZ, 0xc0, !PT ;  /* 0x0000ffff04107812 */ /* 0x000fe200078ec0ff */
[----:B---3--:R-:W-:Y:S01]  /*4f60*/  @!P3 FADD.FTZ R201, -R201, -RZ ;  /* 0x800000ffc9c9b221 */ /* 0x008fe20000010100 */
[----:B------:R-:W-:Y:S03]  /*4f70*/  LOP3.LUT R5, R6, 0xff, RZ, 0xc0, !PT ;  /* 0x000000ff06057812 */ /* 0x000fe600078ec0ff */
[----:B------:R-:W-:Y:S01]  /*4f80*/  MUFU.EX2 R110, R101 ;  /* 0x00000065006e7308 */ /* 0x000fe20000000800 */
[----:B------:R-:W-:Y:S01]  /*4f90*/  ISETP.LE.U32.AND P6, PT, R7, UR9, PT ;  /* 0x0000000907007c0c */ /* 0x000fe2000bfc3070 */
[----:B------:R-:W-:Y:S01]  /*4fa0*/  IMAD.WIDE.U32 R6, R169, -0x2daee0ad, RZ ;  /* 0xd2511f53a9067825 */ /* 0x000fe200078e00ff */
[----:B------:R-:W-:Y:S02]  /*4fb0*/  ISETP.LE.U32.AND P4, PT, R5, UR9, PT ;  /* 0x0000000905007c0c */ /* 0x000fe4000bf83070 */
[----:B------:R-:W-:Y:S01]  /*4fc0*/  LOP3.LUT R5, R13, 0xff, RZ, 0xc0, !PT ;  /* 0x000000ff0d057812 */ /* 0x000fe200078ec0ff */
[----:B------:R-:W-:Y:S01]  /*4fd0*/  @!P1 FADD.FTZ R215, -R215, -RZ ;  /* 0x800000ffd7d79221 */ /* 0x000fe20000010100 */
[----:B------:R-:W-:Y:S03]  /*4fe0*/  LOP3.LUT R9, R7, UR5, R186, 0x96, !PT ;  /* 0x0000000507097c12 */ /* 0x000fe6000f8e96ba */
[----:B------:R-:W-:Y:S01]  /*4ff0*/  MUFU.EX2 R205, R30 ;  /* 0x0000001e00cd7308 */ /* 0x000fe20000000800 */
[----:B------:R-:W-:Y:S02]  /*5000*/  ISETP.LE.U32.AND P0, PT, R5, UR9, PT ;  /* 0x0000000905007c0c */ /* 0x000fe4000bf03070 */
[----:B------:R-:W-:Y:S02]  /*5010*/  ISETP.LE.U32.AND P1, PT, R17, UR9, PT ;  /* 0x0000000911007c0c */ /* 0x000fe4000bf23070 */
[----:B------:R-:W-:Y:S01]  /*5020*/  SHF.R.U32.HI R17, RZ, 0x10, R4 ;  /* 0x00000010ff117819 */ /* 0x000fe20000011604 */
[----:B------:R-:W-:Y:S01]  /*5030*/  @!P6 FADD.FTZ R189, -R189, -RZ ;  /* 0x800000ffbdbde221 */ /* 0x000fe20000010100 */
[----:B------:R-:W-:Y:S01]  /*5040*/  SHF.R.U32.HI R12, RZ, 0x18, R12 ;  /* 0x00000018ff0c7819 */ /* 0x000fe2000001160c */
[----:B----4-:R-:W-:Y:S01]  /*5050*/  @!P4 FADD.FTZ R193, -R193, -RZ ;  /* 0x800000ffc1c1c221 */ /* 0x010fe20000010100 */
[----:B------:R-:W-:Y:S01]  /*5060*/  LOP3.LUT R4, R13, 0xffff, RZ, 0xc0, !PT ;  /* 0x0000ffff0d047812 */ /* 0x000fe200078ec0ff */
[----:B------:R-:W-:Y:S01]  /*5070*/  MUFU.EX2 R170, R49 ;  /* 0x0000003100aa7308 */ /* 0x000fe20000000800 */
[--C-:B------:R-:W-:Y:S02]  /*5080*/  SHF.R.U32.HI R5, RZ, 0x10, R13.reuse ;  /* 0x00000010ff057819 */ /* 0x100fe4000001160d */
[----:B------:R-:W-:Y:S01]  /*5090*/  SHF.R.U32.HI R13, RZ, 0x18, R13 ;  /* 0x00000018ff0d7819 */ /* 0x000fe2000001160d */
[----:B------:R-:W-:Y:S01]  /*50a0*/  @!P0 FADD.FTZ R202, -R202, -RZ ;  /* 0x800000ffcaca8221 */ /* 0x000fe20000010100 */
[----:B------:R-:W-:Y:S01]  /*50b0*/  ISETP.LE.U32.AND P6, PT, R12, UR9, PT ;  /* 0x000000090c007c0c */ /* 0x000fe2000bfc3070 */
[----:B------:R-:W-:Y:S01]  /*50c0*/  @!P1 FADD.FTZ R180, -R180, -RZ ;  /* 0x800000ffb4b49221 */ /* 0x000fe20000010100 */
[----:B------:R-:W-:Y:S03]  /*50d0*/  SHF.R.U32.HI R12, RZ, 0x8, R165 ;  /* 0x00000008ff0c7819 */ /* 0x000fe600000116a5 */
[----:B------:R-:W1:Y:S01]  /*50e0*/  MUFU.EX2 R204, R31 ;  /* 0x0000001f00cc7308 */ /* 0x000e620000000800 */
[----:B------:R-:W-:Y:S02]  /*50f0*/  SHF.R.U32.HI R4, RZ, 0x8, R4 ;  /* 0x00000008ff047819 */ /* 0x000fe40000011604 */
[----:B------:R-:W-:Y:S02]  /*5100*/  LOP3.LUT R12, R12, 0xffff, RZ, 0xc0, !PT ;  /* 0x0000ffff0c0c7812 */ /* 0x000fe400078ec0ff */
[----:B------:R-:W-:Y:S02]  /*5110*/  ISETP.LE.U32.AND P0, PT, R13, UR9, PT ;  /* 0x000000090d007c0c */ /* 0x000fe4000bf03070 */
[----:B------:R-:W-:Y:S03]  /*5120*/  LOP3.LUT R4, R4, 0xffff, RZ, 0xc0, !PT ;  /* 0x0000ffff04047812 */ /* 0x000fe600078ec0ff */
[----:B------:R-:W-:Y:S01]  /*5130*/  MUFU.EX2 R169, R50 ;  /* 0x0000003200a97308 */ /* 0x000fe20000000800 */
[----:B------:R-:W-:Y:S01]  /*5140*/  ISETP.LE.U32.AND P5, PT, R18, UR9, PT ;  /* 0x0000000912007c0c */ /* 0x000fe2000bfa3070 */
[----:B------:R-:W-:Y:S01]  /*5150*/  @!P6 FADD.FTZ R192, -R192, -RZ ;  /* 0x800000ffc0c0e221 */ /* 0x000fe20000010100 */
[----:B------:R-:W-:Y:S02]  /*5160*/  ISETP.LE.U32.AND P4, PT, R4, UR9, PT ;  /* 0x0000000904007c0c */ /* 0x000fe4000bf83070 */
[----:B------:R-:W-:Y:S02]  /*5170*/  LOP3.LUT R4, R5, 0xff, RZ, 0xc0, !PT ;  /* 0x000000ff05047812 */ /* 0x000fe400078ec0ff */
[----:B------:R-:W-:Y:S03]  /*5180*/  LOP3.LUT R13, R6, 0xff, RZ, 0xc0, !PT ;  /* 0x000000ff060d7812 */ /* 0x000fe600078ec0ff */
[----:B------:R-:W-:Y:S01]  /*5190*/  MUFU.EX2 R176, R36 ;  /* 0x0000002400b07308 */ /* 0x000fe20000000800 */
[----:B------:R-:W-:Y:S01]  /*51a0*/  ISETP.LE.U32.AND P6, PT, R4, UR9, PT ;  /* 0x0000000904007c0c */ /* 0x000fe2000bfc3070 */
[----:B------:R-:W-:Y:S01]  /*51b0*/  @!P0 FADD.FTZ R208, -R208, -RZ ;  /* 0x800000ffd0d08221 */ /* 0x000fe20000010100 */
[----:B------:R-:W-:Y:S01]  /*51c0*/  ISETP.LE.U32.AND P0, PT, R12, UR9, PT ;  /* 0x000000090c007c0c */ /* 0x000fe2000bf03070 */
[----:B-1----:R-:W-:Y:S01]  /*51d0*/  @!P2 FADD.FTZ R204, -R204, -RZ ;  /* 0x800000ffcccca221 */ /* 0x002fe20000010100 */
[----:B------:R-:W-:Y:S01]  /*51e0*/  LOP3.LUT R12, R166, 0xff, RZ, 0xc0, !PT ;  /* 0x000000ffa60c7812 */ /* 0x000fe200078ec0ff */
[----:B------:R-:W-:Y:S01]  /*51f0*/  @!P5 FADD.FTZ R181, -R181, -RZ ;  /* 0x800000ffb5b5d221 */ /* 0x000fe20000010100 */
[--C-:B------:R-:W-:Y:S01]  /*5200*/  SHF.R.U32.HI R14, RZ, 0x18, R6.reuse ;  /* 0x00000018ff0e7819 */ /* 0x100fe20000011606 */
[----:B------:R-:W-:Y:S01]  /*5210*/  @!P4 FADD.FTZ R203, -R203, -RZ ;  /* 0x800000ffcbcbc221 */ /* 0x000fe20000010100 */
[----:B------:R-:W-:Y:S01]  /*5220*/  ISETP.LE.U32.AND P3, PT, R12, UR9, PT ;  /* 0x000000090c007c0c */ /* 0x000fe2000bf63070 */
[----:B------:R-:W-:Y:S01]  /*5230*/  IMAD.WIDE.U32 R4, R171, -0x2daee0ad, RZ ;  /* 0xd2511f53ab047825 */ /* 0x000fe200078e00ff */
[----:B------:R-:W-:Y:S01]  /*5240*/  LOP3.LUT R18, R6, 0xffff, RZ, 0xc0, !PT ;  /* 0x0000ffff06127812 */ /* 0x000fe200078ec0ff */
[----:B------:R-:W1:Y:S01]  /*5250*/  MUFU.EX2 R171, R48 ;  /* 0x0000003000ab7308 */ /* 0x000e620000000800 */
[----:B------:R-:W-:Y:S01]  /*5260*/  SHF.R.U32.HI R22, RZ, 0x10, R6 ;  /* 0x00000010ff167819 */ /* 0x000fe20000011606 */
[----:B------:R-:W-:Y:S01]  /*5270*/  @!P6 FADD.FTZ R209, -R209, -RZ ;  /* 0x800000ffd1d1e221 */ /* 0x000fe20000010100 */
[----:B------:R-:W-:Y:S01]  /*5280*/  LOP3.LUT R8, R5, UR5, R178, 0x96, !PT ;  /* 0x0000000505087c12 */ /* 0x000fe2000f8e96b2 */
[----:B------:R-:W-:Y:S01]  /*5290*/  @!P0 FADD.FTZ R200, -R200, -RZ ;  /* 0x800000ffc8c88221 */ /* 0x000fe20000010100 */
[----:B------:R-:W-:Y:S02]  /*52a0*/  SHF.R.U32.HI R6, RZ, 0x8, R103 ;  /* 0x00000008ff067819 */ /* 0x000fe40000011667 */
[----:B------:R-:W-:Y:S03]  /*52b0*/  LOP3.LUT R12, R4, 0xff, RZ, 0xc0, !PT ;  /* 0x000000ff040c7812 */ /* 0x000fe600078ec0ff */
[----:B------:R-:W-:Y:S01]  /*52c0*/  MUFU.EX2 R175, R37 ;  /* 0x0000002500af7308 */ /* 0x000fe20000000800 */
[----:B------:R-:W-:Y:S01]  /*52d0*/  ISETP.LE.U32.AND P6, PT, R20, UR9, PT ;  /* 0x0000000914007c0c */ /* 0x000fe2000bfc3070 */
[----:B------:R-:W-:Y:S01]  /*52e0*/  @!P3 FADD.FTZ R205, -R205, -RZ ;  /* 0x800000ffcdcdb221 */ /* 0x000fe20000010100 */
[----:B------:R-:W-:Y:S02]  /*52f0*/  LOP3.LUT R20, R4, 0xffff, RZ, 0xc0, !PT ;  /* 0x0000ffff04147812 */ /* 0x000fe400078ec0ff */
[----:B------:R-:W-:Y:S02]  /*5300*/  ISETP.LE.U32.AND P4, PT, R19, UR9, PT ;  /* 0x0000000913007c0c */ /* 0x000fe4000bf83070 */
[--C-:B------:R-:W-:Y:S03]  /*5310*/  SHF.R.U32.HI R19, RZ, 0x18, R4.reuse ;  /* 0x00000018ff137819 */ /* 0x100fe60000011604 */
[----:B------:R-:W2:Y:S01]  /*5320*/  MUFU.EX2 R179, R33 ;  /* 0x0000002100b37308 */ /* 0x000ea20000000800 */
[----:B------:R-:W-:Y:S02]  /*5330*/  SHF.R.U32.HI R7, RZ, 0x10, R4 ;  /* 0x00000010ff077819 */ /* 0x000fe40000011604 */
[----:B------:R-:W-:Y:S02]  /*5340*/  LOP3.LUT R5, R6, 0xffff, RZ, 0xc0, !PT ;  /* 0x0000ffff06057812 */ /* 0x000fe400078ec0ff */
[----:B------:R-:W-:Y:S02]  /*5350*/  IADD3 R104, R153, 0x4000, R104 ;  /* 0x0000400099687810 */ /* 0x000fe40007ffe068 */
[----:B------:R-:W-:Y:S03]  /*5360*/  LOP3.LUT R4, R168, 0xff, RZ, 0xc0, !PT ;  /* 0x000000ffa8047812 */ /* 0x000fe600078ec0ff */
[----:B------:R-:W-:Y:S01]  /*5370*/  MUFU.EX2 R177, R38 ;  /* 0x0000002600b17308 */ /* 0x000fe20000000800 */
[----:B------:R-:W-:Y:S01]  /*5380*/  ISETP.LE.U32.AND P0, PT, R5, UR9, PT ;  /* 0x0000000905007c0c */ /* 0x000fe2000bf03070 */
[----:B------:R-:W-:Y:S01]  /*5390*/  IMAD.IADD R104, R104, 0x1, R154 ;  /* 0x0000000168687824 */ /* 0x000fe200078e029a */
[----:B------:R-:W-:Y:S01]  /*53a0*/  LOP3.LUT R5, R11, 0xff, RZ, 0xc0, !PT ;  /* 0x000000ff0b057812 */ /* 0x000fe200078ec0ff */
[----:B-1----:R-:W-:Y:S01]  /*53b0*/  @!P4 FADD.FTZ R171, -R171, -RZ ;  /* 0x800000ffababc221 */ /* 0x002fe20000010100 */
[----:B------:R-:W-:Y:S02]  /*53c0*/  ISETP.LE.U32.AND P3, PT, R4, UR9, PT ;  /* 0x0000000904007c0c */ /* 0x000fe4000bf63070 */
[----:B------:R-:W-:Y:S03]  /*53d0*/  LOP3.LUT R4, R11, 0xffff, RZ, 0xc0, !PT ;  /* 0x0000ffff0b047812 */ /* 0x000fe600078ec0ff */
[----:B------:R-:W1:Y:S01]  /*53e0*/  MUFU.EX2 R168, R51 ;  /* 0x0000003300a87308 */ /* 0x000e620000000800 */
[----:B------:R-:W-:Y:S02]  /*53f0*/  ISETP.LE.U32.AND P2, PT, R5, UR9, PT ;  /* 0x0000000905007c0c */ /* 0x000fe4000bf43070 */
[--C-:B------:R-:W-:Y:S02]  /*5400*/  SHF.R.U32.HI R5, RZ, 0x18, R11.reuse ;  /* 0x00000018ff057819 */ /* 0x100fe4000001160b */
[----:B------:R-:W-:Y:S01]  /*5410*/  SHF.R.U32.HI R4, RZ, 0x8, R4 ;  /* 0x00000008ff047819 */ /* 0x000fe20000011604 */
[----:B--2---:R-:W-:Y:S01]  /*5420*/  @!P0 FADD.FTZ R179, -R179, -RZ ;  /* 0x800000ffb3b38221 */ /* 0x004fe20000010100 */
[----:B------:R-:W-:Y:S03]  /*5430*/  ISETP.LE.U32.AND P1, PT, R5, UR9, PT ;  /* 0x0000000905007c0c */ /* 0x000fe6000bf23070 */
[----:B------:R-:W2:Y:S01]  /*5440*/  MUFU.EX2 R174, R39 ;  /* 0x0000002700ae7308 */ /* 0x000ea20000000800 */
[----:B------:R-:W-:Y:S01]  /*5450*/  LOP3.LUT R4, R4, 0xffff, RZ, 0xc0, !PT ;  /* 0x0000ffff04047812 */ /* 0x000fe200078ec0ff */
[----:B------:R-:W-:Y:S01]  /*5460*/  @!P3 FADD.FTZ R182, -R182, -RZ ;  /* 0x800000ffb6b6b221 */ /* 0x000fe20000010100 */
[----:B------:R-:W-:Y:S02]  /*5470*/  SHF.R.U32.HI R5, RZ, 0x10, R11 ;  /* 0x00000010ff057819 */ /* 0x000fe4000001160b */
[----:B------:R-:W-:Y:S01]  /*5480*/  ISETP.LE.U32.AND P3, PT, R4, UR9, PT ;  /* 0x0000000904007c0c */ /* 0x000fe2000bf63070 */
[----:B------:R-:W-:Y:S01]  /*5490*/  @!P2 FADD.FTZ R176, -R176, -RZ ;  /* 0x800000ffb0b0a221 */ /* 0x000fe20000010100 */
[----:B------:R-:W-:Y:S03]  /*54a0*/  LOP3.LUT R5, R5, 0xff, RZ, 0xc0, !PT ;  /* 0x000000ff05057812 */ /* 0x000fe600078ec0ff */
[----:B------:R-:W3:Y:S01]  /*54b0*/  MUFU.EX2 R187, R41 ;  /* 0x0000002900bb7308 */ /* 0x000ee20000000800 */
[----:B------:R-:W-:Y:S01]  /*54c0*/  LOP3.LUT R4, R10, 0xffff, RZ, 0xc0, !PT ;  /* 0x0000ffff0a047812 */ /* 0x000fe200078ec0ff */
[----:B-1----:R-:W-:Y:S01]  /*54d0*/  @!P6 FADD.FTZ R168, -R168, -RZ ;  /* 0x800000ffa8a8e221 */ /* 0x002fe20000010100 */
[----:B------:R-:W-:Y:S02]  /*54e0*/  ISETP.LE.U32.AND P5, PT, R5, UR9, PT ;  /* 0x0000000905007c0c */ /* 0x000fe4000bfa3070 */
[----:B------:R-:W-:Y:S02]  /*54f0*/  LOP3.LUT R5, R10, 0xff, RZ, 0xc0, !PT ;  /* 0x000000ff0a057812 */ /* 0x000fe400078ec0ff */
[----:B------:R-:W-:Y:S03]  /*5500*/  SHF.R.U32.HI R4, RZ, 0x8, R4 ;  /* 0x00000008ff047819 */ /* 0x000fe60000011604 */
[----:B------:R-:W1:Y:S01]  /*5510*/  MUFU.EX2 R198, R42 ;  /* 0x0000002a00c67308 */ /* 0x000e620000000800 */
[----:B------:R-:W-:Y:S01]  /*5520*/  ISETP.LE.U32.AND P2, PT, R5, UR9, PT ;  /* 0x0000000905007c0c */ /* 0x000fe2000bf43070 */
[----:B------:R-:W-:Y:S01]  /*5530*/  @!P3 FADD.FTZ R175, -R175, -RZ ;  /* 0x800000ffafafb221 */ /* 0x000fe20000010100 */
[----:B------:R-:W-:Y:S01]  /*5540*/  LOP3.LUT R5, R4, 0xffff, RZ, 0xc0, !PT ;  /* 0x0000ffff04057812 */ /* 0x000fe200078ec0ff */
[----:B--2---:R-:W-:Y:S01]  /*5550*/  @!P1 FADD.FTZ R174, -R174, -RZ ;  /* 0x800000ffaeae9221 */ /* 0x004fe20000010100 */
[--C-:B------:R-:W-:Y:S02]  /*5560*/  SHF.R.U32.HI R6, RZ, 0x10, R10.reuse ;  /* 0x00000010ff067819 */ /* 0x100fe4000001160a */
[----:B------:R-:W-:Y:S01]  /*5570*/  ISETP.LE.U32.AND P3, PT, R5, UR9, PT ;  /* 0x0000000905007c0c */ /* 0x000fe2000bf63070 */
[----:B------:R-:W-:Y:S01]  /*5580*/  @!P5 FADD.FTZ R177, -R177, -RZ ;  /* 0x800000ffb1b1d221 */ /* 0x000fe20000010100 */
[----:B------:R-:W-:Y:S01]  /*5590*/  LOP3.LUT R4, R6, 0xff, RZ, 0xc0, !PT ;  /* 0x000000ff06047812 */ /* 0x000fe200078ec0ff */
[----:B------:R-:W2:Y:S01]  /*55a0*/  MUFU.EX2 R188, R40 ;  /* 0x0000002800bc7308 */ /* 0x000ea20000000800 */
[----:B------:R-:W-:Y:S02]  /*55b0*/  SHF.R.U32.HI R10, RZ, 0x18, R10 ;  /* 0x00000018ff0a7819 */ /* 0x000fe4000001160a */
[----:B------:R-:W-:Y:S02]  /*55c0*/  ISETP.LE.U32.AND P5, PT, R4, UR9, PT ;  /* 0x0000000904007c0c */ /* 0x000fe4000bfa3070 */
[----:B------:R-:W-:Y:S02]  /*55d0*/  SHF.R.U32.HI R4, RZ, 0x8, R16 ;  /* 0x00000008ff047819 */ /* 0x000fe40000011610 */
[----:B------:R-:W-:Y:S03]  /*55e0*/  ISETP.LE.U32.AND P1, PT, R10, UR9, PT ;  /* 0x000000090a007c0c */ /* 0x000fe6000bf23070 */
[----:B------:R-:W4:Y:S01]  /*55f0*/  MUFU.EX2 R196, R43 ;  /* 0x0000002b00c47308 */ /* 0x000f220000000800 */
[----:B------:R-:W-:Y:S01]  /*5600*/  LOP3.LUT R4, R4, 0xffff, RZ, 0xc0, !PT ;  /* 0x0000ffff04047812 */ /* 0x000fe200078ec0ff */
[----:B---3--:R-:W-:Y:S01]  /*5610*/  @!P3 FADD.FTZ R187, -R187, -RZ ;  /* 0x800000ffbbbbb221 */ /* 0x008fe20000010100 */
[----:B------:R-:W-:Y:S01]  /*5620*/  LOP3.LUT R5, R109, 0xff, RZ, 0xc0, !PT ;  /* 0x000000ff6d057812 */ /* 0x000fe200078ec0ff */
[----:B------:R-:W-:Y:S01]  /*5630*/  IMAD.U32 R109, RZ, RZ, UR18 ;  /* 0x00000012ff6d7e24 */ /* 0x000fe2000f8e00ff */
[----:B------:R-:W-:Y:S02]  /*5640*/  ISETP.LE.U32.AND P3, PT, R4, UR9, PT ;  /* 0x0000000904007c0c */ /* 0x000fe4000bf63070 */
[----:B------:R-:W-:Y:S03]  /*5650*/  LOP3.LUT R4, R17, 0xff, RZ, 0xc0, !PT ;  /* 0x000000ff11047812 */ /* 0x000fe600078ec0ff */
[----:B------:R-:W3:Y:S01]  /*5660*/  MUFU.EX2 R195, R46 ;  /* 0x0000002e00c37308 */ /* 0x000ee20000000800 */
[----:B------:R-:W-:Y:S01]  /*5670*/  ISETP.LE.U32.AND P0, PT, R15, UR9, PT ;  /* 0x000000090f007c0c */ /* 0x000fe2000bf03070 */
[----:B-1----:R-:W-:Y:S01]  /*5680*/  @!P5 FADD.FTZ R198, -R198, -RZ ;  /* 0x800000ffc6c6d221 */ /* 0x002fe20000010100 */
[----:B------:R-:W-:Y:S01]  /*5690*/  ISETP.LE.U32.AND P5, PT, R4, UR9, PT ;  /* 0x0000000904007c0c */ /* 0x000fe2000bfa3070 */
[----:B--2---:R-:W-:Y:S01]  /*56a0*/  @!P2 FADD.FTZ R188, -R188, -RZ ;  /* 0x800000ffbcbca221 */ /* 0x004fe20000010100 */
[----:B------:R-:W-:Y:S02]  /*56b0*/  ISETP.LE.U32.AND P2, PT, R21, UR9, PT ;  /* 0x0000000915007c0c */ /* 0x000fe4000bf43070 */
[----:B------:R-:W-:Y:S03]  /*56c0*/  SHF.R.U32.HI R4, RZ, 0x8, R112 ;  /* 0x00000008ff047819 */ /* 0x000fe60000011670 */
[----:B------:R-:W1:Y:S01]  /*56d0*/  MUFU.EX2 R194, R47 ;  /* 0x0000002f00c27308 */ /* 0x000e620000000800 */
[----:B----4-:R-:W-:Y:S01]  /*56e0*/  @!P1 FADD.FTZ R196, -R196, -RZ ;  /* 0x800000ffc4c49221 */ /* 0x010fe20000010100 */
[----:B------:R-:W-:Y:S02]  /*56f0*/  ISETP.LE.U32.AND P1, PT, R5, UR9, PT ;  /* 0x0000000905007c0c */ /* 0x000fe4000bf23070 */
[----:B------:R-:W-:Y:S02]  /*5700*/  LOP3.LUT R5, R4, 0xffff, RZ, 0xc0, !PT ;  /* 0x0000ffff04057812 */ /* 0x000fe400078ec0ff */
[----:B------:R-:W-:Y:S04]  /*5710*/  LOP3.LUT R4, R9, 0xff, RZ, 0xc0, !PT ;  /* 0x000000ff09047812 */ /* 0x000fe800078ec0ff */
[----:B------:R-:W2:Y:S01]  /*5720*/  MUFU.EX2 R167, R52 ;  /* 0x0000003400a77308 */ /* 0x000ea20000000800 */
[----:B---3--:R-:W-:Y:S01]  /*5730*/  @!P5 FADD.FTZ R195, -R195, -RZ ;  /* 0x800000ffc3c3d221 */ /* 0x008fe20000010100 */
[----:B------:R-:W-:Y:S02]  /*5740*/  ISETP.LE.U32.AND P5, PT, R5, UR9, PT ;  /* 0x0000000905007c0c */ /* 0x000fe4000bfa3070 */
[----:B------:R-:W-:Y:S01]  /*5750*/  LOP3.LUT R5, R9, 0xffff, RZ, 0xc0, !PT ;  /* 0x0000ffff09057812 */ /* 0x000fe200078ec0ff */
[----:B------:R-:W-:Y:S03]  /*5760*/  @!P1 FADD.FTZ R169, -R169, -RZ ;  /* 0x800000ffa9a99221 */ /* 0x000fe60000010100 */
[----:B------:R-:W-:Y:S01]  /*5770*/  SHF.R.U32.HI R6, RZ, 0x8, R5 ;  /* 0x00000008ff067819 */ /* 0x000fe20000011605 */
[----:B-1----:R-:W-:Y:S01]  /*5780*/  @!P2 FADD.FTZ R194, -R194, -RZ ;  /* 0x800000ffc2c2a221 */ /* 0x002fe20000010100 */
[----:B------:R-:W-:Y:S01]  /*5790*/  ISETP.LE.U32.AND P2, PT, R4, UR9, PT ;  /* 0x0000000904007c0c */ /* 0x000fe2000bf43070 */
[----:B------:R-:W-:Y:S01]  /*57a0*/  MUFU.EX2 R112, R66 ;  /* 0x0000004200707308 */ /* 0x000fe20000000800 */
[--C-:B------:R-:W-:Y:S02]  /*57b0*/  SHF.R.U32.HI R4, RZ, 0x18, R9.reuse ;  /* 0x00000018ff047819 */ /* 0x100fe40000011609 */
[----:B------:R-:W-:Y:S01]  /*57c0*/  SHF.R.U32.HI R5, RZ, 0x10, R9 ;  /* 0x00000010ff057819 */ /* 0x000fe20000011609 */
[----:B------:R-:W-:Y:S01]  /*57d0*/  @!P5 FADD.FTZ R170, -R170, -RZ ;  /* 0x800000ffaaaad221 */ /* 0x000fe20000010100 */
[----:B------:R-:W-:Y:S02]  /*57e0*/  ISETP.LE.U32.AND P4, PT, R4, UR9, PT ;  /* 0x0000000904007c0c */ /* 0x000fe4000bf83070 */
[----:B------:R-:W-:Y:S03]  /*57f0*/  LOP3.LUT R5, R5, 0xff, RZ, 0xc0, !PT ;  /* 0x000000ff05057812 */ /* 0x000fe600078ec0ff */
[----:B------:R-:W1:Y:S01]  /*5800*/  MUFU.EX2 R166, R53 ;  /* 0x0000003500a67308 */ /* 0x000e620000000800 */
[----:B------:R-:W-:Y:S02]  /*5810*/  LOP3.LUT R4, R8, 0xff, RZ, 0xc0, !PT ;  /* 0x000000ff08047812 */ /* 0x000fe400078ec0ff */
[----:B------:R-:W-:Y:S01]  /*5820*/  ISETP.LE.U32.AND P6, PT, R5, UR9, PT ;  /* 0x0000000905007c0c */ /* 0x000fe2000bfc3070 */
[----:B--2---:R-:W-:Y:S01]  /*5830*/  @!P2 FADD.FTZ R167, -R167, -RZ ;  /* 0x800000ffa7a7a221 */ /* 0x004fe20000010100 */
[----:B------:R-:W-:Y:S02]  /*5840*/  SHF.R.U32.HI R5, RZ, 0x10, R8 ;  /* 0x00000010ff057819 */ /* 0x000fe40000011608 */
[----:B------:R-:W-:Y:S03]  /*5850*/  ISETP.LE.U32.AND P5, PT, R4, UR9, PT ;  /* 0x0000000904007c0c */ /* 0x000fe6000bfa3070 */
[----:B------:R-:W2:Y:S01]  /*5860*/  MUFU.EX2 R164, R55 ;  /* 0x0000003700a47308 */ /* 0x000ea20000000800 */
[----:B------:R-:W-:Y:S02]  /*5870*/  LOP3.LUT R4, R6, 0xffff, RZ, 0xc0, !PT ;  /* 0x0000ffff06047812 */ /* 0x000fe400078ec0ff */
[----:B------:R-:W-:Y:S02]  /*5880*/  LOP3.LUT R6, R8, 0xffff, RZ, 0xc0, !PT ;  /* 0x0000ffff08067812 */ /* 0x000fe400078ec0ff */
[----:B------:R-:W-:Y:S02]  /*5890*/  ISETP.LE.U32.AND P1, PT, R4, UR9, PT ;  /* 0x0000000904007c0c */ /* 0x000fe4000bf23070 */
[----:B------:R-:W-:Y:S03]  /*58a0*/  SHF.R.U32.HI R4, RZ, 0x8, R6 ;  /* 0x00000008ff047819 */ /* 0x000fe60000011606 */
[----:B------:R-:W-:Y:S01]  /*58b0*/  MUFU.EX2 R183, R58 ;  /* 0x0000003a00b77308 */ /* 0x000fe20000000800 */
[----:B------:R-:W-:Y:S02]  /*58c0*/  SHF.R.U32.HI R8, RZ, 0x18, R8 ;  /* 0x00000018ff087819 */ /* 0x000fe40000011608 */
[----:B------:R-:W-:Y:S02]  /*58d0*/  LOP3.LUT R4, R4, 0xffff, RZ, 0xc0, !PT ;  /* 0x0000ffff04047812 */ /* 0x000fe400078ec0ff */
[----:B------:R-:W-:Y:S02]  /*58e0*/  LOP3.LUT R6, R7, 0xff, RZ, 0xc0, !PT ;  /* 0x000000ff07067812 */ /* 0x000fe400078ec0ff */
[----:B------:R-:W-:Y:S03]  /*58f0*/  ISETP.LE.U32.AND P2, PT, R4, UR9, PT ;  /* 0x0000000904007c0c */ /* 0x000fe6000bf43070 */
[----:B------:R-:W3:Y:S01]  /*5900*/  MUFU.EX2 R185, R44 ;  /* 0x0000002c00b97308 */ /* 0x000ee20000000800 */
[----:B------:R-:W-:Y:S01]  /*5910*/  LOP3.LUT R4, R5, 0xff, RZ, 0xc0, !PT ;  /* 0x000000ff05047812 */ /* 0x000fe200078ec0ff */
[----:B-1----:R-:W-:Y:S01]  /*5920*/  @!P1 FADD.FTZ R166, -R166, -RZ ;  /* 0x800000ffa6a69221 */ /* 0x002fe20000010100 */
[----:B------:R-:W-:Y:S01]  /*5930*/  SHF.R.U32.HI R5, RZ, 0x8, R18 ;  /* 0x00000008ff057819 */ /* 0x000fe20000011612 */
[----:B--2---:R-:W-:Y:S01]  /*5940*/  @!P4 FADD.FTZ R164, -R164, -RZ ;  /* 0x800000ffa4a4c221 */ /* 0x004fe20000010100 */
[----:B------:R-:W-:Y:S02]  /*5950*/  ISETP.LE.U32.AND P1, PT, R4, UR9, PT ;  /* 0x0000000904007c0c */ /* 0x000fe4000bf23070 */
[----:B------:R-:W-:Y:S03]  /*5960*/  LOP3.LUT R4, R5, 0xffff, RZ, 0xc0, !PT ;  /* 0x0000ffff05047812 */ /* 0x000fe600078ec0ff */
[----:B------:R-:W1:Y:S01]  /*5970*/  MUFU.EX2 R163, R57 ;  /* 0x0000003900a37308 */ /* 0x000e620000000800 */
[----:B------:R-:W-:Y:S02]  /*5980*/  LOP3.LUT R5, R22, 0xff, RZ, 0xc0, !PT ;  /* 0x000000ff16057812 */ /* 0x000fe400078ec0ff */
[----:B------:R-:W-:Y:S02]  /*5990*/  ISETP.LE.U32.AND P4, PT, R4, UR9, PT ;  /* 0x0000000904007c0c */ /* 0x000fe4000bf83070 */
[----:B------:R-:W-:Y:S02]  /*59a0*/  SHF.R.U32.HI R4, RZ, 0x8, R20 ;  /* 0x00000008ff047819 */ /* 0x000fe40000011614 */
[----:B------:R-:W-:Y:S03]  /*59b0*/  F2FP.RELU.F16.F32.PACK_AB R7, R214, R216 ;  /* 0x000000d8d607723e */ /* 0x000fe600000008ff */
[----:B------:R-:W2:Y:S01]  /*59c0*/  MUFU.EX2 R186, R45 ;  /* 0x0000002d00ba7308 */ /* 0x000ea20000000800 */
[----:B---3--:R-:W-:Y:S01]  /*59d0*/  @!P0 FADD.FTZ R185, -R185, -RZ ;  /* 0x800000ffb9b98221 */ /* 0x008fe20000010100 */
[----:B------:R-:W-:Y:S01]  /*59e0*/  @!P1 FADD.FTZ R183, -R183, -RZ ;  /* 0x800000ffb7b79221 */ /* 0x000fe20000010100 */
[----:B------:R-:W-:Y:S02]  /*59f0*/  ISETP.LE.U32.AND P1, PT, R5, UR9, PT ;  /* 0x0000000905007c0c */ /* 0x000fe4000bf23070 */
[----:B------:R-:W-:Y:S02]  /*5a00*/  LOP3.LUT R5, R4, 0xffff, RZ, 0xc0, !PT ;  /* 0x0000ffff04057812 */ /* 0x000fe400078ec0ff */
[----:B------:R-:W-:Y:S01]  /*5a10*/  F2FP.RELU.F16.F32.PACK_AB R4, R206, R207 ;  /* 0x000000cfce04723e */ /* 0x000fe200000008ff */
[----:B------:R-:W-:Y:S01]  /*5a20*/  @!P4 FADD.FTZ R115, -R115, -RZ ;  /* 0x800000ff7373c221 */ /* 0x000fe20000010100 */
[----:B------:R-:W-:Y:S01]  /*5a30*/  ISETP.LE.U32.AND P0, PT, R13, UR9, PT ;  /* 0x000000090d007c0c */ /* 0x000fe2000bf03070 */
[----:B-1----:R-:W-:Y:S01]  /*5a40*/  @!P2 FADD.FTZ R163, -R163, -RZ ;  /* 0x800000ffa3a3a221 */ /* 0x002fe20000010100 */
[----:B------:R-:W-:Y:S01]  /*5a50*/  ISETP.LE.U32.AND P4, PT, R5, UR9, PT ;  /* 0x0000000905007c0c */ /* 0x000fe2000bf83070 */
[----:B------:R1:W-:Y:S01]  /*5a60*/  STS [R221+0x10000], R4 ;  /* 0x01000004dd007388 */ /* 0x0003e20000000800 */
[----:B------:R-:W-:Y:S01]  /*5a70*/  F2FP.RELU.F16.F32.PACK_AB R5, R190, R191 ;  /* 0x000000bfbe05723e */ /* 0x000fe200000008ff */
[----:B------:R-:W3:Y:S01]  /*5a80*/  MUFU.EX2 R165, R54 ;  /* 0x0000003600a57308 */ /* 0x000ee20000000800 */
[----:B------:R-:W-:Y:S01]  /*5a90*/  ISETP.LE.U32.AND P2, PT, R8, UR9, PT ;  /* 0x0000000908007c0c */ /* 0x000fe2000bf43070 */
[----:B------:R-:W-:Y:S01]  /*5aa0*/  @!P1 FADD.FTZ R112, -R112, -RZ ;  /* 0x800000ff70709221 */ /* 0x000fe20000010100 */
[----:B------:R-:W-:Y:S01]  /*5ab0*/  F2FP.RELU.F16.F32.PACK_AB R8, R174, R177 ;  /* 0x000000b1ae08723e */ /* 0x000fe200000008ff */
[----:B--2---:R-:W-:Y:S01]  /*5ac0*/  @!P3 FADD.FTZ R186, -R186, -RZ ;  /* 0x800000ffbabab221 */ /* 0x004fe20000010100 */
[----:B------:R-:W-:Y:S02]  /*5ad0*/  ISETP.LE.U32.AND P3, PT, R14, UR9, PT ;  /* 0x000000090e007c0c */ /* 0x000fe4000bf63070 */
[----:B------:R-:W-:Y:S01]  /*5ae0*/  FSETP.GE.FTZ.AND P1, PT, R189, RZ, PT ;  /* 0x000000ffbd00720b */ /* 0x000fe20003f36000 */
[----:B------:R-:W-:Y:S01]  /*5af0*/  @!P0 FADD.FTZ R162, -R162, -RZ ;  /* 0x800000ffa2a28221 */ /* 0x000fe20000010100 */
[----:B------:R-:W-:Y:S01]  /*5b00*/  ISETP.LE.U32.AND P0, PT, R6, UR9, PT ;  /* 0x0000000906007c0c */ /* 0x000fe2000bf03070 */
[----:B------:R-:W2:Y:S01]  /*5b10*/  MUFU.EX2 R172, R56 ;  /* 0x0000003800ac7308 */ /* 0x000ea20000000800 */
[----:B------:R-:W-:Y:S01]  /*5b20*/  F2FP.RELU.F16.F32.PACK_AB R6, R210, R212 ;  /* 0x000000d4d206723e */ /* 0x000fe200000008ff */
[----:B------:R-:W-:Y:S01]  /*5b30*/  @!P4 FADD.FTZ R113, -R113, -RZ ;  /* 0x800000ff7171c221 */ /* 0x000fe20000010100 */
[----:B------:R-:W-:Y:S02]  /*5b40*/  F2FP.RELU.F16.F32.PACK_AB R0, R115, R162 ;  /* 0x000000a27300723e */ /* 0x000fe400000008ff */
[----:B------:R-:W-:Y:S01]  /*5b50*/  FSETP.GE.FTZ.AND P4, PT, R206, RZ, PT ;  /* 0x000000ffce00720b */ /* 0x000fe20003f96000 */
[----:B------:R4:W-:Y:S01]  /*5b60*/  STS [R221+0x10400], R6 ;  /* 0x01040006dd007388 */ /* 0x0009e20000000800 */
[----:B---3--:R-:W-:Y:S03]  /*5b70*/  @!P6 FADD.FTZ R165, -R165, -RZ ;  /* 0x800000ffa5a5e221 */ /* 0x008fe60000010100 */
[----:B------:R-:W3:Y:S01]  /*5b80*/  MUFU.EX2 R178, R59 ;  /* 0x0000003b00b27308 */ /* 0x000ee20000000800 */
[----:B------:R-:W-:Y:S01]  /*5b90*/  ISETP.LE.U32.AND P6, PT, R12, UR9, PT ;  /* 0x000000090c007c0c */ /* 0x000fe2000bfc3070 */
[----:B------:R4:W-:Y:S01]  /*5ba0*/  STS [R223+0x10000], R5 ;  /* 0x01000005df007388 */ /* 0x0009e20000000800 */
[----:B------:R-:W-:Y:S01]  /*5bb0*/  @!P3 FADD.FTZ R110, -R110, -RZ ;  /* 0x800000ff6e6eb221 */ /* 0x000fe20000010100 */
[----:B------:R-:W-:Y:S01]  /*5bc0*/  @!P0 FADD.FTZ R173, -R173, -RZ ;  /* 0x800000ffadad8221 */ /* 0x000fe20000010100 */
[----:B-1----:R-:W-:Y:S02]  /*5bd0*/  F2FP.RELU.F16.F32.PACK_AB R4, R197, R199 ;  /* 0x000000c7c504723e */ /* 0x002fe400000008ff */
[----:B------:R-:W-:Y:S01]  /*5be0*/  LEA R108, P0, R242, R108, 0x2 ;  /* 0x0000006cf26c7211 */ /* 0x000fe200078010ff */
[----:B--2---:R-:W-:Y:S02]  /*5bf0*/  @!P5 FADD.FTZ R172, -R172, -RZ ;  /* 0x800000ffacacd221 */ /* 0x004fe40000010100 */
[----:B------:R1:W-:Y:S01]  /*5c00*/  STS [R223+0x10400], R4 ;  /* 0x01040004df007388 */ /* 0x0003e20000000800 */
[----:B------:R-:W-:Y:S02]  /*5c10*/  ISETP.LE.U32.AND P5, PT, R19, UR9, PT ;  /* 0x0000000913007c0c */ /* 0x000fe4000bfa3070 */
[----:B------:R-:W-:Y:S01]  /*5c20*/  LEA.HI.X.SX32 R109, R242, R109, 0x2, P0 ;  /* 0x0000006df26d7211 */ /* 0x000fe200000f16ff */
[----:B------:R2:W-:Y:S01]  /*5c30*/  STS [R221+0x12000], R7 ;  /* 0x01200007dd007388 */ /* 0x0005e20000000800 */
[----:B------:R-:W-:Y:S01]  /*5c40*/  @!P6 FADD.FTZ R114, -R114, -RZ ;  /* 0x800000ff7272e221 */ /* 0x000fe20000010100 */
[----:B------:R-:W-:Y:S01]  /*5c50*/  FSETP.GE.FTZ.AND P0, PT, R207, RZ, PT ;  /* 0x000000ffcf00720b */ /* 0x000fe20003f16000 */
[----:B---3--:R-:W-:Y:S01]  /*5c60*/  @!P2 FADD.FTZ R178, -R178, -RZ ;  /* 0x800000ffb2b2a221 */ /* 0x008fe20000010100 */
[----:B------:R-:W-:Y:S02]  /*5c70*/  FSETP.GE.FTZ.AND P3, PT, R191, RZ, PT ;  /* 0x000000ffbf00720b */ /* 0x000fe40003f76000 */
[----:B------:R-:W-:Y:S02]  /*5c80*/  FSETP.GE.FTZ.AND P2, PT, R190, RZ, PT ;  /* 0x000000ffbe00720b */ /* 0x000fe40003f56000 */
[----:B----4-:R-:W-:Y:S02]  /*5c90*/  F2FP.RELU.F16.F32.PACK_AB R6, R218, R219 ;  /* 0x000000dbda06723e */ /* 0x010fe400000008ff */
[----:B------:R-:W-:Y:S01]  /*5ca0*/  @!P5 FADD.FTZ R111, -R111, -RZ ;  /* 0x800000ff6f6fd221 */ /* 0x000fe20000010100 */
[----:B------:R-:W-:Y:S02]  /*5cb0*/  F2FP.RELU.F16.F32.PACK_AB R5, R211, R213 ;  /* 0x000000d5d305723e */ /* 0x000fe400000008ff */
[----:B------:R3:W-:Y:S04]  /*5cc0*/  STS [R221+0x12400], R6 ;  /* 0x01240006dd007388 */ /* 0x0007e80000000800 */
[----:B------:R4:W-:Y:S01]  /*5cd0*/  STS [R223+0x12000], R5 ;  /* 0x01200005df007388 */ /* 0x0009e20000000800 */
[----:B-1----:R-:W-:Y:S02]  /*5ce0*/  F2FP.RELU.F16.F32.PACK_AB R4, R215, R217 ;  /* 0x000000d9d704723e */ /* 0x002fe400000008ff */
[----:B--2---:R-:W-:Y:S03]  /*5cf0*/  F2FP.RELU.F16.F32.PACK_AB R7, R184, R189 ;  /* 0x000000bdb807723e */ /* 0x004fe600000008ff */
[----:B------:R1:W-:Y:S04]  /*5d00*/  STS [R223+0x12400], R4 ;  /* 0x01240004df007388 */ /* 0x0003e80000000800 */
[----:B------:R2:W-:Y:S01]  /*5d10*/  STS [R227+0x10000], R7 ;  /* 0x01000007e3007388 */ /* 0x0005e20000000800 */
[----:B---3--:R-:W-:Y:S02]  /*5d20*/  F2FP.RELU.F16.F32.PACK_AB R6, R192, R193 ;  /* 0x000000c1c006723e */ /* 0x008fe400000008ff */
[----:B----4-:R-:W-:Y:S03]  /*5d30*/  F2FP.RELU.F16.F32.PACK_AB R5, R179, R180 ;  /* 0x000000b4b305723e */ /* 0x010fe600000008ff */
[----:B------:R3:W-:Y:S04]  /*5d40*/  STS [R227+0x10400], R6 ;  /* 0x01040006e3007388 */ /* 0x0007e80000000800 */
[----:B------:R4:W-:Y:S01]  /*5d50*/  STS [R226+0x10000], R5 ;  /* 0x01000005e2007388 */ /* 0x0009e20000000800 */
[----:B-1----:R-:W-:Y:S02]  /*5d60*/  F2FP.RELU.F16.F32.PACK_AB R4, R181, R182 ;  /* 0x000000b6b504723e */ /* 0x002fe400000008ff */
[----:B--2---:R-:W-:Y:S03]  /*5d70*/  F2FP.RELU.F16.F32.PACK_AB R7, R187, R188 ;  /* 0x000000bcbb07723e */ /* 0x004fe600000008ff */
[----:B------:R1:W-:Y:S01]  /*5d80*/  STS [R226+0x10400], R4 ;  /* 0x01040004e2007388 */ /* 0x0003e20000000800 */
[----:B---3--:R-:W-:Y:S02]  /*5d90*/  F2FP.RELU.F16.F32.PACK_AB R6, R203, R202 ;  /* 0x000000cacb06723e */ /* 0x008fe400000008ff */
[----:B----4-:R-:W-:Y:S03]  /*5da0*/  F2FP.RELU.F16.F32.PACK_AB R5, R204, R205 ;  /* 0x000000cdcc05723e */ /* 0x010fe600000008ff */
[----:B------:R2:W-:Y:S01]  /*5db0*/  STS [R227+0x12000], R6 ;  /* 0x01200006e3007388 */ /* 0x0005e20000000800 */
[----:B-1----:R-:W-:Y:S05]  /*5dc0*/  F2FP.RELU.F16.F32.PACK_AB R4, R208, R209 ;  /* 0x000000d1d004723e */ /* 0x002fea00000008ff */
[----:B------:R1:W-:Y:S04]  /*5dd0*/  STS [R227+0x12400], R4 ;  /* 0x01240004e3007388 */ /* 0x0003e80000000800 */
[----:B------:R3:W-:Y:S01]  /*5de0*/  STS [R226+0x12400], R5 ;  /* 0x01240005e2007388 */ /* 0x0007e20000000800 */
[----:B--2---:R-:W-:Y:S05]  /*5df0*/  F2FP.RELU.F16.F32.PACK_AB R6, R200, R201 ;  /* 0x000000c9c806723e */ /* 0x004fea00000008ff */
[----:B------:R2:W-:Y:S04]  /*5e00*/  STS [R226+0x12000], R6 ;  /* 0x01200006e2007388 */ /* 0x0005e80000000800 */
[----:B------:R-:W-:Y:S01]  /*5e10*/  STS [R220+0x10400], R8 ;  /* 0x01040008dc007388 */ /* 0x000fe20000000800 */
[----:B-1----:R-:W-:Y:S02]  /*5e20*/  F2FP.RELU.F16.F32.PACK_AB R4, R175, R176 ;  /* 0x000000b0af04723e */ /* 0x002fe400000008ff */
[----:B---3--:R-:W-:Y:S03]  /*5e30*/  F2FP.RELU.F16.F32.PACK_AB R5, R170, R171 ;  /* 0x000000abaa05723e */ /* 0x008fe600000008ff */
[----:B------:R1:W-:Y:S04]  /*5e40*/  STS [R220+0x10000], R4 ;  /* 0x01000004dc007388 */ /* 0x0003e80000000800 */
[----:B------:R3:W-:Y:S01]  /*5e50*/  STS [R222+0x10000], R5 ;  /* 0x01000005de007388 */ /* 0x0007e20000000800 */
[----:B--2---:R-:W-:Y:S02]  /*5e60*/  F2FP.RELU.F16.F32.PACK_AB R6, R196, R198 ;  /* 0x000000c6c406723e */ /* 0x004fe400000008ff */
[----:B-1----:R-:W-:Y:S02]  /*5e70*/  F2FP.RELU.F16.F32.PACK_AB R4, R168, R169 ;  /* 0x000000a9a804723e */ /* 0x002fe400000008ff */
[----:B---3--:R-:W-:Y:S03]  /*5e80*/  F2FP.RELU.F16.F32.PACK_AB R5, R166, R167 ;  /* 0x000000a7a605723e */ /* 0x008fe600000008ff */
[----:B------:R1:W-:Y:S04]  /*5e90*/  STS [R222+0x10400], R4 ;  /* 0x01040004de007388 */ /* 0x0003e80000000800 */
[----:B------:R2:W-:Y:S04]  /*5ea0*/  STS [R220+0x12000], R7 ;  /* 0x01200007dc007388 */ /* 0x0005e80000000800 */
[----:B------:R3:W-:Y:S01]  /*5eb0*/  STS [R220+0x12400], R6 ;  /* 0x01240006dc007388 */ /* 0x0007e20000000800 */
[----:B-1----:R-:W-:Y:S02]  /*5ec0*/  F2FP.RELU.F16.F32.PACK_AB R4, R164, R165 ;  /* 0x000000a5a404723e */ /* 0x002fe400000008ff */
[----:B--2---:R-:W-:Y:S02]  /*5ed0*/  F2FP.RELU.F16.F32.PACK_AB R7, R186, R185 ;  /* 0x000000b9ba07723e */ /* 0x004fe400000008ff */
[----:B---3--:R-:W-:Y:S03]  /*5ee0*/  F2FP.RELU.F16.F32.PACK_AB R6, R194, R195 ;  /* 0x000000c3c206723e */ /* 0x008fe600000008ff */
[----:B------:R1:W-:Y:S04]  /*5ef0*/  STS [R222+0x12000], R7 ;  /* 0x01200007de007388 */ /* 0x0003e80000000800 */
[----:B------:R2:W-:Y:S04]  /*5f00*/  STS [R222+0x12400], R6 ;  /* 0x01240006de007388 */ /* 0x0005e80000000800 */
[----:B------:R3:W-:Y:S04]  /*5f10*/  STS [R225+0x10000], R5 ;  /* 0x01000005e1007388 */ /* 0x0007e80000000800 */
[----:B------:R4:W-:Y:S04]  /*5f20*/  STS [R225+0x10400], R4 ;  /* 0x01040004e1007388 */ /* 0x0009e80000000800 */
[----:B------:R4:W-:Y:S01]  /*5f30*/  STS [R224+0x10000], R0 ;  /* 0x01000000e0007388 */ /* 0x0009e20000000800 */
[----:B-1----:R-:W-:Y:S02]  /*5f40*/  F2FP.RELU.F16.F32.PACK_AB R7, R163, R172 ;  /* 0x000000aca307723e */ /* 0x002fe400000008ff */
[----:B--2---:R-:W-:Y:S02]  /*5f50*/  F2FP.RELU.F16.F32.PACK_AB R6, R178, R183 ;  /* 0x000000b7b206723e */ /* 0x004fe400000008ff */
[----:B---3--:R-:W-:Y:S02]  /*5f60*/  F2FP.RELU.F16.F32.PACK_AB R5, R110, R112 ;  /* 0x000000706e05723e */ /* 0x008fe400000008ff */
[----:B----4-:R-:W-:Y:S03]  /*5f70*/  F2FP.RELU.F16.F32.PACK_AB R4, R113, R114 ;  /* 0x000000727104723e */ /* 0x010fe600000008ff */
[----:B------:R-:W-:Y:S01]  /*5f80*/  STS [R224+0x10400], R5 ;  /* 0x01040005e0007388 */ /* 0x000fe20000000800 */
[----:B------:R-:W-:Y:S03]  /*5f90*/  F2FP.RELU.F16.F32.PACK_AB R0, R111, R173 ;  /* 0x000000ad6f00723e */ /* 0x000fe600000008ff */
[----:B------:R-:W-:Y:S04]  /*5fa0*/  STS [R225+0x12000], R7 ;  /* 0x01200007e1007388 */ /* 0x000fe80000000800 */
[----:B------:R-:W-:Y:S04]  /*5fb0*/  STS [R225+0x12400], R6 ;  /* 0x01240006e1007388 */ /* 0x000fe80000000800 */
[----:B------:R1:W-:Y:S04]  /*5fc0*/  STS [R224+0x12400], R0 ;  /* 0x01240000e0007388 */ /* 0x0003e80000000800 */
[----:B------:R-:W-:Y:S04]  /*5fd0*/  STS [R224+0x12000], R4 ;  /* 0x01200004e0007388 */ /* 0x000fe80000000800 */
[----:B------:R-:W2:Y:S08]  /*5fe0*/  LDSM.16.M88.4 R64, [R153+UR4+0x4000] ;  /* 0x004000049940783b */ /* 0x000eb00008000200 */
[----:B------:R-:W3:Y:S08]  /*5ff0*/  LDSM.16.M88.4 R60, [R153+UR4+0x5000] ;  /* 0x00500004993c783b */ /* 0x000ef00008000200 */
[----:B------:R-:W4:Y:S08]  /*6000*/  LDSM.16.M88.4 R100, [R104] ;  /* 0x000000006864783b */ /* 0x000f300000000200 */
[----:B------:R-:W4:Y:S08]  /*6010*/  LDSM.16.M88.4 R104, [R104+0x1000] ;  /* 0x001000006868783b */ /* 0x000f300000000200 */
[----:B-1----:R1:W5:Y:S01]  /*6020*/  LDG.E R0, desc[UR14][R108.64+0x120] ;  /* 0x0001200e6c007981 */ /* 0x002362000c1e1900 */
[-C--:B--2---:R-:W-:Y:S06]  /*6030*/  HMMA.16816.F32 R4, R64, R116.reuse, RZ ;  /* 0x000000744004723c */ /* 0x084fec00000018ff */
        /* <DEDUP_REMOVED lines=15> */
[-C--:B----4-:R-:W-:Y:S06]  /*6130*/  HMMA.16816.F32 R4, R100, R132.reuse, R4 ;  /* 0x000000846404723c */ /* 0x090fec0000001804 */
        /* <DEDUP_REMOVED lines=13> */
[-C--:B------:R-:W-:Y:S01]  /*6210*/  HMMA.16816.F32 R60, R104, R146.reuse, R60 ;  /* 0x00000092683c723c */ /* 0x080fe2000000183c */
[----:B------:R-:W2:Y:S04]  /*6220*/  LDG.E R106, desc[UR14][R108.64] ;  /* 0x0000000e6c6a7981 */ /* 0x000ea8000c1e1900 */
[----:B------:R-:W3:Y:S01]  /*6230*/  LDG.E R105, desc[UR14][R108.64+0x20] ;  /* 0x0000200e6c697981 */ /* 0x000ee2000c1e1900 */
[----:B------:R-:W-:Y:S03]  /*6240*/  HMMA.16816.F32 R64, R100, R146, R64 ;  /* 0x000000926440723c */ /* 0x000fe60000001840 */
[----:B------:R1:W5:Y:S02]  /*6250*/  LDG.E R104, desc[UR14][R108.64+0x100] ;  /* 0x0001000e6c687981 */ /* 0x000364000c1e1900 */
[C---:B--2---:R-:W-:Y:S01]  /*6260*/  FADD.FTZ R4, -R106.reuse, R4 ;  /* 0x000000046a047221 */ /* 0x044fe20000010100 */
[C---:B------:R-:W-:Y:S01]  /*6270*/  FADD.FTZ R16, -R106.reuse, R16 ;  /* 0x000000106a107221 */ /* 0x040fe20000010100 */
[C---:B------:R-:W-:Y:S01]  /*6280*/  FADD.FTZ R5, -R106.reuse, R5 ;  /* 0x000000056a057221 */ /* 0x040fe20000010100 */
[C---:B------:R-:W-:Y:S03]  /*6290*/  FADD.FTZ R21, -R106.reuse, R21 ;  /* 0x000000156a157221 */ /* 0x040fe60000010100 */
[----:B------:R-:W-:Y:S01]  /*62a0*/  FADD.FTZ R20, -R106, R20 ;  /* 0x000000146a147221 */ /* 0x000fe20000010100 */
[-C--:B------:R-:W-:Y:S01]  /*62b0*/  FSEL R4, R4, R106.reuse, P0 ;  /* 0x0000006a04047208 */ /* 0x080fe20000000000 */
[----:B------:R-:W-:Y:S01]  /*62c0*/  FADD.FTZ R53, -R106, R53 ;  /* 0x000000356a357221 */ /* 0x000fe20000010100 */
[----:B------:R-:W-:Y:S01]  /*62d0*/  FSETP.GE.FTZ.AND P0, PT, R184, RZ, PT ;  /* 0x000000ffb800720b */ /* 0x000fe20003f16000 */
[----:B------:R-:W-:Y:S01]  /*62e0*/  FADD.FTZ R52, -R106, R52 ;  /* 0x000000346a347221 */ /* 0x000fe20000010100 */
[----:B------:R-:W-:Y:S01]  /*62f0*/  FSEL R16, R16, R106, P3 ;  /* 0x0000006a10107208 */ /* 0x000fe20001800000 */
[----:B------:R-:W-:Y:S01]  /*6300*/  FMUL.FTZ R107, R207, R4 ;  /* 0x00000004cf6b7220 */ /* 0x000fe20000410000 */
[-C--:B------:R-:W-:Y:S01]  /*6310*/  FSEL R5, R5, R106.reuse, P4 ;  /* 0x0000006a05057208 */ /* 0x080fe20002000000 */
[----:B------:R-:W-:Y:S01]  /*6320*/  FADD.FTZ R4, -R106, R17 ;  /* 0x000000116a047221 */ /* 0x000fe20000010100 */
[----:B------:R-:W-:Y:S01]  /*6330*/  FSEL R21, R21, R106, P0 ;  /* 0x0000006a15157208 */ /* 0x000fe20000000000 */
[----:B------:R-:W-:Y:S01]  /*6340*/  FMUL.FTZ R191, R191, R16 ;  /* 0x00000010bfbf7220 */ /* 0x000fe20000410000 */
[----:B------:R-:W-:Y:S01]  /*6350*/  FSETP.GE.FTZ.AND P0, PT, R175, RZ, PT ;  /* 0x000000ffaf00720b */ /* 0x000fe20003f16000 */
[----:B------:R-:W-:Y:S01]  /*6360*/  FMUL.FTZ R5, R206, R5 ;  /* 0x00000005ce057220 */ /* 0x000fe20000410000 */
[-C--:B------:R-:W-:Y:S01]  /*6370*/  FSEL R4, R4, R106.reuse, P2 ;  /* 0x0000006a04047208 */ /* 0x080fe20001000000 */
[----:B------:R-:W-:Y:S01]  /*6380*/  FMUL.FTZ R184, R184, R21 ;  /* 0x00000015b8b87220 */ /* 0x000fe20000410000 */
[----:B------:R-:W-:Y:S01]  /*6390*/  FSEL R20, R20, R106, P1 ;  /* 0x0000006a14147208 */ /* 0x000fe20000800000 */
[----:B------:R-:W-:Y:S01]  /*63a0*/  FADD.FTZ R17, -R106, R33 ;  /* 0x000000216a117221 */ /* 0x000fe20000010100 */
[----:B------:R-:W-:Y:S01]  /*63b0*/  F2FP.F16.F32.PACK_AB R16, R5, R107 ;  /* 0x0000006b0510723e */ /* 0x000fe200000000ff */
[----:B------:R-:W-:Y:S01]  /*63c0*/  FMUL.FTZ R4, R190, R4 ;  /* 0x00000004be047220 */ /* 0x000fe20000410000 */
[----:B------:R-:W-:Y:S01]  /*63d0*/  FSETP.GE.FTZ.AND P1, PT, R176, RZ, PT ;  /* 0x000000ffb000720b */ /* 0x000fe20003f36000 */
[----:B------:R-:W-:Y:S01]  /*63e0*/  FADD.FTZ R5, -R106, R36 ;  /* 0x000000246a057221 */ /* 0x000fe20000010100 */
[----:B------:R-:W-:Y:S01]  /*63f0*/  FSETP.GE.FTZ.AND P3, PT, R180, RZ, PT ;  /* 0x000000ffb400720b */ /* 0x000fe20003f76000 */
[----:B------:R-:W-:Y:S01]  /*6400*/  FMUL.FTZ R189, R189, R20 ;  /* 0x00000014bdbd7220 */ /* 0x000fe20000410000 */
[----:B------:R-:W-:Y:S01]  /*6410*/  F2FP.F16.F32.PACK_AB R21, R4, R191 ;  /* 0x000000bf0415723e */ /* 0x000fe200000000ff */
[C---:B------:R-:W-:Y:S01]  /*6420*/  FADD.FTZ R4, -R106.reuse, R37 ;  /* 0x000000256a047221 */ /* 0x040fe20000010100 */
[-C--:B------:R-:W-:Y:S01]  /*6430*/  FSEL R5, R5, R106.reuse, P1 ;  /* 0x0000006a05057208 */ /* 0x080fe20000800000 */
[C---:B------:R-:W-:Y:S01]  /*6440*/  FADD.FTZ R20, -R106.reuse, R32 ;  /* 0x000000206a147221 */ /* 0x040fe20000010100 */
[----:B------:R-:W-:Y:S01]  /*6450*/  FSETP.GE.FTZ.AND P2, PT, R179, RZ, PT ;  /* 0x000000ffb300720b */ /* 0x000fe20003f56000 */
[----:B------:R-:W-:Y:S01]  /*6460*/  FADD.FTZ R64, -R106, R64 ;  /* 0x000000406a407221 */ /* 0x000fe20000010100 */
[----:B------:R-:W-:Y:S01]  /*6470*/  FSEL R4, R4, R106, P0 ;  /* 0x0000006a04047208 */ /* 0x000fe20000000000 */
[----:B------:R-:W-:Y:S01]  /*6480*/  FMUL.FTZ R176, R176, R5 ;  /* 0x00000005b0b07220 */ /* 0x000fe20000410000 */
[----:B------:R-:W-:Y:S01]  /*6490*/  FSETP.GE.FTZ.AND P0, PT, R115, RZ, PT ;  /* 0x000000ff7300720b */ /* 0x000fe20003f16000 */
[----:B------:R-:W-:Y:S01]  /*64a0*/  FADD.FTZ R5, -R106, R48 ;  /* 0x000000306a057221 */ /* 0x000fe20000010100 */
[----:B------:R-:W-:Y:S01]  /*64b0*/  FSETP.GE.FTZ.AND P1, PT, R166, RZ, PT ;  /* 0x000000ffa600720b */ /* 0x000fe20003f36000 */
[----:B------:R-:W-:Y:S01]  /*64c0*/  FMUL.FTZ R175, R175, R4 ;  /* 0x00000004afaf7220 */ /* 0x000fe20000410000 */
[-C--:B------:R-:W-:Y:S01]  /*64d0*/  FSEL R20, R20, R106.reuse, P3 ;  /* 0x0000006a14147208 */ /* 0x080fe20001800000 */
[----:B------:R-:W-:Y:S01]  /*64e0*/  FADD.FTZ R4, -R106, R49 ;  /* 0x000000316a047221 */ /* 0x000fe20000010100 */
[-C--:B------:R-:W-:Y:S01]  /*64f0*/  FSEL R17, R17, R106.reuse, P2 ;  /* 0x0000006a11117208 */ /* 0x080fe20001000000 */
[----:B---3--:R-:W-:Y:S01]  /*6500*/  FADD.FTZ R6, -R105, R6 ;  /* 0x0000000669067221 */ /* 0x008fe20000010100 */
[----:B------:R-:W-:Y:S01]  /*6510*/  FSEL R53, R53, R106, P1 ;  /* 0x0000006a35357208 */ /* 0x000fe20000800000 */
[----:B------:R-:W-:Y:S01]  /*6520*/  FMUL.FTZ R20, R180, R20 ;  /* 0x00000014b4147220 */ /* 0x000fe20000410000 */
[----:B------:R-:W-:Y:S01]  /*6530*/  FSETP.GE.FTZ.AND P4, PT, R171, RZ, PT ;  /* 0x000000ffab00720b */ /* 0x000fe20003f96000 */
[----:B------:R-:W-:Y:S01]  /*6540*/  FMUL.FTZ R17, R179, R17 ;  /* 0x00000011b3117220 */ /* 0x000fe20000410000 */
[----:B------:R-:W-:Y:S01]  /*6550*/  FSETP.GE.FTZ.AND P3, PT, R170, RZ, PT ;  /* 0x000000ffaa00720b */ /* 0x000fe20003f76000 */
[----:B------:R-:W-:Y:S01]  /*6560*/  FMUL.FTZ R166, R166, R53 ;  /* 0x00000035a6a67220 */ /* 0x000fe20000410000 */
[----:B------:R-:W-:Y:S01]  /*6570*/  FSETP.GE.FTZ.AND P2, PT, R167, RZ, PT ;  /* 0x000000ffa700720b */ /* 0x000fe20003f56000 */
[----:B------:R-:W-:Y:S01]  /*6580*/  FADD.FTZ R7, -R105, R7 ;  /* 0x0000000769077221 */ /* 0x000fe20000010100 */
[----:B------:R-:W-:Y:S02]  /*6590*/  FSETP.GE.FTZ.AND P1, PT, R162, RZ, PT ;  /* 0x000000ffa200720b */ /* 0x000fe40003f36000 */
[-C--:B------:R-:W-:Y:S02]  /*65a0*/  FSEL R5, R5, R106.reuse, P4 ;  /* 0x0000006a05057208 */ /* 0x080fe40002000000 */
[-C--:B------:R-:W-:Y:S02]  /*65b0*/  FSEL R4, R4, R106.reuse, P3 ;  /* 0x0000006a04047208 */ /* 0x080fe40001800000 */
[-C--:B------:R-:W-:Y:S01]  /*65c0*/  FSEL R52, R52, R106.reuse, P2 ;  /* 0x0000006a34347208 */ /* 0x080fe20001000000 */
[----:B------:R-:W-:Y:S01]  /*65d0*/  FMUL.FTZ R171, R171, R5 ;  /* 0x00000005abab7220 */ /* 0x000fe20000410000 */
[----:B------:R-:W-:Y:S01]  /*65e0*/  FSEL R64, R64, R106, P1 ;  /* 0x0000006a40407208 */ /* 0x000fe20000800000 */
[----:B------:R-:W-:Y:S01]  /*65f0*/  @P0 FADD.FTZ R106, -R106, R65 ;  /* 0x000000416a6a0221 */ /* 0x000fe20000010100 */
[----:B------:R-:W-:Y:S01]  /*6600*/  PLOP3.LUT P0, PT, PT, PT, UP3, 0x80, 0x0 ;  /* 0x000000000000781c */ /* 0x000fe20003f0f038 */
[----:B------:R-:W-:Y:S01]  /*6610*/  FMUL.FTZ R170, R170, R4 ;  /* 0x00000004aaaa7220 */ /* 0x000fe20000410000 */
[----:B------:R-:W-:Y:S01]  /*6620*/  FSETP.GE.FTZ.AND P2, PT, R212, RZ, PT ;  /* 0x000000ffd400720b */ /* 0x000fe20003f56000 */
[----:B------:R-:W-:Y:S01]  /*6630*/  FMUL.FTZ R167, R167, R52 ;  /* 0x00000034a7a77220 */ /* 0x000fe20000410000 */
[----:B------:R-:W-:Y:S01]  /*6640*/  FSETP.GE.FTZ.AND P1, PT, R210, RZ, PT ;  /* 0x000000ffd200720b */ /* 0x000fe20003f36000 */
[----:B------:R-:W-:Y:S01]  /*6650*/  FMUL.FTZ R64, R162, R64 ;  /* 0x00000040a2407220 */ /* 0x000fe20000410000 */
[----:B------:R-:W-:Y:S01]  /*6660*/  F2FP.F16.F32.PACK_AB R184, R184, R189 ;  /* 0x000000bdb8b8723e */ /* 0x000fe200000000ff */
[----:B------:R-:W-:Y:S01]  /*6670*/  FMUL.FTZ R106, R115, R106 ;  /* 0x0000006a736a7220 */ /* 0x000fe20000410000 */
[----:B------:R-:W-:Y:S02]  /*6680*/  F2FP.F16.F32.PACK_AB R36, R17, R20 ;  /* 0x000000141124723e */ /* 0x000fe400000000ff */
[----:B------:R-:W-:Y:S02]  /*6690*/  F2FP.F16.F32.PACK_AB R175, R175, R176 ;  /* 0x000000b0afaf723e */ /* 0x000fe400000000ff */
[----:B------:R-:W-:Y:S02]  /*66a0*/  F2FP.F16.F32.PACK_AB R170, R170, R171 ;  /* 0x000000abaaaa723e */ /* 0x000fe400000000ff */
[----:B------:R-:W-:Y:S02]  /*66b0*/  F2FP.F16.F32.PACK_AB R166, R166, R167 ;  /* 0x000000a7a6a6723e */ /* 0x000fe400000000ff */
[-C--:B------:R-:W-:Y:S02]  /*66c0*/  FSEL R6, R6, R105.reuse, P2 ;  /* 0x0000006906067208 */ /* 0x080fe40001000000 */
[----:B------:R-:W-:Y:S01]  /*66d0*/  FSEL R7, R7, R105, P1 ;  /* 0x0000006907077208 */ /* 0x000fe20000800000 */
[----:B-1----:R-:W-:Y:S06]  /*66e0*/  @!P0 BRA `(.L_x_274) ;  /* 0x0000000000508947 */ /* 0x002fec0003800000 */
[----:B------:R-:W1:Y:S01]  /*66f0*/  LDC R17, c[0x0][0x240] ;  /* 0x00009000ff117b82 */ /* 0x000e620000000800 */
[----:B------:R-:W-:Y:S04]  /*6700*/  ULOP3.LUT UR5, UR11, 0x1, URZ, 0xc0, !UPT ;  /* 0x000000010b057892 */ /* 0x000fe8000f8ec03f */
        /* <DEDUP_REMOVED lines=18> */
.L_x_274:
[----:B------:R-:W-:Y:S01]  /*6830*/  FSETP.GE.FTZ.AND P1, PT, R193, RZ, PT ;  /* 0x000000ffc100720b */ /* 0x000fe20003f36000 */
[----:B------:R2:W-:Y:S01]  /*6840*/  STS [R221+0x8000], R16 ;  /* 0x00800010dd007388 */ /* 0x0005e20000000800 */
[----:B------:R-:W-:Y:S01]  /*6850*/  FSETP.GE.FTZ.AND P3, PT, R199, RZ, PT ;  /* 0x000000ffc700720b */ /* 0x000fe20003f76000 */
[----:B------:R-:W-:Y:S01]  /*6860*/  FADD.FTZ R22, -R105, R22 ;  /* 0x0000001669167221 */ /* 0x000fe20000010100 */
[----:B------:R-:W-:Y:S01]  /*6870*/  FSETP.GE.FTZ.AND P2, PT, R197, RZ, PT ;  /* 0x000000ffc500720b */ /* 0x000fe20003f56000 */
[----:B------:R-:W-:Y:S01]  /*6880*/  FMUL.FTZ R6, R212, R6 ;  /* 0x00000006d4067220 */ /* 0x000fe20000410000 */
[----:B------:R-:W-:Y:S01]  /*6890*/  FSETP.GE.FTZ.AND P6, PT, R169, RZ, PT ;  /* 0x000000ffa900720b */ /* 0x000fe20003fd6000 */
[----:B-1----:R-:W-:Y:S01]  /*68a0*/  FMUL.FTZ R5, R210, R7 ;  /* 0x00000007d2057220 */ /* 0x002fe20000410000 */
[-C--:B------:R-:W-:Y:S01]  /*68b0*/  FSEL R22, R22, R105.reuse, P1 ;  /* 0x0000006916167208 */ /* 0x080fe20000800000 */
[C---:B------:R-:W-:Y:S01]  /*68c0*/  FADD.FTZ R18, -R105.reuse, R18 ;  /* 0x0000001269127221 */ /* 0x040fe20000010100 */
[----:B------:R-:W-:Y:S01]  /*68d0*/  FSETP.GE.FTZ.AND P1, PT, R182, RZ, PT ;  /* 0x000000ffb600720b */ /* 0x000fe20003f36000 */
[C---:B------:R-:W-:Y:S01]  /*68e0*/  FADD.FTZ R19, -R105.reuse, R19 ;  /* 0x0000001369137221 */ /* 0x040fe20000010100 */
[----:B------:R-:W-:Y:S01]  /*68f0*/  FADD.FTZ R4, -R105, R34 ;  /* 0x0000002269047221 */ /* 0x000fe20000010100 */
[----:B------:R-:W-:Y:S01]  /*6900*/  F2FP.F16.F32.PACK_AB R5, R5, R6 ;  /* 0x000000060505723e */ /* 0x000fe200000000ff */
[C---:B------:R-:W-:Y:S01]  /*6910*/  FADD.FTZ R6, -R105.reuse, R23 ;  /* 0x0000001769067221 */ /* 0x040fe20000010100 */
[-C--:B------:R-:W-:Y:S01]  /*6920*/  FSEL R18, R18, R105.reuse, P3 ;  /* 0x0000006912127208 */ /* 0x080fe20001800000 */
[----:B------:R-:W-:Y:S01]  /*6930*/  FADD.FTZ R35, -R105, R35 ;  /* 0x0000002369237221 */ /* 0x000fe20000010100 */
[-C--:B------:R-:W-:Y:S01]  /*6940*/  FSEL R19, R19, R105.reuse, P2 ;  /* 0x0000006913137208 */ /* 0x080fe20001000000 */
[----:B------:R1:W-:Y:S01]  /*6950*/  STS [R221+0x8400], R5 ;  /* 0x00840005dd007388 */ /* 0x0003e20000000800 */
[----:B------:R-:W-:Y:S01]  /*6960*/  FSETP.GE.FTZ.AND P2, PT, R192, RZ, PT ;  /* 0x000000ffc000720b */ /* 0x000fe20003f56000 */
[----:B------:R-:W-:Y:S01]  /*6970*/  FMUL.FTZ R20, R199, R18 ;  /* 0x00000012c7147220 */ /* 0x000fe20000410000 */
[----:B------:R-:W-:Y:S01]  /*6980*/  FSETP.GE.FTZ.AND P3, PT, R181, RZ, PT ;  /* 0x000000ffb500720b */ /* 0x000fe20003f76000 */
[----:B------:R3:W-:Y:S01]  /*6990*/  STS [R223+0x8000], R21 ;  /* 0x00800015df007388 */ /* 0x0007e20000000800 */
[----:B------:R-:W-:Y:S01]  /*69a0*/  FSEL R4, R4, R105, P1 ;  /* 0x0000006904047208 */ /* 0x000fe20000800000 */
[----:B------:R-:W-:Y:S01]  /*69b0*/  FMUL.FTZ R19, R197, R19 ;  /* 0x00000013c5137220 */ /* 0x000fe20000410000 */
[-C--:B------:R-:W-:Y:S01]  /*69c0*/  FSEL R6, R6, R105.reuse, P2 ;  /* 0x0000006906067208 */ /* 0x080fe20001000000 */
[----:B--2---:R-:W-:Y:S01]  /*69d0*/  FADD.FTZ R16, -R105, R39 ;  /* 0x0000002769107221 */ /* 0x004fe20000010100 */
[----:B------:R-:W-:Y:S01]  /*69e0*/  FSETP.GE.FTZ.AND P1, PT, R174, RZ, PT ;  /* 0x000000ffae00720b */ /* 0x000fe20003f36000 */
[----:B------:R-:W-:Y:S01]  /*69f0*/  FMUL.FTZ R7, R182, R4 ;  /* 0x00000004b6077220 */ /* 0x000fe20000410000 */
[-C--:B------:R-:W-:Y:S01]  /*6a00*/  FSEL R35, R35, R105.reuse, P3 ;  /* 0x0000006923237208 */ /* 0x080fe20001800000 */
[----:B------:R-:W-:Y:S01]  /*6a10*/  FMUL.FTZ R18, R192, R6 ;  /* 0x00000006c0127220 */ /* 0x000fe20000410000 */
[----:B------:R-:W-:Y:S01]  /*6a20*/  F2FP.F16.F32.PACK_AB R4, R19, R20 ;  /* 0x000000141304723e */ /* 0x000fe200000000ff */
[----:B------:R-:W-:Y:S01]  /*6a30*/  FADD.FTZ R17, -R105, R38 ;  /* 0x0000002669117221 */ /* 0x000fe20000010100 */
[----:B------:R-:W-:Y:S01]  /*6a40*/  FSEL R16, R16, R105, P1 ;  /* 0x0000006910107208 */ /* 0x000fe20000800000 */
[----:B------:R-:W-:Y:S01]  /*6a50*/  FMUL.FTZ R6, R181, R35 ;  /* 0x00000023b5067220 */ /* 0x000fe20000410000 */
[----:B------:R-:W-:Y:S01]  /*6a60*/  FSETP.GE.FTZ.AND P1, PT, R110, RZ, PT ;  /* 0x000000ff6e00720b */ /* 0x000fe20003f36000 */
[----:B------:R2:W-:Y:S01]  /*6a70*/  STS [R223+0x8400], R4 ;  /* 0x00840004df007388 */ /* 0x0005e20000000800 */
[----:B------:R-:W-:Y:S01]  /*6a80*/  FSETP.GE.FTZ.AND P2, PT, R177, RZ, PT ;  /* 0x000000ffb100720b */ /* 0x000fe20003f56000 */
[C---:B------:R-:W-:Y:S01]  /*6a90*/  FADD.FTZ R50, -R105.reuse, R50 ;  /* 0x0000003269327221 */ /* 0x040fe20000010100 */
[----:B------:R-:W-:Y:S01]  /*6aa0*/  F2FP.F16.F32.PACK_AB R32, R6, R7 ;  /* 0x000000070620723e */ /* 0x000fe200000000ff */
[----:B------:R-:W-:Y:S01]  /*6ab0*/  FADD.FTZ R51, -R105, R51 ;  /* 0x0000003369337221 */ /* 0x000fe20000010100 */
[-C--:B------:R-:W-:Y:S01]  /*6ac0*/  FSEL R17, R17, R105.reuse, P2 ;  /* 0x0000006911117208 */ /* 0x080fe20001000000 */
[C---:B------:R-:W-:Y:S01]  /*6ad0*/  FADD.FTZ R54, -R105.reuse, R54 ;  /* 0x0000003669367221 */ /* 0x040fe20000010100 */
[C---:B------:R-:W-:Y:S01]  /*6ae0*/  FADD.FTZ R55, -R105.reuse, R55 ;  /* 0x0000003769377221 */ /* 0x040fe20000010100 */
[----:B------:R-:W-:Y:S01]  /*6af0*/  FADD.FTZ R6, -R105, R66 ;  /* 0x0000004269067221 */ /* 0x000fe20000010100 */
[----:B------:R-:W-:Y:S01]  /*6b00*/  FSETP.GE.FTZ.AND P5, PT, R168, RZ, PT ;  /* 0x000000ffa800720b */ /* 0x000fe20003fb6000 */
[C---:B-----5:R-:W-:Y:S01]  /*6b10*/  FADD.FTZ R8, -R104.reuse, R8 ;  /* 0x0000000868087221 */ /* 0x060fe20000010100 */
[----:B------:R-:W-:Y:S01]  /*6b20*/  FSETP.GE.FTZ.AND P4, PT, R165, RZ, PT ;  /* 0x000000ffa500720b */ /* 0x000fe20003f96000 */
[----:B------:R-:W-:Y:S01]  /*6b30*/  FADD.FTZ R9, -R104, R9 ;  /* 0x0000000968097221 */ /* 0x000fe20000010100 */
[----:B------:R-:W-:Y:S01]  /*6b40*/  FSETP.GE.FTZ.AND P3, PT, R164, RZ, PT ;  /* 0x000000ffa400720b */ /* 0x000fe20003f76000 */
[----:B------:R-:W-:Y:S01]  /*6b50*/  FADD.FTZ R13, -R104, R13 ;  /* 0x0000000d680d7221 */ /* 0x000fe20000010100 */
[----:B------:R-:W-:Y:S01]  /*6b60*/  FSETP.GE.FTZ.AND P2, PT, R112, RZ, PT ;  /* 0x000000ff7000720b */ /* 0x000fe20003f56000 */
[----:B------:R-:W-:Y:S01]  /*6b70*/  FADD.FTZ R25, -R104, R25 ;  /* 0x0000001968197221 */ /* 0x000fe20000010100 */
[-C--:B------:R-:W-:Y:S01]  /*6b80*/  FSEL R50, R50, R105.reuse, P6 ;  /* 0x0000006932327208 */ /* 0x080fe20003000000 */
[C---:B------:R-:W-:Y:S01]  /*6b90*/  FADD.FTZ R24, -R104.reuse, R24 ;  /* 0x0000001868187221 */ /* 0x040fe20000010100 */
[-C--:B------:R-:W-:Y:S01]  /*6ba0*/  FSEL R51, R51, R105.reuse, P5 ;  /* 0x0000006933337208 */ /* 0x080fe20002800000 */
[----:B------:R-:W-:Y:S01]  /*6bb0*/  FADD.FTZ R12, -R104, R12 ;  /* 0x0000000c680c7221 */ /* 0x000fe20000010100 */
[-C--:B------:R-:W-:Y:S01]  /*6bc0*/  FSEL R54, R54, R105.reuse, P4 ;  /* 0x0000006936367208 */ /* 0x080fe20002000000 */
[----:B------:R-:W-:Y:S01]  /*6bd0*/  FMUL.FTZ R22, R193, R22 ;  /* 0x00000016c1167220 */ /* 0x000fe20000410000 */
[-C--:B------:R-:W-:Y:S01]  /*6be0*/  FSEL R55, R55, R105.reuse, P3 ;  /* 0x0000006937377208 */ /* 0x080fe20001800000 */
[----:B------:R-:W-:Y:S01]  /*6bf0*/  FADD.FTZ R29, -R104, R29 ;  /* 0x0000001d681d7221 */ /* 0x000fe20000010100 */
[----:B------:R-:W-:Y:S01]  /*6c00*/  FSEL R6, R6, R105, P2 ;  /* 0x0000006906067208 */ /* 0x000fe20001000000 */
[----:B------:R-:W-:Y:S01]  /*6c10*/  @P1 FADD.FTZ R105, -R105, R67 ;  /* 0x0000004369691221 */ /* 0x000fe20000010100 */
[----:B------:R-:W-:Y:S01]  /*6c20*/  FSETP.GE.FTZ.AND P1, PT, R216, RZ, PT ;  /* 0x000000ffd800720b */ /* 0x000fe20003f36000 */
[----:B------:R-:W-:Y:S01]  /*6c30*/  FMUL.FTZ R17, R177, R17 ;  /* 0x00000011b1117220 */ /* 0x000fe20000410000 */
[----:B------:R-:W-:Y:S01]  /*6c40*/  FSETP.GE.FTZ.AND P3, PT, R214, RZ, PT ;  /* 0x000000ffd600720b */ /* 0x000fe20003f76000 */
[----:B------:R-:W-:Y:S01]  /*6c50*/  FMUL.FTZ R112, R112, R6 ;  /* 0x0000000670707220 */ /* 0x000fe20000410000 */
[----:B------:R-:W-:Y:S01]  /*6c60*/  FSEL R8, R8, R104, P1 ;  /* 0x0000006808087208 */ /* 0x000fe20000800000 */
[----:B------:R-:W-:Y:S01]  /*6c70*/  FADD.FTZ R6, -R104, R40 ;  /* 0x0000002868067221 */ /* 0x000fe20000010100 */
[----:B------:R-:W-:Y:S01]  /*6c80*/  FSETP.GE.FTZ.AND P1, PT, R211, RZ, PT ;  /* 0x000000ffd300720b */ /* 0x000fe20003f36000 */
[----:B------:R-:W-:Y:S01]  /*6c90*/  FMUL.FTZ R16, R174, R16 ;  /* 0x00000010ae107220 */ /* 0x000fe20000410000 */
[----:B-1----:R-:W-:Y:S01]  /*6ca0*/  FSEL R5, R9, R104, P3 ;  /* 0x0000006809057208 */ /* 0x002fe20001800000 */
[----:B------:R-:W-:Y:S01]  /*6cb0*/  FMUL.FTZ R8, R216, R8 ;  /* 0x00000008d8087220 */ /* 0x000fe20000410000 */
[-C--:B------:R-:W-:Y:S01]  /*6cc0*/  FSEL R13, R13, R104.reuse, P1 ;  /* 0x000000680d0d7208 */ /* 0x080fe20000800000 */
[----:B------:R-:W-:Y:S01]  /*6cd0*/  FADD.FTZ R44, -R104, R44 ;  /* 0x0000002c682c7221 */ /* 0x000fe20000010100 */
[----:B------:R-:W-:Y:S01]  /*6ce0*/  FSETP.GE.FTZ.AND P1, PT, R202, RZ, PT ;  /* 0x000000ffca00720b */ /* 0x000fe20003f36000 */
[----:B------:R-:W-:Y:S01]  /*6cf0*/  FMUL.FTZ R5, R214, R5 ;  /* 0x00000005d6057220 */ /* 0x000fe20000410000 */
[----:B------:R-:W-:Y:S01]  /*6d00*/  FSETP.GE.FTZ.AND P5, PT, R203, RZ, PT ;  /* 0x000000ffcb00720b */ /* 0x000fe20003fb6000 */
[----:B------:R-:W-:Y:S01]  /*6d10*/  FMUL.FTZ R13, R211, R13 ;  /* 0x0000000dd30d7220 */ /* 0x000fe20000410000 */
[----:B------:R-:W-:Y:S01]  /*6d20*/  FSETP.GE.FTZ.AND P2, PT, R213, RZ, PT ;  /* 0x000000ffd500720b */ /* 0x000fe20003f56000 */
[----:B------:R-:W-:Y:S01]  /*6d30*/  FADD.FTZ R26, -R0, R26 ;  /* 0x0000001a001a7221 */ /* 0x000fe20000010100 */
[-C--:B------:R-:W-:Y:S01]  /*6d40*/  FSEL R24, R24, R104.reuse, P1 ;  /* 0x0000006818187208 */ /* 0x080fe20000800000 */
[C---:B------:R-:W-:Y:S01]  /*6d50*/  FADD.FTZ R30, -R0.reuse, R30 ;  /* 0x0000001e001e7221 */ /* 0x040fe20000010100 */
[-C--:B------:R-:W-:Y:S01]  /*6d60*/  FSEL R7, R25, R104.reuse, P5 ;  /* 0x0000006819077208 */ /* 0x080fe20002800000 */
[----:B------:R-:W-:Y:S01]  /*6d70*/  FADD.FTZ R42, -R0, R42 ;  /* 0x0000002a002a7221 */ /* 0x000fe20000010100 */
[----:B------:R-:W-:Y:S01]  /*6d80*/  FSEL R12, R12, R104, P2 ;  /* 0x000000680c0c7208 */ /* 0x000fe20001000000 */
[----:B---3--:R-:W-:Y:S01]  /*6d90*/  FMUL.FTZ R21, R202, R24 ;  /* 0x00000018ca157220 */ /* 0x008fe20000410000 */
[----:B--2---:R-:W-:Y:S01]  /*6da0*/  F2FP.F16.F32.PACK_AB R4, R5, R8 ;  /* 0x000000080504723e */ /* 0x004fe200000000ff */
[----:B------:R-:W-:Y:S01]  /*6db0*/  FADD.FTZ R8, -R104, R28 ;  /* 0x0000001c68087221 */ /* 0x000fe20000010100 */
[----:B------:R-:W-:Y:S01]  /*6dc0*/  FSETP.GE.FTZ.AND P2, PT, R188, RZ, PT ;  /* 0x000000ffbc00720b */ /* 0x000fe20003f56000 */
[----:B------:R-:W-:Y:S01]  /*6dd0*/  FADD.FTZ R5, -R104, R41 ;  /* 0x0000002968057221 */ /* 0x000fe20000010100 */
[----:B------:R-:W-:Y:S01]  /*6de0*/  FSETP.GE.FTZ.AND P4, PT, R201, RZ, PT ;  /* 0x000000ffc900720b */ /* 0x000fe20003f96000 */
[----:B------:R1:W-:Y:S01]  /*6df0*/  STS [R221+0xa000], R4 ;  /* 0x00a00004dd007388 */ /* 0x0003e20000000800 */
[----:B------:R-:W-:Y:S01]  /*6e00*/  FSETP.GE.FTZ.AND P1, PT, R187, RZ, PT ;  /* 0x000000ffbb00720b */ /* 0x000fe20003f36000 */
[----:B------:R-:W-:Y:S01]  /*6e10*/  FMUL.FTZ R7, R203, R7 ;  /* 0x00000007cb077220 */ /* 0x000fe20000410000 */
[----:B------:R-:W-:Y:S01]  /*6e20*/  FSEL R6, R6, R104, P2 ;  /* 0x0000006806067208 */ /* 0x000fe20001000000 */
[----:B------:R-:W-:Y:S01]  /*6e30*/  FMUL.FTZ R12, R213, R12 ;  /* 0x0000000cd50c7220 */ /* 0x000fe20000410000 */
[----:B------:R-:W-:Y:S01]  /*6e40*/  FSETP.GE.FTZ.AND P3, PT, R200, RZ, PT ;  /* 0x000000ffc800720b */ /* 0x000fe20003f76000 */
[----:B------:R-:W-:Y:S01]  /*6e50*/  FADD.FTZ R27, -R0, R27 ;  /* 0x0000001b001b7221 */ /* 0x000fe20000010100 */
[----:B------:R-:W-:Y:S01]  /*6e60*/  FSEL R8, R8, R104, P4 ;  /* 0x0000006808087208 */ /* 0x000fe20002000000 */
[----:B------:R-:W-:Y:S01]  /*6e70*/  FMUL.FTZ R9, R188, R6 ;  /* 0x00000006bc097220 */ /* 0x000fe20000410000 */
[----:B------:R-:W-:Y:S01]  /*6e80*/  FSEL R5, R5, R104, P1 ;  /* 0x0000006805057208 */ /* 0x000fe20000800000 */
[----:B------:R-:W-:Y:S01]  /*6e90*/  FADD.FTZ R6, -R104, R57 ;  /* 0x0000003968067221 */ /* 0x000fe20000010100 */
[----:B------:R-:W-:Y:S01]  /*6ea0*/  FSETP.GE.FTZ.AND P1, PT, R113, RZ, PT ;  /* 0x000000ff7100720b */ /* 0x000fe20003f36000 */
[----:B------:R-:W-:Y:S01]  /*6eb0*/  FADD.FTZ R31, -R0, R31 ;  /* 0x0000001f001f7221 */ /* 0x000fe20000010100 */
[----:B------:R-:W-:Y:S01]  /*6ec0*/  F2FP.F16.F32.PACK_AB R33, R18, R22 ;  /* 0x000000161221723e */ /* 0x000fe200000000ff */
[----:B------:R-:W-:Y:S01]  /*6ed0*/  FADD.FTZ R58, -R0, R58 ;  /* 0x0000003a003a7221 */ /* 0x000fe20000010100 */
[----:B------:R-:W-:Y:S01]  /*6ee0*/  F2FP.F16.F32.PACK_AB R21, R7, R21 ;  /* 0x000000150715723e */ /* 0x000fe200000000ff */
[C---:B------:R-:W-:Y:S01]  /*6ef0*/  FADD.FTZ R7, -R104.reuse, R56 ;  /* 0x0000003868077221 */ /* 0x040fe20000010100 */
[----:B------:R-:W-:Y:S01]  /*6f00*/  F2FP.F16.F32.PACK_AB R22, R13, R12 ;  /* 0x0000000c0d16723e */ /* 0x000fe200000000ff */
[----:B------:R-:W-:Y:S01]  /*6f10*/  FMUL.FTZ R12, R201, R8 ;  /* 0x00000008c90c7220 */ /* 0x000fe20000410000 */
[----:B------:R-:W-:Y:S01]  /*6f20*/  FSEL R29, R29, R104, P3 ;  /* 0x000000681d1d7208 */ /* 0x000fe20001800000 */
[----:B------:R-:W-:Y:S01]  /*6f30*/  FADD.FTZ R8, -R104, R45 ;  /* 0x0000002d68087221 */ /* 0x000fe20000010100 */
[----:B------:R-:W-:Y:S01]  /*6f40*/  FSETP.GE.FTZ.AND P4, PT, R172, RZ, PT ;  /* 0x000000ffac00720b */ /* 0x000fe20003f96000 */
[----:B------:R-:W-:Y:S01]  /*6f50*/  FADD.FTZ R43, -R0, R43 ;  /* 0x0000002b002b7221 */ /* 0x000fe20000010100 */
[----:B------:R-:W-:Y:S01]  /*6f60*/  FSETP.GE.FTZ.AND P3, PT, R163, RZ, PT ;  /* 0x000000ffa300720b */ /* 0x000fe20003f76000 */
[----:B------:R-:W-:Y:S01]  /*6f70*/  FMUL.FTZ R169, R169, R50 ;  /* 0x00000032a9a97220 */ /* 0x000fe20000410000 */
[----:B------:R-:W-:Y:S01]  /*6f80*/  F2FP.F16.F32.PACK_AB R23, R16, R17 ;  /* 0x000000111017723e */ /* 0x000fe200000000ff */
[----:B------:R-:W-:Y:S01]  /*6f90*/  FMUL.FTZ R16, R187, R5 ;  /* 0x00000005bb107220 */ /* 0x000fe20000410000 */
[----:B------:R-:W-:Y:S01]  /*6fa0*/  FSETP.GE.FTZ.AND P6, PT, R185, RZ, PT ;  /* 0x000000ffb900720b */ /* 0x000fe20003fd6000 */
[----:B------:R-:W-:Y:S01]  /*6fb0*/  FADD.FTZ R5, -R104, R60 ;  /* 0x0000003c68057221 */ /* 0x000fe20000010100 */
[----:B------:R-:W-:Y:S01]  /*6fc0*/  FSETP.GE.FTZ.AND P5, PT, R186, RZ, PT ;  /* 0x000000ffba00720b */ /* 0x000fe20003fb6000 */
[----:B------:R-:W-:Y:S01]  /*6fd0*/  FMUL.FTZ R17, R200, R29 ;  /* 0x0000001dc8117220 */ /* 0x000fe20000410000 */
[-C--:B------:R-:W-:Y:S01]  /*6fe0*/  FSEL R7, R7, R104.reuse, P4 ;  /* 0x0000006807077208 */ /* 0x080fe20002000000 */
[----:B------:R-:W-:Y:S01]  /*6ff0*/  FMUL.FTZ R168, R168, R51 ;  /* 0x00000033a8a87220 */ /* 0x000fe20000410000 */
[-C--:B------:R-:W-:Y:S01]  /*7000*/  FSEL R6, R6, R104.reuse, P3 ;  /* 0x0000006806067208 */ /* 0x080fe20001800000 */
[----:B-1----:R-:W-:Y:S01]  /*7010*/  FADD.FTZ R4, -R0, R62 ;  /* 0x0000003e00047221 */ /* 0x002fe20000010100 */
[----:B------:R-:W-:Y:S01]  /*7020*/  FSETP.GE.FTZ.AND P2, PT, R114, RZ, PT ;  /* 0x000000ff7200720b */ /* 0x000fe20003f56000 */
[----:B------:R-:W-:Y:S01]  /*7030*/  FMUL.FTZ R7, R172, R7 ;  /* 0x00000007ac077220 */ /* 0x000fe20000410000 */
[----:B------:R-:W-:Y:S01]  /*7040*/  FSEL R44, R44, R104, P6 ;  /* 0x000000682c2c7208 */ /* 0x000fe20003000000 */
[----:B------:R-:W-:Y:S01]  /*7050*/  FMUL.FTZ R6, R163, R6 ;  /* 0x00000006a3067220 */ /* 0x000fe20000410000 */
[----:B------:R-:W-:Y:S01]  /*7060*/  FSEL R8, R8, R104, P5 ;  /* 0x0000006808087208 */ /* 0x000fe20002800000 */
[----:B------:R-:W-:Y:S01]  /*7070*/  FMUL.FTZ R165, R165, R54 ;  /* 0x00000036a5a57220 */ /* 0x000fe20000410000 */
[----:B------:R-:W-:Y:S01]  /*7080*/  FSEL R5, R5, R104, P2 ;  /* 0x0000006805057208 */ /* 0x000fe20001000000 */
[----:B------:R-:W-:Y:S01]  /*7090*/  @P1 FADD.FTZ R104, -R104, R61 ;  /* 0x0000003d68681221 */ /* 0x000fe20000010100 */
[----:B------:R-:W-:Y:S01]  /*70a0*/  FMUL.FTZ R13, R185, R44 ;  /* 0x0000002cb90d7220 */ /* 0x000fe20000410000 */
[----:B------:R-:W-:Y:S01]  /*70b0*/  FMUL.FTZ R8, R186, R8 ;  /* 0x00000008ba087220 */ /* 0x000fe20000410000 */
[----:B------:R-:W-:Y:S01]  /*70c0*/  F2FP.F16.F32.PACK_AB R17, R17, R12 ;  /* 0x0000000c1111723e */ /* 0x000fe200000000ff */
[----:B------:R-:W-:Y:S01]  /*70d0*/  FMUL.FTZ R5, R114, R5 ;  /* 0x0000000572057220 */ /* 0x000fe20000410000 */
[----:B------:R-:W-:Y:S01]  /*70e0*/  FMUL.FTZ R18, R113, R104 ;  /* 0x0000006871127220 */ /* 0x000fe20000410000 */
[----:B------:R-:W-:Y:S01]  /*70f0*/  F2FP.F16.F32.PACK_AB R12, R6, R7 ;  /* 0x00000007060c723e */ /* 0x000fe200000000ff */
[----:B------:R-:W-:Y:S01]  /*7100*/  FADD.FTZ R6, -R0, R14 ;  /* 0x0000000e00067221 */ /* 0x000fe20000010100 */
[----:B------:R-:W-:Y:S01]  /*7110*/  F2FP.F16.F32.PACK_AB R13, R8, R13 ;  /* 0x0000000d080d723e */ /* 0x000fe200000000ff */
[C---:B------:R-:W-:Y:S01]  /*7120*/  FADD.FTZ R8, -R0.reuse, R10 ;  /* 0x0000000a00087221 */ /* 0x040fe20000010100 */
[----:B------:R-:W-:Y:S01]  /*7130*/  FSETP.GE.FTZ.AND P2, PT, R217, RZ, PT ;  /* 0x000000ffd900720b */ /* 0x000fe20003f56000 */
[----:B------:R-:W-:Y:S01]  /*7140*/  FADD.FTZ R7, -R0, R11 ;  /* 0x0000000b00077221 */ /* 0x000fe20000010100 */
[----:B------:R-:W-:Y:S01]  /*7150*/  F2FP.F16.F32.PACK_AB R18, R18, R5 ;  /* 0x000000051212723e */ /* 0x000fe200000000ff */
[----:B------:R-:W-:Y:S01]  /*7160*/  FADD.FTZ R5, -R0, R15 ;  /* 0x0000000f00057221 */ /* 0x000fe20000010100 */
[----:B------:R-:W-:Y:S01]  /*7170*/  FSETP.GE.FTZ.AND P4, PT, R219, RZ, PT ;  /* 0x000000ffdb00720b */ /* 0x000fe20003f96000 */
[----:B------:R-:W-:Y:S01]  /*7180*/  FMUL.FTZ R164, R164, R55 ;  /* 0x00000037a4a47220 */ /* 0x000fe20000410000 */
[----:B------:R-:W-:Y:S01]  /*7190*/  FSETP.GE.FTZ.AND P3, PT, R218, RZ, PT ;  /* 0x000000ffda00720b */ /* 0x000fe20003f76000 */
[----:B------:R-:W-:Y:S01]  /*71a0*/  FMUL.FTZ R105, R110, R105 ;  /* 0x000000696e697220 */ /* 0x000fe20000410000 */
[----:B------:R-:W-:Y:S01]  /*71b0*/  FSETP.GE.FTZ.AND P1, PT, R215, RZ, PT ;  /* 0x000000ffd700720b */ /* 0x000fe20003f36000 */
[----:B------:R-:W-:Y:S01]  /*71c0*/  IMAD.MOV.U32 R52, RZ, RZ, R233 ;  /* 0x000000ffff347224 */ /* 0x000fe200078e00e9 */
[-C--:B------:R-:W-:Y:S01]  /*71d0*/  FSEL R6, R6, R0.reuse, P2 ;  /* 0x0000000006067208 */ /* 0x080fe20001000000 */
[----:B------:R-:W-:Y:S01]  /*71e0*/  IMAD.MOV.U32 R53, RZ, RZ, R232 ;  /* 0x000000ffff357224 */ /* 0x000fe200078e00e8 */
[----:B------:R-:W-:Y:S02]  /*71f0*/  FSETP.GE.FTZ.AND P2, PT, R209, RZ, PT ;  /* 0x000000ffd100720b */ /* 0x000fe40003f56000 */
[----:B------:R-:W-:Y:S01]  /*7200*/  FSEL R8, R8, R0, P4 ;  /* 0x0000000008087208 */ /* 0x000fe20002000000 */
[----:B------:R-:W-:Y:S01]  /*7210*/  FMUL.FTZ R6, R217, R6 ;  /* 0x00000006d9067220 */ /* 0x000fe20000410000 */
[-C--:B------:R-:W-:Y:S02]  /*7220*/  FSEL R7, R7, R0.reuse, P3 ;  /* 0x0000000007077208 */ /* 0x080fe40001800000 */
[----:B------:R-:W-:Y:S01]  /*7230*/  FSEL R5, R5, R0, P1 ;  /* 0x0000000005057208 */ /* 0x000fe20000800000 */
[----:B------:R-:W-:Y:S01]  /*7240*/  FMUL.FTZ R8, R219, R8 ;  /* 0x00000008db087220 */ /* 0x000fe20000410000 */
[----:B------:R-:W-:Y:S01]  /*7250*/  FSEL R26, R26, R0, P2 ;  /* 0x000000001a1a7208 */ /* 0x000fe20001000000 */
[----:B------:R-:W-:Y:S01]  /*7260*/  FMUL.FTZ R7, R218, R7 ;  /* 0x00000007da077220 */ /* 0x000fe20000410000 */
[----:B------:R-:W-:Y:S01]  /*7270*/  FSETP.GE.FTZ.AND P2, PT, R205, RZ, PT ;  /* 0x000000ffcd00720b */ /* 0x000fe20003f56000 */
[----:B------:R-:W-:Y:S01]  /*7280*/  FMUL.FTZ R5, R215, R5 ;  /* 0x00000005d7057220 */ /* 0x000fe20000410000 */
[----:B------:R-:W-:Y:S01]  /*7290*/  F2FP.F16.F32.PACK_AB R16, R16, R9 ;  /* 0x000000091010723e */ /* 0x000fe200000000ff */
[----:B------:R-:W-:Y:S01]  /*72a0*/  FMUL.FTZ R26, R209, R26 ;  /* 0x0000001ad11a7220 */ /* 0x000fe20000410000 */
[----:B------:R-:W-:Y:S02]  /*72b0*/  FSEL R30, R30, R0, P2 ;  /* 0x000000001e1e7208 */ /* 0x000fe40001000000 */
[----:B------:R-:W-:Y:S02]  /*72c0*/  FSETP.GE.FTZ.AND P2, PT, R198, RZ, PT ;  /* 0x000000ffc600720b */ /* 0x000fe40003f56000 */
[----:B------:R-:W-:Y:S01]  /*72d0*/  F2FP.F16.F32.PACK_AB R10, R7, R8 ;  /* 0x00000008070a723e */ /* 0x000fe200000000ff */
[----:B------:R-:W-:Y:S01]  /*72e0*/  FMUL.FTZ R30, R205, R30 ;  /* 0x0000001ecd1e7220 */ /* 0x000fe20000410000 */
[----:B------:R-:W-:Y:S01]  /*72f0*/  FSETP.GE.FTZ.AND P1, PT, R208, RZ, PT ;  /* 0x000000ffd000720b */ /* 0x000fe20003f36000 */
[----:B------:R-:W-:Y:S01]  /*7300*/  FADD.FTZ R7, -R0, R47 ;  /* 0x0000002f00077221 */ /* 0x000fe20000010100 */
[----:B------:R-:W-:Y:S01]  /*7310*/  F2FP.F16.F32.PACK_AB R9, R5, R6 ;  /* 0x000000060509723e */ /* 0x000fe200000000ff */
[----:B------:R-:W-:Y:S01]  /*7320*/  STS [R221+0xa400], R10 ;  /* 0x00a4000add007388 */ /* 0x000fe20000000800 */
[-C--:B------:R-:W-:Y:S01]  /*7330*/  FSEL R42, R42, R0.reuse, P2 ;  /* 0x000000002a2a7208 */ /* 0x080fe20001000000 */
[----:B------:R-:W-:Y:S01]  /*7340*/  FADD.FTZ R6, -R0, R46 ;  /* 0x0000002e00067221 */ /* 0x000fe20000010100 */
[----:B------:R-:W-:Y:S01]  /*7350*/  FSETP.GE.FTZ.AND P2, PT, R195, RZ, PT ;  /* 0x000000ffc300720b */ /* 0x000fe20003f56000 */
[----:B------:R-:W-:Y:S01]  /*7360*/  STS [R223+0xa000], R22 ;  /* 0x00a00016df007388 */ /* 0x000fe20000000800 */
[----:B------:R-:W-:Y:S01]  /*7370*/  FSEL R27, R27, R0, P1 ;  /* 0x000000001b1b7208 */ /* 0x000fe20000800000 */
[----:B------:R-:W-:Y:S01]  /*7380*/  FMUL.FTZ R42, R198, R42 ;  /* 0x0000002ac62a7220 */ /* 0x000fe20000410000 */
[----:B------:R-:W-:Y:S01]  /*7390*/  FSETP.GE.FTZ.AND P1, PT, R204, RZ, PT ;  /* 0x000000ffcc00720b */ /* 0x000fe20003f36000 */
[----:B------:R-:W-:Y:S01]  /*73a0*/  STS [R223+0xa400], R9 ;  /* 0x00a40009df007388 */ /* 0x000fe20000000800 */
[-C--:B------:R-:W-:Y:S01]  /*73b0*/  FSEL R6, R6, R0.reuse, P2 ;  /* 0x0000000006067208 */ /* 0x080fe20001000000 */
[----:B------:R-:W-:Y:S01]  /*73c0*/  FMUL.FTZ R8, R208, R27 ;  /* 0x0000001bd0087220 */ /* 0x000fe20000410000 */
[----:B------:R-:W-:Y:S01]  /*73d0*/  FSEL R31, R31, R0, P1 ;  /* 0x000000001f1f7208 */ /* 0x000fe20000800000 */
[----:B------:R-:W-:Y:S01]  /*73e0*/  STS [R227+0x8000], R184 ;  /* 0x008000b8e3007388 */ /* 0x000fe20000000800 */
[----:B------:R-:W-:Y:S01]  /*73f0*/  FSETP.GE.FTZ.AND P4, PT, R183, RZ, PT ;  /* 0x000000ffb700720b */ /* 0x000fe20003f96000 */
[----:B------:R-:W-:Y:S01]  /*7400*/  FMUL.FTZ R20, R195, R6 ;  /* 0x00000006c3147220 */ /* 0x000fe20000410000 */
[----:B------:R-:W-:Y:S01]  /*7410*/  F2FP.F16.F32.PACK_AB R8, R8, R26 ;  /* 0x0000001a0808723e */ /* 0x000fe200000000ff */
[----:B------:R-:W-:Y:S01]  /*7420*/  STS [R227+0x8400], R33 ;  /* 0x00840021e3007388 */ /* 0x000fe20000000800 */
[----:B------:R-:W-:Y:S01]  /*7430*/  FSEL R6, R58, R0, P4 ;  /* 0x000000003a067208 */ /* 0x000fe20002000000 */
[----:B------:R-:W-:Y:S01]  /*7440*/  FMUL.FTZ R31, R204, R31 ;  /* 0x0000001fcc1f7220 */ /* 0x000fe20000410000 */
[----:B------:R-:W-:Y:S01]  /*7450*/  F2FP.F16.F32.PACK_AB R168, R168, R169 ;  /* 0x000000a9a8a8723e */ /* 0x000fe200000000ff */
[----:B------:R-:W-:Y:S01]  /*7460*/  STS [R226+0x8000], R36 ;  /* 0x00800024e2007388 */ /* 0x000fe20000000800 */
[----:B------:R-:W-:Y:S01]  /*7470*/  F2FP.F16.F32.PACK_AB R164, R164, R165 ;  /* 0x000000a5a4a4723e */ /* 0x000fe200000000ff */
[----:B------:R-:W-:Y:S01]  /*7480*/  FMUL.FTZ R15, R183, R6 ;  /* 0x00000006b70f7220 */ /* 0x000fe20000410000 */
[----:B------:R-:W-:Y:S01]  /*7490*/  F2FP.F16.F32.PACK_AB R6, R31, R30 ;  /* 0x0000001e1f06723e */ /* 0x000fe200000000ff */
[----:B------:R-:W-:Y:S01]  /*74a0*/  STS [R226+0x8400], R32 ;  /* 0x00840020e2007388 */ /* 0x000fe20000000800 */
[----:B------:R-:W-:Y:S01]  /*74b0*/  FSETP.GE.FTZ.AND P1, PT, R196, RZ, PT ;  /* 0x000000ffc400720b */ /* 0x000fe20003f36000 */
[----:B------:R-:W-:Y:S01]  /*74c0*/  FADD.FTZ R5, -R0, R59 ;  /* 0x0000003b00057221 */ /* 0x000fe20000010100 */
[----:B------:R-:W-:Y:S01]  /*74d0*/  F2FP.F16.F32.PACK_AB R64, R106, R64 ;  /* 0x000000406a40723e */ /* 0x000fe200000000ff */
[----:B------:R-:W-:Y:S01]  /*74e0*/  STS [R227+0xa000], R21 ;  /* 0x00a00015e3007388 */ /* 0x000fe20000000800 */
[-C--:B------:R-:W-:Y:S02]  /*74f0*/  FSEL R43, R43, R0.reuse, P1 ;  /* 0x000000002b2b7208 */ /* 0x080fe40000800000 */
[----:B------:R-:W-:Y:S01]  /*7500*/  FSETP.GE.FTZ.AND P5, PT, R194, RZ, PT ;  /* 0x000000ffc200720b */ /* 0x000fe20003fb6000 */
[----:B------:R-:W-:Y:S01]  /*7510*/  STS [R227+0xa400], R8 ;  /* 0x00a40008e3007388 */ /* 0x000fe20000000800 */
[----:B------:R-:W-:Y:S01]  /*7520*/  FSETP.GE.FTZ.AND P3, PT, R178, RZ, PT ;  /* 0x000000ffb200720b */ /* 0x000fe20003f76000 */
[----:B------:R-:W-:Y:S01]  /*7530*/  FMUL.FTZ R43, R196, R43 ;  /* 0x0000002bc42b7220 */ /* 0x000fe20000410000 */
[-C--:B------:R-:W-:Y:S01]  /*7540*/  FSEL R7, R7, R0.reuse, P5 ;  /* 0x0000000007077208 */ /* 0x080fe20002800000 */
[----:B------:R-:W-:Y:S01]  /*7550*/  STS [R226+0xa000], R17 ;  /* 0x00a00011e2007388 */ /* 0x000fe20000000800 */
[-C--:B------:R-:W-:Y:S02]  /*7560*/  FSEL R5, R5, R0.reuse, P3 ;  /* 0x0000000005057208 */ /* 0x080fe40001800000 */
[----:B------:R-:W-:Y:S01]  /*7570*/  FSETP.GE.FTZ.AND P2, PT, R173, RZ, PT ;  /* 0x000000ffad00720b */ /* 0x000fe20003f56000 */
[----:B------:R-:W-:Y:S01]  /*7580*/  STS [R226+0xa400], R6 ;  /* 0x00a40006e2007388 */ /* 0x000fe20000000800 */
[----:B------:R-:W-:Y:S01]  /*7590*/  FSETP.GE.FTZ.AND P1, PT, R111, RZ, PT ;  /* 0x000000ff6f00720b */ /* 0x000fe20003f36000 */
[----:B------:R-:W-:Y:S01]  /*75a0*/  FMUL.FTZ R19, R194, R7 ;  /* 0x00000007c2137220 */ /* 0x000fe20000410000 */
[----:B------:R-:W-:Y:S01]  /*75b0*/  FSEL R4, R4, R0, P2 ;  /* 0x0000000004047208 */ /* 0x000fe20001000000 */
[----:B------:R-:W-:Y:S01]  /*75c0*/  STS [R220+0x8000], R175 ;  /* 0x008000afdc007388 */ /* 0x000fe20000000800 */
[----:B------:R-:W-:Y:S01]  /*75d0*/  FMUL.FTZ R14, R178, R5 ;  /* 0x00000005b20e7220 */ /* 0x000fe20000410000 */
[----:B------:R-:W-:Y:S02]  /*75e0*/  F2FP.F16.F32.PACK_AB R5, R43, R42 ;  /* 0x0000002a2b05723e */ /* 0x000fe400000000ff */
[----:B------:R-:W-:Y:S01]  /*75f0*/  STS [R220+0x8400], R23 ;  /* 0x00840017dc007388 */ /* 0x000fe20000000800 */
[----:B------:R-:W-:Y:S01]  /*7600*/  FMUL.FTZ R11, R173, R4 ;  /* 0x00000004ad0b7220 */ /* 0x000fe20000410000 */
[----:B------:R-:W-:Y:S02]  /*7610*/  F2FP.F16.F32.PACK_AB R4, R19, R20 ;  /* 0x000000141304723e */ /* 0x000fe400000000ff */
[----:B------:R-:W-:Y:S01]  /*7620*/  STS [R222+0x8000], R170 ;  /* 0x008000aade007388 */ /* 0x000fe20000000800 */
[----:B------:R-:W-:Y:S01]  /*7630*/  F2FP.F16.F32.PACK_AB R105, R105, R112 ;  /* 0x000000706969723e */ /* 0x000fe200000000ff */
[----:B------:R-:W-:Y:S02]  /*7640*/  @P1 FADD.FTZ R0, -R0, R63 ;  /* 0x0000003f00001221 */ /* 0x000fe40000010100 */
[----:B------:R-:W-:Y:S02]  /*7650*/  STS [R222+0x8400], R168 ;  /* 0x008400a8de007388 */ /* 0x000fe40000000800 */
        /* <DEDUP_REMOVED lines=78> */
[----:B------:R-:W-:Y:S01]  /*7b40*/  LEA.HI R5, R5, R24, RZ, 0x2 ;  /* 0x0000001805057211 */ /* 0x000fe200078f10ff */
[----:B------:R-:W-:Y:S05]  /*7b50*/  IMAD.SHL.U32 R4, R4, 0x40, RZ ;  /* 0x0000004004047824 */ /* 0x000fea00078e00ff */
[----:B------:R-:W-:Y:S02]  /*7b60*/  LEA.HI R5, R5, R235, RZ, 0x1 ;  /* 0x000000eb05057211 */ /* 0x000fe400078f08ff */
[----:B------:R-:W-:Y:S02]  /*7b70*/  LOP3.LUT R4, R4, 0xc0, RZ, 0xc0, !PT ;  /* 0x000000c004047812 */ /* 0x000fe400078ec0ff */
[----:B------:R-:W-:Y:S02]  /*7b80*/  LOP3.LUT R5, R5, 0x7fffffe, RZ, 0xc0, !PT ;  /* 0x07fffffe05057812 */ /* 0x000fe400078ec0ff */
[----:B------:R-:W-:Y:S02]  /*7b90*/  LOP3.LUT R6, R4, 0x18, R244, 0xf8, !PT ;  /* 0x0000001804067812 */ /* 0x000fe400078ef8f4 */
[----:B------:R-:W-:Y:S01]  /*7ba0*/  SHF.R.U32.HI R4, RZ, 0x3, R4 ;  /* 0x00000003ff047819 */ /* 0x000fe20000011604 */
[----:B------:R-:W-:Y:S03]  /*7bb0*/  IMAD.IADD R5, R235, 0x1, -R5 ;  /* 0x00000001eb057824 */ /* 0x000fe600078e0a05 */
[----:B------:R-:W-:Y:S01]  /*7bc0*/  LOP3.LUT R4, R6, R4, RZ, 0x3c, !PT ;  /* 0x0000000406047212 */ /* 0x000fe200078e3cff */
[----:B------:R-:W-:Y:S04]  /*7bd0*/  IMAD R5, R247, 0x8, R5 ;  /* 0x00000008f7057824 */ /* 0x000fe800078e0205 */
[----:B------:R-:W-:Y:S05]  /*7be0*/  IMAD.U32 R4, R5, 0x20, R4 ;  /* 0x0000002005047824 */ /* 0x000fea00078e0004 */
[----:B------:R-:W-:Y:S01]  /*7bf0*/  LEA R59, R4, UR4, 0x1 ;  /* 0x00000004043b7c11 */ /* 0x000fe2000f8e08ff */
[----:B------:R-:W-:Y:S06]  /*7c00*/  @!P0 BRA `(.L_x_275) ;  /* 0x00000000003c8947 */ /* 0x000fec0003800000 */
        /* <DEDUP_REMOVED lines=15> */
.L_x_275:
[----:B------:R-:W-:Y:S01]  /*7d00*/  LDSM.16.M88.4 R16, [R150] ;  /* 0x000000009610783b */ /* 0x000fe20000000200 */
[----:B------:R-:W-:Y:S01]  /*7d10*/  IMAD.U32 R58, RZ, RZ, UR27 ;  /* 0x0000001bff3a7e24 */ /* 0x000fe2000f8e00ff */
[----:B------:R-:W-:Y:S01]  /*7d20*/  ULOP3.LUT UR5, UR11, 0x1, URZ, 0xc0, !UPT ;  /* 0x000000010b057892 */ /* 0x000fe2000f8ec03f */
[----:B------:R-:W-:Y:S01]  /*7d30*/  IMAD.U32 R57, RZ, RZ, UR26 ;  /* 0x0000001aff397e24 */ /* 0x000fe2000f8e00ff */
[----:B------:R-:W1:Y:S01]  /*7d40*/  LDSM.16.MT88.4 R20, [R0+0x6000] ;  /* 0x006000000014783b */ /* 0x000e620000004200 */
[----:B------:R-:W-:Y:S01]  /*7d50*/  IMAD.U32 R56, RZ, RZ, UR25 ;  /* 0x00000019ff387e24 */ /* 0x000fe2000f8e00ff */
[----:B------:R-:W-:Y:S01]  /*7d60*/  UISETP.NE.U32.AND UP1, UPT, UR5, 0x1, UPT ;  /* 0x000000010500788c */ /* 0x000fe2000bf25070 */
[----:B------:R-:W-:Y:S01]  /*7d70*/  IMAD.U32 R55, RZ, RZ, UR24 ;  /* 0x00000018ff377e24 */ /* 0x000fe2000f8e00ff */
[----:B------:R-:W2:Y:S01]  /*7d80*/  LDSM.16.M88.4 R12, [R150+0x2000] ;  /* 0x00200000960c783b */ /* 0x000ea20000000200 */
[----:B------:R-:W-:Y:S01]  /*7d90*/  IMAD.U32 R54, RZ, RZ, UR23 ;  /* 0x00000017ff367e24 */ /* 0x000fe2000f8e00ff */
[----:B------:R-:W-:Y:S02]  /*7da0*/  @UP3 UIADD3 UR7, UP2, UR16, -0x200, URZ ;  /* 0xfffffe0010073890 */ /* 0x000fe4000ff5e03f */
[----:B------:R-:W-:Y:S01]  /*7db0*/  LDSM.16.M88.4 R24, [R157] ;  /* 0x000000009d18783b */ /* 0x000fe20000000200 */
[----:B------:R-:W-:Y:S02]  /*7dc0*/  UIADD3 UR10, UR11, -0x1, URZ ;  /* 0xffffffff0b0a7890 */ /* 0x000fe4000fffe03f */
[----:B------:R-:W-:Y:S01]  /*7dd0*/  @UP3 UIADD3.X UR5, UR17, -0x1, URZ, UP2, !UPT ;  /* 0xffffffff11053890 */ /* 0x000fe200097fe43f */
        /* <DEDUP_REMOVED lines=47> */
[----:B------:R-:W-:Y:S01]  /*80d0*/  IMAD.U32 R42, RZ, RZ, UR31 ;  /* 0x0000001fff2a7e24 */ /* 0x000fe2000f8e00ff */
[----:B------:R-:W-:Y:S03]  /*80e0*/  MOV R38, UR29 ;  /* 0x0000001d00267c02 */ /* 0x000fe60008000f00 */
[----:B------:R-:W-:Y:S01]  /*80f0*/  IMAD.U32 R36, RZ, RZ, UR28 ;  /* 0x0000001cff247e24 */ /* 0x000fe2000f8e00ff */
[C---:B---3--:R-:W-:Y:S06]  /*8100*/  HMMA.16816.F32 R8, R44.reuse, R48, R8 ;  /* 0x000000302c08723c */ /* 0x048fec0000001808 */
[-C--:B------:R-:W-:Y:S01]  /*8110*/  HMMA.16816.F32 R12, R44, R50.reuse, R12 ;  /* 0x000000322c0c723c */ /* 0x080fe2000000180c */
[----:B------:R-:W-:Y:S05]  /*8120*/  IMAD.U32 R48, RZ, RZ, UR34 ;  /* 0x00000022ff307e24 */ /* 0x000fea000f8e00ff */
[----:B------:R-:W-:Y:S01]  /*8130*/  HMMA.16816.F32 R16, R20, R50, R16 ;  /* 0x000000321410723c */ /* 0x000fe20000001810 */
[----:B------:R-:W-:Y:S04]  /*8140*/  IMAD.U32 R46, RZ, RZ, UR33 ;  /* 0x00000021ff2e7e24 */ /* 0x000fe8000f8e00ff */
[----:B------:R-:W-:Y:S01]  /*8150*/  IMAD.U32 R44, RZ, RZ, UR32 ;  /* 0x00000020ff2c7e24 */ /* 0x000fe2000f8e00ff */
[-C--:B------:R-:W-:Y:S01]  /*8160*/  HMMA.16816.F32 R4, R24, R28.reuse, R4 ;  /* 0x0000001c1804723c */ /* 0x080fe20000001804 */
[----:B------:R-:W-:Y:S04]  /*8170*/  IMAD.U32 R21, RZ, RZ, UR20 ;  /* 0x00000014ff157e24 */ /* 0x000fe8000f8e00ff */
[----:B------:R-:W-:Y:S01]  /*8180*/  @P0 VIADD R20, R242, 0xffffff80 ;  /* 0xffffff80f2140836 */ /* 0x000fe20000000000 */
[C---:B-1----:R-:W-:Y:S01]  /*8190*/  HMMA.16816.F32 R8, R32.reuse, R28, R8 ;  /* 0x0000001c2008723c */ /* 0x042fe20000001808 */
[----:B------:R-:W-:Y:S04]  /*81a0*/  IMAD.U32 R50, RZ, RZ, UR35 ;  /* 0x00000023ff327e24 */ /* 0x000fe8000f8e00ff */
[----:B------:R-:W-:Y:S01]  /*81b0*/  LEA R233, P1, R21, R52, 0x2 ;  /* 0x0000003415e97211 */ /* 0x000fe200078210ff */
[-C--:B------:R-:W-:Y:S01]  /*81c0*/  HMMA.16816.F32 R12, R32, R30.reuse, R12 ;  /* 0x0000001e200c723c */ /* 0x080fe2000000180c */
[----:B------:R-:W-:Y:S01]  /*81d0*/  IMAD.U32 R22, RZ, RZ, UR34 ;  /* 0x00000022ff167e24 */ /* 0x000fe2000f8e00ff */
[----:B------:R-:W-:Y:S03]  /*81e0*/  MOV R52, UR21 ;  /* 0x0000001500347c02 */ /* 0x000fe60008000f00 */
[----:B------:R-:W-:Y:S01]  /*81f0*/  @P0 IMAD.WIDE R20, R20, R251, UR16 ;  /* 0x0000001014140e25 */ /* 0x000fe2000f8e02fb */
[----:B------:R-:W-:Y:S01]  /*8200*/  HMMA.16816.F32 R16, R24, R30, R16 ;  /* 0x0000001e1810723c */ /* 0x000fe20000001810 */
[----:B------:R-:W-:Y:S01]  /*8210*/  @UP3 UMOV UR16, UR7 ;  /* 0x0000000700103c82 */ /* 0x000fe20008000000 */
[----:B------:R-:W-:Y:S01]  /*8220*/  MOV R33, UR21 ;  /* 0x0000001500217c02 */ /* 0x000fe20008000f00 */
[----:B------:R-:W-:Y:S01]  /*8230*/  @UP3 UMOV UR17, UR5 ;  /* 0x0000000500113c82 */ /* 0x000fe20008000000 */
[----:B------:R-:W5:Y:S01]  /*8240*/  @P0 LDG.E R238, desc[UR14][R20.64] ;  /* 0x0000000e14ee0981 */ /* 0x000f62000c1e1900 */
[----:B------:R-:W-:Y:S01]  /*8250*/  LEA.HI.X.SX32 R232, R0, R53, 0x2, P1 ;  /* 0x0000003500e87211 */ /* 0x000fe200008f16ff */
[----:B------:R-:W-:Y:S01]  /*8260*/  IMAD.U32 R0, RZ, RZ, UR35 ;  /* 0x00000023ff007e24 */ /* 0x000fe2000f8e00ff */
[----:B------:R-:W-:Y:S01]  /*8270*/  MOV R30, UR25 ;  /* 0x00000019001e7c02 */ /* 0x000fe20008000f00 */
        /* <DEDUP_REMOVED lines=132> */
[----:B------:R-:W-:-:S05]  /*8ac0*/  UISETP.NE.AND UP0, UPT, UR38, -0x1, UPT ;  /* 0xffffffff2600788c */ /* 0x000fca000bf05270 */
[----:B------:R-:W-:Y:S01]  /*8ad0*/  ULDC UR5, c[0x0][0x390] ;  /* 0x0000e40000057ab9 */ /* 0x000fe20000000800 */
[----:B------:R-:W-:Y:S01]  /*8ae0*/  ULDC UR7, c[0x0][0x38c] ;  /* 0x0000e30000077ab9 */ /* 0x000fe20000000800 */
        /* <DEDUP_REMOVED lines=37> */
[----:B------:R1:W-:Y:S01]  /*8d40*/  STS [R249], R17 ;  /* 0x00000011f9007388 */ /* 0x0003e20000000800 */
[----:B------:R-:W-:Y:S01]  /*8d50*/  F2FP.F16.F32.PACK_AB R14, R14, R90 ;  /* 0x0000005a0e0e723e */ /* 0x000fe200000000ff */
[----:B------:R-:W-:Y:S01]  /*8d60*/  @UP0 UIADD3 UR5, UR37, UR38, URZ ;  /* 0x0000002625050290 */ /* 0x000fe2000fffe03f */
[----:B------:R-:W-:Y:S01]  /*8d70*/  F2FP.F16.F32.PACK_AB R11, R11, R92 ;  /* 0x0000005c0b0b723e */ /* 0x000fe200000000ff */
[----:B------:R1:W-:Y:S01]  /*8d80*/  STS [R249+0x200], R16 ;  /* 0x00020010f9007388 */ /* 0x0003e20000000800 */
[----:B------:R-:W-:Y:S01]  /*8d90*/  F2FP.F16.F32.PACK_AB R10, R10, R94 ;  /* 0x0000005e0a0a723e */ /* 0x000fe200000000ff */
[----:B------:R-:W-:Y:S01]  /*8da0*/  @UP0 ULDC.64 UR8, c[0x0][0x450] ;  /* 0x0001140000080ab9 */ /* 0x000fe20000000a00 */
[----:B------:R-:W-:Y:S01]  /*8db0*/  F2FP.F16.F32.PACK_AB R9, R9, R68 ;  /* 0x000000440909723e */ /* 0x000fe200000000ff */
[----:B------:R1:W-:Y:S01]  /*8dc0*/  STS [R250], R13 ;  /* 0x0000000dfa007388 */ /* 0x0003e20000000800 */
[----:B------:R-:W-:Y:S01]  /*8dd0*/  F2FP.F16.F32.PACK_AB R8, R8, R70 ;  /* 0x000000460808723e */ /* 0x000fe200000000ff */
[----:B------:R-:W-:Y:S01]  /*8de0*/  @UP0 UIMAD.WIDE.U32 UR10, UR5, UR8, URZ ;  /* 0x00000008050a02a5 */ /* 0x000fe2000f8e003f */
[----:B------:R-:W-:Y:S01]  /*8df0*/  F2FP.F16.F32.PACK_AB R5, R5, R80 ;  /* 0x000000500505723e */ /* 0x000fe200000000ff */
[----:B------:R1:W-:Y:S01]  /*8e00*/  STS [R250+0x200], R12 ;  /* 0x0002000cfa007388 */ /* 0x0003e20000000800 */
        /* <DEDUP_REMOVED lines=35> */
.L_x_277:
        /* <DEDUP_REMOVED lines=19> */
.L_x_278:
[----:B------:R-:W-:Y:S01]  /*9170*/  BAR.SYNC.DEFER_BLOCKING 0x0 ;  /* 0x0000000000007b1d */ /* 0x000fe20000010000 */
[----:B------:R-:W-:Y:S01]  /*9180*/  USHF.R.S32.HI UR7, URZ, 0x1f, UR5 ;  /* 0x0000001f3f077899 */ /* 0x000fe20008011405 */
[--C-:B-1----:R-:W-:Y:S01]  /*9190*/  SHF.R.S32.HI R5, RZ, 0x1f, R244.reuse ;  /* 0x0000001fff057819 */ /* 0x102fe200000114f4 */
[----:B------:R-:W-:Y:S01]  /*91a0*/  IMAD.U32 R0, RZ, RZ, UR8 ;  /* 0x00000008ff007e24 */ /* 0x000fe2000f8e00ff */
[----:B------:R-:W-:Y:S01]  /*91b0*/  UIMAD UR6, UR36, -0x80, UR6 ;  /* 0xffffff80240678a4 */ /* 0x000fe2000f8e0206 */
[----:B------:R-:W-:Y:S01]  /*91c0*/  IMAD.MOV.U32 R4, RZ, RZ, R244 ;  /* 0x000000ffff047224 */ /* 0x000fe200078e00f4 */
[----:B------:R-:W-:Y:S01]  /*91d0*/  UIMAD UR13, UR7, UR8, URZ ;  /* 0x00000008070d72a4 */ /* 0x000fe2000f8e023f */
[C---:B------:R-:W-:Y:S01]  /*91e0*/  IADD3 R3, R235.reuse, 0x40, RZ ;  /* 0x00000040eb037810 */ /* 0x040fe20007ffe0ff */
[----:B------:R-:W-:Y:S01]  /*91f0*/  USHF.R.S32.HI UR21, URZ, 0x1f, UR55 ;  /* 0x0000001f3f157899 */ /* 0x000fe20008011437 */
[----:B------:R-:W-:Y:S01]  /*9200*/  IMAD.WIDE.U32 R6, R0, UR5, R4 ;  /* 0x0000000500067c25 */ /* 0x000fe2000f8e0004 */
[----:B------:R-:W-:Y:S01]  /*9210*/  UIMAD UR13, UR5, UR9, UR13 ;  /* 0x00000009050d72a4 */ /* 0x000fe2000f8e020d */
[----:B------:R-:W-:Y:S01]  /*9220*/  ISETP.GE.AND P2, PT, R235, UR6, PT ;  /* 0x00000006eb007c0c */ /* 0x000fe2000bf46270 */
[----:B------:R-:W-:Y:S01]  /*9230*/  ULDC.64 UR16, c[0x0][0x468] ;  /* 0x00011a0000107ab9 */ /* 0x000fe20000000a00 */
[----:B------:R-:W-:Y:S01]  /*9240*/  ISETP.GE.AND P1, PT, R3, UR6, PT ;  /* 0x0000000603007c0c */ /* 0x000fe2000bf26270 */
[----:B------:R-:W-:Y:S01]  /*9250*/  BSSY B0, `(.L_x_279) ;  /* 0x0000018000007945 */ /* 0x000fe20003800000 */
[----:B------:R-:W-:Y:S01]  /*9260*/  IADD3 R6, P0, R6, UR19, RZ ;  /* 0x0000001306067c10 */ /* 0x000fe2000ff1e0ff */
[----:B------:R-:W-:Y:S01]  /*9270*/  IMAD.U32 R0, RZ, RZ, UR13 ;  /* 0x0000000dff007e24 */ /* 0x000fe2000f8e00ff */
[----:B------:R-:W-:Y:S01]  /*9280*/  UIMAD UR13, UR21, UR16, URZ ;  /* 0x00000010150d72a4 */ /* 0x000fe2000f8e023f */
[----:B------:R-:W-:-:S03]  /*9290*/  SHF.R.S32.HI R24, RZ, 0x1f, R235 ;  /* 0x0000001fff187819 */ /* 0x000fc600000114eb */
[----:B------:R-:W-:Y:S01]  /*92a0*/  IADD3.X R7, R7, UR20, R0, P0, !PT ;  /* 0x0000001407077c10 */ /* 0x000fe200087fe400 */
[----:B------:R-:W-:Y:S01]  /*92b0*/  IMAD.U32 R0, RZ, RZ, UR16 ;  /* 0x00000010ff007e24 */ /* 0x000fe2000f8e00ff */
[----:B------:R-:W-:Y:S01]  /*92c0*/  UIMAD UR17, UR55, UR17, UR13 ;  /* 0x00000011371172a4 */ /* 0x000fe2000f8e020d */
[----:B------:R1:W2:Y:S02]  /*92d0*/  LDS.128 R16, [R59+0x7000] ;  /* 0x007000003b107984 */ /* 0x0002a40000000c00 */
[----:B------:R-:W-:Y:S02]  /*92e0*/  IMAD.WIDE.U32 R6, R0, UR55, R6 ;  /* 0x0000003700067c25 */ /* 0x000fe4000f8e0006 */
[----:B------:R1:W3:Y:S03]  /*92f0*/  LDS.128 R20, [R59+0x9000] ;  /* 0x009000003b147984 */ /* 0x0002e60000000c00 */
[----:B------:R-:W-:Y:S01]  /*9300*/  IADD3 R3, R7, UR17, RZ ;  /* 0x0000001107037c10 */ /* 0x000fe2000fffe0ff */
[----:B------:R-:W-:Y:S06]  /*9310*/  @P2 BRA `(.L_x_280) ;  /* 0x00000000002c2947 */ /* 0x000fec0003800000 */
        /* <DEDUP_REMOVED lines=11> */
.L_x_280:
[----:B------:R-:W-:Y:S05]  /*93d0*/  BSYNC B0 ;  /* 0x0000000000007941 */ /* 0x000fea0003800000 */
.L_x_279:
        /* <DEDUP_REMOVED lines=13> */
.L_x_282:
[----:B------:R-:W-:Y:S05]  /*94b0*/  BSYNC B0 ;  /* 0x0000000000007941 */ /* 0x000fea0003800000 */
.L_x_281:
[----:B----4-:R4:W1:Y:S01]  /*94c0*/  LDS.128 R12, [R59+0x8000] ;  /* 0x008000003b0c7984 */ /* 0x0108620000000c00 */
        /* <DEDUP_REMOVED lines=15> */
[----:B----4-:R-:W-:Y:S06]  /*95c0*/  @P2 BRA `(.L_x_284) ;  /* 0x0000000000282947 */ /* 0x010fec0003800000 */
        /* <DEDUP_REMOVED lines=10> */
.L_x_284:
[----:B------:R-:W-:Y:S05]  /*9670*/  BSYNC B0 ;  /* 0x0000000000007941 */ /* 0x000fea0003800000 */
.L_x_283:
        /* <DEDUP_REMOVED lines=14> */
.L_x_273:
        /* <DEDUP_REMOVED lines=23> */
.L_x_286:
[----:B------:R-:W-:Y:S01]  /*98d0*/  @UP0 UIADD3 UR5, UR37, UR38, URZ ;  /* 0x0000002625050290 */ /* 0x000fe2000fffe03f */
[----:B------:R-:W-:Y:S01]  /*98e0*/  @UP0 ULDC.64 UR10, c[0x0][0x458] ;  /* 0x00011600000a0ab9 */ /* 0x000fe20000000a00 */
[----:B------:R-:W-:Y:S02]  /*98f0*/  USHF.R.S32.HI UR19, URZ, 0x1f, UR18 ;  /* 0x0000001f3f137899 */ /* 0x000fe40008011412 */
[----:B------:R-:W-:Y:S02]  /*9900*/  @UP0 UIMAD.WIDE.U32 UR12, UR5, UR10, URZ ;  /* 0x0000000a050c02a5 */ /* 0x000fe4000f8e003f */
[----:B------:R-:W-:-:S04]  /*9910*/  @UP0 UIMAD UR5, UR5, UR11, URZ ;  /* 0x0000000b050502a4 */ /* 0x000fc8000f8e023f */
[----:B------:R-:W-:-:S03]  /*9920*/  @UP0 UIADD3 UR16, UR13, UR5, URZ ;  /* 0x000000050d100290 */ /* 0x000fc6000fffe03f */
[----:B------:R-:W-:Y:S01]  /*9930*/  @UP0 UMOV UR5, UR12 ;  /* 0x0000000c00050c82 */ /* 0x000fe20008000000 */
[----:B------:R-:W-:Y:S08]  /*9940*/  @P0 BRA `(.L_x_287) ;  /* 0x0000000000340947 */ /* 0x000ff00003800000 */
        /* <DEDUP_REMOVED lines=11> */
[----:B------:R-:W-:-:S03]  /*9a00*/  UIADD3 UR16, UR13, UR5, URZ ;  /* 0x000000050d107290 */ /* 0x000fc6000fffe03f */
[----:B------:R-:W-:-:S09]  /*9a10*/  UMOV UR5, UR12 ;  /* 0x0000000c00057c82 */ /* 0x000fd20008000000 */
.L_x_287:
[----:B------:R-:W-:Y:S01]  /*9a20*/  UIMAD UR7, UR19, UR8, URZ ;  /* 0x00000008130772a4 */ /* 0x000fe2000f8e023f */
[----:B------:R-:W-:Y:S01]  /*9a30*/  IMAD.U32 R4, RZ, RZ, UR8 ;  /* 0x00000008ff047e24 */ /* 0x000fe2000f8e00ff */
[----:B------:R-:W-:Y:S01]  /*9a40*/  UIMAD UR6, UR36, -0x80, UR6 ;  /* 0xffffff80240678a4 */ /* 0x000fe2000f8e0206 */
[C---:B------:R-:W-:Y:S01]  /*9a50*/  IADD3 R3, R235.reuse, 0x40, RZ ;  /* 0x00000040eb037810 */ /* 0x040fe20007ffe0ff */
[----:B------:R-:W-:Y:S01]  /*9a60*/  UIMAD UR7, UR18, UR9, UR7 ;  /* 0x00000009120772a4 */ /* 0x000fe2000f8e0207 */
[----:B------:R-:W-:Y:S01]  /*9a70*/  IMAD.WIDE.U32 R4, R4, UR18, R244 ;  /* 0x0000001204047c25 */ /* 0x000fe2000f8e00f4 */
[----:B------:R-:W-:Y:S01]  /*9a80*/  USHF.R.S32.HI UR17, URZ, 0x1f, UR55 ;  /* 0x0000001f3f117899 */ /* 0x000fe20008011437 */
[----:B------:R-:W-:Y:S01]  /*9a90*/  BSSY B0, `(.L_x_288) ;  /* 0x0000018000007945 */ /* 0x000fe20003800000 */
[----:B------:R-:W-:Y:S01]  /*9aa0*/  ULDC.64 UR12, c[0x0][0x468] ;  /* 0x00011a00000c7ab9 */ /* 0x000fe20000000a00 */
[----:B------:R-:W-:Y:S01]  /*9ab0*/  ISETP.GE.AND P2, PT, R235, UR6, PT ;  /* 0x00000006eb007c0c */ /* 0x000fe2000bf46270 */
[----:B------:R-:W-:Y:S01]  /*9ac0*/  IMAD.U32 R0, RZ, RZ, UR7 ;  /* 0x00000007ff007e24 */ /* 0x000fe2000f8e00ff */
[----:B------:R-:W-:Y:S01]  /*9ad0*/  IADD3 R4, P0, R4, UR20, RZ ;  /* 0x0000001404047c10 */ /* 0x000fe2000ff1e0ff */
[----:B------:R-:W-:Y:S01]  /*9ae0*/  UIMAD UR7, UR17, UR12, URZ ;  /* 0x0000000c110772a4 */ /* 0x000fe2000f8e023f */
[----:B------:R-:W-:-:S02]  /*9af0*/  ISETP.GE.AND P1, PT, R3, UR6, PT ;  /* 0x0000000603007c0c */ /* 0x000fc4000bf26270 */
[----:B------:R-:W-:Y:S01]  /*9b00*/  IADD3.X R5, R5, UR21, R0, P0, !PT ;  /* 0x0000001505057c10 */ /* 0x000fe200087fe400 */
[----:B------:R-:W-:Y:S01]  /*9b10*/  IMAD.U32 R0, RZ, RZ, UR12 ;  /* 0x0000000cff007e24 */ /* 0x000fe2000f8e00ff */
[----:B------:R-:W-:Y:S01]  /*9b20*/  UIMAD UR13, UR55, UR13, UR7 ;  /* 0x0000000d370d72a4 */ /* 0x000fe2000f8e0207 */
[----:B------:R-:W-:Y:S02]  /*9b30*/  SHF.R.S32.HI R10, RZ, 0x1f, R235 ;  /* 0x0000001fff0a7819 */ /* 0x000fe400000114eb */
        /* <DEDUP_REMOVED lines=13> */
.L_x_289:
[----:B------:R-:W-:Y:S05]  /*9c10*/  BSYNC B0 ;  /* 0x0000000000007941 */ /* 0x000fea0003800000 */
.L_x_288:
        /* <DEDUP_REMOVED lines=14> */
.L_x_291:
[----:B------:R-:W-:Y:S05]  /*9d00*/  BSYNC B0 ;  /* 0x0000000000007941 */ /* 0x000fea0003800000 */
.L_x_290:
[----:B------:R-:W-:Y:S01]  /*9d10*/  UIMAD UR6, UR19, UR10, URZ ;  /* 0x0000000a130672a4 */ /* 0x000fe2000f8e023f */
[----:B--2---:R-:W-:Y:S01]  /*9d20*/  IMAD.U32 R4, RZ, RZ, UR10 ;  /* 0x0000000aff047e24 */ /* 0x004fe2000f8e00ff */
[----:B------:R-:W-:Y:S01]  /*9d30*/  USHF.R.S32.HI UR8, URZ, 0x1f, UR55 ;  /* 0x0000001f3f087899 */ /* 0x000fe20008011437 */
[----:B------:R-:W-:Y:S01]  /*9d40*/  BSSY B0, `(.L_x_292) ;  /* 0x0000017000007945 */ /* 0x000fe20003800000 */
[----:B------:R-:W-:Y:S01]  /*9d50*/  UIMAD UR6, UR18, UR11, UR6 ;  /* 0x0000000b120672a4 */ /* 0x000fe2000f8e0206 */
[----:B------:R-:W-:-:S05]  /*9d60*/  IMAD.WIDE.U32 R4, R4, UR18, R244 ;  /* 0x0000001204047c25 */ /* 0x000fca000f8e00f4 */
[----:B------:R-:W-:Y:S01]  /*9d70*/  IMAD.U32 R0, RZ, RZ, UR6 ;  /* 0x00000006ff007e24 */ /* 0x000fe2000f8e00ff */
[----:B------:R-:W-:Y:S01]  /*9d80*/  IADD3 R4, P0, R4, UR5, RZ ;  /* 0x0000000504047c10 */ /* 0x000fe2000ff1e0ff */
[----:B------:R-:W-:Y:S02]  /*9d90*/  ULDC.64 UR6, c[0x0][0x470] ;  /* 0x00011c0000067ab9 */ /* 0x000fe40000000a00 */
[----:B------:R-:W-:Y:S01]  /*9da0*/  UIMAD UR5, UR8, UR6, URZ ;  /* 0x00000006080572a4 */ /* 0x000fe2000f8e023f */
[----:B------:R-:W-:Y:S02]  /*9db0*/  IADD3.X R5, R5, UR16, R0, P0, !PT ;  /* 0x0000001005057c10 */ /* 0x000fe400087fe400 */
[----:B------:R-:W-:Y:S01]  /*9dc0*/  MOV R0, UR6 ;  /* 0x0000000600007c02 */ /* 0x000fe20008000f00 */
[----:B------:R-:W-:-:S04]  /*9dd0*/  UIMAD UR7, UR55, UR7, UR5 ;  /* 0x00000007370772a4 */ /* 0x000fc8000f8e0205 */
        /* <DEDUP_REMOVED lines=13> */
.L_x_293:
[----:B------:R-:W-:Y:S05]  /*9eb0*/  BSYNC B0 ;  /* 0x0000000000007941 */ /* 0x000fea0003800000 */
.L_x_292:
        /* <DEDUP_REMOVED lines=13> */
.L_x_285:
[----:B------:R-:W-:Y:S05]  /*9f90*/  BSYNC B1 ;  /* 0x0000000000017941 */ /* 0x000fea0003800000 */
.L_x_268:
[----:B------:R-:W-:Y:S02]  /*9fa0*/  ULDC UR5, c[0x0][0xc] ;  /* 0x0000030000057ab9 */ /* 0x000fe40000000800 */
[----:B------:R-:W-:-:S04]  /*9fb0*/  UIADD3 UR36, UR5, UR36, URZ ;  /* 0x0000002405247290 */ /* 0x000fc8000fffe03f */
[----:B------:R-:W-:-:S06]  /*9fc0*/  UISETP.GE.AND UP0, UPT, UR36, UR61, UPT ;  /* 0x0000003d2400728c */ /* 0x000fcc000bf06270 */
[----:B------:R-:W-:-:S13]  /*9fd0*/  PLOP3.LUT P0, PT, PT, PT, UP0, 0x80, 0x0 ;  /* 0x000000000000781c */ /* 0x000fda0003f0f008 */
[----:B------:R-:W-:Y:S05]  /*9fe0*/  @P0 BRA `(.L_x_294) ;  /* 0x0000000000040947 */ /* 0x000fea0003800000 */
[----:B------:R-:W-:Y:S05]  /*9ff0*/  BRA `(.L_x_295) ;  /* 0xffffff6800b87947 */ /* 0x000fea000383ffff */
.L_x_294:
[----:B------:R-:W-:Y:S05]  /*a000*/  EXIT ;  /* 0x000000000000794d */ /* 0x000fea0003800000 */
.L_x_296:
        /* <DEDUP_REMOVED lines=15> */
.L_x_1336:


//--------------------- .text._ZN5flash44flash_bwd_dq_dk_dv_loop_seqk_parallel_kernelI23Flash_bwd_kernel_traitsILi32ELi128ELi128ELi8ELi4ELi4ELi4ELb1ELb0EN7cutlass6half_tE19Flash_kernel_traitsILi32ELi128ELi128ELi8ES3_EELb0ELb0ELb0ELb0ELb0ELb1ELb1EEEvNS_16Flash_bwd_paramsE --------------------------
	.section	.text._ZN5flash44flash_bwd_dq_dk_dv_loop_seqk_parallel_kernelI23Flash_bwd_kernel_traitsILi32ELi128ELi128ELi8ELi4ELi4ELi4ELb1ELb0EN7cutlass6half_tE19Flash_kernel_traitsILi32ELi128ELi128ELi8ES3_EELb0ELb0ELb0ELb0ELb0ELb1ELb1EEEvNS_16Flash_bwd_paramsE,"ax",@progbits
	.align	128
        .global         _ZN5flash44flash_bwd_dq_dk_dv_loop_seqk_parallel_kernelI23Flash_bwd_kernel_traitsILi32ELi128ELi128ELi8ELi4ELi4ELi4ELb1ELb0EN7cutlass6half_tE19Flash_kernel_traitsILi32ELi128ELi128ELi8ES3_EELb0ELb0ELb0ELb0ELb0ELb1ELb1EEEvNS_16Flash_bwd_paramsE
        .type           _ZN5flash44flash_bwd_dq_dk_dv_loop_seqk_parallel_kernelI23Flash_bwd_kernel_traitsILi32ELi128ELi128ELi8ELi4ELi4ELi4ELb1ELb0EN7cutlass6half_tE19Flash_kernel_traitsILi32ELi128ELi128ELi8ES3_EELb0ELb0ELb0ELb0ELb0ELb1ELb1EEEvNS_16Flash_bwd_paramsE,@function
        .size           _ZN5flash44flash_bwd_dq_dk_dv_loop_seqk_parallel_kernelI23Flash_bwd_kernel_traitsILi32ELi128ELi128ELi8ELi4ELi4ELi4ELb1ELb0EN7cutlass6half_tE19Flash_kernel_traitsILi32ELi128ELi128ELi8ES3_EELb0ELb0ELb0ELb0ELb0ELb1ELb1EEEvNS_16Flash_bwd_paramsE,(.L_x_1337 - _ZN5flash44flash_bwd_dq_dk_dv_loop_seqk_parallel_kernelI23Flash_bwd_kernel_traitsILi32ELi128ELi128ELi8ELi4ELi4ELi4ELb1ELb0EN7cutlass6half_tE19Flash_kernel_traitsILi32ELi128ELi128ELi8ES3_EELb0ELb0ELb0ELb0ELb0ELb1ELb1EEEvNS_16Flash_bwd_paramsE)
        .other          _ZN5flash44flash_bwd_dq_dk_dv_loop_seqk_parallel_kernelI23Flash_bwd_kernel_traitsILi32ELi128ELi128ELi8ELi4ELi4ELi4ELb1ELb0EN7cutlass6half_tE19Flash_kernel_traitsILi32ELi128ELi128ELi8ES3_EELb0ELb0ELb0ELb0ELb0ELb1ELb1EEEvNS_16Flash_bwd_paramsE,@"STO_CUDA_ENTRY STV_DEFAULT"
_ZN5flash44flash_bwd_dq_dk_dv_loop_seqk_parallel_kernelI23Flash_bwd_kernel_traitsILi32ELi128ELi128ELi8ELi4ELi4ELi4ELb1ELb0EN7cutlass6half_tE19Flash_kernel_traitsILi32ELi128ELi128ELi8ES3_EELb0ELb0ELb0ELb0ELb0ELb1ELb1EEEvNS_16Flash_bwd_paramsE:
.text._ZN5flash44flash_bwd_dq_dk_dv_loop_seqk_parallel_kernelI23Flash_bwd_kernel_traitsILi32ELi128ELi128ELi8ELi4ELi4ELi4ELb1ELb0EN7cutlass6half_tE19Flash_kernel_traitsILi32ELi128ELi128ELi8ES3_EELb0ELb0ELb0ELb0ELb0ELb1ELb1EEEvNS_16Flash_bwd_paramsE:
[----:B------:R-:W1:Y:S08]  /*0000*/  LDC R1, c[0x0][0x28] ;  /* 0x00000a00ff017b82 */ /* 0x000e700000000800 */
[----:B------:R-:W2:Y:S01]  /*0010*/  S2UR UR33, SR_CTAID.X ;  /* 0x00000000002179c3 */ /* 0x000ea20000002500 */
[----:B------:R-:W-:Y:S01]  /*0020*/  ULDC UR4, c[0x0][0x2c8] ;  /* 0x0000b20000047ab9 */ /* 0x000fe20000000800 */
[----:B-1----:R-:W-:Y:S01]  /*0030*/  VIADD R1, R1, 0xffffff10 ;  /* 0xffffff1001017836 */ /* 0x002fe20000000000 */
[----:B------:R-:W-:-:S04]  /*0040*/  UIADD3 UR5, UR4, 0x7f, URZ ;  /* 0x0000007f04057890 */ /* 0x000fc8000fffe03f */
[----:B------:R-:W-:-:S04]  /*0050*/  USHF.R.S32.HI UR4, URZ, 0x1f, UR5 ;  /* 0x0000001f3f047899 */ /* 0x000fc80008011405 */
[----:B------:R-:W-:-:S04]  /*0060*/  ULEA.HI UR4, UR4, UR5, URZ, 0x7 ;  /* 0x0000000504047291 */ /* 0x000fc8000f8f383f */
[----:B------:R-:W-:-:S06]  /*0070*/  USHF.R.S32.HI UR6, URZ, 0x7, UR4 ;  /* 0x000000073f067899 */ /* 0x000fcc0008011404 */
[----:B------:R-:W-:Y:S01]  /*0080*/  MOV R0, UR6 ;  /* 0x0000000600007c02 */ /* 0x000fe20008000f00 */
[----:B--2---:R-:W-:-:S04]  /*0090*/  UISETP.GE.AND UP0, UPT, UR33, UR6, UPT ;  /* 0x000000062100728c */ /* 0x004fc8000bf06270 */
[----:B------:R1:W-:Y:S02]  /*00a0*/  STL [R1+0x64], R0 ;  /* 0x0000640001007387 */ /* 0x0003e40000100800 */
[----:B------:R-:W-:-:S13]  /*00b0*/  PLOP3.LUT P0, PT, PT, PT, UP0, 0x80, 0x0 ;  /* 0x000000000000781c */ /* 0x000fda0003f0f008 */
[----:B------:R-:W-:Y:S05]  /*00c0*/  @P0 EXIT ;  /* 0x000000000000094d */ /* 0x000fea0003800000 */
[----:B------:R-:W2:Y:S01]  /*00d0*/  S2R R21, SR_TID.X ;  /* 0x0000000000157919 */ /* 0x000ea20000002100 */
[----:B------:R-:W3:Y:S01]  /*00e0*/  S2UR UR4, SR_CgaCtaId ;  /* 0x00000000000479c3 */ /* 0x000ee20000008800 */
[----:B------:R-:W-:Y:S01]  /*00f0*/  UMOV UR5, 0x400 ;  /* 0x0000040000057882 */ /* 0x000fe20000000000 */
[----:B------:R-:W-:Y:S01]  /*0100*/  IMAD.MOV.U32 R237, RZ, RZ, -0x10 ;  /* 0xfffffff0ffed7424 */ /* 0x000fe200078e00ff */
[----:B------:R-:W-:Y:S01]  /*0110*/  ULDC.64 UR10, c[0x0][0x208] ;  /* 0x00008200000a7ab9 */ /* 0x000fe20000000a00 */
[----:B------:R-:W-:Y:S01]  /*0120*/  IMAD.MOV.U32 R155, RZ, RZ, 0x20 ;  /* 0x00000020ff9b7424 */ /* 0x000fe200078e00ff */
[----:B------:R-:W-:Y:S01]  /*0130*/  UMOV UR61, 0xffffe000 ;  /* 0xffffe000003d7882 */ /* 0x000fe20000000000 */
[----:B------:R-:W-:Y:S02]  /*0140*/  IMAD.MOV.U32 R152, RZ, RZ, 0x40 ;  /* 0x00000040ff987424 */ /* 0x000fe400078e00ff */
[----:B------:R-:W4:Y:S08]  /*0150*/  S2UR UR58, SR_CTAID.Z ;  /* 0x00000000003a79c3 */ /* 0x000f300000002700 */
[----:B------:R-:W5:Y:S01]  /*0160*/  S2UR UR45, SR_CTAID.Y ;  /* 0x00000000002d79c3 */ /* 0x000f620000002600 */
[----:B---3--:R-:W-:Y:S01]  /*0170*/  ULEA UR4, UR4, UR5, 0x18 ;  /* 0x0000000504047291 */ /* 0x008fe2000f8ec03f */
[----:B--2---:R-:W-:Y:S01]  /*0180*/  SHF.R.S32.HI R11, RZ, 0x1f, R21 ;  /* 0x0000001fff0b7819 */ /* 0x004fe20000011415 */
[----:B----4-:R-:W-:-:S03]  /*0190*/  USHF.R.S32.HI UR5, URZ, 0x1f, UR58 ;  /* 0x0000001f3f057899 */ /* 0x010fc6000801143a */
[CC--:B------:R-:W-:Y:S02]  /*01a0*/  LEA.HI R3, R11.reuse, R21.reuse, RZ, 0x2 ;  /* 0x000000150b037211 */ /* 0x0c0fe400078f10ff */
[----:B------:R-:W-:Y:S02]  /*01b0*/  LEA.HI R10, R11, R21, RZ, 0x5 ;  /* 0x000000150b0a7211 */ /* 0x000fe400078f28ff */
[--C-:B------:R-:W-:Y:S01]  /*01c0*/  SHF.R.S32.HI R4, RZ, 0x2, R3.reuse ;  /* 0x00000002ff047819 */ /* 0x100fe20000011403 */
[----:B-----5:R-:W-:Y:S01]  /*01d0*/  USHF.L.U32 UR6, UR45, 0x7, URZ ;  /* 0x000000072d067899 */ /* 0x020fe2000800063f */
[----:B-1----:R-:W-:Y:S02]  /*01e0*/  SHF.R.S32.HI R0, RZ, 0x1f, R3 ;  /* 0x0000001fff007819 */ /* 0x002fe40000011403 */
        /* <DEDUP_REMOVED lines=36> */
[----:B------:R-:W-:Y:S01]  /*0430*/  LOP3.LUT R2, R2, 0xfffffffc, RZ, 0xc0, !PT ;  /* 0xfffffffc02027812 */ /* 0x000fe200078ec0ff */
[----:B------:R-:W-:Y:S01]  /*0440*/  IMAD.SHL.U32 R21, R21, 0x2, RZ ;  /* 0x0000000215157824 */ /* 0x000fe200078e00ff */
[----:B------:R-:W-:-:S02]  /*0450*/  LOP3.LUT R3, R10, 0x3fffffe, RZ, 0xc0, !PT ;  /* 0x03fffffe0a037812 */ /* 0x000fc400078ec0ff */
[----:B------:R-:W-:Y:S01]  /*0460*/  SHF.R.S32.HI R11, RZ, 0x7, R11 ;  /* 0x00000007ff0b7819 */ /* 0x000fe2000001140b */
[----:B------:R-:W-:Y:S01]  /*0470*/  IMAD.IADD R161, R4, 0x1, -R2 ;  /* 0x0000000104a17824 */ /* 0x000fe200078e0a02 */
[----:B------:R-:W-:Y:S01]  /*0480*/  SHF.R.S32.HI R15, RZ, 0x1f, R0 ;  /* 0x0000001fff0f7819 */ /* 0x000fe20000011400 */
[----:B------:R-:W-:Y:S01]  /*0490*/  IMAD.IADD R4, R8, 0x1, -R3 ;  /* 0x0000000108047824 */ /* 0x000fe200078e0a03 */
[-C--:B------:R-:W-:Y:S01]  /*04a0*/  LEA.HI R2, R0, R0.reuse, RZ, 0x1 ;  /* 0x0000000000027211 */ /* 0x080fe200078f08ff */
[----:B------:R-:W-:Y:S01]  /*04b0*/  IMAD R3, R11, 0x8, R14 ;  /* 0x000000080b037824 */ /* 0x000fe200078e020e */
[----:B------:R-:W-:Y:S01]  /*04c0*/  LEA.HI R12, R15, R0, RZ, 0x3 ;  /* 0x000000000f0c7211 */ /* 0x000fe200078f18ff */
[----:B------:R1:W-:Y:S01]  /*04d0*/  STL [R1+0x50], R6 ;  /* 0x0000500601007387 */ /* 0x0003e20000100800 */
        /* <DEDUP_REMOVED lines=20> */
[C---:B------:R-:W-:Y:S01]  /*0620*/  LOP3.LUT P5, RZ, R7.reuse, 0x2, RZ, 0xc0, !PT ;  /* 0x0000000207ff7812 */ /* 0x040fe200078ac0ff */
[----:B------:R-:W-:Y:S01]  /*0630*/  IMAD.IADD R10, R7, 0x1, -R0 ;  /* 0x00000001070a7824 */ /* 0x000fe200078e0a00 */
[C---:B------:R-:W-:Y:S01]  /*0640*/  LOP3.LUT P0, RZ, R2.reuse, 0x2, RZ, 0xc0, !PT ;  /* 0x0000000202ff7812 */ /* 0x040fe2000780c0ff */
[----:B-1----:R-:W-:Y:S01]  /*0650*/  IMAD.SHL.U32 R6, R2, 0x40, RZ ;  /* 0x0000004002067824 */ /* 0x002fe200078e00ff */
[----:B------:R-:W-:Y:S01]  /*0660*/  LOP3.LUT R2, R3, 0x1c0, RZ, 0xc0, !PT ;  /* 0x000001c003027812 */ /* 0x000fe200078ec0ff */
[----:B------:R-:W-:Y:S01]  /*0670*/  IMAD.SHL.U32 R0, R161, 0x10, RZ ;  /* 0x00000010a1007824 */ /* 0x000fe200078e00ff */
[----:B------:R-:W-:Y:S01]  /*0680*/  LOP3.LUT P4, RZ, R7, 0x4, RZ, 0xc0, !PT ;  /* 0x0000000407ff7812 */ /* 0x000fe2000788c0ff */
[----:B------:R-:W-:Y:S01]  /*0690*/  IMAD.SHL.U32 R3, R161, 0x400, RZ ;  /* 0x00000400a1037824 */ /* 0x000fe200078e00ff */
[----:B------:R-:W-:Y:S02]  /*06a0*/  SHF.R.S32.HI R4, RZ, 0x3, R12 ;  /* 0x00000003ff047819 */ /* 0x000fe4000001140c */
[----:B------:R-:W-:-:S02]  /*06b0*/  LEA.HI.SX32 R7, R20, R0, 0x1e ;  /* 0x0000000014077211 */ /* 0x000fc400078ff2ff */
[----:B------:R-:W-:Y:S01]  /*06c0*/  LOP3.LUT R5, R9, 0x30, R0, 0xf8, !PT ;  /* 0x0000003009057812 */ /* 0x000fe200078ef800 */
[----:B------:R-:W-:Y:S01]  /*06d0*/  IMAD R12, R4, 0x200, R3 ;  /* 0x00000200040c7824 */ /* 0x000fe200078e0203 */
[----:B------:R-:W-:Y:S01]  /*06e0*/  LEA.HI R2, R2, R2, RZ, 0x1d ;  /* 0x0000000202027211 */ /* 0x000fe200078fe8ff */
[----:B------:R1:W-:Y:S01]  /*06f0*/  STL [R1+0x58], R7 ;  /* 0x0000580701007387 */ /* 0x0003e20000100800 */
[----:B------:R-:W-:Y:S01]  /*0700*/  LOP3.LUT R0, R6, 0xc0, RZ, 0xc0, !PT ;  /* 0x000000c006007812 */ /* 0x000fe200078ec0ff */
[----:B------:R-:W-:Y:S01]  /*0710*/  IMAD R17, R4, 0x8, R17 ;  /* 0x0000000804117824 */ /* 0x000fe200078e0211 */
[----:B------:R-:W-:Y:S01]  /*0720*/  IADD3 R19, R2, R19, R3 ;  /* 0x0000001302137210 */ /* 0x000fe20007ffe003 */
[----:B------:R-:W-:Y:S01]  /*0730*/  IMAD.SHL.U32 R4, R16, 0x40, RZ ;  /* 0x0000004010047824 */ /* 0x000fe200078e00ff */
[----:B------:R-:W-:Y:S01]  /*0740*/  LOP3.LUT R3, R0, 0x8, R22, 0xf8, !PT ;  /* 0x0000000800037812 */ /* 0x000fe200078ef816 */
[----:B------:R-:W-:Y:S01]  /*0750*/  IMAD.SHL.U32 R6, R14, 0x8, RZ ;  /* 0x000000080e067824 */ /* 0x000fe200078e00ff */
[----:B------:R-:W-:Y:S01]  /*0760*/  SHF.R.U32.HI R149, RZ, 0x3, R0 ;  /* 0x00000003ff957819 */ /* 0x000fe20000011600 */
[----:B------:R-:W-:Y:S01]  /*0770*/  IMAD R0, R161, 0x200, R8 ;  /* 0x00000200a1007824 */ /* 0x000fe200078e0208 */
[----:B------:R-:W-:-:S02]  /*0780*/  LOP3.LUT R5, R5, 0x8, R22, 0xf8, !PT ;  /* 0x0000000805057812 */ /* 0x000fc400078ef816 */
[----:B------:R-:W-:Y:S01]  /*0790*/  SHF.R.U32.HI R2, RZ, 0x3, R9 ;  /* 0x00000003ff027819 */ /* 0x000fe20000011609 */
[----:B------:R-:W-:Y:S01]  /*07a0*/  IMAD R10, R10, 0x20, R0 ;  /* 0x000000200a0a7824 */ /* 0x000fe200078e0200 */
[----:B------:R-:W-:Y:S01]  /*07b0*/  LOP3.LUT R149, R3, R149, RZ, 0x3c, !PT ;  /* 0x0000009503957212 */ /* 0x000fe200078e3cff */
[----:B------:R-:W-:Y:S01]  /*07c0*/  IMAD.SHL.U32 R0, R11, 0x8, RZ ;  /* 0x000000080b007824 */ /* 0x000fe200078e00ff */
[----:B------:R-:W-:Y:S01]  /*07d0*/  LOP3.LUT R3, R5, R2, RZ, 0x3c, !PT ;  /* 0x0000000205037212 */ /* 0x000fe200078e3cff */
[----:B------:R-:W-:Y:S01]  /*07e0*/  IMAD.SHL.U32 R9, R14, 0x10, RZ ;  /* 0x000000100e097824 */ /* 0x000fe200078e00ff */
[----:B------:R-:W-:Y:S01]  /*07f0*/  LOP3.LUT R2, R21, 0x6, RZ, 0xc0, !PT ;  /* 0x0000000615027812 */ /* 0x000fe200078ec0ff */
[----:B------:R-:W-:Y:S01]  /*0800*/  IMAD.U32 R149, R18, 0x20, R149 ;  /* 0x0000002012957824 */ /* 0x000fe200078e0095 */
[----:B------:R-:W-:Y:S01]  /*0810*/  R2P PR, R16, 0x6 ;  /* 0x0000000610007804 */ /* 0x000fe20000000000 */
[----:B------:R-:W-:Y:S01]  /*0820*/  IMAD R3, R14, 0x200, R3 ;  /* 0x000002000e037824 */ /* 0x000fe200078e0203 */
[----:B------:R-:W-:Y:S01]  /*0830*/  LOP3.LUT R4, R4, 0x1c0, RZ, 0xc0, !PT ;  /* 0x000001c004047812 */ /* 0x000fe200078ec0ff */
[----:B------:R-:W-:Y:S01]  /*0840*/  IMAD R2, R11, 0x40, R2 ;  /* 0x000000400b027824 */ /* 0x000fe200078e0202 */
[----:B------:R-:W-:-:S02]  /*0850*/  LOP3.LUT R6, R6, 0x8, RZ, 0xc0, !PT ;  /* 0x0000000806067812 */ /* 0x000fc400078ec0ff */
[----:B-1----:R-:W-:Y:S02]  /*0860*/  LOP3.LUT R7, R0, 0x8, RZ, 0xc0, !PT ;  /* 0x0000000800077812 */ /* 0x002fe400078ec0ff */
[----:B------:R-:W-:Y:S01]  /*0870*/  SHF.R.S32.HI R0, RZ, 0x1, R13 ;  /* 0x00000001ff007819 */ /* 0x000fe2000001140d */
[----:B------:R1:W-:Y:S01]  /*0880*/  STL [R1+0x54], R2 ;  /* 0x0000540201007387 */ /* 0x0003e20000100800 */
[----:B------:R-:W-:Y:S02]  /*0890*/  SHF.R.U32.HI R151, RZ, 0x3, R4 ;  /* 0x00000003ff977819 */ /* 0x000fe40000011604 */
[C---:B------:R-:W-:Y:S01]  /*08a0*/  LOP3.LUT P3, RZ, R0.reuse, 0x2, RZ, 0xc0, !PT ;  /* 0x0000000200ff7812 */ /* 0x040fe2000786c0ff */
[----:B------:R-:W-:Y:S01]  /*08b0*/  IMAD.SHL.U32 R0, R0, 0x40, RZ ;  /* 0x0000004000007824 */ /* 0x000fe200078e00ff */
[----:B------:R-:W-:Y:S02]  /*08c0*/  LOP3.LUT R9, R7, 0x10, R9, 0xf8, !PT ;  /* 0x0000001007097812 */ /* 0x000fe400078ef809 */
[----:B------:R-:W-:Y:S01]  /*08d0*/  LOP3.LUT R151, R151, R4, R6, 0x1e, !PT ;  /* 0x0000000497977212 */ /* 0x000fe200078e1e06 */
[----:B------:R-:W-:Y:S01]  /*08e0*/  IMAD.U32 R4, RZ, RZ, UR5 ;  /* 0x00000005ff047e24 */ /* 0x000fe2000f8e00ff */
[----:B------:R-:W-:Y:S01]  /*08f0*/  LOP3.LUT R0, R0, 0xc0, RZ, 0xc0, !PT ;  /* 0x000000c000007812 */ /* 0x000fe200078ec0ff */
[----:B------:R-:W-:Y:S01]  /*0900*/  IMAD.U32 R4, RZ, RZ, UR6 ;  /* 0x00000006ff047e24 */ /* 0x000fe2000f8e00ff */
[----:B------:R-:W-:Y:S01]  /*0910*/  USHF.R.S32.HI UR6, URZ, 0x1f, UR58 ;  /* 0x0000001f3f067899 */ /* 0x000fe2000801143a */
[----:B------:R-:W-:Y:S01]  /*0920*/  IMAD.IADD R151, R12, 0x1, R151 ;  /* 0x000000010c977824 */ /* 0x000fe200078e0297 */
[----:B------:R-:W-:Y:S01]  /*0930*/  SHF.R.U32.HI R8, RZ, 0x3, R0 ;  /* 0x00000003ff087819 */ /* 0x000fe20000011600 */
[----:B------:R-:W-:Y:S01]  /*0940*/  USHF.R.S32.HI UR5, URZ, 0x1f, UR45 ;  /* 0x0000001f3f057899 */ /* 0x000fe2000801142d */
[----:B------:R-:W-:-:S02]  /*0950*/  LEA R241, R19, UR4, 0x1 ;  /* 0x0000000413f17c11 */ /* 0x000fc4000f8e08ff */
[----:B------:R-:W-:Y:S01]  /*0960*/  LOP3.LUT R8, R8, R0, R7, 0x1e, !PT ;  /* 0x0000000008087212 */ /* 0x000fe200078e1e07 */
[----:B------:R-:W-:Y:S01]  /*0970*/  IMAD.SHL.U32 R0, R17, 0x20, RZ ;  /* 0x0000002011007824 */ /* 0x000fe200078e00ff */
[----:B------:R-:W-:Y:S01]  /*0980*/  SEL R237, R237, 0x10, !P6 ;  /* 0x00000010eded7807 */ /* 0x000fe20007000000 */
[----:B------:R-:W-:Y:S01]  /*0990*/  IMAD.U32 R4, RZ, RZ, UR5 ;  /* 0x00000005ff047e24 */ /* 0x000fe2000f8e00ff */
[----:B------:R-:W-:Y:S01]  /*09a0*/  SEL R238, R155, 0xffffffe0, !P5 ;  /* 0xffffffe09bee7807 */ /* 0x000fe20006800000 */
[----:B------:R-:W-:Y:S01]  /*09b0*/  IMAD R161, R161, 0x200, R0 ;  /* 0x00000200a1a17824 */ /* 0x000fe200078e0200 */
[----:B------:R-:W-:Y:S01]  /*09c0*/  SEL R152, R152, 0xffffffc0, !P2 ;  /* 0xffffffc098987807 */ /* 0x000fe20005000000 */
[----:B------:R-:W-:Y:S01]  /*09d0*/  IMAD.IADD R8, R8, 0x1, R10 ;  /* 0x0000000108087824 */ /* 0x000fe200078e020a */
[----:B------:R-:W-:Y:S01]  /*09e0*/  SEL R150, R155, 0xffffffe0, !P0 ;  /* 0xffffffe09b967807 */ /* 0x000fe20004000000 */
[----:B-1----:R-:W-:Y:S01]  /*09f0*/  IMAD.SHL.U32 R2, R15, 0x40, RZ ;  /* 0x000000400f027824 */ /* 0x002fe200078e00ff */
[----:B------:R-:W-:Y:S01]  /*0a00*/  LEA R149, R149, UR4, 0x1 ;  /* 0x0000000495957c11 */ /* 0x000fe2000f8e08ff */
[----:B------:R-:W-:Y:S01]  /*0a10*/  VIADD R236, R241, 0x40 ;  /* 0x00000040f1ec7836 */ /* 0x000fe20000000000 */
[----:B------:R-:W-:Y:S01]  /*0a20*/  LOP3.LUT P0, RZ, R15, 0x2, RZ, 0xc0, !PT ;  /* 0x000000020fff7812 */ /* 0x000fe2000780c0ff */
[C---:B------:R-:W-:Y:S01]  /*0a30*/  @P4 VIADD R236, R241.reuse, 0xffffffc0 ;  /* 0xffffffc0f1ec4836 */ /* 0x040fe20000000000 */
[----:B------:R-:W-:Y:S01]  /*0a40*/  LOP3.LUT R2, R2, 0xc0, RZ, 0xc0, !PT ;  /* 0x000000c002027812 */ /* 0x000fe200078ec0ff */
[----:B------:R-:W-:Y:S01]  /*0a50*/  IMAD.IADD R242, R241, 0x1, R237 ;  /* 0x00000001f1f27824 */ /* 0x000fe200078e02ed */
[----:B------:R-:W-:Y:S01]  /*0a60*/  SEL R155, R155, 0xffffffe0, !P0 ;  /* 0xffffffe09b9b7807 */ /* 0x000fe20004000000 */
[----:B------:R-:W-:Y:S01]  /*0a70*/  IMAD.IADD R237, R237, 0x1, R236 ;  /* 0x00000001eded7824 */ /* 0x000fe200078e02ec */
[----:B------:R-:W-:Y:S01]  /*0a80*/  SHF.R.U32.HI R5, RZ, 0x3, R2 ;  /* 0x00000003ff057819 */ /* 0x000fe20000011602 */
[----:B------:R-:W-:-:S02]  /*0a90*/  IMAD.IADD R243, R241, 0x1, R238 ;  /* 0x00000001f1f37824 */ /* 0x000fc400078e02ee */
[----:B------:R-:W-:Y:S01]  /*0aa0*/  IMAD.IADD R240, R242, 0x1, R238 ;  /* 0x00000001f2f07824 */ /* 0x000fe200078e02ee */
[C---:B------:R-:W-:Y:S01]  /*0ab0*/  LOP3.LUT R6, R5.reuse, R2, R6, 0x1e, !PT ;  /* 0x0000000205067212 */ /* 0x040fe200078e1e06 */
[----:B------:R-:W-:Y:S01]  /*0ac0*/  IMAD.IADD R239, R238, 0x1, R236 ;  /* 0x00000001eeef7824 */ /* 0x000fe200078e02ec */
[----:B------:R-:W-:Y:S01]  /*0ad0*/  LOP3.LUT R2, R5, R9, R2, 0x1e, !PT ;  /* 0x0000000905027212 */ /* 0x000fe200078e1e02 */
[----:B------:R-:W-:Y:S02]  /*0ae0*/  IMAD.IADD R150, R150, 0x1, R149 ;  /* 0x0000000196967824 */ /* 0x000fe400078e0295 */
[----:B------:R-:W-:Y:S02]  /*0af0*/  IMAD.IADD R161, R161, 0x1, R6 ;  /* 0x00000001a1a17824 */ /* 0x000fe400078e0206 */
[----:B------:R-:W-:Y:S02]  /*0b00*/  IMAD.IADD R156, R0, 0x1, R2 ;  /* 0x00000001009c7824 */ /* 0x000fe400078e0202 */
[----:B------:R-:W-:Y:S01]  /*0b10*/  IMAD.U32 R0, RZ, RZ, UR6 ;  /* 0x00000006ff007e24 */ /* 0x000fe2000f8e00ff */
[----:B------:R-:W-:Y:S01]  /*0b20*/  UIADD3 UR6, UR4, 0x6000, URZ ;  /* 0x0000600004067890 */ /* 0x000fe2000fffe03f */
[----:B------:R-:W-:Y:S01]  /*0b30*/  IMAD.U32 R2, RZ, RZ, UR5 ;  /* 0x00000005ff027e24 */ /* 0x000fe2000f8e00ff */
[----:B------:R-:W-:Y:S01]  /*0b40*/  UIADD3 UR5, UR4, 0x8000, URZ ;  /* 0x0000800004057890 */ /* 0x000fe2000fffe03f */
[----:B------:R-:W-:Y:S01]  /*0b50*/  LEA R2, R3, UR4, 0x1 ;  /* 0x0000000403027c11 */ /* 0x000fe2000f8e08ff */
[----:B------:R-:W-:-:S02]  /*0b60*/  IMAD.IADD R238, R238, 0x1, R237 ;  /* 0x00000001eeee7824 */ /* 0x000fc400078e02ed */
[----:B------:R-:W-:Y:S02]  /*0b70*/  LEA R4, R8, UR6, 0x1 ;  /* 0x0000000608047c11 */ /* 0x000fe4000f8e08ff */
[----:B------:R-:W-:-:S03]  /*0b80*/  LEA R151, R151, UR5, 0x1 ;  /* 0x0000000597977c11 */ /* 0x000fc6000f8e08ff */
[C---:B------:R-:W-:Y:S01]  /*0b90*/  VIADD R0, R4.reuse, 0x20 ;  /* 0x0000002004007836 */ /* 0x040fe20000000000 */
[----:B------:R1:W-:Y:S01]  /*0ba0*/  STL [R1+0x5c], R4 ;  /* 0x00005c0401007387 */ /* 0x0003e20000100800 */
[----:B------:R-:W-:Y:S02]  /*0bb0*/  @P3 VIADD R0, R4, 0xffffffe0 ;  /* 0xffffffe004003836 */ /* 0x000fe40000000000 */
[C---:B------:R-:W-:Y:S02]  /*0bc0*/  VIADD R157, R151.reuse, 0x20 ;  /* 0x00000020979d7836 */ /* 0x040fe40000000000 */
[C---:B------:R-:W-:Y:S01]  /*0bd0*/  @P1 VIADD R157, R151.reuse, 0xffffffe0 ;  /* 0xffffffe0979d1836 */ /* 0x040fe20000000000 */
[----:B------:R1:W-:Y:S01]  /*0be0*/  STL [R1+0x60], R0 ;  /* 0x0000600001007387 */ /* 0x0003e20000100800 */
[----:B------:R-:W-:Y:S02]  /*0bf0*/  IMAD.IADD R153, R151, 0x1, R152 ;  /* 0x0000000197997824 */ /* 0x000fe400078e0298 */
[----:B------:R-:W-:-:S02]  /*0c00*/  IMAD.IADD R152, R152, 0x1, R157 ;  /* 0x0000000198987824 */ /* 0x000fc400078e029d */
[C---:B------:R-:W-:Y:S02]  /*0c10*/  VIADD R160, R157.reuse, 0x2000 ;  /* 0x000020009da07836 */ /* 0x040fe40000000000 */
[C---:B------:R-:W-:Y:S02]  /*0c20*/  VIADD R159, R157.reuse, 0x4000 ;  /* 0x000040009d9f7836 */ /* 0x040fe40000000000 */
[----:B------:R-:W-:-:S07]  /*0c30*/  VIADD R158, R157, 0x6000 ;  /* 0x000060009d9e7836 */ /* 0x000fce0000000000 */
.L_x_325:
        /* <DEDUP_REMOVED lines=16> */
[----:B-12-4-:R-:W-:Y:S01]  /*0d40*/  IMAD.U32 R4, RZ, RZ, UR6 ;  /* 0x00000006ff047e24 */ /* 0x016fe2000f8e00ff */
        /* <DEDUP_REMOVED lines=13> */
[----:B---3--:R-:W2:Y:S01]  /*0e20*/  @P1 LDG.E R8, desc[UR10][R6.64] ;  /* 0x0000000a06081981 */ /* 0x008ea2000c1e1900 */
[----:B------:R-:W-:-:S04]  /*0e30*/  UIADD3 UR6, UP0, UR16, UR12, URZ ;  /* 0x0000000c10067290 */ /* 0x000fc8000ff1e03f */
[----:B------:R-:W-:Y:S01]  /*0e40*/  PLOP3.LUT P2, PT, PT, PT, UP4, 0x80, 0x0 ;  /* 0x000000000000781c */ /* 0x000fe20003f4f048 */
[----:B------:R-:W-:Y:S01]  /*0e50*/  UIADD3.X UR5, UR5, UR13, URZ, UP0, !UPT ;  /* 0x0000000d05057290 */ /* 0x000fe200087fe43f */
[----:B------:R1:W3:Y:S02]  /*0e60*/  @P0 LDG.E R6, desc[UR10][R4.64] ;  /* 0x0000000a04060981 */ /* 0x0002e4000c1e1900 */
[----:B-1----:R-:W-:Y:S02]  /*0e70*/  IMAD.U32 R4, RZ, RZ, UR15 ;  /* 0x0000000fff047e24 */ /* 0x002fe4000f8e00ff */
[----:B------:R-:W-:-:S05]  /*0e80*/  IMAD.U32 R5, RZ, RZ, UR14 ;  /* 0x0000000eff057e24 */ /* 0x000fca000f8e00ff */
[----:B------:R-:W4:Y:S04]  /*0e90*/  @P3 LDG.E R7, desc[UR10][R4.64] ;  /* 0x0000000a04073981 */ /* 0x000f28000c1e1900 */
[----:B------:R1:W5:Y:S02]  /*0ea0*/  @P3 LDG.E R0, desc[UR10][R4.64+0x4] ;  /* 0x0000040a04003981 */ /* 0x000364000c1e1900 */
        /* <DEDUP_REMOVED lines=28> */
.L_x_297:
        /* <DEDUP_REMOVED lines=10> */
[----:B------:R-:W-:Y:S02]  /*1110*/  UIMAD.WIDE.U32 UR16, UR45, UR8, URZ ;  /* 0x000000082d1072a5 */ /* 0x000fe4000f8e003f */
[----:B------:R-:W-:Y:S02]  /*1120*/  UIMAD UR8, UR59, UR8, URZ ;  /* 0x000000083b0872a4 */ /* 0x000fe4000f8e023f */
        /* <DEDUP_REMOVED lines=50> */
[----:B------:R-:W-:Y:S01]  /*1450*/  IABS R0, UR58 ;  /* 0x0000003a00007c13 */ /* 0x000fe20008000000 */
[----:B------:R-:W-:Y:S01]  /*1460*/  ULDC UR35, c[0x0][0x2c4] ;  /* 0x0000b10000237ab9 */ /* 0x000fe20000000800 */
[----:B------:R-:W-:Y:S01]  /*1470*/  @UP1 UIADD3 UR24, UR15, UR21, URZ ;  /* 0x000000150f181290 */ /* 0x000fe2000fffe03f */
[----:B------:R-:W-:Y:S01]  /*1480*/  IMAD.HI.U32 R3, R5, R3, R4 ;  /* 0x0000000305037227 */ /* 0x000fe200078e0004 */
[----:B------:R-:W-:Y:S01]  /*1490*/  UIMAD.WIDE.U32 UR14, UR8, UR12, URZ ;  /* 0x0000000c080e72a5 */ /* 0x000fe2000f8e003f */
[----:B------:R-:W-:Y:S01]  /*14a0*/  @UP0 UMOV UR48, UR16 ;  /* 0x0000001000300c82 */ /* 0x000fe20008000000 */
[----:B------:R-:W-:-:S03]  /*14b0*/  UIMAD UR5, UR8, UR5, UR7 ;  /* 0x00000005080572a4 */ /* 0x000fc6000f8e0207 */
[----:B------:R-:W-:Y:S01]  /*14c0*/  IMAD.HI.U32 R3, R3, R0, RZ ;  /* 0x0000000003037227 */ /* 0x000fe200078e00ff */
[----:B------:R-:W-:Y:S02]  /*14d0*/  UIMAD.WIDE.U32 UR12, UR8, UR18, URZ ;  /* 0x00000012080c72a5 */ /* 0x000fe4000f8e003f */
[----:B------:R-:W-:Y:S01]  /*14e0*/  @UP3 UIMAD UR16, UR45, UR35, URZ ;  /* 0x000000232d1032a4 */ /* 0x000fe2000f8e023f */
[----:B------:R-:W-:Y:S01]  /*14f0*/  IMAD.MOV R4, RZ, RZ, -R3 ;  /* 0x000000ffff047224 */ /* 0x000fe200078e0a03 */
[----:B------:R-:W-:Y:S02]  /*1500*/  ULOP3.LUT UR7, UR44, 0xffffff80, URZ, 0xc0, !UPT ;  /* 0xffffff802c077892 */ /* 0x000fe4000f8ec03f */
[----:B------:R-:W-:Y:S01]  /*1510*/  UIADD3 UR46, UR15, UR5, URZ ;  /* 0x000000050f2e7290 */ /* 0x000fe2000fffe03f */
[----:B------:R-:W-:Y:S01]  /*1520*/  IMAD R0, R6, R4, R0 ;  /* 0x0000000406007224 */ /* 0x000fe200078e0200 */
[----:B------:R-:W-:Y:S02]  /*1530*/  USHF.L.U64.HI UR19, UR45, 0x7, UR59 ;  /* 0x000000072d137899 */ /* 0x000fe4000801023b */
[----:B------:R-:W-:-:S02]  /*1540*/  USEL UR56, UR14, UR12, !UP1 ;  /* 0x0000000c0e387287 */ /* 0x000fc4000c800000 */
[----:B------:R-:W-:Y:S01]  /*1550*/  ISETP.GT.U32.AND P1, PT, R6, R0, PT ;  /* 0x000000000600720c */ /* 0x000fe20003f24070 */
[----:B------:R-:W-:Y:S02]  /*1560*/  @UP3 USEL UR5, UR16, UR18, !UP1 ;  /* 0x0000001210053287 */ /* 0x000fe4000c800000 */
[----:B------:R-:W-:Y:S01]  /*1570*/  UIADD3 UR14, UR7, -0x80, URZ ;  /* 0xffffff80070e7890 */ /* 0x000fe2000fffe03f */
[----:B------:R-:W-:Y:S01]  /*1580*/  @UP3 ULDC UR17, c[0x0][0x2e4] ;  /* 0x0000b90000113ab9 */ /* 0x000fe20000000800 */
[----:B------:R-:W-:Y:S02]  /*1590*/  USEL UR19, UR19, URZ, UP2 ;  /* 0x0000003f13137287 */ /* 0x000fe40009000000 */
[----:B------:R-:W-:Y:S02]  /*15a0*/  @!UP3 UIMAD UR12, UR45, UR36, UR58 ;  /* 0x000000242d0cb2a4 */ /* 0x000fe4000f8e023a */
[----:B------:R-:W-:Y:S02]  /*15b0*/  @UP3 UIMAD UR17, UR58, UR17, UR5 ;  /* 0x000000113a1132a4 */ /* 0x000fe4000f8e0205 */
[----:B------:R-:W-:-:S02]  /*15c0*/  USHF.R.S32.HI UR15, URZ, 0x1f, UR14 ;  /* 0x0000001f3f0f7899 */ /* 0x000fc4000801140e */
[-C--:B------:R-:W-:Y:S01]  /*15d0*/  @!P1 IADD3 R0, R0, -R6.reuse, RZ ;  /* 0x8000000600009210 */ /* 0x080fe20007ffe0ff */
[----:B------:R-:W-:Y:S01]  /*15e0*/  UIADD3 UR5, UP2, UR14, UR29, URZ ;  /* 0x0000001d0e057290 */ /* 0x000fe2000ff5e03f */
        /* <DEDUP_REMOVED lines=10> */
[----:B------:R-:W-:Y:S01]  /*1690*/  UIMAD UR52, UR58, UR37, URZ ;  /* 0x000000253a3472a4 */ /* 0x000fe2000f8e023f */
        /* <DEDUP_REMOVED lines=8> */
[----:B------:R-:W-:Y:S01]  /*1720*/  @UP0 UIMAD UR7, UR25, UR21, URZ ;  /* 0x00000015190702a4 */ /* 0x000fe2000f8e023f */
[----:B------:R-:W-:Y:S01]  /*1730*/  @!P3 LOP3.LUT R3, RZ, R7, RZ, 0x33, !PT ;  /* 0x00000007ff03b212 */ /* 0x000fe200078e33ff */
[----:B------:R-:W-:-:S02]  /*1740*/  USEL UR53, UR50, URZ, UP5 ;  /* 0x0000003f32357287 */ /* 0x000fc4000a800000 */
[----:B------:R-:W-:Y:S02]  /*1750*/  USHF.R.S32.HI UR51, URZ, 0x1f, UR28 ;  /* 0x0000001f3f337899 */ /* 0x000fe4000801141c */
[----:B------:R-:W-:Y:S02]  /*1760*/  @!UP1 UIADD3 UR47, UR41, UR27, URZ ;  /* 0x0000001b292f9290 */ /* 0x000fe4000fffe03f */
[----:B------:R-:W-:Y:S02]  /*1770*/  USHF.R.S32.HI UR55, URZ, 0x1f, UR52 ;  /* 0x0000001f3f377899 */ /* 0x000fe40008011434 */
[----:B------:R-:W-:Y:S02]  /*1780*/  USEL UR54, UR26, URZ, UP5 ;  /* 0x0000003f1a367287 */ /* 0x000fe4000a800000 */
        /* <DEDUP_REMOVED lines=16> */
.L_x_299:
        /* <DEDUP_REMOVED lines=13> */
.L_x_300:
        /* <DEDUP_REMOVED lines=11> */
.L_x_301:
[----:B------:R-:W-:Y:S02]  /*1a10*/  ULDC UR5, c[0x0][0x270] ;  /* 0x00009c0000057ab9 */ /* 0x000fe40000000800 */
[----:B------:R-:W-:-:S04]  /*1a20*/  UIMAD UR5, UR45, UR5, UR58 ;  /* 0x000000052d0572a4 */ /* 0x000fc8000f8e023a */
[----:B------:R-:W-:-:S12]  /*1a30*/  UIMAD UR5, UR5, UR60, URZ ;  /* 0x0000003c050572a4 */ /* 0x000fd8000f8e023f */
.L_x_302:
[----:B------:R-:W1:Y:S01]  /*1a40*/  S2R R5, SR_TID.X ;  /* 0x0000000000057919 */ /* 0x000e620000002100 */
[----:B------:R-:W2:Y:S01]  /*1a50*/  LDC.64 R12, c[0x0][0x420] ;  /* 0x00010800ff0c7b82 */ /* 0x000ea20000000a00 */
[----:B------:R-:W-:Y:S01]  /*1a60*/  ULDC UR7, c[0x0][0x2dc] ;  /* 0x0000b70000077ab9 */ /* 0x000fe20000000800 */
[----:B------:R-:W-:Y:S01]  /*1a70*/  ULDC UR8, c[0x0][0x270] ;  /* 0x00009c0000087ab9 */ /* 0x000fe20000000800 */
[----:B------:R-:W-:Y:S01]  /*1a80*/  UIADD3 UR13, UR14, UR17, URZ ;  /* 0x000000110e0d7290 */ /* 0x000fe2000fffe03f */
[----:B------:R-:W-:Y:S01]  /*1a90*/  BSSY B1, `(.L_x_298) ;  /* 0x000085a000017945 */ /* 0x000fe20003800000 */
[----:B------:R-:W-:Y:S02]  /*1aa0*/  USHF.R.S32.HI UR16, URZ, 0x1f, UR58 ;  /* 0x0000001f3f107899 */ /* 0x000fe4000801143a */
[----:B------:R-:W-:Y:S02]  /*1ab0*/  UIMAD UR17, UR7, UR8, URZ ;  /* 0x00000008071172a4 */ /* 0x000fe4000f8e023f */
[----:B------:R-:W-:Y:S01]  /*1ac0*/  UIADD3 UR29, UR14, UR5, URZ ;  /* 0x000000050e1d7290 */ /* 0x000fe2000fffe03f */
[----:B------:R-:W-:Y:S01]  /*1ad0*/  ULDC.64 UR8, c[0x0][0x428] ;  /* 0x00010a0000087ab9 */ /* 0x000fe20000000a00 */
[----:B------:R-:W-:-:S02]  /*1ae0*/  UISETP.GE.AND UP4, UPT, UR30, 0x1, UPT ;  /* 0x000000011e00788c */ /* 0x000fc4000bf86270 */
[----:B------:R-:W-:Y:S01]  /*1af0*/  UIMAD UR5, UR16, UR8, URZ ;  /* 0x00000008100572a4 */ /* 0x000fe2000f8e023f */
[----:B------:R-:W-:Y:S01]  /*1b00*/  ULDC.64 UR26, c[0x0][0x3e0] ;  /* 0x0000f800001a7ab9 */ /* 0x000fe20000000a00 */
[----:B------:R-:W-:Y:S02]  /*1b10*/  ULDC.64 UR18, c[0x0][0x2b0] ;  /* 0x0000ac0000127ab9 */ /* 0x000fe40000000a00 */
[----:B------:R-:W-:Y:S01]  /*1b20*/  UIMAD UR7, UR58, UR9, UR5 ;  /* 0x000000093a0772a4 */ /* 0x000fe2000f8e0205 */
[----:B------:R-:W-:Y:S01]  /*1b30*/  ULDC.64 UR40, c[0x0][0x478] ;  /* 0x00011e0000287ab9 */ /* 0x000fe20000000a00 */
[----:B------:R-:W-:Y:S01]  /*1b40*/  UIMAD.WIDE UR18, UR13, 0x4, UR18 ;  /* 0x000000040d1278a5 */ /* 0x000fe2000f8e0212 */
[----:B--2---:R-:W-:-:S04]  /*1b50*/  IMAD R11, R12, UR15, RZ ;  /* 0x0000000f0c0b7c24 */ /* 0x004fc8000f8e02ff */
[----:B------:R-:W-:Y:S01]  /*1b60*/  IMAD R11, R13, UR14, R11 ;  /* 0x0000000e0d0b7c24 */ /* 0x000fe2000f8e020b */
        /* <DEDUP_REMOVED lines=13> */
[----:B------:R-:W-:Y:S01]  /*1c40*/  IMAD R15, R6, UR38, RZ ;  /* 0x00000026060f7c24 */ /* 0x000fe2000f8e02ff */
[----:B------:R-:W-:Y:S01]  /*1c50*/  IADD3 R6, P0, R4, UR12, RZ ;  /* 0x0000000c04067c10 */ /* 0x000fe2000ff1e0ff */
[C---:B------:R-:W-:Y:S01]  /*1c60*/  IMAD.WIDE.U32 R8, R10.reuse, UR38, R4 ;  /* 0x000000260a087c25 */ /* 0x040fe2000f8e0004 */
[----:B------:R-:W-:Y:S02]  /*1c70*/  ULEA.HI.SX32 UR12, UR44, 0xffffffff, 0x19 ;  /* 0xffffffff2c0c7891 */ /* 0x000fe4000f8fca3f */
[----:B------:R-:W-:Y:S01]  /*1c80*/  IADD3.X R7, R5, UR47, RZ, P0, !PT ;  /* 0x0000002f05077c10 */ /* 0x000fe200087fe4ff */
[----:B------:R-:W-:Y:S01]  /*1c90*/  IMAD R10, R10, UR39, R15 ;  /* 0x000000270a0a7c24 */ /* 0x000fe2000f8e020f */
[----:B------:R-:W-:Y:S01]  /*1ca0*/  IADD3 R8, P0, R8, UR57, RZ ;  /* 0x0000003908087c10 */ /* 0x000fe2000ff1e0ff */
[----:B------:R-:W-:-:S03]  /*1cb0*/  IMAD.WIDE.U32 R6, R12, UR14, R6 ;  /* 0x0000000e0c067c25 */ /* 0x000fc6000f8e0006 */
[----:B------:R-:W-:Y:S01]  /*1cc0*/  IADD3.X R9, R9, UR24, R10, P0, !PT ;  /* 0x0000001809097c10 */ /* 0x000fe200087fe40a */
[----:B------:R-:W-:Y:S01]  /*1cd0*/  ULDC.64 UR14, c[0x0][0x210] ;  /* 0x00008400000e7ab9 */ /* 0x000fe20000000a00 */
[----:B------:R-:W-:Y:S01]  /*1ce0*/  ULDC.64 UR24, c[0x0][0x400] ;  /* 0x0001000000187ab9 */ /* 0x000fe20000000a00 */
[----:B------:R-:W-:Y:S01]  /*1cf0*/  IMAD.U32 R10, RZ, RZ, UR8 ;  /* 0x00000008ff0a7e24 */ /* 0x000fe2000f8e00ff */
[----:B------:R-:W-:Y:S01]  /*1d00*/  ULDC.64 UR8, c[0x0][0x258] ;  /* 0x0000960000087ab9 */ /* 0x000fe20000000a00 */
[----:B------:R-:W-:Y:S01]  /*1d10*/  IMAD.IADD R7, R7, 0x1, R11 ;  /* 0x0000000107077824 */ /* 0x000fe200078e020b */
[----:B------:R-:W-:Y:S01]  /*1d20*/  UIMAD UR5, UR16, UR8, URZ ;  /* 0x00000008100572a4 */ /* 0x000fe2000f8e023f */
[----:B------:R-:W-:Y:S01]  /*1d30*/  SHF.R.S32.HI R11, RZ, 0x5, R14 ;  /* 0x00000005ff0b7819 */ /* 0x000fe2000001140e */
[----:B------:R-:W-:Y:S01]  /*1d40*/  USHF.L.U32 UR16, UR17, 0x7, URZ ;  /* 0x0000000711107899 */ /* 0x000fe2000800063f */
[----:B------:R-:W-:Y:S01]  /*1d50*/  IMAD.WIDE.U32 R6, R10, UR58, R6 ;  /* 0x0000003a0a067c25 */ /* 0x000fe2000f8e0006 */
[----:B------:R-:W-:-:S02]  /*1d60*/  UIMAD UR9, UR58, UR9, UR5 ;  /* 0x000000093a0972a4 */ /* 0x000fc4000f8e0205 */
[----:B------:R-:W-:Y:S01]  /*1d70*/  UIADD3 UR5, UP3, UP2, UR36, UR16, UR52 ;  /* 0x0000001024057290 */ /* 0x000fe2000fa7e034 */
[----:B------:R-:W-:Y:S02]  /*1d80*/  IMAD.U32 R10, RZ, RZ, UR8 ;  /* 0x00000008ff0a7e24 */ /* 0x000fe4000f8e00ff */
[----:B------:R-:W-:Y:S01]  /*1d90*/  VIADD R7, R7, UR7 ;  /* 0x0000000707077c36 */ /* 0x000fe20008000000 */
[----:B------:R-:W-:Y:S01]  /*1da0*/  USHF.R.S32.HI UR7, URZ, 0x1f, UR16 ;  /* 0x0000001f3f077899 */ /* 0x000fe20008011410 */
[----:B------:R-:W-:Y:S01]  /*1db0*/  IMAD.WIDE.U32 R8, R10, UR58, R8 ;  /* 0x0000003a0a087c25 */ /* 0x000fe2000f8e0008 */
[----:B------:R-:W-:Y:S02]  /*1dc0*/  UIADD3 UR8, UP1, UP0, UR54, UR5, UR56 ;  /* 0x0000000536087290 */ /* 0x000fe4000f83e038 */
[----:B------:R-:W-:Y:S01]  /*1dd0*/  UIADD3.X UR5, UR50, UR7, UR55, UP3, UP2 ;  /* 0x0000000732057290 */ /* 0x000fe20009fe4437 */
[----:B------:R-:W-:Y:S01]  /*1de0*/  VIADD R14, R9, UR9 ;  /* 0x00000009090e7c36 */ /* 0x000fe20008000000 */
[C---:B------:R-:W-:Y:S01]  /*1df0*/  LEA R20, P0, R8.reuse, UR14, 0x1 ;  /* 0x0000000e08147c11 */ /* 0x040fe2000f8008ff */
[----:B------:R-:W-:Y:S01]  /*1e00*/  IMAD R11, R11, UR17, R16 ;  /* 0x000000110b0b7c24 */ /* 0x000fe2000f8e0210 */
[----:B------:R-:W-:Y:S01]  /*1e10*/  UIADD3.X UR5, UR53, UR5, UR46, UP1, UP0 ;  /* 0x0000000535057290 */ /* 0x000fe20008fe042e */
[-C--:B------:R-:W-:Y:S01]  /*1e20*/  IMAD R10, R19, R12.reuse, RZ ;  /* 0x0000000c130a7224 */ /* 0x080fe200078e02ff */
[----:B------:R-:W-:Y:S01]  /*1e30*/  LEA.HI.X R21, R8, UR15, R14, 0x1, P0 ;  /* 0x0000000f08157c11 */ /* 0x000fe200080f0c0e */
[C---:B------:R-:W-:Y:S01]  /*1e40*/  IMAD.WIDE.U32 R6, R0.reuse, R12, R6 ;  /* 0x0000000c00067225 */ /* 0x040fe200078e0006 */
[----:B------:R-:W-:Y:S01]  /*1e50*/  PLOP3.LUT P0, PT, PT, PT, UP4, 0x80, 0x0 ;  /* 0x000000000000781c */ /* 0x000fe20003f0f048 */
[----:B------:R-:W-:Y:S01]  /*1e60*/  UIMAD.WIDE UR14, UR29, 0x4, UR40 ;  /* 0x000000041d0e78a5 */ /* 0x000fe2000f8e0228 */
[----:B------:R-:W-:Y:S01]  /*1e70*/  IADD3 R8, P2, R11, UR8, RZ ;  /* 0x000000080b087c10 */ /* 0x000fe2000ff5e0ff */
[----:B------:R-:W-:Y:S01]  /*1e80*/  IMAD R9, R0, R13, R10 ;  /* 0x0000000d00097224 */ /* 0x000fe200078e020a */
[----:B------:R-:W-:-:S02]  /*1e90*/  LEA R10, P3, R6, UR26, 0x1 ;  /* 0x0000001a060a7c11 */ /* 0x000fc4000f8608ff */
[----:B------:R-:W-:Y:S01]  /*1ea0*/  LEA R27, P1, R8, UR24, 0x2 ;  /* 0x00000018081b7c11 */ /* 0x000fe2000f8210ff */
[----:B------:R-:W-:Y:S01]  /*1eb0*/  IMAD.IADD R9, R7, 0x1, R9 ;  /* 0x0000000107097824 */ /* 0x000fe200078e0209 */
[----:B------:R-:W-:-:S04]  /*1ec0*/  LEA.HI.X.SX32 R7, R11, UR5, 0x1, P2 ;  /* 0x000000050b077c11 */ /* 0x000fc800090f0eff */
[----:B------:R-:W-:Y:S02]  /*1ed0*/  LEA.HI.X R11, R6, UR27, R9, 0x1, P3 ;  /* 0x0000001b060b7c11 */ /* 0x000fe400098f0c09 */
[----:B------:R-:W-:Y:S01]  /*1ee0*/  LEA.HI.X R26, R8, UR25, R7, 0x2, P1 ;  /* 0x00000019081a7c11 */ /* 0x000fe200088f1407 */
[----:B------:R-:W-:Y:S06]  /*1ef0*/  @!P0 BRA `(.L_x_303) ;  /* 0x0000007800308947 */ /* 0x000fec0003800000 */
[----:B------:R-:W2:Y:S04]  /*1f00*/  LDL R28, [R1+0x58] ;  /* 0x00005800011c7983 */ /* 0x000ea80000100800 */
[----:B------:R-:W3:Y:S01]  /*1f10*/  LDL R29, [R1+0x50] ;  /* 0x00005000011d7983 */ /* 0x000ee20000100800 */
[----:B------:R-:W-:Y:S02]  /*1f20*/  UIMAD UR7, UR33, -0x80, UR6 ;  /* 0xffffff80210778a4 */ /* 0x000fe4000f8e0206 */
[----:B------:R-:W-:Y:S01]  /*1f30*/  UIMAD UR5, UR51, UR20, URZ ;  /* 0x00000014330572a4 */ /* 0x000fe2000f8e023f */
[----:B------:R-:W-:Y:S02]  /*1f40*/  IMAD.U32 R6, RZ, RZ, UR20 ;  /* 0x00000014ff067e24 */ /* 0x000fe4000f8e00ff */
[----:B------:R-:W-:Y:S01]  /*1f50*/  IMAD.U32 R8, RZ, RZ, UR22 ;  /* 0x00000016ff087e24 */ /* 0x000fe2000f8e00ff */
[----:B------:R-:W-:Y:S01]  /*1f60*/  UIMAD UR9, UR28, UR21, UR5 ;  /* 0x000000151c0972a4 */ /* 0x000fe2000f8e0205 */
[C---:B------:R-:W-:Y:S01]  /*1f70*/  VIADD R15, R0.reuse, 0x40 ;  /* 0x00000040000f7836 */ /* 0x040fe20000000000 */
[----:B------:R-:W-:Y:S01]  /*1f80*/  ISETP.GE.AND P4, PT, R0, UR7, PT ;  /* 0x0000000700007c0c */ /* 0x000fe2000bf86270 */
[----:B------:R-:W-:Y:S01]  /*1f90*/  UMOV UR8, UR12 ;  /* 0x0000000c00087c82 */ /* 0x000fe20008000000 */
[--C-:B------:R-:W-:Y:S01]  /*1fa0*/  IMAD.WIDE.U32 R6, R6, UR28, R4.reuse ;  /* 0x0000001c06067c25 */ /* 0x100fe2000f8e0004 */
[----:B------:R-:W-:Y:S01]  /*1fb0*/  UIMAD UR5, UR8, -0x80, UR30 ;  /* 0xffffff80080578a4 */ /* 0x000fe2000f8e021e */
[----:B------:R-:W-:Y:S01]  /*1fc0*/  ISETP.GE.AND P3, PT, R15, UR7, PT ;  /* 0x000000070f007c0c */ /* 0x000fe2000bf66270 */
[----:B------:R-:W-:Y:S01]  /*1fd0*/  ULDC.64 UR12, c[0x0][0x268] ;  /* 0x00009a00000c7ab9 */ /* 0x000fe20000000a00 */
[----:B------:R-:W-:Y:S01]  /*1fe0*/  IMAD.WIDE.U32 R8, R8, UR28, R4 ;  /* 0x0000001c08087c25 */ /* 0x000fe2000f8e0004 */
[----:B------:R-:W-:-:S03]  /*1ff0*/  IADD3 R4, P0, R6, UR31, RZ ;  /* 0x0000001f06047c10 */ /* 0x000fc6000ff1e0ff */
[----:B------:R-:W-:Y:S01]  /*2000*/  IMAD.U32 R14, RZ, RZ, UR9 ;  /* 0x00000009ff0e7e24 */ /* 0x000fe2000f8e00ff */
[----:B------:R-:W-:Y:S01]  /*2010*/  UIMAD UR9, UR51, UR22, URZ ;  /* 0x00000016330972a4 */ /* 0x000fe2000f8e023f */
[----:B------:R-:W-:Y:S01]  /*2020*/  IMAD R6, R17, UR12, RZ ;  /* 0x0000000c11067c24 */ /* 0x000fe2000f8e02ff */
[----:B------:R-:W1:Y:S02]  /*2030*/  @!P4 LDC.64 R22, c[0x0][0x220] ;  /* 0x00008800ff16cb82 */ /* 0x000e640000000a00 */
[----:B------:R-:W-:Y:S01]  /*2040*/  UIMAD UR9, UR28, UR23, UR9 ;  /* 0x000000171c0972a4 */ /* 0x000fe2000f8e0209 */
[----:B------:R-:W-:Y:S01]  /*2050*/  ISETP.GE.AND P1, PT, R15, UR5, PT ;  /* 0x000000050f007c0c */ /* 0x000fe2000bf26270 */
[----:B------:R-:W-:Y:S02]  /*2060*/  IMAD.MOV.U32 R30, RZ, RZ, R10 ;  /* 0x000000ffff1e7224 */ /* 0x000fe400078e000a */
[----:B------:R-:W-:Y:S02]  /*2070*/  IMAD.MOV.U32 R31, RZ, RZ, R11 ;  /* 0x000000ffff1f7224 */ /* 0x000fe400078e000b */
[----:B------:R-:W-:Y:S01]  /*2080*/  IMAD.SHL.U32 R15, R13, 0x80, RZ ;  /* 0x000000800d0f7824 */ /* 0x000fe200078e00ff */
[----:B------:R-:W4:Y:S01]  /*2090*/  @!P3 LDC.64 R24, c[0x0][0x220] ;  /* 0x00008800ff18bb82 */ /* 0x000f220000000a00 */
[----:B------:R-:W-:-:S06]  /*20a0*/  IMAD.WIDE.U32 R12, R12, 0x80, RZ ;  /* 0x000000800c0c7825 */ /* 0x000fcc00078e00ff */
[----:B------:R-:W-:Y:S01]  /*20b0*/  @!P1 IADD3 R16, P2, R30, R12, RZ ;  /* 0x0000000c1e109210 */ /* 0x000fe20007f5e0ff */
[----:B------:R-:W-:-:S04]  /*20c0*/  ULEA.HI UR7, UR8, UR8, URZ, 0x1 ;  /* 0x0000000808077291 */ /* 0x000fc8000f8f083f */
[----:B------:R-:W-:-:S04]  /*20d0*/  ULOP3.LUT UR7, UR7, 0xfffffffe, URZ, 0xc0, !UPT ;  /* 0xfffffffe07077892 */ /* 0x000fc8000f8ec03f */
[----:B------:R-:W-:-:S04]  /*20e0*/  UIADD3 UR7, UR8, -UR7, URZ ;  /* 0x8000000708077290 */ /* 0x000fc8000fffe03f */
[----:B------:R-:W-:Y:S01]  /*20f0*/  UISETP.NE.AND UP0, UPT, UR7, 0x1, UPT ;  /* 0x000000010700788c */ /* 0x000fe2000bf05270 */
[----:B------:R-:W-:Y:S01]  /*2100*/  STL.64 [R1+0x10], R30 ;  /* 0x0000101e01007387 */ /* 0x000fe20000100a00 */
[----:B--2---:R-:W-:Y:S02]  /*2110*/  VIADD R5, R28, 0x8 ;  /* 0x000000081c057836 */ /* 0x004fe40000000000 */
[C---:B------:R-:W-:Y:S01]  /*2120*/  VIADD R148, R161.reuse, 0x1000 ;  /* 0x00001000a1947836 */ /* 0x040fe20000000000 */
[----:B------:R-:W-:Y:S01]  /*2130*/  CS2R R94, SRZ ;  /* 0x00000000005e7805 */ /* 0x000fe2000001ff00 */
[----:B------:R-:W-:Y:S01]  /*2140*/  IMAD.SHL.U32 R154, R161, 0x2, RZ ;  /* 0x00000002a19a7824 */ /* 0x000fe200078e00ff */
[----:B------:R-:W-:Y:S02]  /*2150*/  ISETP.GE.AND P6, PT, R5, UR5, PT ;  /* 0x0000000505007c0c */ /* 0x000fe4000bfc6270 */
[----:B------:R-:W-:Y:S02]  /*2160*/  CS2R R92, SRZ ;  /* 0x00000000005c7805 */ /* 0x000fe4000001ff00 */
[----:B------:R-:W-:Y:S01]  /*2170*/  IADD3.X R5, R7, UR35, R14, P0, !PT ;  /* 0x0000002307057c10 */ /* 0x000fe200087fe40e */
[C---:B------:R-:W-:Y:S01]  /*2180*/  IMAD R7, R3.reuse, UR13, R6 ;  /* 0x0000000d03077c24 */ /* 0x040fe2000f8e0206 */
[----:B------:R-:W-:Y:S01]  /*2190*/  IADD3 R10, P0, R8, UR48, RZ ;  /* 0x00000030080a7c10 */ /* 0x000fe2000ff1e0ff */
[----:B------:R-:W-:Y:S01]  /*21a0*/  IMAD.U32 R8, RZ, RZ, UR9 ;  /* 0x00000009ff087e24 */ /* 0x000fe2000f8e00ff */
[----:B------:R-:W-:Y:S01]  /*21b0*/  CS2R R98, SRZ ;  /* 0x0000000000627805 */ /* 0x000fe2000001ff00 */
[----:B------:R-:W-:Y:S01]  /*21c0*/  IMAD.WIDE.U32 R4, R3, UR12, R4 ;  /* 0x0000000c03047c25 */ /* 0x000fe2000f8e0004 */
[----:B------:R-:W-:Y:S01]  /*21d0*/  ULDC.64 UR12, c[0x0][0x260] ;  /* 0x00009800000c7ab9 */ /* 0x000fe20000000a00 */
[----:B------:R-:W-:-:S02]  /*21e0*/  @!P3 IADD3 R14, P5, R0, 0x40, RZ ;  /* 0x00000040000eb810 */ /* 0x000fc40007fbe0ff */
[----:B------:R-:W-:Y:S01]  /*21f0*/  CS2R R96, SRZ ;  /* 0x0000000000607805 */ /* 0x000fe2000001ff00 */
[----:B------:R-:W-:Y:S01]  /*2200*/  IMAD R6, R17, UR12, RZ ;  /* 0x0000000c11067c24 */ /* 0x000fe2000f8e02ff */
[----:B------:R-:W-:Y:S02]  /*2210*/  IADD3.X R11, R9, UR49, R8, P0, !PT ;  /* 0x00000031090b7c10 */ /* 0x000fe400087fe408 */
[----:B------:R-:W-:Y:S02]  /*2220*/  CS2R R90, SRZ ;  /* 0x00000000005a7805 */ /* 0x000fe4000001ff00 */
[----:B------:R-:W-:Y:S01]  /*2230*/  CS2R R88, SRZ ;  /* 0x0000000000587805 */ /* 0x000fe2000001ff00 */
[C---:B------:R-:W-:Y:S01]  /*2240*/  IMAD R9, R3.reuse, UR13, R6 ;  /* 0x0000000d03097c24 */ /* 0x040fe2000f8e0206 */
[----:B------:R-:W-:Y:S01]  /*2250*/  CS2R R86, SRZ ;  /* 0x0000000000567805 */ /* 0x000fe2000001ff00 */
[----:B------:R-:W-:Y:S01]  /*2260*/  @!P3 IMAD.X R6, RZ, RZ, R19, P5 ;  /* 0x000000ffff06b224 */ /* 0x000fe200028e0613 */
[----:B------:R-:W-:Y:S01]  /*2270*/  CS2R R84, SRZ ;  /* 0x0000000000547805 */ /* 0x000fe2000001ff00 */
[----:B------:R-:W-:Y:S01]  /*2280*/  IMAD.WIDE.U32 R10, R3, UR12, R10 ;  /* 0x0000000c030a7c25 */ /* 0x000fe2000f8e000a */
[----:B------:R-:W-:-:S02]  /*2290*/  CS2R R78, SRZ ;  /* 0x00000000004e7805 */ /* 0x000fc4000001ff00 */
[----:B------:R-:W-:Y:S02]  /*22a0*/  CS2R R76, SRZ ;  /* 0x00000000004c7805 */ /* 0x000fe4000001ff00 */
[----:B------:R-:W-:Y:S01]  /*22b0*/  CS2R R82, SRZ ;  /* 0x0000000000527805 */ /* 0x000fe2000001ff00 */
[----:B------:R-:W-:Y:S01]  /*22c0*/  @!P3 IMAD R8, R6, UR20, RZ ;  /* 0x000000140608bc24 */ /* 0x000fe2000f8e02ff */
[----:B------:R-:W-:Y:S01]  /*22d0*/  CS2R R80, SRZ ;  /* 0x0000000000507805 */ /* 0x000fe2000001ff00 */
[----:B------:R-:W-:Y:S01]  /*22e0*/  IMAD.IADD R7, R5, 0x1, R7 ;  /* 0x0000000105077824 */ /* 0x000fe200078e0207 */
[----:B------:R-:W-:Y:S01]  /*22f0*/  CS2R R74, SRZ ;  /* 0x00000000004a7805 */ /* 0x000fe2000001ff00 */
[----:B------:R-:W-:Y:S01]  /*2300*/  @!P4 IMAD R3, R19, UR20, RZ ;  /* 0x000000141303cc24 */ /* 0x000fe2000f8e02ff */
[----:B------:R-:W-:Y:S01]  /*2310*/  CS2R R72, SRZ ;  /* 0x0000000000487805 */ /* 0x000fe2000001ff00 */
[----:B------:R-:W-:Y:S01]  /*2320*/  @!P4 IMAD.MOV.U32 R6, RZ, RZ, R4 ;  /* 0x000000ffff06c224 */ /* 0x000fe200078e0004 */
[----:B------:R-:W-:Y:S01]  /*2330*/  @!P1 IADD3.X R17, R31, R13, R15, P2, !PT ;  /* 0x0000000d1f119210 */ /* 0x000fe200017fe40f */
[----:B------:R-:W-:Y:S01]  /*2340*/  IMAD.IADD R5, R11, 0x1, R9 ;  /* 0x000000010b057824 */ /* 0x000fe200078e0209 */
[----:B------:R-:W-:Y:S01]  /*2350*/  CS2R R70, SRZ ;  /* 0x0000000000467805 */ /* 0x000fe2000001ff00 */
[----:B------:R-:W-:Y:S01]  /*2360*/  @!P3 IMAD R11, R14, UR21, R8 ;  /* 0x000000150e0bbc24 */ /* 0x000fe2000f8e0208 */
[----:B------:R-:W-:Y:S01]  /*2370*/  CS2R R68, SRZ ;  /* 0x0000000000447805 */ /* 0x000fe2000001ff00 */
[----:B------:R-:W-:Y:S01]  /*2380*/  @!P3 IMAD.MOV.U32 R12, RZ, RZ, R4 ;  /* 0x000000ffff0cb224 */ /* 0x000fe200078e0004 */
[----:B------:R-:W-:Y:S01]  /*2390*/  USHF.L.U32 UR31, UR17, 0x3, URZ ;  /* 0x00000003111f7899 */ /* 0x000fe2000800063f */
[----:B------:R-:W-:Y:S01]  /*23a0*/  @!P3 IMAD.MOV.U32 R13, RZ, RZ, R7 ;  /* 0x000000ffff0db224 */ /* 0x000fe200078e0007 */
[----:B------:R-:W-:Y:S01]  /*23b0*/  USHF.L.U32 UR30, UR17, 0x4, URZ ;  /* 0x00000004111e7899 */ /* 0x000fe2000800063f */
[C---:B------:R-:W-:Y:S01]  /*23c0*/  @!P4 IMAD R18, R0.reuse, UR21, R3 ;  /* 0x000000150012cc24 */ /* 0x040fe2000f8e0203 */
[----:B------:R-:W-:Y:S01]  /*23d0*/  UIMAD UR29, UR17, 0x18, URZ ;  /* 0x00000018111d78a4 */ /* 0x000fe2000f8e023f */
[----:B------:R-:W-:Y:S01]  /*23e0*/  @!P4 IMAD.WIDE.U32 R8, R0, UR20, R6 ;  /* 0x000000140008cc25 */ /* 0x000fe2000f8e0006 */
[----:B------:R-:W-:-:S02]  /*23f0*/  UIMAD UR27, UR17, 0x28, URZ ;  /* 0x00000028111b78a4 */ /* 0x000fc4000f8e023f */
[----:B------:R-:W-:Y:S01]  /*2400*/  UIMAD UR26, UR17, 0x30, URZ ;  /* 0x00000030111a78a4 */ /* 0x000fe2000f8e023f */
[----:B------:R-:W-:Y:S01]  /*2410*/  @!P3 IMAD.WIDE.U32 R6, R14, UR20, R12 ;  /* 0x000000140e06bc25 */ /* 0x000fe2000f8e000c */
[C---:B-1----:R-:W-:Y:S01]  /*2420*/  @!P4 LEA R12, P0, R8.reuse, R22, 0x1 ;  /* 0x00000016080cc211 */ /* 0x042fe200078008ff */
[----:B------:R-:W-:Y:S02]  /*2430*/  UIMAD UR25, UR17, 0x38, URZ ;  /* 0x00000038111978a4 */ /* 0x000fe4000f8e023f */
[----:B------:R-:W-:Y:S01]  /*2440*/  @!P4 IMAD.IADD R9, R9, 0x1, R18 ;  /* 0x000000010909c824 */ /* 0x000fe200078e0212 */
[----:B------:R-:W-:Y:S02]  /*2450*/  USHF.L.U32 UR24, UR17, 0x6, URZ ;  /* 0x0000000611187899 */ /* 0x000fe4000800063f */
[----:B------:R-:W-:Y:S02]  /*2460*/  UIADD3 UR16, -UR16, URZ, URZ ;  /* 0x0000003f10107290 */ /* 0x000fe4000fffe13f */
[----:B------:R-:W-:Y:S01]  /*2470*/  @!P4 LEA.HI.X R13, R8, R23, R9, 0x1, P0 ;  /* 0x00000017080dc211 */ /* 0x000fe200000f0c09 */
[----:B------:R-:W-:Y:S01]  /*2480*/  ULDC UR7, c[0x0][0x2ec] ;  /* 0x0000bb0000077ab9 */ /* 0x000fe20000000800 */
[----:B------:R-:W-:-:S02]  /*2490*/  PLOP3.LUT P0, PT, PT, PT, UP5, 0x80, 0x0 ;  /* 0x000000000000781c */ /* 0x000fc40003f0f058 */
[----:B------:R-:W-:Y:S01]  /*24a0*/  @!P3 IADD3 R3, P2, R0, 0x40, RZ ;  /* 0x000000400003b810 */ /* 0x000fe20007f5e0ff */
[--C-:B------:R-:W-:Y:S02]  /*24b0*/  @!P4 IMAD.MOV.U32 R4, RZ, RZ, R10.reuse ;  /* 0x000000ffff04c224 */ /* 0x100fe400078e000a */
[----:B------:R-:W-:Y:S02]  /*24c0*/  @!P3 IMAD.MOV.U32 R14, RZ, RZ, R10 ;  /* 0x000000ffff0eb224 */ /* 0x000fe400078e000a */
[----:B------:R-:W-:Y:S01]  /*24d0*/  @!P3 IMAD.X R18, RZ, RZ, R19, P2 ;  /* 0x000000ffff12b224 */ /* 0x000fe200010e0613 */
[----:B----4-:R-:W-:Y:S01]  /*24e0*/  @!P3 LEA R10, P2, R6, R24, 0x1 ;  /* 0x00000018060ab211 */ /* 0x010fe200078408ff */
[----:B------:R-:W-:-:S04]  /*24f0*/  @!P3 IMAD.IADD R11, R7, 0x1, R11 ;  /* 0x00000001070bb824 */ /* 0x000fc800078e020b */
[----:B------:R-:W-:Y:S01]  /*2500*/  @P0 BAR.SYNC.DEFER_BLOCKING 0x0 ;  /* 0x0000000000000b1d */ /* 0x000fe20000010000 */
[----:B------:R-:W-:Y:S01]  /*2510*/  @!P3 LEA.HI.X R11, R6, R25, R11, 0x1, P2 ;  /* 0x00000019060bb211 */ /* 0x000fe200010f0c0b */
[----:B------:R-:W-:Y:S02]  /*2520*/  @!P3 IMAD.MOV.U32 R15, RZ, RZ, R5 ;  /* 0x000000ffff0fb224 */ /* 0x000fe400078e0005 */
[----:B------:R-:W-:Y:S02]  /*2530*/  @!P4 IMAD R7, R19, UR22, RZ ;  /* 0x000000161307cc24 */ /* 0x000fe4000f8e02ff */
[----:B------:R-:W-:Y:S02]  /*2540*/  @!P3 IMAD R6, R18, UR22, RZ ;  /* 0x000000161206bc24 */ /* 0x000fe4000f8e02ff */
[C---:B------:R-:W-:Y:S01]  /*2550*/  @!P4 IMAD R9, R0.reuse, UR23, R7 ;  /* 0x000000170009cc24 */ /* 0x040fe2000f8e0207 */
[----:B------:R-:W-:Y:S01]  /*2560*/  ISETP.GE.AND P2, PT, R0, UR5, PT ;  /* 0x0000000500007c0c */ /* 0x000fe2000bf46270 */
[C---:B------:R-:W-:Y:S01]  /*2570*/  @!P3 IMAD R22, R3.reuse, UR23, R6 ;  /* 0x000000170316bc24 */ /* 0x040fe2000f8e0206 */
[----:B------:R-:W1:Y:S01]  /*2580*/  @!P3 LDC.64 R18, c[0x0][0x218] ;  /* 0x00008600ff12bb82 */ /* 0x000e620000000a00 */
[----:B------:R-:W-:-:S07]  /*2590*/  @!P3 IMAD.WIDE.U32 R6, R3, UR22, R14 ;  /* 0x000000160306bc25 */ /* 0x000fce000f8e000e */
[----:B------:R-:W2:Y:S01]  /*25a0*/  @!P4 LDC.64 R14, c[0x0][0x218] ;  /* 0x00008600ff0ecb82 */ /* 0x000ea20000000a00 */
[----:B------:R-:W-:Y:S01]  /*25b0*/  @!P4 IMAD.WIDE.U32 R4, R0, UR22, R4 ;  /* 0x000000160004cc25 */ /* 0x000fe2000f8e0004 */
[C---:B---3--:R-:W-:Y:S02]  /*25c0*/  LEA R0, R29.reuse, UR4, 0x1 ;  /* 0x000000041d007c11 */ /* 0x048fe4000f8e08ff */
[----:B------:R-:W-:Y:S01]  /*25d0*/  PLOP3.LUT P0, PT, PT, PT, UP0, 0x80, 0x0 ;  /* 0x000000000000781c */ /* 0x000fe20003f0f008 */
[----:B------:R-:W-:Y:S01]  /*25e0*/  VIADD R8, R29, 0x1000 ;  /* 0x000010001d087836 */ /* 0x000fe20000000000 */
[----:B------:R-:W-:Y:S01]  /*25f0*/  USHF.L.U32 UR9, UR39, 0x7, URZ ;  /* 0x0000000727097899 */ /* 0x000fe2000800063f */
[----:B------:R-:W-:Y:S01]  /*2600*/  @P4 STS [R0+0x8000], RZ ;  /* 0x008000ff00004388 */ /* 0x000fe20000000800 */
[----:B------:R-:W-:-:S03]  /*2610*/  UIMAD.WIDE.U32 UR12, UR38, 0x80, URZ ;  /* 0x00000080260c78a5 */ /* 0x000fc6000f8e003f */
[----:B------:R-:W-:Y:S04]  /*2620*/  @P4 STS [R0+0x8004], RZ ;  /* 0x008004ff00004388 */ /* 0x000fe80000000800 */
[----:B------:R-:W-:Y:S04]  /*2630*/  @P4 STS.64 [R0+0x8008], RZ ;  /* 0x008008ff00004388 */ /* 0x000fe80000000a00 */
[----:B------:R-:W-:Y:S01]  /*2640*/  @!PT LDS RZ, [RZ] ;  /* 0x00000000fffff984 */ /* 0x000fe20000000800 */
[----:B------:R-:W-:Y:S01]  /*2650*/  @!PT LDS RZ, [RZ] ;  /* 0x00000000fffff984 */ /* 0x000fe20000000800 */
[----:B------:R-:W-:Y:S01]  /*2660*/  @!PT LDS RZ, [RZ] ;  /* 0x00000000fffff984 */ /* 0x000fe20000000800 */
[----:B------:R3:W-:Y:S01]  /*2670*/  @!P4 LDGSTS.E.BYPASS.LTC128B.128 [R0+0x8000], desc[UR10][R12.64] ;  /* 0x080000000c00cfae */ /* 0x0007e2000b901d4a */
[----:B------:R-:W-:-:S03]  /*2680*/  IMAD.U32 R3, RZ, RZ, UR9 ;  /* 0x00000009ff037e24 */ /* 0x000fc6000f8e00ff */
[----:B------:R-:W-:Y:S04]  /*2690*/  @P3 STS.128 [R0+0x9000], RZ ;  /* 0x009000ff00003388 */ /* 0x000fe80000000c00 */
[----:B------:R-:W-:Y:S01]  /*26a0*/  @!PT LDS RZ, [RZ] ;  /* 0x00000000fffff984 */ /* 0x000fe20000000800 */
[----:B------:R-:W-:Y:S01]  /*26b0*/  @!PT LDS RZ, [RZ] ;  /* 0x00000000fffff984 */ /* 0x000fe20000000800 */
[----:B------:R-:W-:Y:S01]  /*26c0*/  @!PT LDS RZ, [RZ] ;  /* 0x00000000fffff984 */ /* 0x000fe20000000800 */
[----:B------:R4:W-:Y:S04]  /*26d0*/  @!P3 LDGSTS.E.BYPASS.LTC128B.128 [R0+0x9000], desc[UR10][R10.64] ;  /* 0x090000000a00bfae */ /* 0x0009e8000b901d4a */
[----:B------:R-:W0:Y:S04]  /*26e0*/  LDGDEPBAR ;  /* 0x00000000000079af */ /* 0x000e280000000000 */
[----:B------:R-:W-:Y:S04]  /*26f0*/  @P2 STS [R0+0x4000], RZ ;  /* 0x004000ff00002388 */ /* 0x000fe80000000800 */
[----:B------:R-:W-:Y:S01]  /*2700*/  @P2 STS [R0+0x4004], RZ ;  /* 0x004004ff00002388 */ /* 0x000fe20000000800 */
[----:B---3--:R-:W-:-:S03]  /*2710*/  SEL R12, R8, R29, !P0 ;  /* 0x0000001d080c7207 */ /* 0x008fc60004000000 */
[----:B------:R-:W-:Y:S01]  /*2720*/  @P2 STS.64 [R0+0x4008], RZ ;  /* 0x004008ff00002388 */ /* 0x000fe20000000a00 */
[----:B------:R-:W-:-:S03]  /*2730*/  LEA R12, R12, UR4, 0x1 ;  /* 0x000000040c0c7c11 */ /* 0x000fc6000f8e08ff */
[----:B------:R-:W-:Y:S01]  /*2740*/  @!PT LDS RZ, [RZ] ;  /* 0x00000000fffff984 */ /* 0x000fe20000000800 */
[----:B------:R-:W-:Y:S01]  /*2750*/  @!PT LDS RZ, [RZ] ;  /* 0x00000000fffff984 */ /* 0x000fe20000000800 */
[----:B------:R-:W-:Y:S01]  /*2760*/  @!PT LDS RZ, [RZ] ;  /* 0x00000000fffff984 */ /* 0x000fe20000000800 */
[----:B------:R-:W-:Y:S01]  /*2770*/  @!P2 LDGSTS.E.BYPASS.LTC128B.128 [R0+0x4000], desc[UR10][R30.64] ;  /* 0x040000001e00afae */ /* 0x000fe2000b901d4a */
[----:B----4-:R-:W-:-:S03]  /*2780*/  @!P1 IADD3 R10, P5, R20, UR12, RZ ;  /* 0x0000000c140a9c10 */ /* 0x010fc6000ffbe0ff */
[----:B------:R-:W-:Y:S01]  /*2790*/  @P1 STS.128 [R0+0x5000], RZ ;  /* 0x005000ff00001388 */ /* 0x000fe20000000c00 */
[----:B------:R-:W-:-:S03]  /*27a0*/  @!P1 IADD3.X R11, R21, UR13, R3, P5, !PT ;  /* 0x0000000d150b9c10 */ /* 0x000fc6000affe403 */
[----:B------:R-:W-:Y:S01]  /*27b0*/  @!PT LDS RZ, [RZ] ;  /* 0x00000000fffff984 */ /* 0x000fe20000000800 */
[----:B------:R-:W-:Y:S01]  /*27c0*/  @!PT LDS RZ, [RZ] ;  /* 0x00000000fffff984 */ /* 0x000fe20000000800 */
[----:B------:R-:W-:Y:S01]  /*27d0*/  @!PT LDS RZ, [RZ] ;  /* 0x00000000fffff984 */ /* 0x000fe20000000800 */
[----:B------:R-:W-:Y:S01]  /*27e0*/  @!P1 LDGSTS.E.BYPASS.LTC128B.128 [R0+0x5000], desc[UR10][R16.64] ;  /* 0x0500000010009fae */ /* 0x000fe2000b901d4a */
[----:B------:R-:W-:Y:S01]  /*27f0*/  @!P4 IMAD.IADD R3, R5, 0x1, R9 ;  /* 0x000000010503c824 */ /* 0x000fe200078e0209 */
[----:B--2---:R-:W-:Y:S02]  /*2800*/  @!P4 LEA R8, P5, R4, R14, 0x1 ;  /* 0x0000000e0408c211 */ /* 0x004fe400078a08ff */
[----:B------:R-:W-:Y:S04]  /*2810*/  @P2 STS [R12], RZ ;  /* 0x000000ff0c002388 */ /* 0x000fe80000000800 */
[----:B------:R-:W-:Y:S01]  /*2820*/  @P2 STS [R12+0x4], RZ ;  /* 0x000004ff0c002388 */ /* 0x000fe20000000800 */
[----:B------:R-:W-:-:S03]  /*2830*/  VIADD R5, R28, 0x40 ;  /* 0x000000401c057836 */ /* 0x000fc60000000000 */
[----:B------:R-:W-:Y:S01]  /*2840*/  @P2 STS [R12+0x8], RZ ;  /* 0x000008ff0c002388 */ /* 0x000fe20000000800 */
[----:B------:R-:W-:-:S03]  /*2850*/  @!P4 LEA.HI.X R9, R4, R15, R3, 0x1, P5 ;  /* 0x0000000f0409c211 */ /* 0x000fc600028f0c03 */
[----:B------:R-:W-:Y:S01]  /*2860*/  @P2 STS [R12+0xc], RZ ;  /* 0x00000cff0c002388 */ /* 0x000fe20000000800 */
[----:B------:R-:W-:-:S03]  /*2870*/  @!P3 IMAD.IADD R7, R7, 0x1, R22 ;  /* 0x000000010707b824 */ /* 0x000fc600078e0216 */
[----:B------:R-:W-:Y:S01]  /*2880*/  @!PT LDS RZ, [RZ] ;  /* 0x00000000fffff984 */ /* 0x000fe20000000800 */
[----:B------:R-:W-:Y:S01]  /*2890*/  @!PT LDS RZ, [RZ] ;  /* 0x00000000fffff984 */ /* 0x000fe20000000800 */
[----:B------:R-:W-:Y:S01]  /*28a0*/  @!PT LDS RZ, [RZ] ;  /* 0x00000000fffff984 */ /* 0x000fe20000000800 */
[----:B------:R-:W-:Y:S01]  /*28b0*/  @!P2 LDGSTS.E.BYPASS.LTC128B.128 [R12], desc[UR10][R20.64] ;  /* 0x00000000140cafae */ /* 0x000fe2000b901d4a */
[----:B-1----:R-:W-:-:S03]  /*28c0*/  @!P3 LEA R4, P2, R6, R18, 0x1 ;  /* 0x000000120604b211 */ /* 0x002fc600078408ff */
[----:B------:R-:W-:Y:S04]  /*28d0*/  @P1 STS [R12+0x1000], RZ ;  /* 0x001000ff0c001388 */ /* 0x000fe80000000800 */
[----:B------:R-:W-:Y:S01]  /*28e0*/  @P1 STS [R12+0x1004], RZ ;  /* 0x001004ff0c001388 */ /* 0x000fe20000000800 */
[----:B------:R-:W-:-:S03]  /*28f0*/  VIADD R3, R28, 0x48 ;  /* 0x000000481c037836 */ /* 0x000fc60000000000 */
[----:B------:R-:W-:Y:S04]  /*2900*/  @P1 STS [R12+0x1008], RZ ;  /* 0x001008ff0c001388 */ /* 0x000fe80000000800 */
[----:B------:R-:W-:Y:S04]  /*2910*/  @P1 STS [R12+0x100c], RZ ;  /* 0x00100cff0c001388 */ /* 0x000fe80000000800 */
[----:B------:R-:W-:Y:S01]  /*2920*/  @!PT LDS RZ, [RZ] ;  /* 0x00000000fffff984 */ /* 0x000fe20000000800 */
[----:B------:R-:W-:Y:S01]  /*2930*/  @!PT LDS RZ, [RZ] ;  /* 0x00000000fffff984 */ /* 0x000fe20000000800 */
[----:B------:R-:W-:Y:S01]  /*2940*/  @!PT LDS RZ, [RZ] ;  /* 0x00000000fffff984 */ /* 0x000fe20000000800 */
[----:B------:R-:W-:Y:S01]  /*2950*/  @!P1 LDGSTS.E.BYPASS.LTC128B.128 [R12+0x1000], desc[UR10][R10.64] ;  /* 0x010000000a0c9fae */ /* 0x000fe2000b901d4a */
[----:B------:R-:W-:Y:S02]  /*2960*/  ISETP.GE.AND P1, PT, R5, UR5, PT ;  /* 0x0000000505007c0c */ /* 0x000fe4000bf26270 */
[----:B------:R-:W-:Y:S01]  /*2970*/  @!P3 LEA.HI.X R5, R6, R19, R7, 0x1, P2 ;  /* 0x000000130605b211 */ /* 0x000fe200010f0c07 */
[----:B------:R-:W-:Y:S01]  /*2980*/  @P4 STS [R0+0x6000], RZ ;  /* 0x006000ff00004388 */ /* 0x000fe20000000800 */
[C---:B------:R-:W-:Y:S01]  /*2990*/  IMAD.SHL.U32 R6, R28.reuse, 0x4, RZ ;  /* 0x000000041c067824 */ /* 0x040fe200078e00ff */
[----:B------:R-:W-:-:S02]  /*29a0*/  ISETP.GE.AND P5, PT, R28, UR5, PT ;  /* 0x000000051c007c0c */ /* 0x000fc4000bfa6270 */
[----:B------:R-:W-:Y:S04]  /*29b0*/  @P4 STS [R0+0x6004], RZ ;  /* 0x006004ff00004388 */ /* 0x000fe80000000800 */
[----:B------:R-:W-:Y:S01]  /*29c0*/  @P4 STS.64 [R0+0x6008], RZ ;  /* 0x006008ff00004388 */ /* 0x000fe20000000a00 */
[----:B------:R-:W-:-:S03]  /*29d0*/  ISETP.GE.AND P2, PT, R3, UR5, PT ;  /* 0x0000000503007c0c */ /* 0x000fc6000bf46270 */
[----:B------:R-:W-:Y:S01]  /*29e0*/  @!PT LDS RZ, [RZ] ;  /* 0x00000000fffff984 */ /* 0x000fe20000000800 */
[----:B------:R-:W-:Y:S01]  /*29f0*/  @!PT LDS RZ, [RZ] ;  /* 0x00000000fffff984 */ /* 0x000fe20000000800 */
[----:B------:R-:W-:Y:S01]  /*2a00*/  @!PT LDS RZ, [RZ] ;  /* 0x00000000fffff984 */ /* 0x000fe20000000800 */
[----:B------:R1:W-:Y:S01]  /*2a10*/  @!P4 LDGSTS.E.BYPASS.LTC128B.128 [R0+0x6000], desc[UR10][R8.64] ;  /* 0x060000000800cfae */ /* 0x0003e2000b901d4a */
[----:B------:R-:W-:-:S03]  /*2a20*/  UMOV UR12, UR18 ;  /* 0x00000012000c7c82 */ /* 0x000fc60008000000 */
[----:B------:R2:W-:Y:S01]  /*2a30*/  @P3 STS.128 [R0+0x7000], RZ ;  /* 0x007000ff00003388 */ /* 0x0005e20000000c00 */
[----:B------:R-:W-:-:S03]  /*2a40*/  UMOV UR9, UR19 ;  /* 0x0000001300097c82 */ /* 0x000fc60008000000 */
[----:B------:R-:W-:Y:S01]  /*2a50*/  @!PT LDS RZ, [RZ] ;  /* 0x00000000fffff984 */ /* 0x000fe20000000800 */
[----:B------:R-:W-:Y:S01]  /*2a60*/  @!PT LDS RZ, [RZ] ;  /* 0x00000000fffff984 */ /* 0x000fe20000000800 */
[----:B------:R-:W-:Y:S01]  /*2a70*/  @!PT LDS RZ, [RZ] ;  /* 0x00000000fffff984 */ /* 0x000fe20000000800 */
[----:B------:R3:W-:Y:S01]  /*2a80*/  @!P3 LDGSTS.E.BYPASS.LTC128B.128 [R0+0x7000], desc[UR10][R4.64] ;  /* 0x070000000400bfae */ /* 0x0007e2000b901d4a */
[----:B------:R-:W-:Y:S02]  /*2a90*/  IMAD.MOV.U32 R15, RZ, RZ, 0x7f800000 ;  /* 0x7f800000ff0f7424 */ /* 0x000fe400078e00ff */
[----:B------:R-:W-:Y:S01]  /*2aa0*/  IMAD.MOV.U32 R14, RZ, RZ, 0x7f800000 ;  /* 0x7f800000ff0e7424 */ /* 0x000fe200078e00ff */
[----:B------:R-:W-:Y:S01]  /*2ab0*/  STL.64 [R1+0x8], R20 ;  /* 0x0000081401007387 */ /* 0x000fe20000100a00 */
[----:B------:R-:W-:Y:S01]  /*2ac0*/  IMAD.MOV.U32 R13, RZ, RZ, 0x7f800000 ;  /* 0x7f800000ff0d7424 */ /* 0x000fe200078e00ff */
[----:B-1----:R-:W-:Y:S02]  /*2ad0*/  SHF.R.S32.HI R8, RZ, 0x1f, R28 ;  /* 0x0000001fff087819 */ /* 0x002fe4000001141c */
[----:B------:R-:W0:Y:S01]  /*2ae0*/  LDGDEPBAR ;  /* 0x00000000000079af */ /* 0x000e220000000000 */
[----:B---3--:R-:W-:Y:S02]  /*2af0*/  IADD3 R4, P4, R6, UR12, RZ ;  /* 0x0000000c06047c10 */ /* 0x008fe4000ff9e0ff */
[----:B------:R-:W-:-:S04]  /*2b00*/  SHF.L.U64.HI R5, R28, 0x2, R8 ;  /* 0x000000021c057819 */ /* 0x000fc80000010208 */
[----:B------:R-:W-:Y:S02]  /*2b10*/  IADD3.X R5, R5, UR9, RZ, P4, !PT ;  /* 0x0000000905057c10 */ /* 0x000fe4000a7fe4ff */
[----:B--2---:R-:W-:-:S03]  /*2b20*/  SHF.R.S32.HI R0, RZ, 0x1f, R3 ;  /* 0x0000001fff007819 */ /* 0x004fc60000011403 */
[----:B------:R-:W2:Y:S01]  /*2b30*/  @!P5 LDG.E R15, desc[UR10][R4.64] ;  /* 0x0000000a040fd981 */ /* 0x000ea2000c1e1900 */
[----:B------:R-:W-:-:S03]  /*2b40*/  @!P2 LEA R6, P3, R3, UR12, 0x2 ;  /* 0x0000000c0306ac11 */ /* 0x000fc6000f8610ff */
[----:B------:R-:W3:Y:S01]  /*2b50*/  @!P6 LDG.E R14, desc[UR10][R4.64+0x20] ;  /* 0x0000200a040ee981 */ /* 0x000ee2000c1e1900 */
[----:B------:R-:W-:-:S04]  /*2b60*/  DEPBAR.LE SB0, 0x1 ;  /* 0x000080400000791a */ /* 0x000fc80000000000 */
[----:B------:R-:W4:Y:S01]  /*2b70*/  @!P1 LDG.E R13, desc[UR10][R4.64+0x100] ;  /* 0x0001000a040d9981 */ /* 0x000f22000c1e1900 */
[----:B------:R-:W-:-:S03]  /*2b80*/  @!P2 LEA.HI.X R7, R3, UR9, R0, 0x2, P3 ;  /* 0x000000090307ac11 */ /* 0x000fc600098f1400 */
[----:B------:R1:W-:Y:S02]  /*2b90*/  STL [R1+0x24], R12 ;  /* 0x0000240c01007387 */ /* 0x0003e40000100800 */
[----:B-1----:R-:W-:-:S06]  /*2ba0*/  IMAD.MOV.U32 R12, RZ, RZ, 0x7f800000 ;  /* 0x7f800000ff0c7424 */ /* 0x002fcc00078e00ff */
[----:B------:R1:W5:Y:S01]  /*2bb0*/  @!P2 LDG.E R12, desc[UR10][R6.64] ;  /* 0x0000000a060ca981 */ /* 0x000362000c1e1900 */
[----:B------:R-:W-:Y:S01]  /*2bc0*/  BAR.SYNC.DEFER_BLOCKING 0x0 ;  /* 0x0000000000007b1d */ /* 0x000fe20000010000 */
[C---:B------:R-:W-:Y:S02]  /*2bd0*/  IMAD.SHL.U32 R3, R28.reuse, 0x4, RZ ;  /* 0x000000041c037824 */ /* 0x040fe400078e00ff */
[----:B------:R-:W-:-:S03]  /*2be0*/  VIADD R0, R28, 0xffffff80 ;  /* 0xffffff801c007836 */ /* 0x000fc60000000000 */
[----:B------:R-:W-:Y:S04]  /*2bf0*/  STL [R1+0x2c], R27 ;  /* 0x00002c1b01007387 */ /* 0x000fe80000100800 */
[----:B------:R-:W-:Y:S04]  /*2c00*/  STL [R1+0x28], R26 ;  /* 0x0000281a01007387 */ /* 0x000fe80000100800 */
[----:B------:R-:W2:Y:S04]  /*2c10*/  LDSM.16.M88.4 R116, [R149+0x8000] ;  /* 0x008000009574783b */ /* 0x000ea80000000200 */
[----:B------:R-:W2:Y:S04]  /*2c20*/  LDSM.16.M88.4 R120, [R149+0x8400] ;  /* 0x008400009578783b */ /* 0x000ea80000000200 */
[----:B------:R-:W2:Y:S04]  /*2c30*/  LDSM.16.M88.4 R124, [R149+0x8800] ;  /* 0x00880000957c783b */ /* 0x000ea80000000200 */
[----:B------:R-:W2:Y:S04]  /*2c40*/  LDSM.16.M88.4 R128, [R149+0x8c00] ;  /* 0x008c00009580783b */ /* 0x000ea80000000200 */
[----:B------:R-:W2:Y:S04]  /*2c50*/  LDSM.16.M88.4 R132, [R150+0x8000] ;  /* 0x008000009684783b */ /* 0x000ea80000000200 */
[----:B------:R-:W2:Y:S04]  /*2c60*/  LDSM.16.M88.4 R136, [R150+0x8400] ;  /* 0x008400009688783b */ /* 0x000ea80000000200 */
[----:B------:R-:W2:Y:S04]  /*2c70*/  LDSM.16.M88.4 R140, [R150+0x8800] ;  /* 0x00880000968c783b */ /* 0x000ea80000000200 */
[----:B------:R-:W2:Y:S01]  /*2c80*/  LDSM.16.M88.4 R144, [R150+0x8c00] ;  /* 0x008c00009690783b */ /* 0x000ea20000000200 */
[----:B-1----:R-:W-:Y:S01]  /*2c90*/  SHF.L.U64.HI R6, R28, 0x2, R8 ;  /* 0x000000021c067819 */ /* 0x002fe20000010208 */
[----:B------:R-:W-:Y:S01]  /*2ca0*/  VIADD R4, R156, 0x1000 ;  /* 0x000010009c047836 */ /* 0x000fe20000000000 */
[----:B------:R-:W-:Y:S01]  /*2cb0*/  UIADD3 UR5, UR28, 0x80, URZ ;  /* 0x000000801c057890 */ /* 0x000fe2000fffe03f */
[----:B------:R-:W-:Y:S01]  /*2cc0*/  SEL R148, R148, R161, !P0 ;  /* 0x000000a194947207 */ /* 0x000fe20004000000 */
[----:B------:R-:W-:-:S03]  /*2cd0*/  USHF.L.U32 UR28, UR17, 0x5, URZ ;  /* 0x00000005111c7899 */ /* 0x000fc6000800063f */
[----:B------:R-:W-:Y:S01]  /*2ce0*/  LEA R148, R148, UR4, 0x1 ;  /* 0x0000000494947c11 */ /* 0x000fe2000f8e08ff */
[----:B------:R-:W-:Y:S02]  /*2cf0*/  UIMAD UR23, UR17, 0x48, URZ ;  /* 0x00000048111778a4 */ /* 0x000fe4000f8e023f */
[----:B------:R-:W-:Y:S02]  /*2d00*/  UIMAD UR22, UR17, 0x50, URZ ;  /* 0x00000050111678a4 */ /* 0x000fe4000f8e023f */
[----:B------:R-:W-:Y:S02]  /*2d10*/  UIMAD UR21, UR17, 0x58, URZ ;  /* 0x00000058111578a4 */ /* 0x000fe4000f8e023f */
[----:B------:R-:W-:Y:S02]  /*2d20*/  UIMAD UR20, UR17, 0x60, URZ ;  /* 0x00000060111478a4 */ /* 0x000fe4000f8e023f */
[----:B------:R-:W-:Y:S02]  /*2d30*/  UIMAD UR19, UR17, 0x68, URZ ;  /* 0x00000068111378a4 */ /* 0x000fe4000f8e023f */
[----:B------:R-:W-:-:S02]  /*2d40*/  UIMAD UR18, UR17, 0x70, URZ ;  /* 0x00000070111278a4 */ /* 0x000fc4000f8e023f */
[----:B------:R-:W-:Y:S01]  /*2d50*/  UISETP.GE.AND UP0, UPT, UR5, UR6, UPT ;  /* 0x000000060500728c */ /* 0x000fe2000bf06270 */
[----:B------:R-:W-:Y:S01]  /*2d60*/  UMOV UR13, UR15 ;  /* 0x0000000f000d7c82 */ /* 0x000fe20008000000 */
[----:B------:R-:W-:Y:S01]  /*2d70*/  UIMAD UR17, UR17, 0x78, URZ ;  /* 0x00000078111178a4 */ /* 0x000fe2000f8e023f */
[----:B------:R-:W-:Y:S01]  /*2d80*/  ULDC UR5, c[0x0][0x39c] ;  /* 0x0000e70000057ab9 */ /* 0x000fe20000000800 */
[----:B--2---:R-:W-:Y:S04]  /*2d90*/  STL [R1+0x38], R15 ;  /* 0x0000380f01007387 */ /* 0x004fe80000100800 */
[----:B---3--:R-:W-:Y:S04]  /*2da0*/  STL [R1+0x3c], R14 ;  /* 0x00003c0e01007387 */ /* 0x008fe80000100800 */
[----:B----4-:R-:W-:Y:S04]  /*2db0*/  STL [R1+0x30], R13 ;  /* 0x0000300d01007387 */ /* 0x010fe80000100800 */
[----:B------:R1:W-:Y:S02]  /*2dc0*/  STL [R1+0x4c], R3 ;  /* 0x00004c0301007387 */ /* 0x0003e40000100800 */
[----:B-1----:R-:W-:-:S04]  /*2dd0*/  SHF.R.S32.HI R3, RZ, 0x1f, R0 ;  /* 0x0000001fff037819 */ /* 0x002fc80000011400 */
[C---:B------:R-:W-:Y:S01]  /*2de0*/  SHF.L.U64.HI R5, R0.reuse, 0x2, R3 ;  /* 0x0000000200057819 */ /* 0x040fe20000010203 */
[----:B------:R-:W-:Y:S01]  /*2df0*/  IMAD.SHL.U32 R0, R0, 0x4, RZ ;  /* 0x0000000400007824 */ /* 0x000fe200078e00ff */
[----:B-----5:R1:W-:Y:S04]  /*2e00*/  STL [R1+0x34], R12 ;  /* 0x0000340c01007387 */ /* 0x0203e80000100800 */
[----:B------:R1:W-:Y:S04]  /*2e10*/  STL [R1+0x48], R6 ;  /* 0x0000480601007387 */ /* 0x0003e80000100800 */
[----:B------:R1:W-:Y:S04]  /*2e20*/  STL [R1+0x44], R5 ;  /* 0x0000440501007387 */ /* 0x0003e80000100800 */
[----:B------:R1:W-:Y:S01]  /*2e30*/  STL [R1+0x40], R0 ;  /* 0x0000400001007387 */ /* 0x0003e20000100800 */
[----:B------:R-:W-:-:S04]  /*2e40*/  SEL R3, R4, R156, !P0 ;  /* 0x0000009c04037207 */ /* 0x000fc80004000000 */
[----:B------:R-:W-:-:S07]  /*2e50*/  LEA R3, R3, UR4, 0x1 ;  /* 0x0000000403037c11 */ /* 0x000fce000f8e08ff */
.L_x_306:
[----:B------:R-:W0:Y:S01]  /*2e60*/  LDGDEPBAR ;  /* 0x00000000000079af */ /* 0x000e220000000000 */
[----:B------:R-:W-:Y:S01]  /*2e70*/  IMAD.IADD R112, R155, 0x1, R148 ;  /* 0x000000019b707824 */ /* 0x000fe200078e0294 */
[----:B------:R-:W-:Y:S01]  /*2e80*/  PLOP3.LUT P1, PT, PT, PT, UP0, 0x80, 0x0 ;  /* 0x000000000000781c */ /* 0x000fe20003f2f008 */
[----:B------:R-:W-:Y:S05]  /*2e90*/  UISETP.GE.AND UP3, UPT, UR8, 0x1, UPT ;  /* 0x000000010800788c */ /* 0x000fea000bf66270 */
[----:B-1----:R-:W2:Y:S01]  /*2ea0*/  LDL R0, [R1+0x54] ;  /* 0x0000540001007983 */ /* 0x002ea20000100800 */
[----:B------:R-:W-:Y:S02]  /*2eb0*/  PLOP3.LUT P0, PT, PT, PT, UP0, 0x80, 0x0 ;  /* 0x000000000000781c */ /* 0x000fe40003f0f008 */
[----:B------:R-:W-:Y:S01]  /*2ec0*/  PLOP3.LUT P4, PT, PT, PT, UP0, 0x80, 0x0 ;  /* 0x000000000000781c */ /* 0x000fe20003f8f008 */
[----:B------:R-:W3:Y:S01]  /*2ed0*/  LDL R163, [R1+0x38] ;  /* 0x0000380001a37983 */ /* 0x000ee20000100800 */
[----:B------:R-:W-:Y:S02]  /*2ee0*/  PLOP3.LUT P5, PT, PT, PT, UP0, 0x80, 0x0 ;  /* 0x000000000000781c */ /* 0x000fe40003faf008 */
[----:B------:R-:W-:Y:S01]  /*2ef0*/  PLOP3.LUT P2, PT, PT, PT, UP0, 0x80, 0x0 ;  /* 0x000000000000781c */ /* 0x000fe20003f4f008 */
[----:B------:R-:W4:Y:S01]  /*2f00*/  LDL R162, [R1+0x3c] ;  /* 0x00003c0001a27983 */ /* 0x000f220000100800 */
[----:B------:R-:W-:Y:S03]  /*2f10*/  PLOP3.LUT P6, PT, PT, PT, UP0, 0x80, 0x0 ;  /* 0x000000000000781c */ /* 0x000fe60003fcf008 */
[----:B------:R-:W-:Y:S04]  /*2f20*/  STL [R1+0xec], R99 ;  /* 0x0000ec6301007387 */ /* 0x000fe80000100800 */
        /* <DEDUP_REMOVED lines=32> */
[----:B------:R-:W-:Y:S01]  /*3130*/  STL [R1+0x68], R2 ;  /* 0x0000680201007387 */ /* 0x000fe20000100800 */
[----:B------:R-:W-:Y:S04]  /*3140*/  DEPBAR.LE SB0, 0x0 ;  /* 0x000080000000791a */ /* 0x000fe80000000000 */
[----:B------:R-:W-:Y:S06]  /*3150*/  BAR.SYNC.DEFER_BLOCKING 0x0 ;  /* 0x0000000000007b1d */ /* 0x000fec0000010000 */
[----:B------:R-:W-:Y:S08]  /*3160*/  LDSM.16.M88.4 R64, [R148] ;  /* 0x000000009440783b */ /* 0x000ff00000000200 */
[----:B------:R-:W1:Y:S08]  /*3170*/  LDSM.16.M88.4 R16, [R149+0x6000] ;  /* 0x006000009510783b */ /* 0x000e700000000200 */
[----:B------:R-:W1:Y:S08]  /*3180*/  LDSM.16.M88.4 R60, [R148+0x1000] ;  /* 0x00100000943c783b */ /* 0x000e700000000200 */
[----:B------:R-:W1:Y:S08]  /*3190*/  LDSM.16.M88.4 R32, [R149+0x6400] ;  /* 0x006400009520783b */ /* 0x000e700000000200 */
[----:B------:R-:W1:Y:S08]  /*31a0*/  LDSM.16.M88.4 R48, [R149+0x6800] ;  /* 0x006800009530783b */ /* 0x000e700000000200 */
[----:B------:R-:W2:Y:S01]  /*31b0*/  LDSM.16.M88.4 R100, [R149+0x6c00] ;  /* 0x006c00009564783b */ /* 0x000ea20000000200 */
[-C--:B-1----:R-:W-:Y:S07]  /*31c0*/  HMMA.16816.F32 R4, R64, R16.reuse, RZ ;  /* 0x000000104004723c */ /* 0x082fee00000018ff */
[----:B------:R-:W-:Y:S01]  /*31d0*/  LDSM.16.M88.4 R104, [R112] ;  /* 0x000000007068783b */ /* 0x000fe20000000200 */
[C---:B------:R-:W-:Y:S07]  /*31e0*/  HMMA.16816.F32 R8, R60.reuse, R16, RZ ;  /* 0x000000103c08723c */ /* 0x040fee00000018ff */
[----:B------:R-:W1:Y:S01]  /*31f0*/  LDSM.16.M88.4 R108, [R150+0x6000] ;  /* 0x00600000966c783b */ /* 0x000e620000000200 */
[-C--:B------:R-:W-:Y:S07]  /*3200*/  HMMA.16816.F32 R12, R60, R18.reuse, RZ ;  /* 0x000000123c0c723c */ /* 0x080fee00000018ff */
[----:B------:R-:W1:Y:S01]  /*3210*/  LDSM.16.M88.4 R112, [R112+0x1000] ;  /* 0x001000007070783b */ /* 0x000e620000000200 */
        /* <DEDUP_REMOVED lines=9> */
[-C--:B--2---:R-:W-:Y:S06]  /*32b0*/  HMMA.16816.F32 R52, R64, R100.reuse, RZ ;  /* 0x000000644034723c */ /* 0x084fec00000018ff */
[C---:B------:R-:W-:Y:S02]  /*32c0*/  HMMA.16816.F32 R56, R60.reuse, R100, RZ ;  /* 0x000000643c38723c */ /* 0x040fe400000018ff */
[----:B---3--:R-:W-:Y:S04]  /*32d0*/  FSETP.NEU.FTZ.AND P3, PT, R163, -INF , PT ;  /* 0xff800000a300780b */ /* 0x008fe80003f7d000 */
[-C--:B------:R-:W-:Y:S06]  /*32e0*/  HMMA.16816.F32 R60, R60, R102.reuse, RZ ;  /* 0x000000663c3c723c */ /* 0x080fec00000018ff */
[----:B------:R-:W-:Y:S06]  /*32f0*/  HMMA.16816.F32 R64, R64, R102, RZ ;  /* 0x000000664040723c */ /* 0x000fec00000018ff */
[-C--:B-1----:R-:W-:Y:S06]  /*3300*/  HMMA.16816.F32 R4, R104, R108.reuse, R4 ;  /* 0x0000006c6804723c */ /* 0x082fec0000001804 */
[C---:B------:R-:W-:Y:S06]  /*3310*/  HMMA.16816.F32 R8, R112.reuse, R108, R8 ;  /* 0x0000006c7008723c */ /* 0x040fec0000001808 */
[-C--:B------:R-:W-:Y:S06]  /*3320*/  HMMA.16816.F32 R12, R112, R110.reuse, R12 ;  /* 0x0000006e700c723c */ /* 0x080fec000000180c */
[C---:B------:R-:W-:Y:S06]  /*3330*/  HMMA.16816.F32 R16, R104.reuse, R110, R16 ;  /* 0x0000006e6810723c */ /* 0x040fec0000001810 */
[----:B------:R-:W-:Y:S01]  /*3340*/  FMUL.FTZ R4, R4, UR5 ;  /* 0x0000000504047c20 */ /* 0x000fe20008410000 */
[----:B------:R-:W-:Y:S01]  /*3350*/  FMUL.FTZ R5, R5, UR5 ;  /* 0x0000000505057c20 */ /* 0x000fe20008410000 */
[----:B------:R-:W-:Y:S02]  /*3360*/  FMUL.FTZ R6, R6, UR5 ;  /* 0x0000000506067c20 */ /* 0x000fe40008410000 */
[----:B------:R-:W1:Y:S01]  /*3370*/  MUFU.TANH R99, R4 ;  /* 0x0000000400637308 */ /* 0x000e620000002400 */
[----:B------:R-:W-:Y:S01]  /*3380*/  FMUL.FTZ R7, R7, UR5 ;  /* 0x0000000507077c20 */ /* 0x000fe20008410000 */
[----:B------:R-:W-:Y:S01]  /*3390*/  FMUL.FTZ R8, R8, UR5 ;  /* 0x0000000508087c20 */ /* 0x000fe20008410000 */
[----:B------:R-:W-:Y:S01]  /*33a0*/  FMUL.FTZ R11, R11, UR5 ;  /* 0x000000050b0b7c20 */ /* 0x000fe20008410000 */
[----:B------:R-:W-:Y:S01]  /*33b0*/  FMUL.FTZ R10, R10, UR5 ;  /* 0x000000050a0a7c20 */ /* 0x000fe20008410000 */
[----:B------:R-:W-:Y:S05]  /*33c0*/  FMUL.FTZ R9, R9, UR5 ;  /* 0x0000000509097c20 */ /* 0x000fea0008410000 */
[----:B------:R2:W-:Y:S01]  /*33d0*/  MUFU.TANH R230, R10 ;  /* 0x0000000a00e67308 */ /* 0x0005e20000002400 */
[----:B------:R-:W-:Y:S01]  /*33e0*/  FMUL.FTZ R12, R12, UR5 ;  /* 0x000000050c0c7c20 */ /* 0x000fe20008410000 */
[----:B------:R-:W-:Y:S01]  /*33f0*/  FMUL.FTZ R13, R13, UR5 ;  /* 0x000000050d0d7c20 */ /* 0x000fe20008410000 */
[----:B------:R-:W-:Y:S01]  /*3400*/  FMUL.FTZ R15, R15, UR5 ;  /* 0x000000050f0f7c20 */ /* 0x000fe20008410000 */
[----:B------:R-:W-:Y:S01]  /*3410*/  FMUL.FTZ R14, R14, UR5 ;  /* 0x000000050e0e7c20 */ /* 0x000fe20008410000 */
[----:B------:R-:W-:Y:S01]  /*3420*/  FMUL.FTZ R18, R18, UR5 ;  /* 0x0000000512127c20 */ /* 0x000fe20008410000 */
[----:B------:R-:W-:Y:S04]  /*3430*/  FMUL.FTZ R19, R19, UR5 ;  /* 0x0000000513137c20 */ /* 0x000fe80008410000 */
[----:B------:R3:W-:Y:S01]  /*3440*/  MUFU.TANH R209, R12 ;  /* 0x0000000c00d17308 */ /* 0x0007e20000002400 */
[----:B------:R-:W-:Y:S01]  /*3450*/  FMUL.FTZ R17, R17, UR5 ;  /* 0x0000000511117c20 */ /* 0x000fe20008410000 */
[----:B------:R-:W-:Y:S08]  /*3460*/  FMUL.FTZ R16, R16, UR5 ;  /* 0x0000000510107c20 */ /* 0x000ff00008410000 */
[----:B------:R1:W-:Y:S01]  /*3470*/  MUFU.TANH R212, R9 ;  /* 0x0000000900d47308 */ /* 0x0003e20000002400 */
[----:B--2---:R-:W-:Y:S05]  /*3480*/  FMUL.FTZ R10, R163, 1.4426950216293334961 ;  /* 0x3fb8aa3ba30a7820 */ /* 0x004fea0000410000 */
[----:B------:R-:W-:Y:S04]  /*3490*/  FSEL R10, R10, RZ, P3 ;  /* 0x000000ff0a0a7208 */ /* 0x000fe80001800000 */
[----:B------:R2:W-:Y:S01]  /*34a0*/  MUFU.TANH R208, R13 ;  /* 0x0000000d00d07308 */ /* 0x0005e20000002400 */
[----:B---3--:R-:W3:Y:S01]  /*34b0*/  LDL R12, [R1+0x30] ;  /* 0x00003000010c7983 */ /* 0x008ee20000100800 */
[C---:B----4-:R-:W-:Y:S08]  /*34c0*/  FSETP.NEU.FTZ.AND P3, PT, R162.reuse, -INF , PT ;  /* 0xff800000a200780b */ /* 0x050ff00003f7d000 */
[----:B------:R-:W-:Y:S01]  /*34d0*/  MUFU.TANH R226, R15 ;  /* 0x0000000f00e27308 */ /* 0x000fe20000002400 */
[----:B-1----:R-:W-:Y:S05]  /*34e0*/  FMUL.FTZ R9, R162, 1.4426950216293334961 ;  /* 0x3fb8aa3ba2097820 */ /* 0x002fea0000410000 */
[----:B------:R-:W-:Y:S04]  /*34f0*/  FSEL R9, R9, RZ, P3 ;  /* 0x000000ff09097208 */ /* 0x000fe80001800000 */
[----:B------:R-:W1:Y:S01]  /*3500*/  MUFU.TANH R98, R5 ;  /* 0x0000000500627308 */ /* 0x000e620000002400 */
[----:B--2---:R-:W2:Y:S09]  /*3510*/  LDL R13, [R1+0x34] ;  /* 0x00003400010d7983 */ /* 0x004eb20000100800 */
[----:B------:R-:W-:Y:S10]  /*3520*/  MUFU.TANH R227, R14 ;  /* 0x0000000e00e37308 */ /* 0x000ff40000002400 */
[----:B------:R-:W-:Y:S10]  /*3530*/  MUFU.TANH R69, R6 ;  /* 0x0000000600457308 */ /* 0x000ff40000002400 */
[----:B------:R4:W-:Y:S10]  /*3540*/  MUFU.TANH R68, R7 ;  /* 0x0000000700447308 */ /* 0x0009f40000002400 */
[----:B------:R1:W-:Y:S10]  /*3550*/  MUFU.TANH R229, R11 ;  /* 0x0000000b00e57308 */ /* 0x0003f40000002400 */
[----:B------:R1:W-:Y:S01]  /*3560*/  MUFU.TANH R213, R8 ;  /* 0x0000000800d57308 */ /* 0x0003e20000002400 */
[----:B----4-:R-:W4:Y:S09]  /*3570*/  LDSM.16.M88.4 R4, [R150+0x6400] ;  /* 0x006400009604783b */ /* 0x010f320000000200 */
[----:B------:R-:W-:Y:S01]  /*3580*/  MUFU.TANH R185, R18 ;  /* 0x0000001200b97308 */ /* 0x000fe20000002400 */
[----:B-1----:R-:W-:Y:S05]  /*3590*/  IMAD.U32 R11, RZ, RZ, UR33 ;  /* 0x00000021ff0b7e24 */ /* 0x002fea000f8e00ff */
[----:B------:R-:W-:Y:S04]  /*35a0*/  @P1 LEA R11, R11, R0, 0x7 ;  /* 0x000000000b0b1211 */ /* 0x000fe800078e38ff */
[----:B------:R-:W-:Y:S01]  /*35b0*/  MUFU.TANH R184, R19 ;  /* 0x0000001300b87308 */ /* 0x000fe20000002400 */
[----:B------:R-:W-:Y:S01]  /*35c0*/  PLOP3.LUT P1, PT, PT, PT, UP0, 0x80, 0x0 ;  /* 0x000000000000781c */ /* 0x000fe20003f2f008 */
[----:B------:R-:W-:Y:S01]  /*35d0*/  IMAD.MOV.U32 R8, RZ, RZ, R99 ;  /* 0x000000ffff087224 */ /* 0x000fe200078e0063 */
[C---:B------:R-:W-:Y:S01]  /*35e0*/  @P4 ISETP.GE.AND P4, PT, R11.reuse, UR6, PT ;  /* 0x000000060b004c0c */ /* 0x040fe2000bf86270 */
[----:B------:R-:W-:Y:S01]  /*35f0*/  @P0 VIADD R0, R11, 0x1 ;  /* 0x000000010b000836 */ /* 0x000fe20000000000 */
[----:B------:R-:W-:Y:S05]  /*3600*/  PLOP3.LUT P0, PT, PT, PT, UP0, 0x80, 0x0 ;  /* 0x000000000000781c */ /* 0x000fea0003f0f008 */
[----:B------:R-:W1:Y:S01]  /*3610*/  MUFU.TANH R90, R17 ;  /* 0x00000011005a7308 */ /* 0x000e620000002400 */
[----:B------:R-:W-:Y:S02]  /*3620*/  @P5 ISETP.GE.AND P5, PT, R0, UR6, PT ;  /* 0x0000000600005c0c */ /* 0x000fe4000bfa6270 */
[----:B------:R-:W-:Y:S02]  /*3630*/  MOV R0, R98 ;  /* 0x0000006200007202 */ /* 0x000fe40000000f00 */
[----:B------:R-:W-:Y:S05]  /*3640*/  @P1 FSEL R8, R99, -INF , !P4 ;  /* 0xff80000063081808 */ /* 0x000fea0006000000 */
[----:B------:R-:W-:Y:S01]  /*3650*/  MUFU.TANH R91, R16 ;  /* 0x00000010005b7308 */ /* 0x000fe20000002400 */
[----:B------:R-:W-:Y:S02]  /*3660*/  PLOP3.LUT P1, PT, PT, PT, UP0, 0x80, 0x0 ;  /* 0x000000000000781c */ /* 0x000fe40003f2f008 */
[----:B------:R-:W-:Y:S02]  /*3670*/  @P0 FSEL R0, R98, -INF , !P5 ;  /* 0xff80000062000808 */ /* 0x000fe40006800000 */
[----:B------:R-:W-:Y:S03]  /*3680*/  PLOP3.LUT P0, PT, PT, PT, UP0, 0x80, 0x0 ;  /* 0x000000000000781c */ /* 0x000fe60003f0f008 */
[--C-:B------:R-:W-:Y:S01]  /*3690*/  FFMA.FTZ R0, R0, UR7, -R10.reuse ;  /* 0x0000000700007c23 */ /* 0x100fe2000801080a */
[-C--:B----4-:R-:W-:Y:S03]  /*36a0*/  HMMA.16816.F32 R20, R104, R4.reuse, R20 ;  /* 0x000000046814723c */ /* 0x090fe60000001814 */
[----:B------:R-:W-:Y:S01]  /*36b0*/  MUFU.EX2 R96, R0 ;  /* 0x0000000000607308 */ /* 0x000fe20000000800 */
[----:B-1----:R-:W-:Y:S02]  /*36c0*/  MOV R14, R90 ;  /* 0x0000005a000e7202 */ /* 0x002fe40000000f00 */
[C---:B------:R-:W-:Y:S06]  /*36d0*/  HMMA.16816.F32 R24, R112.reuse, R4, R24 ;  /* 0x000000047018723c */ /* 0x040fec0000001818 */
[-C--:B------:R-:W-:Y:S05]  /*36e0*/  HMMA.16816.F32 R28, R112, R6.reuse, R28 ;  /* 0x00000006701c723c */ /* 0x080fea000000181c */
[----:B------:R-:W-:Y:S01]  /*36f0*/  FFMA.FTZ R4, R8, UR7, -R10 ;  /* 0x0000000708047c23 */ /* 0x000fe2000801080a */
[----:B------:R-:W-:Y:S01]  /*3700*/  IMAD.MOV.U32 R5, RZ, RZ, R68 ;  /* 0x000000ffff057224 */ /* 0x000fe200078e0044 */
[----:B------:R-:W-:Y:S01]  /*3710*/  @P1 FSEL R5, R68, -INF , !P5 ;  /* 0xff80000044051808 */ /* 0x000fe20006800000 */
[C---:B------:R-:W-:Y:S01]  /*3720*/  HMMA.16816.F32 R32, R104.reuse, R6, R32 ;  /* 0x000000066820723c */ /* 0x040fe20000001820 */
[----:B------:R1:W-:Y:S01]  /*3730*/  MUFU.EX2 R97, R4 ;  /* 0x0000000400617308 */ /* 0x0003e20000000800 */
[----:B------:R-:W-:Y:S02]  /*3740*/  PLOP3.LUT P1, PT, PT, PT, UP0, 0x80, 0x0 ;  /* 0x000000000000781c */ /* 0x000fe40003f2f008 */
[----:B------:R-:W-:Y:S01]  /*3750*/  FMUL.FTZ R20, R20, UR5 ;  /* 0x0000000514147c20 */ /* 0x000fe20008410000 */
[----:B------:R-:W-:Y:S01]  /*3760*/  FMUL.FTZ R21, R21, UR5 ;  /* 0x0000000515157c20 */ /* 0x000fe20008410000 */
[----:B------:R-:W-:Y:S01]  /*3770*/  FMUL.FTZ R22, R22, UR5 ;  /* 0x0000000516167c20 */ /* 0x000fe20008410000 */
[----:B------:R-:W-:Y:S04]  /*3780*/  FMUL.FTZ R23, R23, UR5 ;  /* 0x0000000517177c20 */ /* 0x000fe80008410000 */
[----:B------:R-:W-:Y:S01]  /*3790*/  MUFU.TANH R89, R20 ;  /* 0x0000001400597308 */ /* 0x000fe20000002400 */
[----:B------:R-:W-:Y:S01]  /*37a0*/  FMUL.FTZ R24, R24, UR5 ;  /* 0x0000000518187c20 */ /* 0x000fe20008410000 */
[----:B------:R-:W-:Y:S01]  /*37b0*/  FMUL.FTZ R26, R26, UR5 ;  /* 0x000000051a1a7c20 */ /* 0x000fe20008410000 */
[----:B------:R-:W-:Y:S01]  /*37c0*/  FMUL.FTZ R27, R27, UR5 ;  /* 0x000000051b1b7c20 */ /* 0x000fe20008410000 */
[----:B------:R-:W-:Y:S01]  /*37d0*/  FMUL.FTZ R25, R25, UR5 ;  /* 0x0000000519197c20 */ /* 0x000fe20008410000 */
[----:B------:R-:W-:Y:S05]  /*37e0*/  FMUL.FTZ R28, R28, UR5 ;  /* 0x000000051c1c7c20 */ /* 0x000fea0008410000 */
[----:B------:R-:W-:Y:S01]  /*37f0*/  MUFU.TANH R88, R21 ;  /* 0x0000001500587308 */ /* 0x000fe20000002400 */
[----:B-1----:R-:W-:Y:S01]  /*3800*/  IMAD.MOV.U32 R4, RZ, RZ, R69 ;  /* 0x000000ffff047224 */ /* 0x002fe200078e0045 */
[----:B------:R-:W-:Y:S01]  /*3810*/  @P2 FSEL R4, R69, -INF , !P4 ;  /* 0xff80000045042808 */ /* 0x000fe20006000000 */
[----:B------:R-:W-:Y:S01]  /*3820*/  FMUL.FTZ R31, R31, UR5 ;  /* 0x000000051f1f7c20 */ /* 0x000fe20008410000 */
[----:B------:R-:W-:Y:S01]  /*3830*/  FMUL.FTZ R29, R29, UR5 ;  /* 0x000000051d1d7c20 */ /* 0x000fe20008410000 */
[----:B------:R-:W-:Y:S02]  /*3840*/  FMUL.FTZ R30, R30, UR5 ;  /* 0x000000051e1e7c20 */ /* 0x000fe40008410000 */
[--C-:B------:R-:W-:Y:S03]  /*3850*/  FFMA.FTZ R0, R4, UR7, -R9.reuse ;  /* 0x0000000704007c23 */ /* 0x100fe60008010809 */
[----:B------:R-:W-:Y:S01]  /*3860*/  MUFU.TANH R180, R22 ;  /* 0x0000001600b47308 */ /* 0x000fe20000002400 */
[----:B------:R-:W-:Y:S01]  /*3870*/  FMUL.FTZ R32, R32, UR5 ;  /* 0x0000000520207c20 */ /* 0x000fe20008410000 */
[----:B------:R-:W-:Y:S01]  /*3880*/  FMUL.FTZ R33, R33, UR5 ;  /* 0x0000000521217c20 */ /* 0x000fe20008410000 */
[----:B------:R-:W-:Y:S01]  /*3890*/  FMUL.FTZ R34, R34, UR5 ;  /* 0x0000000522227c20 */ /* 0x000fe20008410000 */
[----:B------:R-:W-:Y:S06]  /*38a0*/  FMUL.FTZ R35, R35, UR5 ;  /* 0x0000000523237c20 */ /* 0x000fec0008410000 */
[----:B------:R1:W-:Y:S10]  /*38b0*/  MUFU.EX2 R3, R0 ;  /* 0x0000000000037308 */ /* 0x0003f40000000800 */
[----:B------:R-:W-:Y:S10]  /*38c0*/  MUFU.TANH R178, R23 ;  /* 0x0000001700b27308 */ /* 0x000ff40000002400 */
[----:B------:R-:W-:Y:S01]  /*38d0*/  MUFU.TANH R201, R24 ;  /* 0x0000001800c97308 */ /* 0x000fe20000002400 */
[----:B-1----:R-:W-:Y:S01]  /*38e0*/  FFMA.FTZ R0, R5, UR7, -R9 ;  /* 0x0000000705007c23 */ /* 0x002fe20008010809 */
[----:B------:R-:W-:Y:S08]  /*38f0*/  MOV R5, R229 ;  /* 0x000000e500057202 */ /* 0x000ff00000000f00 */
[----:B------:R1:W-:Y:S10]  /*3900*/  MUFU.EX2 R2, R0 ;  /* 0x0000000000027308 */ /* 0x0003f40000000800 */
[----:B------:R-:W-:Y:S10]  /*3910*/  MUFU.TANH R221, R26 ;  /* 0x0000001a00dd7308 */ /* 0x000ff40000002400 */
[----:B------:R-:W-:Y:S01]  /*3920*/  MUFU.TANH R220, R27 ;  /* 0x0000001b00dc7308 */ /* 0x000fe20000002400 */
[----:B-1----:R-:W-:Y:S02]  /*3930*/  MOV R0, R213 ;  /* 0x000000d500007202 */ /* 0x002fe40000000f00 */
[----:B------:R-:W-:Y:S02]  /*3940*/  @P1 FSEL R0, R213, -INF , !P4 ;  /* 0xff800000d5001808 */ /* 0x000fe40006000000 */
[----:B------:R-:W-:Y:S05]  /*3950*/  PLOP3.LUT P1, PT, PT, PT, UP0, 0x80, 0x0 ;  /* 0x000000000000781c */ /* 0x000fea0003f2f008 */
[----:B------:R-:W-:Y:S10]  /*3960*/  MUFU.TANH R200, R25 ;  /* 0x0000001900c87308 */ /* 0x000ff40000002400 */
[----:B------:R-:W-:Y:S01]  /*3970*/  MUFU.TANH R197, R28 ;  /* 0x0000001c00c57308 */ /* 0x000fe20000002400 */
[----:B------:R-:W-:Y:S02]  /*3980*/  @P1 FSEL R5, R229, -INF , !P5 ;  /* 0xff800000e5051808 */ /* 0x000fe40006800000 */
[----:B------:R-:W-:Y:S07]  /*3990*/  PLOP3.LUT P1, PT, PT, PT, UP0, 0x80, 0x0 ;  /* 0x000000000000781c */ /* 0x000fee0003f2f008 */
[----:B------:R-:W-:Y:S10]  /*39a0*/  MUFU.TANH R217, R31 ;  /* 0x0000001f00d97308 */ /* 0x000ff40000002400 */
[----:B------:R-:W-:Y:S10]  /*39b0*/  MUFU.TANH R85, R32 ;  /* 0x0000002000557308 */ /* 0x000ff40000002400 */
[----:B------:R-:W-:Y:S10]  /*39c0*/  MUFU.TANH R196, R29 ;  /* 0x0000001d00c47308 */ /* 0x000ff40000002400 */
[----:B------:R-:W-:Y:S10]  /*39d0*/  MUFU.TANH R218, R30 ;  /* 0x0000001e00da7308 */ /* 0x000ff40000002400 */
[----:B------:R-:W-:Y:S10]  /*39e0*/  MUFU.TANH R175, R34 ;  /* 0x0000002200af7308 */ /* 0x000ff40000002400 */
[----:B------:R-:W-:Y:S10]  /*39f0*/  MUFU.TANH R174, R35 ;  /* 0x0000002300ae7308 */ /* 0x000ff40000002400 */
[----:B------:R-:W-:Y:S01]  /*3a00*/  MUFU.TANH R84, R33 ;  /* 0x0000002100547308 */ /* 0x000fe20000002400 */
[C---:B---3--:R-:W-:Y:S01]  /*3a10*/  FMUL.FTZ R8, R12.reuse, 1.4426950216293334961 ;  /* 0x3fb8aa3b0c087820 */ /* 0x048fe20000410000 */
[----:B------:R-:W-:Y:S01]  /*3a20*/  FSETP.NEU.FTZ.AND P2, PT, R12, -INF , PT ;  /* 0xff8000000c00780b */ /* 0x000fe20003f5d000 */
[----:B------:R-:W-:Y:S01]  /*3a30*/  IMAD.MOV.U32 R12, RZ, RZ, R212 ;  /* 0x000000ffff0c7224 */ /* 0x000fe200078e00d4 */
[----:B------:R-:W-:Y:S02]  /*3a40*/  @P0 FSEL R12, R212, -INF , !P5 ;  /* 0xff800000d40c0808 */ /* 0x000fe40006800000 */
[----:B------:R-:W-:Y:S02]  /*3a50*/  FSEL R8, R8, RZ, P2 ;  /* 0x000000ff08087208 */ /* 0x000fe40001000000 */
[----:B------:R-:W-:Y:S02]  /*3a60*/  PLOP3.LUT P2, PT, PT, PT, UP0, 0x80, 0x0 ;  /* 0x000000000000781c */ /* 0x000fe40003f4f008 */
[----:B------:R-:W-:Y:S01]  /*3a70*/  PLOP3.LUT P0, PT, PT, PT, UP0, 0x80, 0x0 ;  /* 0x000000000000781c */ /* 0x000fe20003f0f008 */
[--C-:B------:R-:W-:Y:S01]  /*3a80*/  FFMA.FTZ R4, R0, UR7, -R8.reuse ;  /* 0x0000000700047c23 */ /* 0x100fe20008010808 */
[----:B------:R-:W-:Y:S01]  /*3a90*/  PLOP3.LUT P5, PT, PT, PT, UP0, 0x80, 0x0 ;  /* 0x000000000000781c */ /* 0x000fe20003faf008 */
[----:B------:R-:W-:Y:S02]  /*3aa0*/  FFMA.FTZ R12, R12, UR7, -R8 ;  /* 0x000000070c0c7c23 */ /* 0x000fe40008010808 */
[----:B------:R1:W-:Y:S01]  /*3ab0*/  MUFU.EX2 R251, R4 ;  /* 0x0000000400fb7308 */ /* 0x0003e20000000800 */
[C---:B--2---:R-:W-:Y:S01]  /*3ac0*/  FMUL.FTZ R0, R13.reuse, 1.4426950216293334961 ;  /* 0x3fb8aa3b0d007820 */ /* 0x044fe20000410000 */
[----:B------:R-:W-:Y:S01]  /*3ad0*/  FSETP.NEU.FTZ.AND P3, PT, R13, -INF , PT ;  /* 0xff8000000d00780b */ /* 0x000fe20003f7d000 */
[----:B------:R-:W-:Y:S03]  /*3ae0*/  IMAD.MOV.U32 R13, RZ, RZ, R227 ;  /* 0x000000ffff0d7224 */ /* 0x000fe600078e00e3 */
[----:B------:R-:W-:Y:S04]  /*3af0*/  FSEL R0, R0, RZ, P3 ;  /* 0x000000ff00007208 */ /* 0x000fe80001800000 */
[----:B------:R2:W-:Y:S01]  /*3b00*/  MUFU.EX2 R250, R12 ;  /* 0x0000000c00fa7308 */ /* 0x0005e20000000800 */
[----:B------:R-:W-:Y:S01]  /*3b10*/  PLOP3.LUT P3, PT, PT, PT, UP0, 0x80, 0x0 ;  /* 0x000000000000781c */ /* 0x000fe20003f6f008 */
[----:B-1----:R-:W-:Y:S01]  /*3b20*/  IMAD.MOV.U32 R4, RZ, RZ, R230 ;  /* 0x000000ffff047224 */ /* 0x002fe200078e00e6 */
[----:B------:R-:W-:Y:S02]  /*3b30*/  @P2 FSEL R4, R230, -INF , !P4 ;  /* 0xff800000e6042808 */ /* 0x000fe40006000000 */
[----:B------:R-:W-:Y:S02]  /*3b40*/  PLOP3.LUT P2, PT, PT, PT, UP0, 0x80, 0x0 ;  /* 0x000000000000781c */ /* 0x000fe40003f4f008 */
[----:B------:R-:W-:Y:S01]  /*3b50*/  PLOP3.LUT P4, PT, PT, PT, UP0, 0x80, 0x0 ;  /* 0x000000000000781c */ /* 0x000fe20003f8f008 */
[--C-:B------:R-:W-:Y:S04]  /*3b60*/  FFMA.FTZ R4, R4, UR7, -R0.reuse ;  /* 0x0000000704047c23 */ /* 0x100fe80008010800 */
[----:B------:R1:W3:Y:S06]  /*3b70*/  MUFU.EX2 R18, R4 ;  /* 0x0000000400127308 */ /* 0x0002ec0000000800 */
[----:B--2---:R-:W-:Y:S01]  /*3b80*/  @P2 VIADD R12, R11, 0x9 ;  /* 0x000000090b0c2836 */ /* 0x004fe20000000000 */
[----:B------:R-:W-:Y:S04]  /*3b90*/  PLOP3.LUT P2, PT, PT, PT, UP0, 0x80, 0x0 ;  /* 0x000000000000781c */ /* 0x000fe80003f4f008 */
[----:B------:R-:W-:Y:S02]  /*3ba0*/  @P4 ISETP.GE.AND P4, PT, R12, UR6, PT ;  /* 0x000000060c004c0c */ /* 0x000fe4000bf86270 */
[----:B------:R-:W-:Y:S01]  /*3bb0*/  MOV R12, R226 ;  /* 0x000000e2000c7202 */ /* 0x000fe20000000f00 */
[----:B-1----:R-:W-:Y:S01]  /*3bc0*/  FFMA.FTZ R4, R5, UR7, -R0 ;  /* 0x0000000705047c23 */ /* 0x002fe20008010800 */
[----:B---3--:R-:W-:Y:S01]  /*3bd0*/  STL [R1+0x20], R18 ;  /* 0x0000201201007387 */ /* 0x008fe20000100800 */
[----:B------:R-:W-:Y:S02]  /*3be0*/  MOV R5, R209 ;  /* 0x000000d100057202 */ /* 0x000fe40000000f00 */
[----:B------:R1:W2:Y:S02]  /*3bf0*/  MUFU.EX2 R19, R4 ;  /* 0x0000000400137308 */ /* 0x0002a40000000800 */
[----:B-1----:R-:W-:Y:S01]  /*3c00*/  @P0 VIADD R4, R11, 0x8 ;  /* 0x000000080b040836 */ /* 0x002fe20000000000 */
[----:B------:R-:W-:Y:S01]  /*3c10*/  PLOP3.LUT P0, PT, PT, PT, UP0, 0x80, 0x0 ;  /* 0x000000000000781c */ /* 0x000fe20003f0f008 */
[----:B--2---:R-:W-:Y:S03]  /*3c20*/  STL [R1+0x1c], R19 ;  /* 0x00001c1301007387 */ /* 0x004fe60000100800 */
[----:B------:R-:W-:Y:S01]  /*3c30*/  @P3 ISETP.GE.AND P3, PT, R4, UR6, PT ;  /* 0x0000000604003c0c */ /* 0x000fe2000bf66270 */
[----:B------:R-:W-:Y:S03]  /*3c40*/  IMAD.MOV.U32 R4, RZ, RZ, R208 ;  /* 0x000000ffff047224 */ /* 0x000fe600078e00d0 */
[----:B------:R-:W-:Y:S02]  /*3c50*/  @P1 FSEL R5, R209, -INF , !P3 ;  /* 0xff800000d1051808 */ /* 0x000fe40005800000 */
[----:B------:R-:W-:Y:S02]  /*3c60*/  PLOP3.LUT P1, PT, PT, PT, UP0, 0x80, 0x0 ;  /* 0x000000000000781c */ /* 0x000fe40003f2f008 */
[----:B------:R-:W-:Y:S01]  /*3c70*/  @P2 FSEL R13, R227, -INF , !P3 ;  /* 0xff800000e30d2808 */ /* 0x000fe20005800000 */
[----:B------:R-:W-:Y:S01]  /*3c80*/  FFMA.FTZ R5, R5, UR7, -R8 ;  /* 0x0000000705057c23 */ /* 0x000fe20008010808 */
[----:B------:R-:W-:Y:S02]  /*3c90*/  @P0 FSEL R4, R208, -INF , !P4 ;  /* 0xff800000d0040808 */ /* 0x000fe40006000000 */
[----:B------:R-:W-:Y:S01]  /*3ca0*/  PLOP3.LUT P2, PT, PT, PT, UP0, 0x80, 0x0 ;  /* 0x000000000000781c */ /* 0x000fe20003f4f008 */
[----:B------:R-:W-:Y:S01]  /*3cb0*/  MUFU.EX2 R245, R5 ;  /* 0x0000000500f57308 */ /* 0x000fe20000000800 */
[----:B------:R-:W-:Y:S01]  /*3cc0*/  FFMA.FTZ R13, R13, UR7, -R0 ;  /* 0x000000070d0d7c23 */ /* 0x000fe20008010800 */
[----:B------:R-:W-:Y:S01]  /*3cd0*/  FFMA.FTZ R4, R4, UR7, -R8 ;  /* 0x0000000704047c23 */ /* 0x000fe20008010808 */
[----:B------:R-:W-:Y:S03]  /*3ce0*/  PLOP3.LUT P0, PT, PT, PT, UP0, 0x80, 0x0 ;  /* 0x000000000000781c */ /* 0x000fe60003f0f008 */
[----:B------:R-:W-:Y:S04]  /*3cf0*/  @P1 FSEL R12, R226, -INF , !P4 ;  /* 0xff800000e20c1808 */ /* 0x000fe80006000000 */
[----:B------:R1:W-:Y:S01]  /*3d00*/  MUFU.EX2 R244, R4 ;  /* 0x0000000400f47308 */ /* 0x0003e20000000800 */
[----:B------:R-:W-:Y:S01]  /*3d10*/  PLOP3.LUT P1, PT, PT, PT, UP0, 0x80, 0x0 ;  /* 0x000000000000781c */ /* 0x000fe20003f2f008 */
[----:B------:R-:W-:Y:S08]  /*3d20*/  FFMA.FTZ R12, R12, UR7, -R0 ;  /* 0x000000070c0c7c23 */ /* 0x000ff00008010800 */
[----:B------:R2:W-:Y:S01]  /*3d30*/  MUFU.EX2 R17, R12 ;  /* 0x0000000c00117308 */ /* 0x0005e20000000800 */
[----:B------:R-:W-:Y:S02]  /*3d40*/  @P0 FSEL R14, R90, -INF , !P4 ;  /* 0xff8000005a0e0808 */ /* 0x000fe40006000000 */
[----:B------:R-:W-:Y:S03]  /*3d50*/  PLOP3.LUT P0, PT, PT, PT, UP0, 0x80, 0x0 ;  /* 0x000000000000781c */ /* 0x000fe60003f0f008 */
[--C-:B------:R-:W-:Y:S04]  /*3d60*/  FFMA.FTZ R14, R14, UR7, -R10.reuse ;  /* 0x000000070e0e7c23 */ /* 0x100fe8000801080a */
[----:B------:R-:W3:Y:S01]  /*3d70*/  MUFU.EX2 R16, R13 ;  /* 0x0000000d00107308 */ /* 0x000ee20000000800 */
[----:B-1----:R-:W1:Y:S09]  /*3d80*/  LDSM.16.M88.4 R4, [R150+0x6800] ;  /* 0x006800009604783b */ /* 0x002e720000000200 */
[----:B------:R4:W-:Y:S01]  /*3d90*/  MUFU.EX2 R94, R14 ;  /* 0x0000000e005e7308 */ /* 0x0009e20000000800 */
[----:B--2---:R-:W-:Y:S01]  /*3da0*/  IMAD.MOV.U32 R12, RZ, RZ, R91 ;  /* 0x000000ffff0c7224 */ /* 0x004fe200078e005b */
[----:B------:R-:W-:Y:S02]  /*3db0*/  @P1 FSEL R12, R91, -INF , !P3 ;  /* 0xff8000005b0c1808 */ /* 0x000fe40005800000 */
[----:B------:R-:W-:Y:S03]  /*3dc0*/  PLOP3.LUT P1, PT, PT, PT, UP0, 0x80, 0x0 ;  /* 0x000000000000781c */ /* 0x000fe60003f2f008 */
[----:B------:R-:W-:Y:S01]  /*3dd0*/  FFMA.FTZ R12, R12, UR7, -R10 ;  /* 0x000000070c0c7c23 */ /* 0x000fe2000801080a */
[----:B---3--:R-:W-:Y:S01]  /*3de0*/  STL [R1+0x18], R16 ;  /* 0x0000181001007387 */ /* 0x008fe20000100800 */
[----:B------:R-:W-:Y:S02]  /*3df0*/  MOV R13, R184 ;  /* 0x000000b8000d7202 */ /* 0x000fe40000000f00 */
[----:B------:R2:W-:Y:S01]  /*3e00*/  MUFU.EX2 R95, R12 ;  /* 0x0000000c005f7308 */ /* 0x0005e20000000800 */
[----:B------:R-:W-:Y:S05]  /*3e10*/  STL [R1+0x4], R17 ;  /* 0x0000041101007387 */ /* 0x000fea0000100800 */
[----:B------:R-:W-:Y:S02]  /*3e20*/  @P1 FSEL R13, R184, -INF , !P4 ;  /* 0xff800000b80d1808 */ /* 0x000fe40006000000 */
[----:B------:R-:W-:Y:S02]  /*3e30*/  PLOP3.LUT P1, PT, PT, PT, UP0, 0x80, 0x0 ;  /* 0x000000000000781c */ /* 0x000fe40003f2f008 */
[----:B------:R-:W-:Y:S02]  /*3e40*/  PLOP3.LUT P4, PT, PT, PT, UP0, 0x80, 0x0 ;  /* 0x000000000000781c */ /* 0x000fe40003f8f008 */
[----:B----4-:R-:W-:Y:S01]  /*3e50*/  MOV R14, R84 ;  /* 0x00000054000e7202 */ /* 0x010fe20000000f00 */
[----:B--2---:R-:W-:Y:S01]  /*3e60*/  IMAD.MOV.U32 R12, RZ, RZ, R185 ;  /* 0x000000ffff0c7224 */ /* 0x004fe200078e00b9 */
[----:B------:R-:W-:Y:S02]  /*3e70*/  @P2 FSEL R12, R185, -INF , !P3 ;  /* 0xff800000b90c2808 */ /* 0x000fe40005800000 */
[----:B------:R-:W-:Y:S02]  /*3e80*/  PLOP3.LUT P2, PT, PT, PT, UP0, 0x80, 0x0 ;  /* 0x000000000000781c */ /* 0x000fe40003f4f008 */
[----:B------:R-:W-:Y:S01]  /*3e90*/  PLOP3.LUT P3, PT, PT, PT, UP0, 0x80, 0x0 ;  /* 0x000000000000781c */ /* 0x000fe20003f6f008 */
[--C-:B------:R-:W-:Y:S01]  /*3ea0*/  FFMA.FTZ R12, R12, UR7, -R9.reuse ;  /* 0x000000070c0c7c23 */ /* 0x100fe20008010809 */
[-C--:B-1----:R-:W-:Y:S03]  /*3eb0*/  HMMA.16816.F32 R36, R104, R4.reuse, R36 ;  /* 0x000000046824723c */ /* 0x082fe60000001824 */
[----:B------:R1:W-:Y:S03]  /*3ec0*/  MUFU.EX2 R216, R12 ;  /* 0x0000000c00d87308 */ /* 0x0003e60000000800 */
[C---:B------:R-:W-:Y:S06]  /*3ed0*/  HMMA.16816.F32 R40, R112.reuse, R4, R40 ;  /* 0x000000047028723c */ /* 0x040fec0000001828 */
[-C--:B------:R-:W-:Y:S05]  /*3ee0*/  HMMA.16816.F32 R44, R112, R6.reuse, R44 ;  /* 0x00000006702c723c */ /* 0x080fea000000182c */
[----:B------:R-:W-:Y:S01]  /*3ef0*/  MOV R4, R88 ;  /* 0x0000005800047202 */ /* 0x000fe20000000f00 */
[C---:B------:R-:W-:Y:S05]  /*3f00*/  HMMA.16816.F32 R48, R104.reuse, R6, R48 ;  /* 0x000000066830723c */ /* 0x040fea0000001830 */
[----:B-1----:R-:W-:Y:S01]  /*3f10*/  FFMA.FTZ R12, R13, UR7, -R9 ;  /* 0x000000070d0c7c23 */ /* 0x002fe20008010809 */
[----:B------:R-:W-:Y:S01]  /*3f20*/  FMUL.FTZ R36, R36, UR5 ;  /* 0x0000000524247c20 */ /* 0x000fe20008410000 */
[----:B------:R-:W-:Y:S01]  /*3f30*/  FMUL.FTZ R37, R37, UR5 ;  /* 0x0000000525257c20 */ /* 0x000fe20008410000 */
[----:B------:R-:W-:Y:S01]  /*3f40*/  @P0 IADD3 R13, R11, 0x11, RZ ;  /* 0x000000110b0d0810 */ /* 0x000fe20007ffe0ff */
[----:B------:R1:W-:Y:S01]  /*3f50*/  MUFU.EX2 R215, R12 ;  /* 0x0000000c00d77308 */ /* 0x0003e20000000800 */
[----:B------:R-:W-:Y:S01]  /*3f60*/  PLOP3.LUT P0, PT, PT, PT, UP0, 0x80, 0x0 ;  /* 0x000000000000781c */ /* 0x000fe20003f0f008 */
[----:B------:R-:W-:Y:S01]  /*3f70*/  FMUL.FTZ R38, R38, UR5 ;  /* 0x0000000526267c20 */ /* 0x000fe20008410000 */
[----:B------:R-:W-:Y:S01]  /*3f80*/  @P4 ISETP.GE.AND P4, PT, R13, UR6, PT ;  /* 0x000000060d004c0c */ /* 0x000fe2000bf86270 */
[----:B------:R-:W-:Y:S02]  /*3f90*/  IMAD.MOV.U32 R13, RZ, RZ, R218 ;  /* 0x000000ffff0d7224 */ /* 0x000fe400078e00da */
[----:B------:R-:W-:Y:S01]  /*3fa0*/  FMUL.FTZ R40, R40, UR5 ;  /* 0x0000000528287c20 */ /* 0x000fe20008410000 */
[----:B------:R-:W-:Y:S01]  /*3fb0*/  FMUL.FTZ R41, R41, UR5 ;  /* 0x0000000529297c20 */ /* 0x000fe20008410000 */
[----:B------:R-:W-:Y:S02]  /*3fc0*/  FMUL.FTZ R42, R42, UR5 ;  /* 0x000000052a2a7c20 */ /* 0x000fe40008410000 */
[----:B------:R-:W-:Y:S01]  /*3fd0*/  MUFU.TANH R81, R36 ;  /* 0x0000002400517308 */ /* 0x000fe20000002400 */
[----:B------:R-:W-:Y:S01]  /*3fe0*/  FMUL.FTZ R43, R43, UR5 ;  /* 0x000000052b2b7c20 */ /* 0x000fe20008410000 */
[----:B------:R-:W-:Y:S01]  /*3ff0*/  FMUL.FTZ R44, R44, UR5 ;  /* 0x000000052c2c7c20 */ /* 0x000fe20008410000 */
[----:B------:R-:W-:Y:S01]  /*4000*/  FMUL.FTZ R45, R45, UR5 ;  /* 0x000000052d2d7c20 */ /* 0x000fe20008410000 */
[----:B------:R-:W-:Y:S01]  /*4010*/  FMUL.FTZ R46, R46, UR5 ;  /* 0x000000052e2e7c20 */ /* 0x000fe20008410000 */
[----:B------:R-:W-:Y:S01]  /*4020*/  FMUL.FTZ R47, R47, UR5 ;  /* 0x000000052f2f7c20 */ /* 0x000fe20008410000 */
[----:B------:R-:W-:Y:S01]  /*4030*/  @P0 FSEL R4, R88, -INF , !P4 ;  /* 0xff80000058040808 */ /* 0x000fe20006000000 */
[----:B------:R-:W-:Y:S03]  /*4040*/  FMUL.FTZ R48, R48, UR5 ;  /* 0x0000000530307c20 */ /* 0x000fe60008410000 */
[----:B------:R-:W-:Y:S01]  /*4050*/  MUFU.TANH R80, R37 ;  /* 0x0000002500507308 */ /* 0x000fe20000002400 */
[----:B-1----:R-:W-:Y:S01]  /*4060*/  @P2 VIADD R12, R11, 0x10 ;  /* 0x000000100b0c2836 */ /* 0x002fe20000000000 */
[----:B------:R-:W-:Y:S01]  /*4070*/  PLOP3.LUT P2, PT, PT, PT, UP0, 0x80, 0x0 ;  /* 0x000000000000781c */ /* 0x000fe20003f4f008 */
[--C-:B------:R-:W-:Y:S01]  /*4080*/  FFMA.FTZ R4, R4, UR7, -R10.reuse ;  /* 0x0000000704047c23 */ /* 0x100fe2000801080a */
[----:B------:R-:W-:Y:S01]  /*4090*/  FMUL.FTZ R49, R49, UR5 ;  /* 0x0000000531317c20 */ /* 0x000fe20008410000 */
[----:B------:R-:W-:Y:S01]  /*40a0*/  FMUL.FTZ R39, R39, UR5 ;  /* 0x0000000527277c20 */ /* 0x000fe20008410000 */
[----:B------:R-:W-:Y:S01]  /*40b0*/  @P3 ISETP.GE.AND P3, PT, R12, UR6, PT ;  /* 0x000000060c003c0c */ /* 0x000fe2000bf66270 */
[----:B------:R-:W-:Y:S03]  /*40c0*/  IMAD.MOV.U32 R12, RZ, RZ, R89 ;  /* 0x000000ffff0c7224 */ /* 0x000fe600078e0059 */
[----:B------:R-:W-:Y:S01]  /*40d0*/  MUFU.EX2 R92, R4 ;  /* 0x00000004005c7308 */ /* 0x000fe20000000800 */
[----:B------:R-:W-:Y:S01]  /*40e0*/  PLOP3.LUT P0, PT, PT, PT, UP0, 0x80, 0x0 ;  /* 0x000000000000781c */ /* 0x000fe20003f0f008 */
[----:B------:R-:W-:Y:S01]  /*40f0*/  FMUL.FTZ R50, R50, UR5 ;  /* 0x0000000532327c20 */ /* 0x000fe20008410000 */
[----:B------:R-:W-:Y:S01]  /*4100*/  @P1 FSEL R12, R89, -INF , !P3 ;  /* 0xff800000590c1808 */ /* 0x000fe20005800000 */
[----:B------:R-:W-:Y:S01]  /*4110*/  FMUL.FTZ R51, R51, UR5 ;  /* 0x0000000533337c20 */ /* 0x000fe20008410000 */
[----:B------:R-:W-:Y:S05]  /*4120*/  PLOP3.LUT P1, PT, PT, PT, UP0, 0x80, 0x0 ;  /* 0x000000000000781c */ /* 0x000fea0003f2f008 */
[----:B------:R-:W-:Y:S01]  /*4130*/  MUFU.TANH R171, R38 ;  /* 0x0000002600ab7308 */ /* 0x000fe20000002400 */
[----:B------:R-:W-:Y:S01]  /*4140*/  FFMA.FTZ R5, R12, UR7, -R10 ;  /* 0x000000070c057c23 */ /* 0x000fe2000801080a */
[----:B------:R-:W-:Y:S08]  /*4150*/  MOV R12, R178 ;  /* 0x000000b2000c7202 */ /* 0x000ff00000000f00 */
[----:B------:R1:W-:Y:S01]  /*4160*/  MUFU.EX2 R93, R5 ;  /* 0x00000005005d7308 */ /* 0x0003e20000000800 */
[----:B------:R-:W-:Y:S02]  /*4170*/  @P1 FSEL R12, R178, -INF , !P4 ;  /* 0xff800000b20c1808 */ /* 0x000fe40006000000 */
[----:B------:R-:W-:Y:S07]  /*4180*/  PLOP3.LUT P1, PT, PT, PT, UP0, 0x80, 0x0 ;  /* 0x000000000000781c */ /* 0x000fee0003f2f008 */
[----:B------:R-:W-:Y:S10]  /*4190*/  MUFU.TANH R170, R39 ;  /* 0x0000002700aa7308 */ /* 0x000ff40000002400 */
[----:B------:R-:W-:Y:S01]  /*41a0*/  MUFU.TANH R187, R40 ;  /* 0x0000002800bb7308 */ /* 0x000fe20000002400 */
[----:B-1----:R-:W-:Y:S01]  /*41b0*/  IMAD.MOV.U32 R5, RZ, RZ, R180 ;  /* 0x000000ffff057224 */ /* 0x002fe200078e00b4 */
[----:B------:R-:W-:Y:S02]  /*41c0*/  @P2 FSEL R5, R180, -INF , !P3 ;  /* 0xff800000b4052808 */ /* 0x000fe40005800000 */
[----:B------:R-:W-:Y:S03]  /*41d0*/  PLOP3.LUT P2, PT, PT, PT, UP0, 0x80, 0x0 ;  /* 0x000000000000781c */ /* 0x000fe60003f4f008 */
[--C-:B------:R-:W-:Y:S03]  /*41e0*/  FFMA.FTZ R4, R5, UR7, -R9.reuse ;  /* 0x0000000705047c23 */ /* 0x100fe60008010809 */
[----:B------:R-:W-:Y:S01]  /*41f0*/  MUFU.TANH R186, R41 ;  /* 0x0000002900ba7308 */ /* 0x000fe20000002400 */
[----:B------:R-:W-:Y:S09]  /*4200*/  MOV R5, R220 ;  /* 0x000000dc00057202 */ /* 0x000ff20000000f00 */
[----:B------:R1:W-:Y:S10]  /*4210*/  MUFU.EX2 R207, R4 ;  /* 0x0000000400cf7308 */ /* 0x0003f40000000800 */
[----:B------:R-:W-:Y:S10]  /*4220*/  MUFU.TANH R205, R42 ;  /* 0x0000002a00cd7308 */ /* 0x000ff40000002400 */
[----:B------:R-:W-:Y:S01]  /*4230*/  MUFU.TANH R204, R43 ;  /* 0x0000002b00cc7308 */ /* 0x000fe20000002400 */
[----:B-1----:R-:W-:Y:S01]  /*4240*/  FFMA.FTZ R4, R12, UR7, -R9 ;  /* 0x000000070c047c23 */ /* 0x002fe20008010809 */
[----:B------:R-:W-:Y:S02]  /*4250*/  MOV R12, R200 ;  /* 0x000000c8000c7202 */ /* 0x000fe40000000f00 */
[----:B------:R-:W-:Y:S02]  /*4260*/  @P0 FSEL R12, R200, -INF , !P4 ;  /* 0xff800000c80c0808 */ /* 0x000fe40006000000 */
[----:B------:R-:W-:Y:S04]  /*4270*/  PLOP3.LUT P0, PT, PT, PT, UP0, 0x80, 0x0 ;  /* 0x000000000000781c */ /* 0x000fe80003f0f008 */
[----:B------:R1:W-:Y:S01]  /*4280*/  MUFU.EX2 R206, R4 ;  /* 0x0000000400ce7308 */ /* 0x0003e20000000800 */
[--C-:B------:R-:W-:Y:S09]  /*4290*/  FFMA.FTZ R12, R12, UR7, -R8.reuse ;  /* 0x000000070c0c7c23 */ /* 0x100ff20008010808 */
[----:B------:R-:W-:Y:S10]  /*42a0*/  MUFU.TANH R177, R44 ;  /* 0x0000002c00b17308 */ /* 0x000ff40000002400 */
[----:B------:R-:W-:Y:S01]  /*42b0*/  MUFU.EX2 R232, R12 ;  /* 0x0000000c00e87308 */ /* 0x000fe20000000800 */
[----:B-1----:R-:W-:Y:S01]  /*42c0*/  IMAD.MOV.U32 R4, RZ, RZ, R201 ;  /* 0x000000ffff047224 */ /* 0x002fe200078e00c9 */
[----:B------:R-:W-:Y:S02]  /*42d0*/  @P1 FSEL R4, R201, -INF , !P3 ;  /* 0xff800000c9041808 */ /* 0x000fe40005800000 */
[----:B------:R-:W-:Y:S03]  /*42e0*/  PLOP3.LUT P1, PT, PT, PT, UP0, 0x80, 0x0 ;  /* 0x000000000000781c */ /* 0x000fe60003f2f008 */
[----:B------:R-:W-:Y:S03]  /*42f0*/  FFMA.FTZ R4, R4, UR7, -R8 ;  /* 0x0000000704047c23 */ /* 0x000fe60008010808 */
[----:B------:R-:W-:Y:S10]  /*4300*/  MUFU.TANH R176, R45 ;  /* 0x0000002d00b07308 */ /* 0x000ff40000002400 */
[----:B------:R1:W-:Y:S01]  /*4310*/  MUFU.EX2 R233, R4 ;  /* 0x0000000400e97308 */ /* 0x0003e20000000800 */
[----:B------:R-:W-:Y:S02]  /*4320*/  @P1 FSEL R5, R220, -INF , !P4 ;  /* 0xff800000dc051808 */ /* 0x000fe40006000000 */
[----:B------:R-:W-:Y:S02]  /*4330*/  PLOP3.LUT P1, PT, PT, PT, UP0, 0x80, 0x0 ;  /* 0x000000000000781c */ /* 0x000fe40003f2f008 */
[----:B------:R-:W-:Y:S05]  /*4340*/  PLOP3.LUT P4, PT, PT, PT, UP0, 0x80, 0x0 ;  /* 0x000000000000781c */ /* 0x000fea0003f8f008 */
[----:B------:R-:W-:Y:S10]  /*4350*/  MUFU.TANH R199, R46 ;  /* 0x0000002e00c77308 */ /* 0x000ff40000002400 */
[----:B------:R-:W-:Y:S01]  /*4360*/  MUFU.TANH R198, R47 ;  /* 0x0000002f00c67308 */ /* 0x000fe20000002400 */
[----:B-1----:R-:W-:Y:S01]  /*4370*/  IMAD.MOV.U32 R4, RZ, RZ, R221 ;  /* 0x000000ffff047224 */ /* 0x002fe200078e00dd */
[----:B------:R-:W-:Y:S02]  /*4380*/  @P2 FSEL R4, R221, -INF , !P3 ;  /* 0xff800000dd042808 */ /* 0x000fe40005800000 */
[----:B------:R-:W-:Y:S02]  /*4390*/  PLOP3.LUT P3, PT, PT, PT, UP0, 0x80, 0x0 ;  /* 0x000000000000781c */ /* 0x000fe40003f6f008 */
[----:B------:R-:W-:Y:S01]  /*43a0*/  PLOP3.LUT P2, PT, PT, PT, UP0, 0x80, 0x0 ;  /* 0x000000000000781c */ /* 0x000fe20003f4f008 */
[--C-:B------:R-:W-:Y:S03]  /*43b0*/  FFMA.FTZ R4, R4, UR7, -R0.reuse ;  /* 0x0000000704047c23 */ /* 0x100fe60008010800 */
[----:B------:R-:W-:Y:S10]  /*43c0*/  MUFU.TANH R77, R48 ;  /* 0x00000030004d7308 */ /* 0x000ff40000002400 */
[----:B------:R1:W2:Y:S01]  /*43d0*/  MUFU.EX2 R15, R4 ;  /* 0x00000004000f7308 */ /* 0x0002a20000000800 */
[----:B------:R-:W-:Y:S02]  /*43e0*/  @P2 IADD3 R12, R11, 0x19, RZ ;  /* 0x000000190b0c2810 */ /* 0x000fe40007ffe0ff */
[----:B------:R-:W-:Y:S02]  /*43f0*/  PLOP3.LUT P2, PT, PT, PT, UP0, 0x80, 0x0 ;  /* 0x000000000000781c */ /* 0x000fe40003f4f008 */
[----:B------:R-:W-:Y:S05]  /*4400*/  @P4 ISETP.GE.AND P4, PT, R12, UR6, PT ;  /* 0x000000060c004c0c */ /* 0x000fea000bf86270 */
[----:B------:R-:W-:Y:S01]  /*4410*/  MUFU.TANH R165, R50 ;  /* 0x0000003200a57308 */ /* 0x000fe20000002400 */
[----:B------:R-:W-:Y:S09]  /*4420*/  MOV R12, R217 ;  /* 0x000000d9000c7202 */ /* 0x000ff20000000f00 */
[----:B------:R-:W-:Y:S01]  /*4430*/  MUFU.TANH R76, R49 ;  /* 0x00000031004c7308 */ /* 0x000fe20000002400 */
[----:B-1----:R-:W-:Y:S01]  /*4440*/  FFMA.FTZ R4, R5, UR7, -R0 ;  /* 0x0000000705047c23 */ /* 0x002fe20008010800 */
[----:B--2---:R-:W-:Y:S01]  /*4450*/  STL [R1], R15 ;  /* 0x0000000f01007387 */ /* 0x004fe20000100800 */
[----:B------:R-:W-:Y:S03]  /*4460*/  IMAD.MOV.U32 R5, RZ, RZ, R197 ;  /* 0x000000ffff057224 */ /* 0x000fe600078e00c5 */
[----:B------:R-:W2:Y:S04]  /*4470*/  LDL R108, [R1+0x4c] ;  /* 0x00004c00016c7983 */ /* 0x000ea80000100800 */
[----:B------:R1:W-:Y:S10]  /*4480*/  MUFU.EX2 R252, R4 ;  /* 0x0000000400fc7308 */ /* 0x0003f40000000800 */
[----:B------:R-:W-:Y:S01]  /*4490*/  MUFU.TANH R164, R51 ;  /* 0x0000003300a47308 */ /* 0x000fe20000002400 */
[----:B-1----:R-:W-:Y:S01]  /*44a0*/  @P0 VIADD R4, R11, 0x18 ;  /* 0x000000180b040836 */ /* 0x002fe20000000000 */
[----:B------:R-:W-:Y:S04]  /*44b0*/  PLOP3.LUT P0, PT, PT, PT, UP0, 0x80, 0x0 ;  /* 0x000000000000781c */ /* 0x000fe80003f0f008 */
[----:B------:R-:W-:Y:S02]  /*44c0*/  @P3 ISETP.GE.AND P3, PT, R4, UR6, PT ;  /* 0x0000000604003c0c */ /* 0x000fe4000bf66270 */
[----:B------:R-:W-:Y:S02]  /*44d0*/  MOV R4, R196 ;  /* 0x000000c400047202 */ /* 0x000fe40000000f00 */
        /* <DEDUP_REMOVED lines=18> */
[----:B------:R4:W-:Y:S01]  /*4600*/  MUFU.EX2 R248, R13 ;  /* 0x0000000d00f87308 */ /* 0x0009e20000000800 */
[----:B-1----:R-:W1:Y:S09]  /*4610*/  LDSM.16.M88.4 R4, [R150+0x6c00] ;  /* 0x006c00009604783b */ /* 0x002e720000000200 */
[----:B------:R-:W-:Y:S01]  /*4620*/  MUFU.EX2 R86, R14 ;  /* 0x0000000e00567308 */ /* 0x000fe20000000800 */
[----:B---3--:R-:W-:Y:S01]  /*4630*/  IMAD.MOV.U32 R12, RZ, RZ, R85 ;  /* 0x000000ffff0c7224 */ /* 0x008fe200078e0055 */
[----:B------:R-:W-:Y:S02]  /*4640*/  @P1 FSEL R12, R85, -INF , !P3 ;  /* 0xff800000550c1808 */ /* 0x000fe40005800000 */
[----:B------:R-:W-:Y:S03]  /*4650*/  PLOP3.LUT P1, PT, PT, PT, UP0, 0x80, 0x0 ;  /* 0x000000000000781c */ /* 0x000fe60003f2f008 */
[--C-:B------:R-:W-:Y:S01]  /*4660*/  FFMA.FTZ R12, R12, UR7, -R10.reuse ;  /* 0x000000070c0c7c23 */ /* 0x100fe2000801080a */
[----:B----4-:R-:W-:Y:S03]  /*4670*/  MOV R13, R174 ;  /* 0x000000ae000d7202 */ /* 0x010fe60000000f00 */
[----:B------:R3:W-:Y:S06]  /*4680*/  MUFU.EX2 R87, R12 ;  /* 0x0000000c00577308 */ /* 0x0007ec0000000800 */
[----:B------:R-:W-:Y:S02]  /*4690*/  @P1 FSEL R13, R174, -INF , !P4 ;  /* 0xff800000ae0d1808 */ /* 0x000fe40006000000 */
[----:B------:R-:W-:Y:S02]  /*46a0*/  PLOP3.LUT P1, PT, PT, PT, UP0, 0x80, 0x0 ;  /* 0x000000000000781c */ /* 0x000fe40003f2f008 */
[----:B------:R-:W-:Y:S01]  /*46b0*/  PLOP3.LUT P4, PT, PT, PT, UP0, 0x80, 0x0 ;  /* 0x000000000000781c */ /* 0x000fe20003f8f008 */
[----:B---3--:R-:W-:Y:S01]  /*46c0*/  IMAD.MOV.U32 R12, RZ, RZ, R175 ;  /* 0x000000ffff0c7224 */ /* 0x008fe200078e00af */
        /* <DEDUP_REMOVED lines=9> */
[----:B------:R-:W-:Y:S05]  /*4760*/  HMMA.16816.F32 R64, R104, R6, R64 ;  /* 0x000000066840723c */ /* 0x000fea0000001840 */
[----:B-1----:R-:W-:Y:S01]  /*4770*/  FFMA.FTZ R12, R13, UR7, -R9 ;  /* 0x000000070d0c7c23 */ /* 0x002fe20008010809 */
[----:B------:R-:W-:Y:S01]  /*4780*/  FMUL.FTZ R52, R52, UR5 ;  /* 0x0000000534347c20 */ /* 0x000fe20008410000 */
[----:B------:R-:W-:Y:S01]  /*4790*/  FMUL.FTZ R53, R53, UR5 ;  /* 0x0000000535357c20 */ /* 0x000fe20008410000 */
[----:B------:R-:W-:Y:S01]  /*47a0*/  IMAD.U32 R104, RZ, RZ, UR4 ;  /* 0x00000004ff687e24 */ /* 0x000fe2000f8e00ff */
[----:B------:R1:W-:Y:S02]  /*47b0*/  MUFU.EX2 R192, R12 ;  /* 0x0000000c00c07308 */ /* 0x0003e40000000800 */
[----:B------:R-:W-:Y:S01]  /*47c0*/  @P0 IADD3 R13, R11, 0x21, RZ ;  /* 0x000000210b0d0810 */ /* 0x000fe20007ffe0ff */
[----:B------:R-:W-:Y:S01]  /*47d0*/  FMUL.FTZ R56, R56, UR5 ;  /* 0x0000000538387c20 */ /* 0x000fe20008410000 */
[----:B------:R-:W-:Y:S01]  /*47e0*/  PLOP3.LUT P0, PT, PT, PT, UP0, 0x80, 0x0 ;  /* 0x000000000000781c */ /* 0x000fe20003f0f008 */
[----:B------:R-:W-:Y:S01]  /*47f0*/  FMUL.FTZ R57, R57, UR5 ;  /* 0x0000000539397c20 */ /* 0x000fe20008410000 */
[----:B------:R-:W-:Y:S01]  /*4800*/  @P4 ISETP.GE.AND P4, PT, R13, UR6, PT ;  /* 0x000000060d004c0c */ /* 0x000fe2000bf86270 */
[----:B------:R-:W-:Y:S03]  /*4810*/  FMUL.FTZ R59, R59, UR5 ;  /* 0x000000053b3b7c20 */ /* 0x000fe60008410000 */
[----:B------:R-:W-:Y:S01]  /*4820*/  MUFU.TANH R71, R52 ;  /* 0x0000003400477308 */ /* 0x000fe20000002400 */
[----:B------:R-:W-:Y:S01]  /*4830*/  MOV R6, R198 ;  /* 0x000000c600067202 */ /* 0x000fe20000000f00 */
[----:B------:R-:W-:Y:S01]  /*4840*/  FMUL.FTZ R54, R54, UR5 ;  /* 0x0000000536367c20 */ /* 0x000fe20008410000 */
[----:B------:R-:W-:Y:S01]  /*4850*/  FMUL.FTZ R60, R60, UR5 ;  /* 0x000000053c3c7c20 */ /* 0x000fe20008410000 */
[----:B------:R-:W-:Y:S01]  /*4860*/  FMUL.FTZ R62, R62, UR5 ;  /* 0x000000053e3e7c20 */ /* 0x000fe20008410000 */
[----:B------:R-:W-:Y:S01]  /*4870*/  FMUL.FTZ R61, R61, UR5 ;  /* 0x000000053d3d7c20 */ /* 0x000fe20008410000 */
[----:B------:R-:W-:Y:S01]  /*4880*/  FMUL.FTZ R63, R63, UR5 ;  /* 0x000000053f3f7c20 */ /* 0x000fe20008410000 */
[----:B------:R-:W-:Y:S03]  /*4890*/  FMUL.FTZ R64, R64, UR5 ;  /* 0x0000000540407c20 */ /* 0x000fe60008410000 */
[----:B------:R-:W-:Y:S01]  /*48a0*/  MUFU.TANH R166, R60 ;  /* 0x0000003c00a67308 */ /* 0x000fe20000002400 */
[----:B-1----:R-:W-:Y:S01]  /*48b0*/  @P2 VIADD R12, R11, 0x20 ;  /* 0x000000200b0c2836 */ /* 0x002fe20000000000 */
[----:B------:R-:W-:Y:S01]  /*48c0*/  @P0 FSEL R4, R80, -INF , !P4 ;  /* 0xff80000050040808 */ /* 0x000fe20006000000 */
[----:B------:R-:W-:Y:S01]  /*48d0*/  FMUL.FTZ R66, R66, UR5 ;  /* 0x0000000542427c20 */ /* 0x000fe20008410000 */
[----:B------:R-:W-:Y:S01]  /*48e0*/  PLOP3.LUT P2, PT, PT, PT, UP0, 0x80, 0x0 ;  /* 0x000000000000781c */ /* 0x000fe20003f4f008 */
[----:B------:R-:W-:Y:S01]  /*48f0*/  FMUL.FTZ R65, R65, UR5 ;  /* 0x0000000541417c20 */ /* 0x000fe20008410000 */
[----:B------:R-:W-:Y:S01]  /*4900*/  @P3 ISETP.GE.AND P3, PT, R12, UR6, PT ;  /* 0x000000060c003c0c */ /* 0x000fe2000bf66270 */
[----:B------:R-:W-:Y:S03]  /*4910*/  IMAD.MOV.U32 R12, RZ, RZ, R81 ;  /* 0x000000ffff0c7224 */ /* 0x000fe600078e0051 */
[----:B------:R-:W-:Y:S01]  /*4920*/  MUFU.TANH R163, R54 ;  /* 0x0000003600a37308 */ /* 0x000fe20000002400 */
[----:B------:R-:W-:Y:S01]  /*4930*/  FFMA.FTZ R4, R4, UR7, -R10 ;  /* 0x0000000704047c23 */ /* 0x000fe2000801080a */
[----:B------:R-:W-:Y:S01]  /*4940*/  @P1 FSEL R12, R81, -INF , !P3 ;  /* 0xff800000510c1808 */ /* 0x000fe20005800000 */
[----:B------:R-:W-:Y:S01]  /*4950*/  FMUL.FTZ R67, R67, UR5 ;  /* 0x0000000543437c20 */ /* 0x000fe20008410000 */
[----:B------:R-:W-:Y:S01]  /*4960*/  IADD3 R104, R154, 0x4000, R104 ;  /* 0x000040009a687810 */ /* 0x000fe20007ffe068 */
[----:B------:R-:W-:Y:S01]  /*4970*/  FMUL.FTZ R58, R58, UR5 ;  /* 0x000000053a3a7c20 */ /* 0x000fe20008410000 */
[----:B------:R-:W-:Y:S01]  /*4980*/  FMUL.FTZ R55, R55, UR5 ;  /* 0x0000000537377c20 */ /* 0x000fe20008410000 */
[----:B------:R-:W-:Y:S03]  /*4990*/  FFMA.FTZ R5, R12, UR7, -R10 ;  /* 0x000000070c057c23 */ /* 0x000fe6000801080a */
[----:B------:R-:W-:Y:S01]  /*49a0*/  MUFU.EX2 R82, R4 ;  /* 0x0000000400527308 */ /* 0x000fe20000000800 */
[----:B------:R-:W-:Y:S02]  /*49b0*/  IADD3 R104, R104, R155, RZ ;  /* 0x0000009b68687210 */ /* 0x000fe40007ffe0ff */
[----:B------:R-:W-:Y:S02]  /*49c0*/  PLOP3.LUT P1, PT, PT, PT, UP0, 0x80, 0x0 ;  /* 0x000000000000781c */ /* 0x000fe40003f2f008 */
[----:B------:R-:W-:Y:S02]  /*49d0*/  PLOP3.LUT P0, PT, PT, PT, UP0, 0x80, 0x0 ;  /* 0x000000000000781c */ /* 0x000fe40003f0f008 */
[----:B------:R-:W-:Y:S03]  /*49e0*/  MOV R12, R170 ;  /* 0x000000aa000c7202 */ /* 0x000fe60000000f00 */
[----:B------:R-:W-:Y:S10]  /*49f0*/  MUFU.TANH R70, R53 ;  /* 0x0000003500467308 */ /* 0x000ff40000002400 */
[----:B------:R1:W-:Y:S01]  /*4a00*/  MUFU.EX2 R83, R5 ;  /* 0x0000000500537308 */ /* 0x0003e20000000800 */
[----:B------:R-:W-:Y:S02]  /*4a10*/  @P1 FSEL R12, R170, -INF , !P4 ;  /* 0xff800000aa0c1808 */ /* 0x000fe40006000000 */
[----:B------:R-:W-:Y:S07]  /*4a20*/  PLOP3.LUT P1, PT, PT, PT, UP0, 0x80, 0x0 ;  /* 0x000000000000781c */ /* 0x000fee0003f2f008 */
[----:B------:R-:W3:Y:S10]  /*4a30*/  MUFU.TANH R162, R55 ;  /* 0x0000003700a27308 */ /* 0x000ef40000002400 */
[----:B------:R-:W-:Y:S01]  /*4a40*/  MUFU.TANH R181, R62 ;  /* 0x0000003e00b57308 */ /* 0x000fe20000002400 */
[----:B-1----:R-:W-:Y:S01]  /*4a50*/  IMAD.MOV.U32 R5, RZ, RZ, R171 ;  /* 0x000000ffff057224 */ /* 0x002fe200078e00ab */
[----:B------:R-:W-:Y:S02]  /*4a60*/  @P2 FSEL R5, R171, -INF , !P3 ;  /* 0xff800000ab052808 */ /* 0x000fe40005800000 */
[----:B------:R-:W-:Y:S03]  /*4a70*/  PLOP3.LUT P2, PT, PT, PT, UP0, 0x80, 0x0 ;  /* 0x000000000000781c */ /* 0x000fe60003f4f008 */
[----:B------:R-:W-:Y:S03]  /*4a80*/  FFMA.FTZ R4, R5, UR7, -R9 ;  /* 0x0000000705047c23 */ /* 0x000fe60008010809 */
[----:B------:R-:W1:Y:S01]  /*4a90*/  MUFU.TANH R172, R56 ;  /* 0x0000003800ac7308 */ /* 0x000e620000002400 */
[----:B------:R-:W-:Y:S01]  /*4aa0*/  IMAD.MOV.U32 R5, RZ, RZ, R187 ;  /* 0x000000ffff057224 */ /* 0x000fe200078e00bb */
[----:B------:R-:W-:Y:S01]  /*4ab0*/  @P1 FSEL R5, R187, -INF , !P3 ;  /* 0xff800000bb051808 */ /* 0x000fe20005800000 */
[----:B---3--:R-:W-:Y:S01]  /*4ac0*/  IMAD.MOV.U32 R7, RZ, RZ, R162 ;  /* 0x000000ffff077224 */ /* 0x008fe200078e00a2 */
[----:B------:R-:W-:Y:S03]  /*4ad0*/  PLOP3.LUT P1, PT, PT, PT, UP0, 0x80, 0x0 ;  /* 0x000000000000781c */ /* 0x000fe60003f2f008 */
[--C-:B------:R-:W-:Y:S03]  /*4ae0*/  FFMA.FTZ R5, R5, UR7, -R8.reuse ;  /* 0x0000000705057c23 */ /* 0x100fe60008010808 */
[----:B------:R3:W-:Y:S10]  /*4af0*/  MUFU.EX2 R183, R4 ;  /* 0x0000000400b77308 */ /* 0x0007f40000000800 */
[----:B------:R4:W-:Y:S10]  /*4b00*/  MUFU.EX2 R214, R5 ;  /* 0x0000000500d67308 */ /* 0x0009f40000000800 */
[----:B------:R-:W-:Y:S01]  /*4b10*/  MUFU.TANH R173, R57 ;  /* 0x0000003900ad7308 */ /* 0x000fe20000002400 */
[----:B---3--:R-:W-:Y:S01]  /*4b20*/  FFMA.FTZ R4, R12, UR7, -R9 ;  /* 0x000000070c047c23 */ /* 0x008fe20008010809 */
[----:B------:R-:W-:Y:S02]  /*4b30*/  MOV R12, R204 ;  /* 0x000000cc000c7202 */ /* 0x000fe40000000f00 */
[----:B------:R-:W-:Y:S02]  /*4b40*/  @P1 FSEL R12, R204, -INF , !P4 ;  /* 0xff800000cc0c1808 */ /* 0x000fe40006000000 */
[----:B------:R-:W-:Y:S04]  /*4b50*/  PLOP3.LUT P1, PT, PT, PT, UP0, 0x80, 0x0 ;  /* 0x000000000000781c */ /* 0x000fe80003f2f008 */
[----:B------:R3:W-:Y:S01]  /*4b60*/  MUFU.EX2 R182, R4 ;  /* 0x0000000400b67308 */ /* 0x0007e20000000800 */
[----:B----4-:R-:W-:Y:S01]  /*4b70*/  IMAD.MOV.U32 R5, RZ, RZ, R205 ;  /* 0x000000ffff057224 */ /* 0x010fe200078e00cd */
[----:B------:R-:W-:Y:S02]  /*4b80*/  @P2 FSEL R5, R205, -INF , !P3 ;  /* 0xff800000cd052808 */ /* 0x000fe40005800000 */
[----:B------:R-:W-:Y:S02]  /*4b90*/  PLOP3.LUT P2, PT, PT, PT, UP0, 0x80, 0x0 ;  /* 0x000000000000781c */ /* 0x000fe40003f4f008 */
[----:B------:R-:W-:Y:S04]  /*4ba0*/  PLOP3.LUT P3, PT, PT, PT, UP0, 0x80, 0x0 ;  /* 0x000000000000781c */ /* 0x000fe80003f6f008 */
[----:B------:R-:W-:Y:S10]  /*4bb0*/  MUFU.TANH R188, R59 ;  /* 0x0000003b00bc7308 */ /* 0x000ff40000002400 */
[----:B------:R-:W4:Y:S01]  /*4bc0*/  MUFU.TANH R189, R58 ;  /* 0x0000003a00bd7308 */ /* 0x000f220000002400 */
[----:B---3--:R-:W-:Y:S02]  /*4bd0*/  MOV R4, R186 ;  /* 0x000000ba00047202 */ /* 0x008fe40000000f00 */
[----:B------:R-:W-:Y:S02]  /*4be0*/  @P0 FSEL R4, R186, -INF , !P4 ;  /* 0xff800000ba040808 */ /* 0x000fe40006000000 */
[----:B------:R-:W-:Y:S02]  /*4bf0*/  PLOP3.LUT P0, PT, PT, PT, UP0, 0x80, 0x0 ;  /* 0x000000000000781c */ /* 0x000fe40003f0f008 */
[----:B------:R-:W-:Y:S01]  /*4c00*/  PLOP3.LUT P4, PT, PT, PT, UP0, 0x80, 0x0 ;  /* 0x000000000000781c */ /* 0x000fe20003f8f008 */
[----:B------:R-:W-:Y:S02]  /*4c10*/  FFMA.FTZ R4, R4, UR7, -R8 ;  /* 0x0000000704047c23 */ /* 0x000fe40008010808 */
[----:B------:R-:W3:Y:S10]  /*4c20*/  MUFU.TANH R115, R61 ;  /* 0x0000003d00737308 */ /* 0x000ef40000002400 */
[----:B------:R1:W-:Y:S10]  /*4c30*/  MUFU.EX2 R211, R4 ;  /* 0x0000000400d37308 */ /* 0x0003f40000000800 */
[----:B------:R-:W2:Y:S10]  /*4c40*/  MUFU.TANH R249, R64 ;  /* 0x0000004000f97308 */ /* 0x000eb40000002400 */
[----:B------:R-:W-:Y:S01]  /*4c50*/  MUFU.TANH R111, R66 ;  /* 0x00000042006f7308 */ /* 0x000fe20000002400 */
[--C-:B-1----:R-:W-:Y:S01]  /*4c60*/  FFMA.FTZ R4, R5, UR7, -R0.reuse ;  /* 0x0000000705047c23 */ /* 0x102fe20008010800 */
[----:B------:R-:W-:Y:S08]  /*4c70*/  IMAD.MOV.U32 R5, RZ, RZ, R177 ;  /* 0x000000ffff057224 */ /* 0x000ff000078e00b1 */
[----:B------:R1:W-:Y:S10]  /*4c80*/  MUFU.EX2 R235, R4 ;  /* 0x0000000400eb7308 */ /* 0x0003f40000000800 */
[----:B------:R-:W-:Y:S10]  /*4c90*/  MUFU.TANH R246, R65 ;  /* 0x0000004100f67308 */ /* 0x000ff40000002400 */
[----:B------:R-:W-:Y:S01]  /*4ca0*/  MUFU.TANH R110, R67 ;  /* 0x00000043006e7308 */ /* 0x000fe20000002400 */
[----:B-1----:R-:W-:Y:S09]  /*4cb0*/  FFMA.FTZ R4, R12, UR7, -R0 ;  /* 0x000000070c047c23 */ /* 0x002ff20008010800 */
[----:B------:R1:W-:Y:S10]  /*4cc0*/  MUFU.EX2 R234, R4 ;  /* 0x0000000400ea7308 */ /* 0x0003f40000000800 */
[----:B------:R-:W2:Y:S01]  /*4cd0*/  MUFU.TANH R179, R63 ;  /* 0x0000003f00b37308 */ /* 0x000ea20000002400 */
[C---:B-1----:R-:W-:Y:S01]  /*4ce0*/  @P2 VIADD R4, R11.reuse, 0x28 ;  /* 0x000000280b042836 */ /* 0x042fe20000000000 */
[----:B------:R-:W-:Y:S04]  /*4cf0*/  PLOP3.LUT P2, PT, PT, PT, UP0, 0x80, 0x0 ;  /* 0x000000000000781c */ /* 0x000fe80003f4f008 */
[----:B------:R-:W-:Y:S02]  /*4d00*/  @P5 ISETP.GE.AND P5, PT, R4, UR6, PT ;  /* 0x0000000604005c0c */ /* 0x000fe4000bfa6270 */
[----:B------:R-:W-:Y:S02]  /*4d10*/  @P0 IADD3 R4, R11, 0x29, RZ ;  /* 0x000000290b040810 */ /* 0x000fe40007ffe0ff */
[----:B------:R-:W-:Y:S02]  /*4d20*/  PLOP3.LUT P0, PT, PT, PT, UP0, 0x80, 0x0 ;  /* 0x000000000000781c */ /* 0x000fe40003f0f008 */
[----:B------:R-:W-:Y:S02]  /*4d30*/  @P1 FSEL R5, R177, -INF , !P5 ;  /* 0xff800000b1051808 */ /* 0x000fe40006800000 */
[----:B------:R-:W-:Y:S02]  /*4d40*/  @P6 ISETP.GE.AND P6, PT, R4, UR6, PT ;  /* 0x0000000604006c0c */ /* 0x000fe4000bfc6270 */
[----:B------:R-:W-:Y:S01]  /*4d50*/  MOV R4, R176 ;  /* 0x000000b000047202 */ /* 0x000fe20000000f00 */
[--C-:B------:R-:W-:Y:S01]  /*4d60*/  FFMA.FTZ R5, R5, UR7, -R8.reuse ;  /* 0x0000000705057c23 */ /* 0x100fe20008010808 */
[----:B------:R-:W-:Y:S03]  /*4d70*/  PLOP3.LUT P1, PT, PT, PT, UP0, 0x80, 0x0 ;  /* 0x000000000000781c */ /* 0x000fe60003f2f008 */
[----:B------:R1:W-:Y:S02]  /*4d80*/  MUFU.EX2 R203, R5 ;  /* 0x0000000500cb7308 */ /* 0x0003e40000000800 */
[----:B------:R-:W-:Y:S02]  /*4d90*/  @P0 FSEL R4, R176, -INF , !P6 ;  /* 0xff800000b0040808 */ /* 0x000fe40007000000 */
[----:B------:R-:W-:Y:S03]  /*4da0*/  PLOP3.LUT P0, PT, PT, PT, UP0, 0x80, 0x0 ;  /* 0x000000000000781c */ /* 0x000fe60003f0f008 */
[----:B------:R-:W-:Y:S03]  /*4db0*/  FFMA.FTZ R4, R4, UR7, -R8 ;  /* 0x0000000704047c23 */ /* 0x000fe60008010808 */
[----:B------:R-:W-:Y:S01]  /*4dc0*/  @P1 FSEL R6, R198, -INF , !P6 ;  /* 0xff800000c6061808 */ /* 0x000fe20007000000 */
[----:B------:R4:W-:Y:S01]  /*4dd0*/  MUFU.EX2 R202, R4 ;  /* 0x0000000400ca7308 */ /* 0x0009e20000000800 */
[----:B------:R-:W-:Y:S01]  /*4de0*/  PLOP3.LUT P1, PT, PT, PT, UP0, 0x80, 0x0 ;  /* 0x000000000000781c */ /* 0x000fe20003f2f008 */
[----:B-1----:R-:W-:Y:S01]  /*4df0*/  IMAD.MOV.U32 R5, RZ, RZ, R199 ;  /* 0x000000ffff057224 */ /* 0x002fe200078e00c7 */
[----:B------:R-:W-:Y:S02]  /*4e00*/  @P2 FSEL R5, R199, -INF , !P5 ;  /* 0xff800000c7052808 */ /* 0x000fe40006800000 */
[----:B------:R-:W-:Y:S03]  /*4e10*/  PLOP3.LUT P2, PT, PT, PT, UP0, 0x80, 0x0 ;  /* 0x000000000000781c */ /* 0x000fe60003f4f008 */
[----:B----4-:R-:W-:Y:S01]  /*4e20*/  FFMA.FTZ R4, R5, UR7, -R0 ;  /* 0x0000000705047c23 */ /* 0x010fe20008010800 */
[----:B------:R-:W-:Y:S02]  /*4e30*/  MOV R5, R76 ;  /* 0x0000004c00057202 */ /* 0x000fe40000000f00 */
[----:B------:R-:W-:Y:S01]  /*4e40*/  @P0 FSEL R5, R76, -INF , !P6 ;  /* 0xff8000004c050808 */ /* 0x000fe20007000000 */
[----:B------:R1:W-:Y:S01]  /*4e50*/  MUFU.EX2 R231, R4 ;  /* 0x0000000400e77308 */ /* 0x0003e20000000800 */
[----:B------:R-:W-:Y:S03]  /*4e60*/  PLOP3.LUT P0, PT, PT, PT, UP0, 0x80, 0x0 ;  /* 0x000000000000781c */ /* 0x000fe60003f0f008 */
[----:B------:R-:W-:Y:S06]  /*4e70*/  FFMA.FTZ R5, R5, UR7, -R10 ;  /* 0x0000000705057c23 */ /* 0x000fec000801080a */
[----:B------:R4:W-:Y:S01]  /*4e80*/  MUFU.EX2 R78, R5 ;  /* 0x00000005004e7308 */ /* 0x0009e20000000800 */
[----:B-1----:R-:W-:Y:S01]  /*4e90*/  FFMA.FTZ R4, R6, UR7, -R0 ;  /* 0x0000000706047c23 */ /* 0x002fe20008010800 */
[C---:B------:R-:W-:Y:S01]  /*4ea0*/  @P3 VIADD R6, R11.reuse, 0x30 ;  /* 0x000000300b063836 */ /* 0x040fe20000000000 */
[----:B------:R-:W-:Y:S07]  /*4eb0*/  PLOP3.LUT P3, PT, PT, PT, UP0, 0x80, 0x0 ;  /* 0x000000000000781c */ /* 0x000fee0003f6f008 */
[----:B------:R1:W-:Y:S01]  /*4ec0*/  MUFU.EX2 R228, R4 ;  /* 0x0000000400e47308 */ /* 0x0003e20000000800 */
[----:B------:R-:W-:Y:S01]  /*4ed0*/  @P4 ISETP.GE.AND P4, PT, R6, UR6, PT ;  /* 0x0000000606004c0c */ /* 0x000fe2000bf86270 */
[----:B------:R-:W-:Y:S01]  /*4ee0*/  @P2 VIADD R6, R11, 0x31 ;  /* 0x000000310b062836 */ /* 0x000fe20000000000 */
[----:B----4-:R-:W-:Y:S02]  /*4ef0*/  MOV R5, R164 ;  /* 0x000000a400057202 */ /* 0x010fe40000000f00 */
[----:B------:R-:W-:Y:S02]  /*4f00*/  @P0 FSEL R5, R164, -INF , !P6 ;  /* 0xff800000a4050808 */ /* 0x000fe40007000000 */
[----:B------:R-:W-:Y:S02]  /*4f10*/  PLOP3.LUT P0, PT, PT, PT, UP0, 0x80, 0x0 ;  /* 0x000000000000781c */ /* 0x000fe40003f0f008 */
[----:B------:R-:W-:Y:S01]  /*4f20*/  PLOP3.LUT P2, PT, PT, PT, UP0, 0x80, 0x0 ;  /* 0x000000000000781c */ /* 0x000fe20003f4f008 */
[----:B------:R-:W-:Y:S01]  /*4f30*/  FFMA.FTZ R5, R5, UR7, -R9 ;  /* 0x0000000705057c23 */ /* 0x000fe20008010809 */
[----:B------:R-:W-:Y:S03]  /*4f40*/  PLOP3.LUT P6, PT, PT, PT, UP0, 0x80, 0x0 ;  /* 0x000000000000781c */ /* 0x000fe60003fcf008 */
[----:B------:R4:W-:Y:S01]  /*4f50*/  MUFU.EX2 R168, R5 ;  /* 0x0000000500a87308 */ /* 0x0009e20000000800 */
[----:B-1----:R-:W-:Y:S01]  /*4f60*/  IMAD.MOV.U32 R4, RZ, RZ, R77 ;  /* 0x000000ffff047224 */ /* 0x002fe200078e004d */
[----:B------:R-:W-:Y:S02]  /*4f70*/  @P1 FSEL R4, R77, -INF , !P5 ;  /* 0xff8000004d041808 */ /* 0x000fe40006800000 */
[----:B------:R-:W-:Y:S03]  /*4f80*/  PLOP3.LUT P1, PT, PT, PT, UP0, 0x80, 0x0 ;  /* 0x000000000000781c */ /* 0x000fe60003f2f008 */
[--C-:B------:R-:W-:Y:S04]  /*4f90*/  FFMA.FTZ R4, R4, UR7, -R10.reuse ;  /* 0x0000000704047c23 */ /* 0x100fe8000801080a */
[----:B------:R1:W-:Y:S01]  /*4fa0*/  MUFU.EX2 R79, R4 ;  /* 0x00000004004f7308 */ /* 0x0003e20000000800 */
[----:B----4-:R-:W-:Y:S01]  /*4fb0*/  MOV R5, R70 ;  /* 0x0000004600057202 */ /* 0x010fe20000000f00 */
[----:B-1----:R-:W-:Y:S04]  /*4fc0*/  IMAD.MOV.U32 R4, RZ, RZ, R165 ;  /* 0x000000ffff047224 */ /* 0x002fe800078e00a5 */
[----:B------:R-:W-:Y:S02]  /*4fd0*/  @P1 FSEL R4, R165, -INF , !P5 ;  /* 0xff800000a5041808 */ /* 0x000fe40006800000 */
[----:B------:R-:W-:Y:S02]  /*4fe0*/  PLOP3.LUT P1, PT, PT, PT, UP0, 0x80, 0x0 ;  /* 0x000000000000781c */ /* 0x000fe40003f2f008 */
[----:B------:R-:W-:Y:S01]  /*4ff0*/  PLOP3.LUT P5, PT, PT, PT, UP0, 0x80, 0x0 ;  /* 0x000000000000781c */ /* 0x000fe20003faf008 */
[--C-:B------:R-:W-:Y:S04]  /*5000*/  FFMA.FTZ R4, R4, UR7, -R9.reuse ;  /* 0x0000000704047c23 */ /* 0x100fe80008010809 */
[----:B------:R1:W-:Y:S08]  /*5010*/  MUFU.EX2 R169, R4 ;  /* 0x0000000400a97308 */ /* 0x0003f00000000800 */
[----:B------:R-:W-:Y:S02]  /*5020*/  @P5 ISETP.GE.AND P5, PT, R6, UR6, PT ;  /* 0x0000000606005c0c */ /* 0x000fe4000bfa6270 */
[----:B------:R-:W-:Y:S02]  /*5030*/  @P2 IADD3 R6, R11, 0x38, RZ ;  /* 0x000000380b062810 */ /* 0x000fe40007ffe0ff */
[----:B------:R-:W-:Y:S02]  /*5040*/  @P0 FSEL R5, R70, -INF , !P5 ;  /* 0xff80000046050808 */ /* 0x000fe40006800000 */
[----:B------:R-:W-:Y:S02]  /*5050*/  PLOP3.LUT P0, PT, PT, PT, UP0, 0x80, 0x0 ;  /* 0x000000000000781c */ /* 0x000fe40003f0f008 */
[----:B------:R-:W-:Y:S01]  /*5060*/  @P6 ISETP.GE.AND P6, PT, R6, UR6, PT ;  /* 0x0000000606006c0c */ /* 0x000fe2000bfc6270 */
[----:B------:R-:W-:Y:S01]  /*5070*/  FFMA.FTZ R5, R5, UR7, -R10 ;  /* 0x0000000705057c23 */ /* 0x000fe2000801080a */
[----:B-1----:R-:W-:Y:S01]  /*5080*/  MOV R4, R71 ;  /* 0x0000004700047202 */ /* 0x002fe20000000f00 */
[----:B------:R-:W-:Y:S01]  /*5090*/  IMAD.MOV.U32 R6, RZ, RZ, R172 ;  /* 0x000000ffff067224 */ /* 0x000fe200078e00ac */
[----:B------:R-:W-:Y:S01]  /*50a0*/  @P1 FSEL R4, R71, -INF , !P4 ;  /* 0xff80000047041808 */ /* 0x000fe20006000000 */
[----:B------:R1:W-:Y:S01]  /*50b0*/  MUFU.EX2 R74, R5 ;  /* 0x00000005004a7308 */ /* 0x0003e20000000800 */
[----:B------:R-:W-:Y:S02]  /*50c0*/  PLOP3.LUT P1, PT, PT, PT, UP0, 0x80, 0x0 ;  /* 0x000000000000781c */ /* 0x000fe40003f2f008 */
[----:B------:R-:W-:Y:S01]  /*50d0*/  PLOP3.LUT P2, PT, PT, PT, UP0, 0x80, 0x0 ;  /* 0x000000000000781c */ /* 0x000fe20003f4f008 */
[----:B------:R-:W-:Y:S01]  /*50e0*/  FFMA.FTZ R4, R4, UR7, -R10 ;  /* 0x0000000704047c23 */ /* 0x000fe2000801080a */
[----:B------:R-:W-:Y:S02]  /*50f0*/  @P3 IADD3 R11, R11, 0x39, RZ ;  /* 0x000000390b0b3810 */ /* 0x000fe40007ffe0ff */
[----:B------:R-:W-:Y:S03]  /*5100*/  @P0 FSEL R7, R162, -INF , !P5 ;  /* 0xff800000a2070808 */ /* 0x000fe60006800000 */
[----:B------:R4:W-:Y:S01]  /*5110*/  MUFU.EX2 R75, R4 ;  /* 0x00000004004b7308 */ /* 0x0009e20000000800 */
[----:B------:R-:W-:Y:S02]  /*5120*/  PLOP3.LUT P0, PT, PT, PT, UP0, 0x80, 0x0 ;  /* 0x000000000000781c */ /* 0x000fe40003f0f008 */
[----:B------:R-:W-:Y:S01]  /*5130*/  PLOP3.LUT P3, PT, PT, PT, UP0, 0x80, 0x0 ;  /* 0x000000000000781c */ /* 0x000fe20003f6f008 */
[----:B------:R-:W-:Y:S06]  /*5140*/  FFMA.FTZ R7, R7, UR7, -R9 ;  /* 0x0000000707077c23 */ /* 0x000fec0008010809 */
[----:B------:R3:W-:Y:S01]  /*5150*/  MUFU.EX2 R114, R7 ;  /* 0x0000000700727308 */ /* 0x0007e20000000800 */
[----:B-1----:R-:W-:Y:S02]  /*5160*/  F2FP.F16.F32.PACK_AB R5, R96, R97 ;  /* 0x000000616005723e */ /* 0x002fe400000000ff */
[----:B------:R-:W-:Y:S01]  /*5170*/  @P2 ISETP.GE.AND P2, PT, R11, UR6, PT ;  /* 0x000000060b002c0c */ /* 0x000fe2000bf46270 */
[----:B------:R-:W-:Y:S02]  /*5180*/  IMAD.MOV.U32 R11, RZ, RZ, R189 ;  /* 0x000000ffff0b7224 */ /* 0x000fe400078e00bd */
[----:B------:R1:W-:Y:S01]  /*5190*/  STS [R241+0x10000], R5 ;  /* 0x01000005f1007388 */ /* 0x0003e20000000800 */
[----:B----4-:R-:W-:Y:S01]  /*51a0*/  IMAD.MOV.U32 R4, RZ, RZ, R163 ;  /* 0x000000ffff047224 */ /* 0x010fe200078e00a3 */
[----:B------:R-:W-:Y:S02]  /*51b0*/  @P1 FSEL R4, R163, -INF , !P4 ;  /* 0xff800000a3041808 */ /* 0x000fe40006000000 */
[----:B------:R-:W-:Y:S03]  /*51c0*/  PLOP3.LUT P1, PT, PT, PT, UP0, 0x80, 0x0 ;  /* 0x000000000000781c */ /* 0x000fe60003f2f008 */
[----:B------:R-:W-:Y:S01]  /*51d0*/  FFMA.FTZ R4, R4, UR7, -R9 ;  /* 0x0000000704047c23 */ /* 0x000fe20008010809 */
[----:B---3--:R-:W-:Y:S03]  /*51e0*/  MOV R7, R173 ;  /* 0x000000ad00077202 */ /* 0x008fe60000000f00 */
[----:B------:R3:W-:Y:S01]  /*51f0*/  MUFU.EX2 R167, R4 ;  /* 0x0000000400a77308 */ /* 0x0007e20000000800 */
[----:B------:R-:W-:Y:S02]  /*5200*/  @P0 FSEL R7, R173, -INF , !P5 ;  /* 0xff800000ad070808 */ /* 0x000fe40006800000 */
[----:B------:R-:W-:Y:S03]  /*5210*/  PLOP3.LUT P0, PT, PT, PT, UP0, 0x80, 0x0 ;  /* 0x000000000000781c */ /* 0x000fe60003f0f008 */
[----:B------:R-:W-:Y:S02]  /*5220*/  @P1 FSEL R6, R172, -INF , !P4 ;  /* 0xff800000ac061808 */ /* 0x000fe40006000000 */
[----:B------:R-:W-:Y:S03]  /*5230*/  PLOP3.LUT P1, PT, PT, PT, UP0, 0x80, 0x0 ;  /* 0x000000000000781c */ /* 0x000fe60003f2f008 */
[--C-:B------:R-:W-:Y:S01]  /*5240*/  FFMA.FTZ R6, R6, UR7, -R8.reuse ;  /* 0x0000000706067c23 */ /* 0x100fe20008010808 */
[----:B-1----:R-:W-:Y:S03]  /*5250*/  F2FP.F16.F32.PACK_AB R5, R94, R95 ;  /* 0x0000005f5e05723e */ /* 0x002fe600000000ff */
[----:B------:R1:W-:Y:S01]  /*5260*/  MUFU.EX2 R195, R6 ;  /* 0x0000000600c37308 */ /* 0x0003e20000000800 */
[----:B---3--:R-:W-:Y:S05]  /*5270*/  F2FP.F16.F32.PACK_AB R4, R2, R3 ;  /* 0x000000030204723e */ /* 0x008fea00000000ff */
[----:B------:R-:W-:Y:S01]  /*5280*/  @P1 FSEL R11, R189, -INF , !P4 ;  /* 0xff800000bd0b1808 */ /* 0x000fe20006000000 */
[----:B------:R3:W-:Y:S01]  /*5290*/  STS [R241+0x10400], R4 ;  /* 0x01040004f1007388 */ /* 0x0007e20000000800 */
[----:B------:R-:W-:Y:S03]  /*52a0*/  PLOP3.LUT P1, PT, PT, PT, UP0, 0x80, 0x0 ;  /* 0x000000000000781c */ /* 0x000fe60003f2f008 */
[----:B------:R4:W-:Y:S01]  /*52b0*/  STS [R242+0x10000], R5 ;  /* 0x01000005f2007388 */ /* 0x0009e20000000800 */
[----:B-1----:R-:W-:Y:S01]  /*52c0*/  FFMA.FTZ R6, R7, UR7, -R8 ;  /* 0x0000000707067c23 */ /* 0x002fe20008010808 */
[----:B------:R-:W-:Y:S03]  /*52d0*/  FFMA.FTZ R7, R11, UR7, -R0 ;  /* 0x000000070b077c23 */ /* 0x000fe60008010800 */
[----:B------:R1:W-:Y:S10]  /*52e0*/  MUFU.EX2 R194, R6 ;  /* 0x0000000600c27308 */ /* 0x0003f40000000800 */
[----:B------:R2:W-:Y:S01]  /*52f0*/  MUFU.EX2 R223, R7 ;  /* 0x0000000700df7308 */ /* 0x0005e20000000800 */
[----:B---3--:R-:W-:Y:S02]  /*5300*/  F2FP.F16.F32.PACK_AB R4, R215, R216 ;  /* 0x000000d8d704723e */ /* 0x008fe400000000ff */
[----:B----4-:R-:W-:Y:S03]  /*5310*/  F2FP.F16.F32.PACK_AB R5, R250, R251 ;  /* 0x000000fbfa05723e */ /* 0x010fe600000000ff */
[----:B------:R3:W-:Y:S01]  /*5320*/  STS [R242+0x10400], R4 ;  /* 0x01040004f2007388 */ /* 0x0007e20000000800 */
[----:B-1----:R-:W-:Y:S02]  /*5330*/  MOV R6, R188 ;  /* 0x000000bc00067202 */ /* 0x002fe40000000f00 */
[----:B------:R-:W-:Y:S01]  /*5340*/  @P0 FSEL R6, R188, -INF , !P5 ;  /* 0xff800000bc060808 */ /* 0x000fe20006800000 */
[----:B------:R1:W-:Y:S01]  /*5350*/  STS [R241+0x12000], R5 ;  /* 0x01200005f1007388 */ /* 0x0003e20000000800 */
[----:B------:R-:W-:Y:S01]  /*5360*/  PLOP3.LUT P0, PT, PT, PT, UP0, 0x80, 0x0 ;  /* 0x000000000000781c */ /* 0x000fe20003f0f008 */
[----:B--2---:R-:W-:Y:S01]  /*5370*/  IMAD.MOV.U32 R7, RZ, RZ, R166 ;  /* 0x000000ffff077224 */ /* 0x004fe200078e00a6 */
[----:B------:R-:W-:Y:S05]  /*5380*/  @P3 FSEL R7, R166, -INF , !P6 ;  /* 0xff800000a6073808 */ /* 0x000fea0007000000 */
[----:B------:R-:W-:Y:S04]  /*5390*/  FFMA.FTZ R7, R7, UR7, -R8 ;  /* 0x0000000707077c23 */ /* 0x000fe80008010808 */
[----:B------:R2:W-:Y:S01]  /*53a0*/  MUFU.EX2 R191, R7 ;  /* 0x0000000700bf7308 */ /* 0x0005e20000000800 */
[----:B---3--:R-:W-:Y:S02]  /*53b0*/  F2FP.F16.F32.PACK_AB R4, R19, R18 ;  /* 0x000000121304723e */ /* 0x008fe400000000ff */
[----:B-1----:R-:W-:Y:S03]  /*53c0*/  F2FP.F16.F32.PACK_AB R5, R244, R245 ;  /* 0x000000f5f405723e */ /* 0x002fe600000000ff */
[----:B------:R1:W-:Y:S04]  /*53d0*/  STS [R241+0x12400], R4 ;  /* 0x01240004f1007388 */ /* 0x0003e80000000800 */
[----:B------:R3:W-:Y:S01]  /*53e0*/  STS [R242+0x12000], R5 ;  /* 0x01200005f2007388 */ /* 0x0007e20000000800 */
[----:B--2---:R-:W-:Y:S01]  /*53f0*/  IMAD.MOV.U32 R7, RZ, RZ, R181 ;  /* 0x000000ffff077224 */ /* 0x004fe200078e00b5 */
[----:B------:R-:W-:Y:S02]  /*5400*/  @P0 FSEL R7, R181, -INF , !P6 ;  /* 0xff800000b5070808 */ /* 0x000fe40007000000 */
[----:B------:R-:W-:Y:S01]  /*5410*/  PLOP3.LUT P0, PT, PT, PT, UP0, 0x80, 0x0 ;  /* 0x000000000000781c */ /* 0x000fe20003f0f008 */
[----:B-1----:R-:W-:Y:S01]  /*5420*/  FFMA.FTZ R4, R6, UR7, -R0 ;  /* 0x0000000706047c23 */ /* 0x002fe20008010800 */
[----:B------:R-:W-:Y:S02]  /*5430*/  MOV R6, R115 ;  /* 0x0000007300067202 */ /* 0x000fe40000000f00 */
[----:B------:R-:W-:Y:S01]  /*5440*/  @P1 FSEL R6, R115, -INF , !P2 ;  /* 0xff80000073061808 */ /* 0x000fe20005000000 */
[----:B------:R1:W-:Y:S01]  /*5450*/  MUFU.EX2 R222, R4 ;  /* 0x0000000400de7308 */ /* 0x0003e20000000800 */
[----:B---3--:R-:W-:Y:S02]  /*5460*/  F2FP.F16.F32.PACK_AB R5, R206, R207 ;  /* 0x000000cfce05723e */ /* 0x008fe400000000ff */
[----:B------:R-:W-:Y:S01]  /*5470*/  PLOP3.LUT P1, PT, PT, PT, UP0, 0x80, 0x0 ;  /* 0x000000000000781c */ /* 0x000fe20003f2f008 */
[----:B------:R-:W-:Y:S01]  /*5480*/  FFMA.FTZ R8, R6, UR7, -R8 ;  /* 0x0000000706087c23 */ /* 0x000fe20008010808 */
[----:B------:R-:W-:Y:S05]  /*5490*/  MOV R6, R249 ;  /* 0x000000f900067202 */ /* 0x000fea0000000f00 */
[----:B------:R2:W-:Y:S06]  /*54a0*/  MUFU.EX2 R190, R8 ;  /* 0x0000000800be7308 */ /* 0x0005ec0000000800 */
[----:B------:R-:W-:Y:S02]  /*54b0*/  @P1 FSEL R6, R249, -INF , !P6 ;  /* 0xff800000f9061808 */ /* 0x000fe40007000000 */
[----:B-1----:R-:W-:Y:S02]  /*54c0*/  F2FP.F16.F32.PACK_AB R4, R17, R16 ;  /* 0x000000101104723e */ /* 0x002fe400000000ff */
[----:B------:R-:W-:Y:S01]  /*54d0*/  PLOP3.LUT P1, PT, PT, PT, UP0, 0x80, 0x0 ;  /* 0x000000000000781c */ /* 0x000fe20003f2f008 */
[----:B------:R-:W-:Y:S02]  /*54e0*/  FFMA.FTZ R6, R6, UR7, -R10 ;  /* 0x0000000706067c23 */ /* 0x000fe4000801080a */
[----:B------:R1:W-:Y:S02]  /*54f0*/  STS [R242+0x12400], R4 ;  /* 0x01240004f2007388 */ /* 0x0003e40000000800 */
[----:B------:R3:W-:Y:S01]  /*5500*/  MUFU.EX2 R73, R6 ;  /* 0x0000000600497308 */ /* 0x0007e20000000800 */
[----:B--2---:R-:W-:Y:S01]  /*5510*/  MOV R8, R179 ;  /* 0x000000b300087202 */ /* 0x004fe20000000f00 */
[----:B------:R2:W-:Y:S01]  /*5520*/  STS [R243+0x10400], R5 ;  /* 0x01040005f3007388 */ /* 0x0005e20000000800 */
[----:B---3--:R-:W-:Y:S05]  /*5530*/  MOV R6, R111 ;  /* 0x0000006f00067202 */ /* 0x008fea0000000f00 */
[----:B------:R-:W-:Y:S02]  /*5540*/  @P1 FSEL R6, R111, -INF , !P6 ;  /* 0xff8000006f061808 */ /* 0x000fe40007000000 */
[----:B------:R-:W-:Y:S02]  /*5550*/  PLOP3.LUT P1, PT, PT, PT, UP0, 0x80, 0x0 ;  /* 0x000000000000781c */ /* 0x000fe40003f2f008 */
[----:B-1----:R-:W-:Y:S01]  /*5560*/  F2FP.F16.F32.PACK_AB R4, R92, R93 ;  /* 0x0000005d5c04723e */ /* 0x002fe200000000ff */
[----:B--2---:R-:W-:Y:S04]  /*5570*/  FFMA.FTZ R5, R7, UR7, -R0 ;  /* 0x0000000707057c23 */ /* 0x004fe80008010800 */
[----:B------:R1:W-:Y:S01]  /*5580*/  STS [R243+0x10000], R4 ;  /* 0x01000004f3007388 */ /* 0x0003e20000000800 */
[----:B------:R-:W-:Y:S01]  /*5590*/  IMAD.MOV.U32 R7, RZ, RZ, R246 ;  /* 0x000000ffff077224 */ /* 0x000fe200078e00f6 */
[----:B------:R-:W-:Y:S01]  /*55a0*/  @P0 FSEL R7, R246, -INF , !P2 ;  /* 0xff800000f6070808 */ /* 0x000fe20005000000 */
[----:B------:R2:W-:Y:S01]  /*55b0*/  MUFU.EX2 R219, R5 ;  /* 0x0000000500db7308 */ /* 0x0005e20000000800 */
[----:B------:R-:W-:Y:S02]  /*55c0*/  PLOP3.LUT P0, PT, PT, PT, UP0, 0x80, 0x0 ;  /* 0x000000000000781c */ /* 0x000fe40003f0f008 */
[----:B------:R-:W-:Y:S01]  /*55d0*/  @P1 FSEL R8, R179, -INF , !P2 ;  /* 0xff800000b3081808 */ /* 0x000fe20005000000 */
[----:B------:R-:W-:Y:S01]  /*55e0*/  FFMA.FTZ R10, R7, UR7, -R10 ;  /* 0x00000007070a7c23 */ /* 0x000fe2000801080a */
[----:B------:R-:W-:Y:S01]  /*55f0*/  IMAD.MOV.U32 R7, RZ, RZ, R110 ;  /* 0x000000ffff077224 */ /* 0x000fe200078e006e */
[----:B------:R-:W-:Y:S02]  /*5600*/  PLOP3.LUT P1, PT, PT, PT, UP3, 0x80, 0x0 ;  /* 0x000000000000781c */ /* 0x000fe40003f2f038 */
[----:B------:R-:W-:Y:S02]  /*5610*/  FFMA.FTZ R0, R8, UR7, -R0 ;  /* 0x0000000708007c23 */ /* 0x000fe40008010800 */
[----:B------:R-:W3:Y:S04]  /*5620*/  MUFU.EX2 R72, R10 ;  /* 0x0000000a00487308 */ /* 0x000ee80000000800 */
[----:B------:R-:W-:Y:S02]  /*5630*/  @P0 FSEL R7, R110, -INF , !P2 ;  /* 0xff8000006e070808 */ /* 0x000fe40005000000 */
[----:B------:R-:W-:Y:S04]  /*5640*/  IADD3 R108, P0, R108, UR14, RZ ;  /* 0x0000000e6c6c7c10 */ /* 0x000fe8000ff1e0ff */
[----:B------:R3:W-:Y:S01]  /*5650*/  MUFU.EX2 R210, R0 ;  /* 0x0000000000d27308 */ /* 0x0007e20000000800 */
[----:B--2---:R-:W-:Y:S02]  /*5660*/  F2FP.F16.F32.PACK_AB R5, R232, R233 ;  /* 0x000000e9e805723e */ /* 0x004fe400000000ff */
[----:B-1----:R-:W-:Y:S05]  /*5670*/  F2FP.F16.F32.PACK_AB R4, R86, R87 ;  /* 0x000000575604723e */ /* 0x002fea00000000ff */
[----:B------:R1:W-:Y:S01]  /*5680*/  STS [R240+0x10000], R4 ;  /* 0x01000004f0007388 */ /* 0x0003e20000000800 */
[----:B---3--:R-:W-:Y:S02]  /*5690*/  F2FP.F16.F32.PACK_AB R0, R72, R73 ;  /* 0x000000494800723e */ /* 0x008fe400000000ff */
[----:B-1----:R-:W-:Y:S05]  /*56a0*/  F2FP.F16.F32.PACK_AB R4, R192, R193 ;  /* 0x000000c1c004723e */ /* 0x002fea00000000ff */
[----:B------:R1:W-:Y:S04]  /*56b0*/  STS [R240+0x10400], R4 ;  /* 0x01040004f0007388 */ /* 0x0003e80000000800 */
[----:B------:R2:W-:Y:S01]  /*56c0*/  STS [R243+0x12000], R5 ;  /* 0x01200005f3007388 */ /* 0x0005e20000000800 */
[----:B-1----:R-:W-:Y:S02]  /*56d0*/  F2FP.F16.F32.PACK_AB R4, R224, R225 ;  /* 0x000000e1e004723e */ /* 0x002fe400000000ff */
[----:B--2---:R-:W-:Y:S05]  /*56e0*/  F2FP.F16.F32.PACK_AB R5, R252, R15 ;  /* 0x0000000ffc05723e */ /* 0x004fea00000000ff */
[----:B------:R1:W-:Y:S04]  /*56f0*/  STS [R243+0x12400], R5 ;  /* 0x01240005f3007388 */ /* 0x0003e80000000800 */
[----:B------:R2:W-:Y:S01]  /*5700*/  STS [R240+0x12000], R4 ;  /* 0x01200004f0007388 */ /* 0x0005e20000000800 */
[----:B-1----:R-:W-:Y:S01]  /*5710*/  F2FP.F16.F32.PACK_AB R5, R82, R83 ;  /* 0x000000535205723e */ /* 0x002fe200000000ff */
[--C-:B--2---:R-:W-:Y:S01]  /*5720*/  FFMA.FTZ R4, R6, UR7, -R9.reuse ;  /* 0x0000000706047c23 */ /* 0x104fe20008010809 */
[----:B------:R-:W-:Y:S01]  /*5730*/  F2FP.F16.F32.PACK_AB R6, R247, R248 ;  /* 0x000000f8f706723e */ /* 0x000fe200000000ff */
[----:B------:R-:W-:Y:S01]  /*5740*/  FFMA.FTZ R9, R7, UR7, -R9 ;  /* 0x0000000707097c23 */ /* 0x000fe20008010809 */
[----:B------:R-:W-:Y:S01]  /*5750*/  F2FP.F16.F32.PACK_AB R7, R78, R79 ;  /* 0x0000004f4e07723e */ /* 0x000fe200000000ff */
[----:B------:R1:W-:Y:S02]  /*5760*/  MUFU.EX2 R113, R4 ;  /* 0x0000000400717308 */ /* 0x0003e40000000800 */
[----:B------:R2:W-:Y:S04]  /*5770*/  STS [R240+0x12400], R6 ;  /* 0x01240006f0007388 */ /* 0x0005e80000000800 */
[----:B------:R3:W-:Y:S04]  /*5780*/  STS [R236+0x10000], R5 ;  /* 0x01000005ec007388 */ /* 0x0007e80000000800 */
[----:B------:R-:W4:Y:S01]  /*5790*/  MUFU.EX2 R112, R9 ;  /* 0x0000000900707308 */ /* 0x000f220000000800 */
[----:B-1----:R-:W-:Y:S05]  /*57a0*/  F2FP.F16.F32.PACK_AB R4, R182, R183 ;  /* 0x000000b7b604723e */ /* 0x002fea00000000ff */
[----:B------:R1:W-:Y:S04]  /*57b0*/  STS [R236+0x10400], R4 ;  /* 0x01040004ec007388 */ /* 0x0003e80000000800 */
[----:B------:R4:W-:Y:S01]  /*57c0*/  STS [R237+0x10000], R7 ;  /* 0x01000007ed007388 */ /* 0x0009e20000000800 */
[----:B--2---:R-:W-:Y:S02]  /*57d0*/  F2FP.F16.F32.PACK_AB R6, R168, R169 ;  /* 0x000000a9a806723e */ /* 0x004fe400000000ff */
[----:B---3--:R-:W-:Y:S03]  /*57e0*/  F2FP.F16.F32.PACK_AB R5, R211, R214 ;  /* 0x000000d6d305723e */ /* 0x008fe600000000ff */
[----:B------:R2:W-:Y:S04]  /*57f0*/  STS [R237+0x10400], R6 ;  /* 0x01040006ed007388 */ /* 0x0005e80000000800 */
[----:B------:R3:W-:Y:S01]  /*5800*/  STS [R236+0x12000], R5 ;  /* 0x01200005ec007388 */ /* 0x0007e20000000800 */
[----:B-1----:R-:W-:Y:S02]  /*5810*/  F2FP.F16.F32.PACK_AB R4, R234, R235 ;  /* 0x000000ebea04723e */ /* 0x002fe400000000ff */
[----:B----4-:R-:W-:Y:S03]  /*5820*/  F2FP.F16.F32.PACK_AB R7, R202, R203 ;  /* 0x000000cbca07723e */ /* 0x010fe600000000ff */
        /* <DEDUP_REMOVED lines=11> */
[----:B---3--:R-:W-:Y:S05]  /*58e0*/  F2FP.F16.F32.PACK_AB R5, R112, R113 ;  /* 0x000000717005723e */ /* 0x008fea00000000ff */
[----:B------:R-:W-:Y:S04]  /*58f0*/  STS [R238+0x10400], R5 ;  /* 0x01040005ee007388 */ /* 0x000fe80000000800 */
[----:B------:R-:W-:Y:S04]  /*5900*/  STS [R239+0x12000], R7 ;  /* 0x01200007ef007388 */ /* 0x000fe80000000800 */
[----:B------:R-:W-:Y:S01]  /*5910*/  STS [R239+0x12400], R6 ;  /* 0x01240006ef007388 */ /* 0x000fe20000000800 */
[----:B-1----:R-:W-:Y:S02]  /*5920*/  F2FP.F16.F32.PACK_AB R4, R190, R191 ;  /* 0x000000bfbe04723e */ /* 0x002fe400000000ff */
[----:B----4-:R-:W-:Y:S03]  /*5930*/  F2FP.F16.F32.PACK_AB R0, R210, R219 ;  /* 0x000000dbd200723e */ /* 0x010fe600000000ff */
[----:B------:R-:W-:Y:S04]  /*5940*/  STS [R238+0x12000], R4 ;  /* 0x01200004ee007388 */ /* 0x000fe80000000800 */
[----:B------:R1:W-:Y:S04]  /*5950*/  STS [R238+0x12400], R0 ;  /* 0x01240000ee007388 */ /* 0x0003e80000000800 */
[----:B------:R-:W2:Y:S08]  /*5960*/  LDSM.16.M88.4 R64, [R154+UR4+0x4000] ;  /* 0x004000049a40783b */ /* 0x000eb00008000200 */
[----:B------:R-:W3:Y:S08]  /*5970*/  LDSM.16.M88.4 R60, [R154+UR4+0x5000] ;  /* 0x005000049a3c783b */ /* 0x000ef00008000200 */
[----:B------:R-:W4:Y:S08]  /*5980*/  LDSM.16.M88.4 R100, [R104] ;  /* 0x000000006864783b */ /* 0x000f300000000200 */
[----:B-1----:R-:W4:Y:S04]  /*5990*/  LDL R0, [R1+0x48] ;  /* 0x0000480001007983 */ /* 0x002f280000100800 */
[----:B------:R-:W1:Y:S01]  /*59a0*/  LDSM.16.M88.4 R104, [R104+0x1000] ;  /* 0x001000006868783b */ /* 0x000e620000000200 */
        /* <DEDUP_REMOVED lines=17> */
[C---:B-1----:R-:W-:Y:S06]  /*5ac0*/  HMMA.16816.F32 R8, R104.reuse, R132, R8 ;  /* 0x000000846808723c */ /* 0x042fec0000001808 */
        /* <DEDUP_REMOVED lines=13> */
[----:B------:R-:W-:Y:S05]  /*5ba0*/  HMMA.16816.F32 R64, R100, R146, R64 ;  /* 0x000000926440723c */ /* 0x000fea0000001840 */
[----:B------:R-:W-:Y:S05]  /*5bb0*/  IADD3.X R109, R0, UR13, RZ, P0, !PT ;  /* 0x0000000d006d7c10 */ /* 0x000fea00087fe4ff */
[----:B------:R-:W2:Y:S04]  /*5bc0*/  LDG.E R106, desc[UR10][R108.64] ;  /* 0x0000000a6c6a7981 */ /* 0x000ea8000c1e1900 */
[----:B------:R-:W3:Y:S04]  /*5bd0*/  LDG.E R105, desc[UR10][R108.64+0x20] ;  /* 0x0000200a6c697981 */ /* 0x000ee8000c1e1900 */
[----:B------:R-:W5:Y:S04]  /*5be0*/  LDG.E R104, desc[UR10][R108.64+0x100] ;  /* 0x0001000a6c687981 */ /* 0x000f68000c1e1900 */
[----:B------:R1:W5:Y:S01]  /*5bf0*/  LDG.E R0, desc[UR10][R108.64+0x120] ;  /* 0x0001200a6c007981 */ /* 0x000362000c1e1900 */
[C---:B--2---:R-:W-:Y:S01]  /*5c00*/  FADD.FTZ R107, -R106.reuse, R4 ;  /* 0x000000046a6b7221 */ /* 0x044fe20000010100 */
[----:B------:R-:W-:Y:S01]  /*5c10*/  FFMA.FTZ R4, -R99, R99, 1 ;  /* 0x3f80000063047423 */ /* 0x000fe20000010163 */
[----:B-1----:R-:W-:Y:S01]  /*5c20*/  FADD.FTZ R108, -R106, R5 ;  /* 0x000000056a6c7221 */ /* 0x002fe20000010100 */
[----:B------:R1:W5:Y:S01]  /*5c30*/  LDL.LU R99, [R1+0xec] ;  /* 0x0000ec0001637983 */ /* 0x0003620000300800 */
[----:B------:R-:W-:Y:S01]  /*5c40*/  FFMA.FTZ R5, -R98, R98, 1 ;  /* 0x3f80000062057423 */ /* 0x000fe20000010162 */
[----:B------:R-:W-:Y:S01]  /*5c50*/  FMUL.FTZ R107, R97, R107 ;  /* 0x0000006b616b7220 */ /* 0x000fe20000410000 */
[----:B------:R-:W-:Y:S01]  /*5c60*/  FMUL.FTZ R108, R96, R108 ;  /* 0x0000006c606c7220 */ /* 0x000fe20000410000 */
[----:B------:R1:W5:Y:S01]  /*5c70*/  LDL.LU R98, [R1+0xe8] ;  /* 0x0000e80001627983 */ /* 0x0003620000300800 */
[C---:B------:R-:W-:Y:S01]  /*5c80*/  FADD.FTZ R16, -R106.reuse, R16 ;  /* 0x000000106a107221 */ /* 0x040fe20000010100 */
[C---:B------:R-:W-:Y:S01]  /*5c90*/  FADD.FTZ R103, -R106.reuse, R21 ;  /* 0x000000156a677221 */ /* 0x040fe20000010100 */
[----:B------:R-:W-:Y:S01]  /*5ca0*/  FADD.FTZ R20, -R106, R20 ;  /* 0x000000146a147221 */ /* 0x000fe20000010100 */
[----:B------:R1:W5:Y:S01]  /*5cb0*/  LDL.LU R97, [R1+0xe4] ;  /* 0x0000e40001617983 */ /* 0x0003620000300800 */
[----:B------:R-:W-:Y:S01]  /*5cc0*/  FMUL.FTZ R4, R4, UR5 ;  /* 0x0000000504047c20 */ /* 0x000fe20008410000 */
[----:B------:R-:W-:Y:S01]  /*5cd0*/  FMUL.FTZ R103, R92, R103 ;  /* 0x000000675c677220 */ /* 0x000fe20000410000 */
[----:B------:R-:W-:Y:S01]  /*5ce0*/  FMUL.FTZ R102, R93, R20 ;  /* 0x000000145d667220 */ /* 0x000fe20000410000 */
[----:B------:R1:W5:Y:S01]  /*5cf0*/  LDL.LU R96, [R1+0xe0] ;  /* 0x0000e00001607983 */ /* 0x0003620000300800 */
[----:B------:R-:W-:Y:S01]  /*5d00*/  FMUL.FTZ R101, R107, R4 ;  /* 0x000000046b657220 */ /* 0x000fe20000410000 */
[----:B------:R-:W-:Y:S01]  /*5d10*/  FADD.FTZ R4, -R106, R17 ;  /* 0x000000116a047221 */ /* 0x000fe20000010100 */
[----:B------:R-:W-:Y:S01]  /*5d20*/  FMUL.FTZ R17, R95, R16 ;  /* 0x000000105f117220 */ /* 0x000fe20000410000 */
[----:B------:R-:W-:Y:S01]  /*5d30*/  FFMA.FTZ R16, -R90, R90, 1 ;  /* 0x3f8000005a107423 */ /* 0x000fe2000001015a */
[----:B------:R1:W5:Y:S01]  /*5d40*/  LDL.LU R95, [R1+0xdc] ;  /* 0x0000dc00015f7983 */ /* 0x0003620000300800 */
[----:B------:R-:W-:Y:S01]  /*5d50*/  FMUL.FTZ R21, R94, R4 ;  /* 0x000000045e157220 */ /* 0x000fe20000410000 */
[----:B------:R-:W-:Y:S01]  /*5d60*/  FFMA.FTZ R4, -R91, R91, 1 ;  /* 0x3f8000005b047423 */ /* 0x000fe2000001015b */
[----:B------:R-:W-:Y:S01]  /*5d70*/  FFMA.FTZ R20, -R89, R89, 1 ;  /* 0x3f80000059147423 */ /* 0x000fe20000010159 */
[----:B------:R1:W5:Y:S01]  /*5d80*/  LDL.LU R94, [R1+0xd8] ;  /* 0x0000d800015e7983 */ /* 0x0003620000300800 */
[----:B------:R-:W-:Y:S01]  /*5d90*/  FMUL.FTZ R5, R5, UR5 ;  /* 0x0000000505057c20 */ /* 0x000fe20008410000 */
[C---:B------:R-:W-:Y:S01]  /*5da0*/  FADD.FTZ R32, -R106.reuse, R32 ;  /* 0x000000206a207221 */ /* 0x040fe20000010100 */
[----:B------:R-:W-:Y:S01]  /*5db0*/  FADD.FTZ R33, -R106, R33 ;  /* 0x000000216a217221 */ /* 0x000fe20000010100 */
[----:B------:R1:W5:Y:S01]  /*5dc0*/  LDL.LU R93, [R1+0xd4] ;  /* 0x0000d400015d7983 */ /* 0x0003620000300800 */
[----:B------:R-:W-:Y:S01]  /*5dd0*/  FMUL.FTZ R100, R108, R5 ;  /* 0x000000056c647220 */ /* 0x000fe20000410000 */
[----:B------:R-:W-:Y:S01]  /*5de0*/  FFMA.FTZ R5, -R88, R88, 1 ;  /* 0x3f80000058057423 */ /* 0x000fe20000010158 */
[C---:B------:R-:W-:Y:S01]  /*5df0*/  FADD.FTZ R52, -R106.reuse, R52 ;  /* 0x000000346a347221 */ /* 0x040fe20000010100 */
[----:B------:R1:W5:Y:S01]  /*5e00*/  LDL.LU R92, [R1+0xd0] ;  /* 0x0000d000015c7983 */ /* 0x0003620000300800 */
[----:B------:R-:W-:Y:S01]  /*5e10*/  FADD.FTZ R53, -R106, R53 ;  /* 0x000000356a357221 */ /* 0x000fe20000010100 */
[----:B---3--:R-:W-:Y:S01]  /*5e20*/  FADD.FTZ R6, -R105, R6 ;  /* 0x0000000669067221 */ /* 0x008fe20000010100 */
[----:B------:R-:W-:Y:S01]  /*5e30*/  FMUL.FTZ R52, R75, R52 ;  /* 0x000000344b347220 */ /* 0x000fe20000410000 */
[----:B------:R1:W5:Y:S01]  /*5e40*/  LDL.LU R91, [R1+0xcc] ;  /* 0x0000cc00015b7983 */ /* 0x0003620000300800 */
[----:B------:R-:W-:Y:S01]  /*5e50*/  FMUL.FTZ R53, R74, R53 ;  /* 0x000000354a357220 */ /* 0x000fe20000410000 */
[----:B------:R-:W-:Y:S01]  /*5e60*/  FADD.FTZ R7, -R105, R7 ;  /* 0x0000000769077221 */ /* 0x000fe20000010100 */
[----:B------:R-:W-:Y:S01]  /*5e70*/  FMUL.FTZ R4, R4, UR5 ;  /* 0x0000000504047c20 */ /* 0x000fe20008410000 */
[----:B------:R1:W5:Y:S01]  /*5e80*/  LDL.LU R90, [R1+0xc8] ;  /* 0x0000c800015a7983 */ /* 0x0003620000300800 */
[----:B------:R-:W-:Y:S01]  /*5e90*/  FMUL.FTZ R16, R16, UR5 ;  /* 0x0000000510107c20 */ /* 0x000fe20008410000 */
[----:B------:R-:W-:Y:S01]  /*5ea0*/  FMUL.FTZ R7, R2, R7 ;  /* 0x0000000702077220 */ /* 0x000fe20000410000 */
[----:B------:R-:W-:Y:S01]  /*5eb0*/  FMUL.FTZ R4, R17, R4 ;  /* 0x0000000411047220 */ /* 0x000fe20000410000 */
[----:B------:R1:W5:Y:S01]  /*5ec0*/  LDL.LU R89, [R1+0xc4] ;  /* 0x0000c40001597983 */ /* 0x0003620000300800 */
[----:B------:R-:W-:Y:S01]  /*5ed0*/  FMUL.FTZ R5, R5, UR5 ;  /* 0x0000000505057c20 */ /* 0x000fe20008410000 */
[----:B------:R-:W-:Y:S01]  /*5ee0*/  FMUL.FTZ R16, R21, R16 ;  /* 0x0000001015107220 */ /* 0x000fe20000410000 */
[----:B------:R-:W-:Y:S01]  /*5ef0*/  FMUL.FTZ R20, R20, UR5 ;  /* 0x0000000514147c20 */ /* 0x000fe20008410000 */
[----:B------:R1:W5:Y:S01]  /*5f00*/  LDL.LU R88, [R1+0xc0] ;  /* 0x0000c00001587983 */ /* 0x0003620000300800 */
[----:B------:R-:W-:Y:S01]  /*5f10*/  FMUL.FTZ R5, R103, R5 ;  /* 0x0000000567057220 */ /* 0x000fe20000410000 */
[----:B------:R-:W-:Y:S01]  /*5f20*/  F2FP.F16.F32.PACK_AB R17, R100, R101 ;  /* 0x000000656411723e */ /* 0x000fe200000000ff */
[----:B------:R-:W-:Y:S01]  /*5f30*/  FMUL.FTZ R20, R102, R20 ;  /* 0x0000001466147220 */ /* 0x000fe20000410000 */
[----:B------:R-:W-:Y:S01]  /*5f40*/  F2FP.F16.F32.PACK_AB R16, R16, R4 ;  /* 0x000000041010723e */ /* 0x000fe200000000ff */
[----:B------:R-:W-:Y:S01]  /*5f50*/  FMUL.FTZ R4, R87, R32 ;  /* 0x0000002057047220 */ /* 0x000fe20000410000 */
[----:B------:R-:W-:Y:S01]  /*5f60*/  FFMA.FTZ R101, -R85, R85, 1 ;  /* 0x3f80000055657423 */ /* 0x000fe20000010155 */
[----:B------:R1:W5:Y:S01]  /*5f70*/  LDL.LU R87, [R1+0xbc] ;  /* 0x0000bc0001577983 */ /* 0x0003620000300800 */
[----:B------:R-:W-:Y:S01]  /*5f80*/  F2FP.F16.F32.PACK_AB R102, R5, R20 ;  /* 0x000000140566723e */ /* 0x000fe200000000ff */
[----:B------:R-:W-:Y:S01]  /*5f90*/  FMUL.FTZ R5, R86, R33 ;  /* 0x0000002156057220 */ /* 0x000fe20000410000 */
[----:B------:R-:W-:Y:S01]  /*5fa0*/  FFMA.FTZ R100, -R84, R84, 1 ;  /* 0x3f80000054647423 */ /* 0x000fe20000010154 */
[----:B------:R1:W5:Y:S01]  /*5fb0*/  LDL.LU R86, [R1+0xb8] ;  /* 0x0000b80001567983 */ /* 0x0003620000300800 */
[----:B------:R-:W-:Y:S01]  /*5fc0*/  FFMA.FTZ R33, -R77, R77, 1 ;  /* 0x3f8000004d217423 */ /* 0x000fe2000001014d */
[----:B------:R-:W-:Y:S01]  /*5fd0*/  FFMA.FTZ R32, -R76, R76, 1 ;  /* 0x3f8000004c207423 */ /* 0x000fe2000001014c */
[----:B------:R-:W-:Y:S01]  /*5fe0*/  FADD.FTZ R20, -R106, R36 ;  /* 0x000000246a147221 */ /* 0x000fe20000010100 */
[----:B------:R1:W5:Y:S01]  /*5ff0*/  LDL.LU R85, [R1+0xb4] ;  /* 0x0000b40001557983 */ /* 0x0003620000300800 */
[----:B------:R-:W-:Y:S01]  /*6000*/  FFMA.FTZ R36, -R80, R80, 1 ;  /* 0x3f80000050247423 */ /* 0x000fe20000010150 */
[----:B------:R-:W-:Y:S01]  /*6010*/  FADD.FTZ R21, -R106, R37 ;  /* 0x000000256a157221 */ /* 0x000fe20000010100 */
[----:B------:R-:W-:Y:S01]  /*6020*/  FMUL.FTZ R20, R83, R20 ;  /* 0x0000001453147220 */ /* 0x000fe20000410000 */
[----:B------:R1:W5:Y:S01]  /*6030*/  LDL.LU R84, [R1+0xb0] ;  /* 0x0000b00001547983 */ /* 0x0003620000300800 */
[----:B------:R-:W-:Y:S01]  /*6040*/  FFMA.FTZ R37, -R81, R81, 1 ;  /* 0x3f80000051257423 */ /* 0x000fe20000010151 */
[----:B------:R-:W-:Y:S01]  /*6050*/  FMUL.FTZ R21, R82, R21 ;  /* 0x0000001552157220 */ /* 0x000fe20000410000 */
[----:B------:R-:W-:Y:S01]  /*6060*/  FMUL.FTZ R36, R36, UR5 ;  /* 0x0000000524247c20 */ /* 0x000fe20008410000 */
[----:B------:R1:W5:Y:S01]  /*6070*/  LDL.LU R83, [R1+0xac] ;  /* 0x0000ac0001537983 */ /* 0x0003620000300800 */
[----:B------:R-:W-:Y:S01]  /*6080*/  FMUL.FTZ R37, R37, UR5 ;  /* 0x0000000525257c20 */ /* 0x000fe20008410000 */
[----:B------:R-:W-:Y:S01]  /*6090*/  FMUL.FTZ R101, R101, UR5 ;  /* 0x0000000565657c20 */ /* 0x000fe20008410000 */
[----:B------:R-:W-:Y:S01]  /*60a0*/  FMUL.FTZ R36, R21, R36 ;  /* 0x0000002415247220 */ /* 0x000fe20000410000 */
[----:B------:R1:W5:Y:S01]  /*60b0*/  LDL.LU R82, [R1+0xa8] ;  /* 0x0000a80001527983 */ /* 0x0003620000300800 */
[----:B------:R-:W-:Y:S01]  /*60c0*/  FFMA.FTZ R21, -R71, R71, 1 ;  /* 0x3f80000047157423 */ /* 0x000fe20000010147 */
[----:B------:R-:W-:Y:S01]  /*60d0*/  FMUL.FTZ R37, R20, R37 ;  /* 0x0000002514257220 */ /* 0x000fe20000410000 */
[----:B------:R-:W-:Y:S01]  /*60e0*/  FFMA.FTZ R20, -R70, R70, 1 ;  /* 0x3f80000046147423 */ /* 0x000fe20000010146 */
[----:B------:R1:W5:Y:S01]  /*60f0*/  LDL.LU R81, [R1+0xa4] ;  /* 0x0000a40001517983 */ /* 0x0003620000300800 */
[----:B------:R-:W-:Y:S01]  /*6100*/  FMUL.FTZ R101, R4, R101 ;  /* 0x0000006504657220 */ /* 0x000fe20000410000 */
[----:B------:R-:W-:Y:S01]  /*6110*/  FMUL.FTZ R100, R100, UR5 ;  /* 0x0000000564647c20 */ /* 0x000fe20008410000 */
[C---:B------:R-:W-:Y:S01]  /*6120*/  FADD.FTZ R4, -R106.reuse, R48 ;  /* 0x000000306a047221 */ /* 0x040fe20000010100 */
[----:B------:R1:W5:Y:S01]  /*6130*/  LDL.LU R80, [R1+0xa0] ;  /* 0x0000a00001507983 */ /* 0x0003620000300800 */
[C---:B------:R-:W-:Y:S01]  /*6140*/  FADD.FTZ R48, -R106.reuse, R64 ;  /* 0x000000406a307221 */ /* 0x040fe20000010100 */
[----:B------:R-:W-:Y:S01]  /*6150*/  FMUL.FTZ R100, R5, R100 ;  /* 0x0000006405647220 */ /* 0x000fe20000410000 */
[----:B------:R-:W-:Y:S01]  /*6160*/  FMUL.FTZ R4, R79, R4 ;  /* 0x000000044f047220 */ /* 0x000fe20000410000 */
[C---:B------:R-:W-:Y:S01]  /*6170*/  FADD.FTZ R5, -R106.reuse, R49 ;  /* 0x000000316a057221 */ /* 0x040fe20000010100 */
[----:B------:R1:W5:Y:S01]  /*6180*/  LDL.LU R79, [R1+0x9c] ;  /* 0x00009c00014f7983 */ /* 0x0003620000300800 */
[----:B------:R-:W-:Y:S01]  /*6190*/  FMUL.FTZ R48, R73, R48 ;  /* 0x0000003049307220 */ /* 0x000fe20000410000 */
[----:B------:R-:W-:Y:S01]  /*61a0*/  FADD.FTZ R49, -R106, R65 ;  /* 0x000000416a317221 */ /* 0x000fe20000010100 */
[----:B------:R-:W-:Y:S01]  /*61b0*/  FMUL.FTZ R5, R78, R5 ;  /* 0x000000054e057220 */ /* 0x000fe20000410000 */
[----:B------:R-:W-:Y:S01]  /*61c0*/  FMUL.FTZ R21, R21, UR5 ;  /* 0x0000000515157c20 */ /* 0x000fe20008410000 */
[----:B------:R1:W5:Y:S01]  /*61d0*/  LDL.LU R78, [R1+0x98] ;  /* 0x00009800014e7983 */ /* 0x0003620000300800 */
[----:B------:R-:W-:Y:S01]  /*61e0*/  FMUL.FTZ R49, R72, R49 ;  /* 0x0000003148317220 */ /* 0x000fe20000410000 */
[----:B------:R-:W-:Y:S01]  /*61f0*/  FMUL.FTZ R20, R20, UR5 ;  /* 0x0000000514147c20 */ /* 0x000fe20008410000 */
[----:B------:R-:W-:Y:S01]  /*6200*/  FMUL.FTZ R21, R52, R21 ;  /* 0x0000001534157220 */ /* 0x000fe20000410000 */
[----:B------:R1:W5:Y:S01]  /*6210*/  LDL.LU R77, [R1+0x94] ;  /* 0x00009400014d7983 */ /* 0x0003620000300800 */
[----:B------:R-:W-:Y:S01]  /*6220*/  FMUL.FTZ R33, R33, UR5 ;  /* 0x0000000521217c20 */ /* 0x000fe20008410000 */
[----:B------:R-:W-:Y:S01]  /*6230*/  FMUL.FTZ R20, R53, R20 ;  /* 0x0000001435147220 */ /* 0x000fe20000410000 */
[----:B------:R-:W-:Y:S01]  /*6240*/  FMUL.FTZ R32, R32, UR5 ;  /* 0x0000000520207c20 */ /* 0x000fe20008410000 */
[----:B------:R1:W5:Y:S01]  /*6250*/  LDL.LU R76, [R1+0x90] ;  /* 0x00009000014c7983 */ /* 0x0003620000300800 */
[----:B------:R-:W-:Y:S01]  /*6260*/  FMUL.FTZ R33, R4, R33 ;  /* 0x0000002104217220 */ /* 0x000fe20000410000 */
[----:B------:R-:W-:Y:S01]  /*6270*/  FFMA.FTZ R4, -R246, R246, 1 ;  /* 0x3f800000f6047423 */ /* 0x000fe200000101f6 */
[----:B------:R-:W-:Y:S01]  /*6280*/  FMUL.FTZ R32, R5, R32 ;  /* 0x0000002005207220 */ /* 0x000fe20000410000 */
[----:B------:R1:W5:Y:S01]  /*6290*/  LDL.LU R75, [R1+0x8c] ;  /* 0x00008c00014b7983 */ /* 0x0003620000300800 */
[----:B------:R-:W-:Y:S01]  /*62a0*/  FFMA.FTZ R5, -R249, R249, 1 ;  /* 0x3f800000f9057423 */ /* 0x000fe200000101f9 */
[----:B------:R-:W-:Y:S01]  /*62b0*/  FMUL.FTZ R4, R4, UR5 ;  /* 0x0000000504047c20 */ /* 0x000fe20008410000 */
[----:B------:R-:W-:Y:S01]  /*62c0*/  F2FP.F16.F32.PACK_AB R100, R100, R101 ;  /* 0x000000656464723e */ /* 0x000fe200000000ff */
[----:B------:R1:W5:Y:S01]  /*62d0*/  LDL.LU R74, [R1+0x88] ;  /* 0x00008800014a7983 */ /* 0x0003620000300800 */
[----:B------:R-:W-:Y:S01]  /*62e0*/  FMUL.FTZ R5, R5, UR5 ;  /* 0x0000000505057c20 */ /* 0x000fe20008410000 */
[----:B------:R-:W-:Y:S01]  /*62f0*/  FMUL.FTZ R4, R49, R4 ;  /* 0x0000000431047220 */ /* 0x000fe20000410000 */
[----:B------:R-:W-:Y:S01]  /*6300*/  F2FP.F16.F32.PACK_AB R49, R36, R37 ;  /* 0x000000252431723e */ /* 0x000fe200000000ff */
[----:B------:R1:W5:Y:S01]  /*6310*/  LDL.LU R73, [R1+0x84] ;  /* 0x0000840001497983 */ /* 0x0003620000300800 */
[----:B------:R-:W-:Y:S01]  /*6320*/  F2FP.F16.F32.PACK_AB R37, R20, R21 ;  /* 0x000000151425723e */ /* 0x000fe200000000ff */
[----:B------:R-:W-:Y:S01]  /*6330*/  FFMA.FTZ R20, -R69, R69, 1 ;  /* 0x3f80000045147423 */ /* 0x000fe20000010145 */
[----:B------:R-:W-:Y:S01]  /*6340*/  FMUL.FTZ R21, R3, R6 ;  /* 0x0000000603157220 */ /* 0x000fe20000410000 */
[----:B------:R1:W5:Y:S01]  /*6350*/  LDL.LU R72, [R1+0x80] ;  /* 0x0000800001487983 */ /* 0x0003620000300800 */
[----:B------:R-:W-:Y:S01]  /*6360*/  FMUL.FTZ R5, R48, R5 ;  /* 0x0000000530057220 */ /* 0x000fe20000410000 */
[----:B------:R-:W-:Y:S01]  /*6370*/  F2FP.F16.F32.PACK_AB R48, R32, R33 ;  /* 0x000000212030723e */ /* 0x000fe200000000ff */
[----:B------:R-:W-:Y:S01]  /*6380*/  FMUL.FTZ R20, R20, UR5 ;  /* 0x0000000514147c20 */ /* 0x000fe20008410000 */
[----:B------:R1:W5:Y:S02]  /*6390*/  LDL.LU R71, [R1+0x7c] ;  /* 0x00007c0001477983 */ /* 0x0003640000300800 */
[----:B------:R-:W-:Y:S01]  /*63a0*/  F2FP.F16.F32.PACK_AB R36, R4, R5 ;  /* 0x000000050424723e */ /* 0x000fe200000000ff */
[----:B------:R-:W-:Y:S01]  /*63b0*/  FFMA.FTZ R4, -R68, R68, 1 ;  /* 0x3f80000044047423 */ /* 0x000fe20000010144 */
[----:B------:R1:W5:Y:S03]  /*63c0*/  LDL.LU R70, [R1+0x78] ;  /* 0x0000780001467983 */ /* 0x0003660000300800 */
[----:B------:R-:W-:Y:S01]  /*63d0*/  FMUL.FTZ R6, R4, UR5 ;  /* 0x0000000504067c20 */ /* 0x000fe20008410000 */
[----:B------:R1:W5:Y:S04]  /*63e0*/  LDL.LU R69, [R1+0x74] ;  /* 0x0000740001457983 */ /* 0x0003680000300800 */
[----:B------:R1:W5:Y:S04]  /*63f0*/  LDL.LU R68, [R1+0x70] ;  /* 0x0000700001447983 */ /* 0x0003680000300800 */
[----:B------:R1:W5:Y:S04]  /*6400*/  LDL.LU R3, [R1+0x6c] ;  /* 0x00006c0001037983 */ /* 0x0003680000300800 */
[----:B------:R1:W5:Y:S01]  /*6410*/  LDL.LU R2, [R1+0x68] ;  /* 0x0000680001027983 */ /* 0x0003620000300800 */
[----:B------:R-:W-:Y:S05]  /*6420*/  @!P1 BRA `(.L_x_304) ;  /* 0x0000000000609947 */ /* 0x000fea0003800000 */
[----:B------:R-:W2:Y:S01]  /*6430*/  LDL.LU.64 R106, [R1+0x8] ;  /* 0x00000800016a7983 */ /* 0x000ea20000300a00 */
[----:B------:R-:W3:Y:S01]  /*6440*/  LDC R32, c[0x0][0x240] ;  /* 0x00009000ff207b82 */ /* 0x000ee20000000800 */
[----:B------:R-:W-:Y:S02]  /*6450*/  ULOP3.LUT UR15, UR8, 0x1, URZ, 0xc0, !UPT ;  /* 0x00000001080f7892 */ /* 0x000fe4000f8ec03f */
[----:B------:R-:W4:Y:S02]  /*6460*/  LDL.LU R64, [R1+0x24] ;  /* 0x0000240001407983 */ /* 0x000f240000300800 */
[----:B------:R-:W-:Y:S03]  /*6470*/  UISETP.NE.U32.AND UP1, UPT, UR15, 0x1, UPT ;  /* 0x000000010f00788c */ /* 0x000fe6000bf25070 */
[----:B------:R-:W1:Y:S01]  /*6480*/  LDC R33, c[0x0][0x244] ;  /* 0x00009100ff217b82 */ /* 0x000e620000000800 */
[----:B------:R-:W-:Y:S06]  /*6490*/  USEL UR15, UR61, 0x2000, !UP1 ;  /* 0x000020003d0f7887 */ /* 0x000fec000c800000 */
[----:B------:R-:W-:Y:S01]  /*64a0*/  IADD3 R148, R148, UR15, RZ ;  /* 0x0000000f94947c10 */ /* 0x000fe2000fffe0ff */
[----:B----4-:R-:W-:Y:S02]  /*64b0*/  VIADD R64, R64, UR15 ;  /* 0x0000000f40407c36 */ /* 0x010fe40008000000 */
[----:B---3--:R-:W-:Y:S05]  /*64c0*/  IMAD.U32 R4, R32, -0x80, RZ ;  /* 0xffffff8020047824 */ /* 0x008fea00078e00ff */
[C---:B--2---:R-:W-:Y:S04]  /*64d0*/  LEA R5, P0, R4.reuse, R106, 0x1 ;  /* 0x0000006a04057211 */ /* 0x044fe800078008ff */
        /* <DEDUP_REMOVED lines=8> */
[----:B-1----:R-:W-:Y:S03]  /*6560*/  LEA.HI.X R5, R32, R53, R33, 0x7, P0 ;  /* 0x0000003520057211 */ /* 0x002fe600000f3c21 */
[----:B------:R2:W-:Y:S04]  /*6570*/  STL.64 [R1+0x8], R52 ;  /* 0x0000083401007387 */ /* 0x0005e80000100a00 */
[----:B------:R2:W-:Y:S04]  /*6580*/  LDGSTS.E.BYPASS.LTC128B.128 [R64+0x1000], desc[UR10][R4.64] ;  /* 0x0100000004407fae */ /* 0x0005e8000b901d4a */
[----:B------:R2:W-:Y:S04]  /*6590*/  STL [R1+0x24], R64 ;  /* 0x0000244001007387 */ /* 0x0005e80000100800 */
[----:B------:R-:W0:Y:S02]  /*65a0*/  LDGDEPBAR ;  /* 0x00000000000079af */ /* 0x000e240000000000 */
.L_x_304:
[----:B------:R-:W3:Y:S01]  /*65b0*/  LDL.LU R101, [R1+0x20] ;  /* 0x0000200001657983 */ /* 0x000ee20000300800 */
[----:B------:R-:W-:Y:S01]  /*65c0*/  FMUL.FTZ R20, R21, R20 ;  /* 0x0000001415147220 */ /* 0x000fe20000410000 */
[C---:B-----5:R-:W-:Y:S01]  /*65d0*/  FADD.FTZ R29, -R104.reuse, R29 ;  /* 0x0000001d681d7221 */ /* 0x060fe20000010100 */
[----:B------:R-:W-:Y:S01]  /*65e0*/  FADD.FTZ R25, -R104, R25 ;  /* 0x0000001968197221 */ /* 0x000fe20000010100 */
[----:B------:R-:W4:Y:S01]  /*65f0*/  LDL.LU R65, [R1+0x1c] ;  /* 0x00001c0001417983 */ /* 0x000f220000300800 */
[----:B------:R-:W-:Y:S01]  /*6600*/  FADD.FTZ R15, -R0, R15 ;  /* 0x0000000f000f7221 */ /* 0x000fe20000010100 */
[----:B------:R-:W-:Y:S01]  /*6610*/  FMUL.FTZ R29, R224, R29 ;  /* 0x0000001de01d7220 */ /* 0x000fe20000410000 */
[----:B------:R-:W-:Y:S01]  /*6620*/  FMUL.FTZ R25, R232, R25 ;  /* 0x00000019e8197220 */ /* 0x000fe20000410000 */
[----:B--2---:R-:W2:Y:S01]  /*6630*/  LDL.LU R64, [R1+0x18] ;  /* 0x0000180001407983 */ /* 0x004ea20000300800 */
[----:B------:R-:W-:Y:S01]  /*6640*/  FADD.FTZ R27, -R0, R27 ;  /* 0x0000001b001b7221 */ /* 0x000fe20000010100 */
[----:B------:R-:W-:Y:S01]  /*6650*/  FFMA.FTZ R5, -R180, R180, 1 ;  /* 0x3f800000b4057423 */ /* 0x000fe200000101b4 */
[----:B------:R-:W-:Y:S01]  /*6660*/  FFMA.FTZ R4, -R178, R178, 1 ;  /* 0x3f800000b2047423 */ /* 0x000fe200000101b2 */
[----:B------:R-:W2:Y:S01]  /*6670*/  LDL.LU R53, [R1+0x4] ;  /* 0x0000040001357983 */ /* 0x000ea20000300800 */
[----:B------:R-:W-:Y:S01]  /*6680*/  FMUL.FTZ R27, R252, R27 ;  /* 0x0000001bfc1b7220 */ /* 0x000fe20000410000 */
[----:B------:R-:W-:Y:S01]  /*6690*/  FADD.FTZ R19, -R105, R19 ;  /* 0x0000001369137221 */ /* 0x000fe20000010100 */
[C---:B------:R-:W-:Y:S01]  /*66a0*/  FADD.FTZ R24, -R104.reuse, R24 ;  /* 0x0000001868187221 */ /* 0x040fe20000010100 */
[----:B------:R-:W2:Y:S01]  /*66b0*/  LDL.LU R52, [R1] ;  /* 0x0000000001347983 */ /* 0x000ea20000300800 */
[----:B------:R-:W-:Y:S01]  /*66c0*/  FADD.FTZ R28, -R104, R28 ;  /* 0x0000001c681c7221 */ /* 0x000fe20000010100 */
[----:B------:R-:W-:Y:S01]  /*66d0*/  FMUL.FTZ R19, R215, R19 ;  /* 0x00000013d7137220 */ /* 0x000fe20000410000 */
[----:B------:R-:W-:Y:S01]  /*66e0*/  FMUL.FTZ R24, R233, R24 ;  /* 0x00000018e9187220 */ /* 0x000fe20000410000 */
[----:B------:R1:W-:Y:S01]  /*66f0*/  STS [R241+0x8000], R17 ;  /* 0x00800011f1007388 */ /* 0x0003e20000000800 */
        /* <DEDUP_REMOVED lines=8> */
[----:B------:R-:W-:Y:S01]  /*6780*/  FMUL.FTZ R39, R182, R39 ;  /* 0x00000027b6277220 */ /* 0x000fe20000410000 */
[C---:B------:R-:W-:Y:S01]  /*6790*/  FADD.FTZ R51, -R105.reuse, R51 ;  /* 0x0000003369337221 */ /* 0x040fe20000010100 */
[----:B------:R-:W-:Y:S01]  /*67a0*/  FADD.FTZ R50, -R105, R50 ;  /* 0x0000003269327221 */ /* 0x000fe20000010100 */
[----:B------:R-:W-:Y:S01]  /*67b0*/  FMUL.FTZ R38, R183, R38 ;  /* 0x00000026b7267220 */ /* 0x000fe20000410000 */
[----:B------:R-:W-:Y:S01]  /*67c0*/  FADD.FTZ R35, -R105, R35 ;  /* 0x0000002369237221 */ /* 0x000fe20000010100 */
[----:B------:R-:W-:Y:S01]  /*67d0*/  FMUL.FTZ R51, R168, R51 ;  /* 0x00000033a8337220 */ /* 0x000fe20000410000 */
[----:B------:R-:W-:Y:S01]  /*67e0*/  FMUL.FTZ R50, R169, R50 ;  /* 0x00000032a9327220 */ /* 0x000fe20000410000 */
[C---:B------:R-:W-:Y:S01]  /*67f0*/  FADD.FTZ R8, -R104.reuse, R8 ;  /* 0x0000000868087221 */ /* 0x040fe20000010100 */
[C---:B------:R-:W-:Y:S01]  /*6800*/  FADD.FTZ R67, -R105.reuse, R67 ;  /* 0x0000004369437221 */ /* 0x040fe20000010100 */
[----:B------:R-:W-:Y:S01]  /*6810*/  FADD.FTZ R13, -R104, R13 ;  /* 0x0000000d680d7221 */ /* 0x000fe20000010100 */
[----:B------:R-:W-:Y:S01]  /*6820*/  FADD.FTZ R66, -R105, R66 ;  /* 0x0000004269427221 */ /* 0x000fe20000010100 */
[----:B------:R-:W-:Y:S01]  /*6830*/  FMUL.FTZ R35, R192, R35 ;  /* 0x00000023c0237220 */ /* 0x000fe20000410000 */
[----:B------:R-:W-:Y:S01]  /*6840*/  FMUL.FTZ R67, R112, R67 ;  /* 0x0000004370437220 */ /* 0x000fe20000410000 */
[----:B------:R-:W-:Y:S01]  /*6850*/  FMUL.FTZ R13, R244, R13 ;  /* 0x0000000df40d7220 */ /* 0x000fe20000410000 */
[----:B------:R-:W-:Y:S01]  /*6860*/  FMUL.FTZ R66, R113, R66 ;  /* 0x0000004271427220 */ /* 0x000fe20000410000 */
[----:B------:R-:W-:Y:S01]  /*6870*/  FADD.FTZ R55, -R105, R55 ;  /* 0x0000003769377221 */ /* 0x000fe20000010100 */
[----:B-1----:R-:W-:Y:S01]  /*6880*/  FMUL.FTZ R17, R7, R6 ;  /* 0x0000000607117220 */ /* 0x002fe20000410000 */
[----:B------:R-:W-:Y:S01]  /*6890*/  FFMA.FTZ R7, -R185, R185, 1 ;  /* 0x3f800000b9077423 */ /* 0x000fe200000101b9 */
[----:B------:R-:W-:Y:S01]  /*68a0*/  FFMA.FTZ R6, -R184, R184, 1 ;  /* 0x3f800000b8067423 */ /* 0x000fe200000101b8 */
[C---:B------:R-:W-:Y:S01]  /*68b0*/  FADD.FTZ R12, -R104.reuse, R12 ;  /* 0x0000000c680c7221 */ /* 0x040fe20000010100 */
[----:B------:R-:W-:Y:S01]  /*68c0*/  FADD.FTZ R9, -R104, R9 ;  /* 0x0000000968097221 */ /* 0x000fe20000010100 */
[----:B------:R-:W-:Y:S01]  /*68d0*/  FMUL.FTZ R21, R7, UR5 ;  /* 0x0000000507157c20 */ /* 0x000fe20008410000 */
[----:B------:R-:W-:Y:S01]  /*68e0*/  FMUL.FTZ R7, R6, UR5 ;  /* 0x0000000506077c20 */ /* 0x000fe20008410000 */
[----:B------:R-:W-:Y:S01]  /*68f0*/  FMUL.FTZ R6, R5, UR5 ;  /* 0x0000000505067c20 */ /* 0x000fe20008410000 */
[----:B------:R-:W-:Y:S01]  /*6900*/  FMUL.FTZ R5, R4, UR5 ;  /* 0x0000000504057c20 */ /* 0x000fe20008410000 */
[----:B------:R-:W-:Y:S01]  /*6910*/  FMUL.FTZ R18, R18, R21 ;  /* 0x0000001512127220 */ /* 0x000fe20000410000 */
[----:B------:R-:W-:Y:S01]  /*6920*/  FMUL.FTZ R4, R19, R7 ;  /* 0x0000000713047220 */ /* 0x000fe20000410000 */
[----:B------:R-:W-:Y:S01]  /*6930*/  FMUL.FTZ R22, R22, R6 ;  /* 0x0000000616167220 */ /* 0x000fe20000410000 */
[----:B------:R-:W-:Y:S01]  /*6940*/  FMUL.FTZ R23, R23, R5 ;  /* 0x0000000517177220 */ /* 0x000fe20000410000 */
[----:B------:R-:W-:Y:S01]  /*6950*/  F2FP.F16.F32.PACK_AB R5, R17, R20 ;  /* 0x000000141105723e */ /* 0x000fe200000000ff */
[----:B------:R-:W-:Y:S01]  /*6960*/  FMUL.FTZ R28, R225, R28 ;  /* 0x0000001ce11c7220 */ /* 0x000fe20000410000 */
[----:B------:R-:W-:Y:S01]  /*6970*/  F2FP.F16.F32.PACK_AB R4, R4, R18 ;  /* 0x000000120404723e */ /* 0x000fe200000000ff */
[----:B------:R-:W-:Y:S01]  /*6980*/  FFMA.FTZ R7, -R175, R175, 1 ;  /* 0x3f800000af077423 */ /* 0x000fe200000101af */
[----:B------:R-:W-:Y:S01]  /*6990*/  F2FP.F16.F32.PACK_AB R33, R23, R22 ;  /* 0x000000161721723e */ /* 0x000fe200000000ff */
[----:B------:R1:W-:Y:S01]  /*69a0*/  STS [R241+0x8400], R5 ;  /* 0x00840005f1007388 */ /* 0x0003e20000000800 */
[----:B------:R-:W-:Y:S01]  /*69b0*/  FFMA.FTZ R6, -R174, R174, 1 ;  /* 0x3f800000ae067423 */ /* 0x000fe200000101ae */
[----:B------:R-:W-:Y:S01]  /*69c0*/  FMUL.FTZ R18, R7, UR5 ;  /* 0x0000000507127c20 */ /* 0x000fe20008410000 */
[----:B------:R-:W-:Y:S01]  /*69d0*/  FMUL.FTZ R55, R114, R55 ;  /* 0x0000003772377220 */ /* 0x000fe20000410000 */
[----:B------:R1:W-:Y:S01]  /*69e0*/  STS [R242+0x8000], R16 ;  /* 0x00800010f2007388 */ /* 0x0003e20000000800 */
[----:B------:R-:W-:Y:S01]  /*69f0*/  FMUL.FTZ R17, R6, UR5 ;  /* 0x0000000506117c20 */ /* 0x000fe20008410000 */
[----:B------:R-:W-:Y:S01]  /*6a00*/  FFMA.FTZ R6, -R170, R170, 1 ;  /* 0x3f800000aa067423 */ /* 0x000fe200000101aa */
[----:B------:R-:W-:Y:S01]  /*6a10*/  FFMA.FTZ R7, -R171, R171, 1 ;  /* 0x3f800000ab077423 */ /* 0x000fe200000101ab */
[----:B------:R1:W-:Y:S01]  /*6a20*/  STS [R242+0x8400], R4 ;  /* 0x00840004f2007388 */ /* 0x0003e20000000800 */
[----:B------:R-:W-:Y:S01]  /*6a30*/  FMUL.FTZ R32, R35, R17 ;  /* 0x0000001123207220 */ /* 0x000fe20000410000 */
[----:B------:R-:W-:Y:S01]  /*6a40*/  FMUL.FTZ R6, R6, UR5 ;  /* 0x0000000506067c20 */ /* 0x000fe20008410000 */
[----:B------:R-:W-:Y:S01]  /*6a50*/  FMUL.FTZ R7, R7, UR5 ;  /* 0x0000000507077c20 */ /* 0x000fe20008410000 */
[----:B------:R-:W-:Y:S01]  /*6a60*/  FFMA.FTZ R17, -R162, R162, 1 ;  /* 0x3f800000a2117423 */ /* 0x000fe200000101a2 */
[----:B------:R-:W-:Y:S01]  /*6a70*/  FMUL.FTZ R12, R245, R12 ;  /* 0x0000000cf50c7220 */ /* 0x000fe20000410000 */
[----:B------:R-:W-:Y:S01]  /*6a80*/  FMUL.FTZ R23, R39, R6 ;  /* 0x0000000627177220 */ /* 0x000fe20000410000 */
[----:B------:R-:W-:Y:S01]  /*6a90*/  FMUL.FTZ R38, R38, R7 ;  /* 0x0000000726267220 */ /* 0x000fe20000410000 */
[----:B------:R-:W-:Y:S01]  /*6aa0*/  FFMA.FTZ R6, -R164, R164, 1 ;  /* 0x3f800000a4067423 */ /* 0x000fe200000101a4 */
[----:B------:R-:W-:Y:S01]  /*6ab0*/  FFMA.FTZ R7, -R165, R165, 1 ;  /* 0x3f800000a5077423 */ /* 0x000fe200000101a5 */
[----:B------:R-:W-:Y:S01]  /*6ac0*/  FMUL.FTZ R17, R17, UR5 ;  /* 0x0000000511117c20 */ /* 0x000fe20008410000 */
[----:B------:R-:W-:Y:S01]  /*6ad0*/  FMUL.FTZ R9, R250, R9 ;  /* 0x00000009fa097220 */ /* 0x000fe20000410000 */
[----:B------:R-:W-:Y:S01]  /*6ae0*/  FMUL.FTZ R6, R6, UR5 ;  /* 0x0000000506067c20 */ /* 0x000fe20008410000 */
[----:B------:R-:W-:Y:S01]  /*6af0*/  FMUL.FTZ R7, R7, UR5 ;  /* 0x0000000507077c20 */ /* 0x000fe20008410000 */
[----:B------:R-:W-:Y:S01]  /*6b00*/  FMUL.FTZ R21, R55, R17 ;  /* 0x0000001137157220 */ /* 0x000fe20000410000 */
[----:B------:R-:W-:Y:S01]  /*6b10*/  FADD.FTZ R45, -R104, R45 ;  /* 0x0000002d682d7221 */ /* 0x000fe20000010100 */
[----:B------:R-:W-:Y:S01]  /*6b20*/  FMUL.FTZ R22, R51, R6 ;  /* 0x0000000633167220 */ /* 0x000fe20000410000 */
[----:B------:R-:W-:Y:S01]  /*6b30*/  FMUL.FTZ R50, R50, R7 ;  /* 0x0000000732327220 */ /* 0x000fe20000410000 */
[----:B------:R-:W-:Y:S01]  /*6b40*/  FFMA.FTZ R6, -R110, R110, 1 ;  /* 0x3f8000006e067423 */ /* 0x000fe2000001016e */
[----:B-1----:R-:W-:Y:S01]  /*6b50*/  FFMA.FTZ R5, -R208, R208, 1 ;  /* 0x3f800000d0057423 */ /* 0x002fe200000101d0 */
[----:B------:R-:W-:Y:S01]  /*6b60*/  FFMA.FTZ R7, -R111, R111, 1 ;  /* 0x3f8000006f077423 */ /* 0x000fe2000001016f */
[----:B------:R-:W-:Y:S01]  /*6b70*/  FMUL.FTZ R16, R251, R8 ;  /* 0x00000008fb107220 */ /* 0x000fe20000410000 */
[----:B------:R-:W-:Y:S01]  /*6b80*/  FMUL.FTZ R6, R6, UR5 ;  /* 0x0000000506067c20 */ /* 0x000fe20008410000 */
[----:B------:R-:W-:Y:S01]  /*6b90*/  FMUL.FTZ R5, R5, UR5 ;  /* 0x0000000505057c20 */ /* 0x000fe20008410000 */
[----:B------:R-:W-:Y:S01]  /*6ba0*/  FFMA.FTZ R8, -R213, R213, 1 ;  /* 0x3f800000d5087423 */ /* 0x000fe200000101d5 */
[----:B------:R-:W-:Y:S01]  /*6bb0*/  FMUL.FTZ R7, R7, UR5 ;  /* 0x0000000507077c20 */ /* 0x000fe20008410000 */
[----:B------:R-:W-:Y:S01]  /*6bc0*/  FMUL.FTZ R20, R67, R6 ;  /* 0x0000000643147220 */ /* 0x000fe20000410000 */
[----:B------:R-:W-:Y:S01]  /*6bd0*/  FMUL.FTZ R13, R13, R5 ;  /* 0x000000050d0d7220 */ /* 0x000fe20000410000 */
[----:B------:R-:W-:Y:S01]  /*6be0*/  FMUL.FTZ R8, R8, UR5 ;  /* 0x0000000508087c20 */ /* 0x000fe20008410000 */
[----:B------:R-:W-:Y:S01]  /*6bf0*/  FMUL.FTZ R66, R66, R7 ;  /* 0x0000000742427220 */ /* 0x000fe20000410000 */
[----:B------:R-:W-:Y:S01]  /*6c00*/  FFMA.FTZ R5, -R196, R196, 1 ;  /* 0x3f800000c4057423 */ /* 0x000fe200000101c4 */
[----:B------:R-:W-:Y:S01]  /*6c10*/  FFMA.FTZ R6, -R209, R209, 1 ;  /* 0x3f800000d1067423 */ /* 0x000fe200000101d1 */
        /* <DEDUP_REMOVED lines=12> */
[----:B------:R-:W-:Y:S01]  /*6ce0*/  FADD.FTZ R34, -R105, R34 ;  /* 0x0000002269227221 */ /* 0x000fe20000010100 */
[----:B------:R-:W-:Y:S01]  /*6cf0*/  FMUL.FTZ R24, R24, R8 ;  /* 0x0000000818187220 */ /* 0x000fe20000410000 */
[----:B------:R-:W-:Y:S01]  /*6d00*/  FMUL.FTZ R6, R6, UR5 ;  /* 0x0000000506067c20 */ /* 0x000fe20008410000 */
[----:B------:R-:W-:Y:S01]  /*6d10*/  FMUL.FTZ R45, R202, R45 ;  /* 0x0000002dca2d7220 */ /* 0x000fe20000410000 */
[----:B------:R-:W-:Y:S01]  /*6d20*/  FMUL.FTZ R5, R5, UR5 ;  /* 0x0000000505057c20 */ /* 0x000fe20008410000 */
[----:B------:R-:W-:Y:S01]  /*6d30*/  FADD.FTZ R40, -R104, R40 ;  /* 0x0000002868287221 */ /* 0x000fe20000010100 */
[----:B------:R-:W-:Y:S01]  /*6d40*/  FFMA.FTZ R8, -R187, R187, 1 ;  /* 0x3f800000bb087423 */ /* 0x000fe200000101bb */
[----:B------:R-:W-:Y:S01]  /*6d50*/  F2FP.F16.F32.PACK_AB R4, R9, R16 ;  /* 0x000000100904723e */ /* 0x000fe200000000ff */
[----:B------:R-:W-:Y:S01]  /*6d60*/  FMUL.FTZ R34, R193, R34 ;  /* 0x00000022c1227220 */ /* 0x000fe20000410000 */
[----:B------:R-:W-:Y:S01]  /*6d70*/  F2FP.F16.F32.PACK_AB R19, R13, R12 ;  /* 0x0000000c0d13723e */ /* 0x000fe200000000ff */
[----:B------:R-:W-:Y:S01]  /*6d80*/  FMUL.FTZ R28, R28, R6 ;  /* 0x000000061c1c7220 */ /* 0x000fe20000410000 */
[----:B------:R-:W-:Y:S01]  /*6d90*/  FMUL.FTZ R13, R45, R5 ;  /* 0x000000052d0d7220 */ /* 0x000fe20000410000 */
[----:B------:R1:W-:Y:S01]  /*6da0*/  STS [R241+0xa000], R4 ;  /* 0x00a00004f1007388 */ /* 0x0003e20000000800 */
[----:B------:R-:W-:Y:S01]  /*6db0*/  FMUL.FTZ R40, R214, R40 ;  /* 0x00000028d6287220 */ /* 0x000fe20000410000 */
[----:B------:R-:W-:Y:S01]  /*6dc0*/  FMUL.FTZ R8, R8, UR5 ;  /* 0x0000000508087c20 */ /* 0x000fe20008410000 */
[----:B------:R-:W-:Y:S01]  /*6dd0*/  FADD.FTZ R44, -R104, R44 ;  /* 0x0000002c682c7221 */ /* 0x000fe20000010100 */
[----:B------:R-:W-:Y:S01]  /*6de0*/  FFMA.FTZ R6, -R177, R177, 1 ;  /* 0x3f800000b1067423 */ /* 0x000fe200000101b1 */
[----:B------:R-:W-:Y:S01]  /*6df0*/  FFMA.FTZ R5, -R172, R172, 1 ;  /* 0x3f800000ac057423 */ /* 0x000fe200000101ac */
[----:B------:R-:W-:Y:S01]  /*6e00*/  FMUL.FTZ R34, R34, R18 ;  /* 0x0000001222227220 */ /* 0x000fe20000410000 */
[----:B------:R-:W-:Y:S01]  /*6e10*/  FFMA.FTZ R18, -R163, R163, 1 ;  /* 0x3f800000a3127423 */ /* 0x000fe200000101a3 */
[----:B------:R-:W-:Y:S01]  /*6e20*/  FADD.FTZ R54, -R105, R54 ;  /* 0x0000003669367221 */ /* 0x000fe20000010100 */
[----:B------:R-:W-:Y:S01]  /*6e30*/  FMUL.FTZ R40, R40, R8 ;  /* 0x0000000828287220 */ /* 0x000fe20000410000 */
[----:B------:R-:W-:Y:S01]  /*6e40*/  FFMA.FTZ R7, -R200, R200, 1 ;  /* 0x3f800000c8077423 */ /* 0x000fe200000101c8 */
[----:B------:R-:W-:Y:S01]  /*6e50*/  FMUL.FTZ R44, R203, R44 ;  /* 0x0000002ccb2c7220 */ /* 0x000fe20000410000 */
[----:B------:R-:W-:Y:S01]  /*6e60*/  FMUL.FTZ R6, R6, UR5 ;  /* 0x0000000506067c20 */ /* 0x000fe20008410000 */
[----:B------:R-:W-:Y:S01]  /*6e70*/  FMUL.FTZ R8, R5, UR5 ;  /* 0x0000000505087c20 */ /* 0x000fe20008410000 */
[----:B------:R-:W-:Y:S01]  /*6e80*/  FADD.FTZ R61, -R104, R61 ;  /* 0x0000003d683d7221 */ /* 0x000fe20000010100 */
[----:B------:R-:W-:Y:S01]  /*6e90*/  FFMA.FTZ R5, -R115, R115, 1 ;  /* 0x3f80000073057423 */ /* 0x000fe20000010173 */
[----:B------:R-:W-:Y:S01]  /*6ea0*/  FMUL.FTZ R18, R18, UR5 ;  /* 0x0000000512127c20 */ /* 0x000fe20008410000 */
[----:B------:R-:W-:Y:S01]  /*6eb0*/  FMUL.FTZ R54, R167, R54 ;  /* 0x00000036a7367220 */ /* 0x000fe20000410000 */
[----:B------:R-:W-:Y:S01]  /*6ec0*/  FMUL.FTZ R7, R7, UR5 ;  /* 0x0000000507077c20 */ /* 0x000fe20008410000 */
[----:B------:R-:W-:Y:S01]  /*6ed0*/  FMUL.FTZ R44, R44, R6 ;  /* 0x000000062c2c7220 */ /* 0x000fe20000410000 */
[----:B------:R-:W-:Y:S01]  /*6ee0*/  FMUL.FTZ R61, R190, R61 ;  /* 0x0000003dbe3d7220 */ /* 0x000fe20000410000 */
[----:B------:R-:W-:Y:S01]  /*6ef0*/  FMUL.FTZ R5, R5, UR5 ;  /* 0x0000000505057c20 */ /* 0x000fe20008410000 */
[----:B------:R-:W-:Y:S01]  /*6f00*/  FADD.FTZ R60, -R104, R60 ;  /* 0x0000003c683c7221 */ /* 0x000fe20000010100 */
[----:B------:R-:W-:Y:S01]  /*6f10*/  FFMA.FTZ R6, -R166, R166, 1 ;  /* 0x3f800000a6067423 */ /* 0x000fe200000101a6 */
[----:B------:R-:W-:Y:S01]  /*6f20*/  FMUL.FTZ R54, R54, R18 ;  /* 0x0000001236367220 */ /* 0x000fe20000410000 */
[----:B------:R-:W-:Y:S01]  /*6f30*/  FMUL.FTZ R18, R25, R7 ;  /* 0x0000000719127220 */ /* 0x000fe20000410000 */
[----:B------:R-:W-:Y:S01]  /*6f40*/  FADD.FTZ R41, -R104, R41 ;  /* 0x0000002968297221 */ /* 0x000fe20000010100 */
[----:B------:R-:W-:Y:S01]  /*6f50*/  FFMA.FTZ R7, -R186, R186, 1 ;  /* 0x3f800000ba077423 */ /* 0x000fe200000101ba */
[----:B------:R-:W-:Y:S01]  /*6f60*/  FMUL.FTZ R61, R61, R5 ;  /* 0x000000053d3d7220 */ /* 0x000fe20000410000 */
[----:B------:R-:W-:Y:S01]  /*6f70*/  FMUL.FTZ R60, R191, R60 ;  /* 0x0000003cbf3c7220 */ /* 0x000fe20000410000 */
[----:B------:R-:W-:Y:S01]  /*6f80*/  FMUL.FTZ R6, R6, UR5 ;  /* 0x0000000506067c20 */ /* 0x000fe20008410000 */
[----:B------:R-:W-:Y:S01]  /*6f90*/  FADD.FTZ R5, -R0, R11 ;  /* 0x0000000b00057221 */ /* 0x000fe20000010100 */
[----:B------:R-:W-:Y:S01]  /*6fa0*/  FADD.FTZ R56, -R104, R56 ;  /* 0x0000003868387221 */ /* 0x000fe20000010100 */
[----:B------:R-:W-:Y:S01]  /*6fb0*/  FMUL.FTZ R41, R211, R41 ;  /* 0x00000029d3297220 */ /* 0x000fe20000410000 */
[----:B------:R-:W-:Y:S01]  /*6fc0*/  FMUL.FTZ R7, R7, UR5 ;  /* 0x0000000507077c20 */ /* 0x000fe20008410000 */
[----:B------:R-:W-:Y:S01]  /*6fd0*/  FMUL.FTZ R60, R60, R6 ;  /* 0x000000063c3c7220 */ /* 0x000fe20000410000 */
[----:B------:R-:W-:Y:S01]  /*6fe0*/  FMUL.FTZ R56, R195, R56 ;  /* 0x00000038c3387220 */ /* 0x000fe20000410000 */
[----:B------:R-:W-:Y:S01]  /*6ff0*/  FADD.FTZ R57, -R104, R57 ;  /* 0x0000003968397221 */ /* 0x000fe20000010100 */
[----:B------:R-:W-:Y:S01]  /*7000*/  FMUL.FTZ R16, R41, R7 ;  /* 0x0000000729107220 */ /* 0x000fe20000410000 */
[----:B------:R-:W-:Y:S01]  /*7010*/  FFMA.FTZ R7, -R173, R173, 1 ;  /* 0x3f800000ad077423 */ /* 0x000fe200000101ad */
[----:B------:R-:W-:Y:S01]  /*7020*/  FMUL.FTZ R56, R56, R8 ;  /* 0x0000000838387220 */ /* 0x000fe20000410000 */
[----:B------:R-:W-:Y:S01]  /*7030*/  FADD.FTZ R14, -R0, R14 ;  /* 0x0000000e000e7221 */ /* 0x000fe20000010100 */
[----:B------:R-:W-:Y:S01]  /*7040*/  FMUL.FTZ R57, R194, R57 ;  /* 0x00000039c2397220 */ /* 0x000fe20000410000 */
[----:B------:R-:W-:Y:S01]  /*7050*/  FMUL.FTZ R7, R7, UR5 ;  /* 0x0000000507077c20 */ /* 0x000fe20008410000 */
[----:B-1----:R-:W-:Y:S01]  /*7060*/  FFMA.FTZ R4, -R229, R229, 1 ;  /* 0x3f800000e5047423 */ /* 0x002fe200000101e5 */
[C---:B------:R-:W-:Y:S01]  /*7070*/  FADD.FTZ R10, -R0.reuse, R10 ;  /* 0x0000000a000a7221 */ /* 0x040fe20000010100 */
[----:B------:R-:W-:Y:S01]  /*7080*/  FADD.FTZ R26, -R0, R26 ;  /* 0x0000001a001a7221 */ /* 0x000fe20000010100 */
[----:B------:R-:W-:Y:S01]  /*7090*/  FMUL.FTZ R12, R57, R7 ;  /* 0x00000007390c7220 */ /* 0x000fe20000410000 */
[----:B------:R-:W-:Y:S01]  /*70a0*/  FMUL.FTZ R7, R4, UR5 ;  /* 0x0000000504077c20 */ /* 0x000fe20008410000 */
[----:B------:R-:W-:Y:S01]  /*70b0*/  FFMA.FTZ R4, -R226, R226, 1 ;  /* 0x3f800000e2047423 */ /* 0x000fe200000101e2 */
[C---:B------:R-:W-:Y:S01]  /*70c0*/  FADD.FTZ R43, -R0.reuse, R43 ;  /* 0x0000002b002b7221 */ /* 0x040fe20000010100 */
[C---:B------:R-:W-:Y:S01]  /*70d0*/  FADD.FTZ R30, -R0.reuse, R30 ;  /* 0x0000001e001e7221 */ /* 0x040fe20000010100 */
[----:B------:R-:W-:Y:S01]  /*70e0*/  FADD.FTZ R31, -R0, R31 ;  /* 0x0000001f001f7221 */ /* 0x000fe20000010100 */
[----:B------:R-:W-:Y:S01]  /*70f0*/  FMUL.FTZ R4, R4, UR5 ;  /* 0x0000000504047c20 */ /* 0x000fe20008410000 */
[----:B------:R-:W-:Y:S01]  /*7100*/  FMUL.FTZ R43, R234, R43 ;  /* 0x0000002bea2b7220 */ /* 0x000fe20000410000 */
[----:B------:R-:W-:Y:S01]  /*7110*/  FMUL.FTZ R30, R248, R30 ;  /* 0x0000001ef81e7220 */ /* 0x000fe20000410000 */
[----:B------:R-:W-:Y:S01]  /*7120*/  FMUL.FTZ R31, R247, R31 ;  /* 0x0000001ff71f7220 */ /* 0x000fe20000410000 */
[----:B------:R-:W-:Y:S01]  /*7130*/  FADD.FTZ R58, -R0, R58 ;  /* 0x0000003a003a7221 */ /* 0x000fe20000010100 */
[----:B------:R-:W-:Y:S01]  /*7140*/  F2FP.F16.F32.PACK_AB R32, R32, R34 ;  /* 0x000000222020723e */ /* 0x000fe200000000ff */
[----:B------:R-:W-:Y:S01]  /*7150*/  FADD.FTZ R46, -R0, R46 ;  /* 0x0000002e002e7221 */ /* 0x000fe20000010100 */
[----:B------:R-:W2:Y:S01]  /*7160*/  LDL R34, [R1+0x50] ;  /* 0x0000500001227983 */ /* 0x000ea20000100800 */
[----:B------:R-:W-:Y:S01]  /*7170*/  FMUL.FTZ R58, R223, R58 ;  /* 0x0000003adf3a7220 */ /* 0x000fe20000410000 */
[----:B------:R-:W-:Y:S01]  /*7180*/  F2FP.F16.F32.PACK_AB R18, R18, R24 ;  /* 0x000000181212723e */ /* 0x000fe200000000ff */
[----:B------:R-:W-:Y:S01]  /*7190*/  FMUL.FTZ R46, R231, R46 ;  /* 0x0000002ee72e7220 */ /* 0x000fe20000410000 */
[----:B------:R-:W2:Y:S01]  /*71a0*/  LDL.LU R29, [R1+0x28] ;  /* 0x00002800011d7983 */ /* 0x000ea20000300800 */
[C---:B------:R-:W-:Y:S01]  /*71b0*/  FADD.FTZ R47, -R0.reuse, R47 ;  /* 0x0000002f002f7221 */ /* 0x040fe20000010100 */
[C---:B------:R-:W-:Y:S01]  /*71c0*/  FADD.FTZ R42, -R0.reuse, R42 ;  /* 0x0000002a002a7221 */ /* 0x040fe20000010100 */
[----:B------:R-:W-:Y:S01]  /*71d0*/  F2FP.F16.F32.PACK_AB R17, R17, R28 ;  /* 0x0000001c1111723e */ /* 0x000fe200000000ff */
[----:B------:R-:W-:Y:S01]  /*71e0*/  FADD.FTZ R59, -R0, R59 ;  /* 0x0000003b003b7221 */ /* 0x000fe20000010100 */
[----:B------:R-:W2:Y:S01]  /*71f0*/  LDL.LU R28, [R1+0x2c] ;  /* 0x00002c00011c7983 */ /* 0x000ea20000300800 */
[----:B------:R-:W-:Y:S01]  /*7200*/  FMUL.FTZ R47, R228, R47 ;  /* 0x0000002fe42f7220 */ /* 0x000fe20000410000 */
[----:B------:R-:W-:Y:S01]  /*7210*/  FMUL.FTZ R42, R235, R42 ;  /* 0x0000002aeb2a7220 */ /* 0x000fe20000410000 */
[----:B------:R-:W-:Y:S01]  /*7220*/  F2FP.F16.F32.PACK_AB R23, R23, R38 ;  /* 0x000000261717723e */ /* 0x000fe200000000ff */
[C---:B------:R-:W-:Y:S01]  /*7230*/  FADD.FTZ R62, -R0.reuse, R62 ;  /* 0x0000003e003e7221 */ /* 0x040fe20000010100 */
[----:B------:R-:W-:Y:S01]  /*7240*/  FADD.FTZ R63, -R0, R63 ;  /* 0x0000003f003f7221 */ /* 0x000fe20000010100 */
[----:B------:R-:W-:Y:S01]  /*7250*/  FFMA.FTZ R0, -R179, R179, 1 ;  /* 0x3f800000b3007423 */ /* 0x000fe200000101b3 */
[----:B------:R-:W-:Y:S01]  /*7260*/  FMUL.FTZ R59, R222, R59 ;  /* 0x0000003bde3b7220 */ /* 0x000fe20000410000 */
[----:B------:R-:W-:Y:S01]  /*7270*/  F2FP.F16.F32.PACK_AB R22, R22, R50 ;  /* 0x000000321616723e */ /* 0x000fe200000000ff */
[----:B------:R-:W-:Y:S01]  /*7280*/  FMUL.FTZ R62, R219, R62 ;  /* 0x0000003edb3e7220 */ /* 0x000fe20000410000 */
[----:B------:R-:W-:Y:S01]  /*7290*/  F2FP.F16.F32.PACK_AB R16, R16, R40 ;  /* 0x000000281010723e */ /* 0x000fe200000000ff */
[----:B------:R-:W-:Y:S01]  /*72a0*/  FMUL.FTZ R63, R210, R63 ;  /* 0x0000003fd23f7220 */ /* 0x000fe20000410000 */
[----:B------:R-:W-:Y:S02]  /*72b0*/  F2FP.F16.F32.PACK_AB R13, R13, R44 ;  /* 0x0000002c0d0d723e */ /* 0x000fe400000000ff */
[----:B------:R-:W-:Y:S02]  /*72c0*/  F2FP.F16.F32.PACK_AB R21, R21, R54 ;  /* 0x000000361515723e */ /* 0x000fe400000000ff */
[----:B------:R-:W-:Y:S02]  /*72d0*/  F2FP.F16.F32.PACK_AB R20, R20, R66 ;  /* 0x000000421414723e */ /* 0x000fe400000000ff */
[----:B------:R-:W-:Y:S02]  /*72e0*/  F2FP.F16.F32.PACK_AB R12, R12, R56 ;  /* 0x000000380c0c723e */ /* 0x000fe400000000ff */
[----:B------:R-:W-:Y:S01]  /*72f0*/  F2FP.F16.F32.PACK_AB R11, R61, R60 ;  /* 0x0000003c3d0b723e */ /* 0x000fe200000000ff */
[----:B---3--:R-:W-:Y:S01]  /*7300*/  FMUL.FTZ R10, R101, R10 ;  /* 0x0000000a650a7220 */ /* 0x008fe20000410000 */
[----:B----4-:R-:W-:Y:S01]  /*7310*/  FMUL.FTZ R6, R65, R5 ;  /* 0x0000000541067220 */ /* 0x010fe20000410000 */
[----:B------:R-:W-:Y:S01]  /*7320*/  FFMA.FTZ R5, -R230, R230, 1 ;  /* 0x3f800000e6057423 */ /* 0x000fe200000101e6 */
[----:B--2---:R-:W-:Y:S03]  /*7330*/  FMUL.FTZ R14, R64, R14 ;  /* 0x0000000e400e7220 */ /* 0x004fe60000410000 */
[----:B------:R-:W-:Y:S01]  /*7340*/  FMUL.FTZ R8, R5, UR5 ;  /* 0x0000000505087c20 */ /* 0x000fe20008410000 */
[----:B------:R-:W-:Y:S01]  /*7350*/  FFMA.FTZ R5, -R227, R227, 1 ;  /* 0x3f800000e3057423 */ /* 0x000fe200000101e3 */
[----:B------:R-:W-:Y:S01]  /*7360*/  FMUL.FTZ R7, R6, R7 ;  /* 0x0000000706077220 */ /* 0x000fe20000410000 */
[----:B------:R-:W-:Y:S01]  /*7370*/  FMUL.FTZ R15, R53, R15 ;  /* 0x0000000f350f7220 */ /* 0x000fe20000410000 */
[----:B------:R-:W-:Y:S01]  /*7380*/  FMUL.FTZ R10, R10, R8 ;  /* 0x000000080a0a7220 */ /* 0x000fe20000410000 */
[----:B------:R-:W-:Y:S01]  /*7390*/  FMUL.FTZ R5, R5, UR5 ;  /* 0x0000000505057c20 */ /* 0x000fe20008410000 */
[----:B------:R-:W-:Y:S01]  /*73a0*/  FMUL.FTZ R26, R52, R26 ;  /* 0x0000001a341a7220 */ /* 0x000fe20000410000 */
[----:B------:R-:W-:Y:S02]  /*73b0*/  FMUL.FTZ R9, R15, R4 ;  /* 0x000000040f097220 */ /* 0x000fe40000410000 */
[----:B------:R-:W-:Y:S01]  /*73c0*/  FMUL.FTZ R14, R14, R5 ;  /* 0x000000050e0e7220 */ /* 0x000fe20000410000 */
[----:B------:R-:W-:Y:S01]  /*73d0*/  FFMA.FTZ R5, -R221, R221, 1 ;  /* 0x3f800000dd057423 */ /* 0x000fe200000101dd */
[----:B------:R-:W-:Y:S01]  /*73e0*/  F2FP.F16.F32.PACK_AB R10, R7, R10 ;  /* 0x0000000a070a723e */ /* 0x000fe200000000ff */
[----:B------:R-:W-:Y:S01]  /*73f0*/  FFMA.FTZ R4, -R220, R220, 1 ;  /* 0x3f800000dc047423 */ /* 0x000fe200000101dc */
[----:B------:R-:W-:Y:S01]  /*7400*/  FFMA.FTZ R7, -R205, R205, 1 ;  /* 0x3f800000cd077423 */ /* 0x000fe200000101cd */
[----:B------:R-:W-:Y:S01]  /*7410*/  FMUL.FTZ R6, R5, UR5 ;  /* 0x0000000505067c20 */ /* 0x000fe20008410000 */
[----:B------:R-:W-:Y:S01]  /*7420*/  F2FP.F16.F32.PACK_AB R9, R9, R14 ;  /* 0x0000000e0909723e */ /* 0x000fe200000000ff */
[----:B------:R-:W-:Y:S01]  /*7430*/  STS [R241+0xa400], R10 ;  /* 0x00a4000af1007388 */ /* 0x000fe20000000800 */
[----:B------:R-:W-:Y:S01]  /*7440*/  FFMA.FTZ R5, -R218, R218, 1 ;  /* 0x3f800000da057423 */ /* 0x000fe200000101da */
[----:B------:R-:W-:Y:S01]  /*7450*/  FMUL.FTZ R26, R26, R6 ;  /* 0x000000061a1a7220 */ /* 0x000fe20000410000 */
[----:B------:R-:W-:Y:S01]  /*7460*/  FFMA.FTZ R6, -R204, R204, 1 ;  /* 0x3f800000cc067423 */ /* 0x000fe200000101cc */
[----:B------:R-:W-:Y:S01]  /*7470*/  STS [R242+0xa000], R19 ;  /* 0x00a00013f2007388 */ /* 0x000fe20000000800 */
[----:B------:R-:W-:Y:S01]  /*7480*/  FMUL.FTZ R8, R4, UR5 ;  /* 0x0000000504087c20 */ /* 0x000fe20008410000 */
[----:B------:R-:W-:Y:S01]  /*7490*/  FFMA.FTZ R4, -R217, R217, 1 ;  /* 0x3f800000d9047423 */ /* 0x000fe200000101d9 */
[----:B------:R-:W-:Y:S01]  /*74a0*/  FMUL.FTZ R6, R6, UR5 ;  /* 0x0000000506067c20 */ /* 0x000fe20008410000 */
[----:B------:R-:W-:Y:S01]  /*74b0*/  STS [R242+0xa400], R9 ;  /* 0x00a40009f2007388 */ /* 0x000fe20000000800 */
[----:B------:R-:W-:Y:S01]  /*74c0*/  FMUL.FTZ R5, R5, UR5 ;  /* 0x0000000505057c20 */ /* 0x000fe20008410000 */
[----:B------:R-:W-:Y:S01]  /*74d0*/  FMUL.FTZ R8, R27, R8 ;  /* 0x000000081b087220 */ /* 0x000fe20000410000 */
[----:B------:R-:W-:Y:S01]  /*74e0*/  FMUL.FTZ R43, R43, R6 ;  /* 0x000000062b2b7220 */ /* 0x000fe20000410000 */
[----:B------:R-:W-:Y:S01]  /*74f0*/  STS [R243+0x8000], R102 ;  /* 0x00800066f3007388 */ /* 0x000fe20000000800 */
[----:B------:R-:W-:Y:S01]  /*7500*/  FMUL.FTZ R4, R4, UR5 ;  /* 0x0000000504047c20 */ /* 0x000fe20008410000 */
[----:B------:R-:W-:Y:S01]  /*7510*/  FFMA.FTZ R6, -R189, R189, 1 ;  /* 0x3f800000bd067423 */ /* 0x000fe200000101bd */
[----:B------:R-:W-:Y:S01]  /*7520*/  F2FP.F16.F32.PACK_AB R8, R8, R26 ;  /* 0x0000001a0808723e */ /* 0x000fe200000000ff */
[----:B------:R-:W-:Y:S01]  /*7530*/  STS [R243+0x8400], R33 ;  /* 0x00840021f3007388 */ /* 0x000fe20000000800 */
[----:B------:R-:W-:Y:S01]  /*7540*/  FMUL.FTZ R30, R30, R5 ;  /* 0x000000051e1e7220 */ /* 0x000fe20000410000 */
[----:B------:R-:W-:Y:S01]  /*7550*/  FFMA.FTZ R5, -R199, R199, 1 ;  /* 0x3f800000c7057423 */ /* 0x000fe200000101c7 */
[----:B------:R-:W-:Y:S01]  /*7560*/  FMUL.FTZ R31, R31, R4 ;  /* 0x000000041f1f7220 */ /* 0x000fe20000410000 */
[----:B------:R-:W-:Y:S01]  /*7570*/  STS [R240+0x8000], R100 ;  /* 0x00800064f0007388 */ /* 0x000fe20000000800 */
[----:B------:R-:W-:Y:S01]  /*7580*/  FMUL.FTZ R6, R6, UR5 ;  /* 0x0000000506067c20 */ /* 0x000fe20008410000 */
[----:B------:R-:W-:Y:S01]  /*7590*/  FMUL.FTZ R5, R5, UR5 ;  /* 0x0000000505057c20 */ /* 0x000fe20008410000 */
[----:B------:R-:W-:Y:S01]  /*75a0*/  FMUL.FTZ R7, R7, UR5 ;  /* 0x0000000507077c20 */ /* 0x000fe20008410000 */
[----:B------:R-:W-:Y:S01]  /*75b0*/  STS [R240+0x8400], R32 ;  /* 0x00840020f0007388 */ /* 0x000fe20000000800 */
[----:B------:R-:W-:Y:S01]  /*75c0*/  FFMA.FTZ R4, -R198, R198, 1 ;  /* 0x3f800000c6047423 */ /* 0x000fe200000101c6 */
[----:B------:R-:W-:Y:S01]  /*75d0*/  FMUL.FTZ R58, R58, R6 ;  /* 0x000000063a3a7220 */ /* 0x000fe20000410000 */
[----:B------:R-:W-:Y:S01]  /*75e0*/  F2FP.F16.F32.PACK_AB R6, R31, R30 ;  /* 0x0000001e1f06723e */ /* 0x000fe200000000ff */
[----:B------:R-:W-:Y:S01]  /*75f0*/  STS [R243+0xa000], R18 ;  /* 0x00a00012f3007388 */ /* 0x000fe20000000800 */
[----:B------:R-:W-:Y:S01]  /*7600*/  FMUL.FTZ R46, R46, R5 ;  /* 0x000000052e2e7220 */ /* 0x000fe20000410000 */
[----:B------:R-:W-:Y:S01]  /*7610*/  FMUL.FTZ R4, R4, UR5 ;  /* 0x0000000504047c20 */ /* 0x000fe20008410000 */
[----:B------:R-:W-:Y:S01]  /*7620*/  FFMA.FTZ R5, -R188, R188, 1 ;  /* 0x3f800000bc057423 */ /* 0x000fe200000101bc */
[----:B------:R-:W-:Y:S01]  /*7630*/  STS [R243+0xa400], R8 ;  /* 0x00a40008f3007388 */ /* 0x000fe20000000800 */
[----:B------:R-:W-:Y:S01]  /*7640*/  FMUL.FTZ R42, R42, R7 ;  /* 0x000000072a2a7220 */ /* 0x000fe20000410000 */
[----:B------:R-:W-:Y:S01]  /*7650*/  FMUL.FTZ R47, R47, R4 ;  /* 0x000000042f2f7220 */ /* 0x000fe20000410000 */
[----:B------:R-:W-:Y:S01]  /*7660*/  FMUL.FTZ R5, R5, UR5 ;  /* 0x0000000505057c20 */ /* 0x000fe20008410000 */
[----:B------:R-:W-:Y:S01]  /*7670*/  STS [R240+0xa000], R17 ;  /* 0x00a00011f0007388 */ /* 0x000fe20000000800 */
[----:B------:R-:W-:Y:S01]  /*7680*/  FFMA.FTZ R4, -R181, R181, 1 ;  /* 0x3f800000b5047423 */ /* 0x000fe200000101b5 */
[----:B------:R-:W-:Y:S01]  /*7690*/  FMUL.FTZ R7, R0, UR5 ;  /* 0x0000000500077c20 */ /* 0x000fe20008410000 */
[----:B------:R-:W-:Y:S01]  /*76a0*/  FMUL.FTZ R0, R59, R5 ;  /* 0x000000053b007220 */ /* 0x000fe20000410000 */
[----:B------:R-:W-:Y:S01]  /*76b0*/  STS [R240+0xa400], R6 ;  /* 0x00a40006f0007388 */ /* 0x000fe20000000800 */
[----:B------:R-:W-:Y:S01]  /*76c0*/  FMUL.FTZ R4, R4, UR5 ;  /* 0x0000000504047c20 */ /* 0x000fe20008410000 */
[----:B------:R-:W-:Y:S01]  /*76d0*/  F2FP.F16.F32.PACK_AB R5, R43, R42 ;  /* 0x0000002a2b05723e */ /* 0x000fe200000000ff */
[----:B------:R-:W-:Y:S01]  /*76e0*/  FMUL.FTZ R7, R63, R7 ;  /* 0x000000073f077220 */ /* 0x000fe20000410000 */
[----:B------:R-:W-:Y:S01]  /*76f0*/  STS [R236+0x8000], R49 ;  /* 0x00800031ec007388 */ /* 0x000fe20000000800 */
[----:B------:R-:W-:Y:S01]  /*7700*/  FMUL.FTZ R62, R62, R4 ;  /* 0x000000043e3e7220 */ /* 0x000fe20000410000 */
[----:B------:R-:W-:Y:S02]  /*7710*/  F2FP.F16.F32.PACK_AB R4, R47, R46 ;  /* 0x0000002e2f04723e */ /* 0x000fe400000000ff */
[----:B------:R-:W-:Y:S01]  /*7720*/  STS [R236+0x8400], R23 ;  /* 0x00840017ec007388 */ /* 0x000fe20000000800 */
[----:B------:R-:W-:Y:S02]  /*7730*/  F2FP.F16.F32.PACK_AB R0, R0, R58 ;  /* 0x0000003a0000723e */ /* 0x000fe400000000ff */
        /* <DEDUP_REMOVED lines=23> */
[----:B------:R-:W-:Y:S02]  /*78b0*/  LEA R59, R34, UR4, 0x1 ;  /* 0x00000004223b7c11 */ /* 0x000fe4000f8e08ff */
[----:B------:R-:W-:Y:S02]  /*78c0*/  MOV R53, R29 ;  /* 0x0000001d00357202 */ /* 0x000fe40000000f00 */
[----:B------:R-:W-:Y:S01]  /*78d0*/  MOV R52, R28 ;  /* 0x0000001c00347202 */ /* 0x000fe20000000f00 */
        /* <DEDUP_REMOVED lines=54> */
[----:B------:R-:W2:Y:S01]  /*7c40*/  LDL.LU.64 R28, [R1+0x10] ;  /* 0x00001000011c7983 */ /* 0x000ea20000300a00 */
[----:B------:R-:W1:Y:S08]  /*7c50*/  LDC R6, c[0x0][0x420] ;  /* 0x00010800ff067b82 */ /* 0x000e700000000800 */
[----:B------:R-:W3:Y:S01]  /*7c60*/  LDC R7, c[0x0][0x424] ;  /* 0x00010900ff077b82 */ /* 0x000ee20000000800 */
[----:B-1----:R-:W-:Y:S05]  /*7c70*/  IMAD.U32 R4, R6, -0x80, RZ ;  /* 0xffffff8006047824 */ /* 0x002fea00078e00ff */
[C---:B--2---:R-:W-:Y:S04]  /*7c80*/  LEA R5, P0, R4.reuse, R28, 0x1 ;  /* 0x0000001c04057211 */ /* 0x044fe800078008ff */
        /* <DEDUP_REMOVED lines=8> */
[----:B---3--:R-:W-:Y:S03]  /*7d10*/  LEA.HI.X R5, R6, R9, R7, 0x7, P0 ;  /* 0x0000000906057211 */ /* 0x008fe600000f3c07 */
[----:B------:R1:W-:Y:S04]  /*7d20*/  STL.64 [R1+0x10], R8 ;  /* 0x0000100801007387 */ /* 0x0003e80000100a00 */
[----:B------:R1:W-:Y:S04]  /*7d30*/  LDGSTS.E.BYPASS.LTC128B.128 [R59+0x5000], desc[UR10][R4.64] ;  /* 0x05000000043b7fae */ /* 0x0003e8000b901d4a */
[----:B------:R-:W0:Y:S02]  /*7d40*/  LDGDEPBAR ;  /* 0x00000000000079af */ /* 0x000e240000000000 */
.L_x_305:
[----:B------:R-:W2:Y:S01]  /*7d50*/  LDL R60, [R1+0x40] ;  /* 0x00004000013c7983 */ /* 0x000ea20000100800 */
[----:B------:R-:W-:Y:S03]  /*7d60*/  ULOP3.LUT UR15, UR8, 0x1, URZ, 0xc0, !UPT ;  /* 0x00000001080f7892 */ /* 0x000fe6000f8ec03f */
[----:B------:R-:W3:Y:S01]  /*7d70*/  LDL R58, [R1+0x44] ;  /* 0x00004400013a7983 */ /* 0x000ee20000100800 */
[----:B------:R-:W-:Y:S02]  /*7d80*/  UISETP.NE.U32.AND UP1, UPT, UR15, 0x1, UPT ;  /* 0x000000010f00788c */ /* 0x000fe4000bf25070 */
[----:B------:R-:W-:Y:S01]  /*7d90*/  UIADD3 UR15, UR8, -0x1, URZ ;  /* 0xffffffff080f7890 */ /* 0x000fe2000fffe03f */
[----:B------:R-:W4:Y:S04]  /*7da0*/  LDL R57, [R1+0x38] ;  /* 0x0000380001397983 */ /* 0x000f280000100800 */
[----:B------:R-:W5:Y:S04]  /*7db0*/  LDL R56, [R1+0x3c] ;  /* 0x00003c0001387983 */ /* 0x000f680000100800 */
[----:B------:R-:W5:Y:S04]  /*7dc0*/  LDL R55, [R1+0x30] ;  /* 0x0000300001377983 */ /* 0x000f680000100800 */
[----:B------:R-:W5:Y:S04]  /*7dd0*/  LDL R54, [R1+0x34] ;  /* 0x0000340001367983 */ /* 0x000f680000100800 */
[----:B------:R-:W-:Y:S04]  /*7de0*/  LDSM.16.M88.4 R16, [R151] ;  /* 0x000000009710783b */ /* 0x000fe80000000200 */
[----:B------:R-:W1:Y:S04]  /*7df0*/  LDSM.16.MT88.4 R20, [R0+0x6000] ;  /* 0x006000000014783b */ /* 0x000e680000004200 */
[----:B------:R-:W1:Y:S04]  /*7e00*/  LDSM.16.M88.4 R12, [R151+0x2000] ;  /* 0x00200000970c783b */ /* 0x000e680000000200 */
[----:B------:R-:W-:Y:S04]  /*7e10*/  LDSM.16.M88.4 R24, [R157] ;  /* 0x000000009d18783b */ /* 0x000fe80000000200 */
[----:B------:R-:W1:Y:S04]  /*7e20*/  LDSM.16.MT88.4 R28, [R0+0x6400] ;  /* 0x00640000001c783b */ /* 0x000e680000004200 */
[----:B------:R-:W1:Y:S04]  /*7e30*/  LDSM.16.M88.4 R32, [R160] ;  /* 0x00000000a020783b */ /* 0x000e680000000200 */
[----:B------:R-:W-:Y:S04]  /*7e40*/  LDSM.16.M88.4 R36, [R153] ;  /* 0x000000009924783b */ /* 0x000fe80000000200 */
[----:B------:R-:W1:Y:S04]  /*7e50*/  LDSM.16.MT88.4 R40, [R0+0x6800] ;  /* 0x006800000028783b */ /* 0x000e680000004200 */
[----:B------:R-:W1:Y:S04]  /*7e60*/  LDSM.16.M88.4 R44, [R153+0x2000] ;  /* 0x00200000992c783b */ /* 0x000e680000000200 */
[----:B------:R-:W-:Y:S01]  /*7e70*/  LDSM.16.MT88.4 R48, [R0+0x6c00] ;  /* 0x006c00000030783b */ /* 0x000fe20000004200 */
[-C--:B-1----:R-:W-:Y:S06]  /*7e80*/  HMMA.16816.F32 R4, R16, R20.reuse, RZ ;  /* 0x000000141004723c */ /* 0x082fec00000018ff */
[C---:B------:R-:W-:Y:S06]  /*7e90*/  HMMA.16816.F32 R8, R12.reuse, R20, RZ ;  /* 0x000000140c08723c */ /* 0x040fec00000018ff */
[-C--:B------:R-:W-:Y:S06]  /*7ea0*/  HMMA.16816.F32 R12, R12, R22.reuse, RZ ;  /* 0x000000160c0c723c */ /* 0x080fec00000018ff */
[----:B------:R-:W-:Y:S01]  /*7eb0*/  HMMA.16816.F32 R16, R16, R22, RZ ;  /* 0x000000161010723c */ /* 0x000fe200000018ff */
[----:B------:R-:W1:Y:S05]  /*7ec0*/  LDSM.16.M88.4 R20, [R152] ;  /* 0x000000009814783b */ /* 0x000e6a0000000200 */
[-C--:B------:R-:W-:Y:S06]  /*7ed0*/  HMMA.16816.F32 R4, R24, R28.reuse, R4 ;  /* 0x0000001c1804723c */ /* 0x080fec0000001804 */
[C---:B------:R-:W-:Y:S06]  /*7ee0*/  HMMA.16816.F32 R8, R32.reuse, R28, R8 ;  /* 0x0000001c2008723c */ /* 0x040fec0000001808 */
[-C--:B------:R-:W-:Y:S01]  /*7ef0*/  HMMA.16816.F32 R12, R32, R30.reuse, R12 ;  /* 0x0000001e200c723c */ /* 0x080fe2000000180c */
[----:B------:R-:W1:Y:S05]  /*7f00*/  LDSM.16.M88.4 R32, [R152+0x2000] ;  /* 0x002000009820783b */ /* 0x000e6a0000000200 */
[----:B------:R-:W-:Y:S01]  /*7f10*/  HMMA.16816.F32 R16, R24, R30, R16 ;  /* 0x0000001e1810723c */ /* 0x000fe20000001810 */
[----:B------:R-:W-:Y:S04]  /*7f20*/  LDSM.16.M88.4 R24, [R151+0x4000] ;  /* 0x004000009718783b */ /* 0x000fe80000000200 */
[----:B------:R-:W1:Y:S01]  /*7f30*/  LDSM.16.MT88.4 R28, [R0+0x7000] ;  /* 0x00700000001c783b */ /* 0x000e620000004200 */
[-C--:B------:R-:W-:Y:S06]  /*7f40*/  HMMA.16816.F32 R4, R36, R40.reuse, R4 ;  /* 0x000000282404723c */ /* 0x080fec0000001804 */
[C---:B------:R-:W-:Y:S06]  /*7f50*/  HMMA.16816.F32 R8, R44.reuse, R40, R8 ;  /* 0x000000282c08723c */ /* 0x040fec0000001808 */
[-C--:B------:R-:W-:Y:S01]  /*7f60*/  HMMA.16816.F32 R12, R44, R42.reuse, R12 ;  /* 0x0000002a2c0c723c */ /* 0x080fe2000000180c */
[----:B------:R-:W1:Y:S05]  /*7f70*/  LDSM.16.M88.4 R44, [R151+0x6000] ;  /* 0x00600000972c783b */ /* 0x000e6a0000000200 */
[----:B------:R-:W-:Y:S01]  /*7f80*/  HMMA.16816.F32 R16, R36, R42, R16 ;  /* 0x0000002a2410723c */ /* 0x000fe20000001810 */
[----:B------:R-:W-:Y:S04]  /*7f90*/  LDSM.16.M88.4 R36, [R159] ;  /* 0x000000009f24783b */ /* 0x000fe80000000200 */
[----:B------:R-:W1:Y:S02]  /*7fa0*/  LDSM.16.MT88.4 R40, [R0+0x7400] ;  /* 0x007400000028783b */ /* 0x000e640000004200 */
[-C--:B-1----:R-:W-:Y:S06]  /*7fb0*/  HMMA.16816.F32 R4, R20, R48.reuse, R4 ;  /* 0x000000301404723c */ /* 0x082fec0000001804 */
[C---:B------:R-:W-:Y:S06]  /*7fc0*/  HMMA.16816.F32 R8, R32.reuse, R48, R8 ;  /* 0x000000302008723c */ /* 0x040fec0000001808 */
[-C--:B------:R-:W-:Y:S01]  /*7fd0*/  HMMA.16816.F32 R12, R32, R50.reuse, R12 ;  /* 0x00000032200c723c */ /* 0x080fe2000000180c */
[----:B------:R-:W1:Y:S05]  /*7fe0*/  LDSM.16.M88.4 R32, [R158] ;  /* 0x000000009e20783b */ /* 0x000e6a0000000200 */
        /* <DEDUP_REMOVED lines=8> */
[----:B------:R1:W-:Y:S04]  /*8070*/  LDSM.16.MT88.4 R28, [R0+0x7c00] ;  /* 0x007c0000001c783b */ /* 0x0003e80000004200 */
[----:B------:R-:W1:Y:S01]  /*8080*/  LDSM.16.M88.4 R24, [R152+0x4000] ;  /* 0x004000009818783b */ /* 0x000e620000000200 */
[-C--:B------:R-:W-:Y:S06]  /*8090*/  HMMA.16816.F32 R4, R36, R40.reuse, R4 ;  /* 0x000000282404723c */ /* 0x080fec0000001804 */
[C---:B-1----:R-:W-:Y:S06]  /*80a0*/  HMMA.16816.F32 R8, R32.reuse, R40, R8 ;  /* 0x000000282008723c */ /* 0x042fec0000001808 */
[-C--:B------:R-:W-:Y:S01]  /*80b0*/  HMMA.16816.F32 R12, R32, R42.reuse, R12 ;  /* 0x0000002a200c723c */ /* 0x080fe2000000180c */
[----:B------:R-:W1:Y:S01]  /*80c0*/  LDSM.16.M88.4 R32, [R152+0x6000] ;  /* 0x006000009820783b */ /* 0x000e620000000200 */
[----:B------:R-:W-:Y:S04]  /*80d0*/  IMAD.U32 R40, RZ, RZ, UR26 ;  /* 0x0000001aff287e24 */ /* 0x000fe8000f8e00ff */
[----:B------:R-:W-:Y:S01]  /*80e0*/  HMMA.16816.F32 R16, R36, R42, R16 ;  /* 0x0000002a2410723c */ /* 0x000fe20000001810 */
[----:B------:R-:W-:Y:S05]  /*80f0*/  IMAD.U32 R0, RZ, RZ, UR16 ;  /* 0x00000010ff007e24 */ /* 0x000fea000f8e00ff */
[-C--:B------:R-:W-:Y:S01]  /*8100*/  HMMA.16816.F32 R4, R20, R48.reuse, R4 ;  /* 0x000000301404723c */ /* 0x080fe20000001804 */
[----:B------:R-:W-:Y:S04]  /*8110*/  IMAD.U32 R42, RZ, RZ, UR27 ;  /* 0x0000001bff2a7e24 */ /* 0x000fe8000f8e00ff */
[----:B------:R-:W-:Y:S01]  /*8120*/  IMAD.U32 R38, RZ, RZ, UR25 ;  /* 0x00000019ff267e24 */ /* 0x000fe2000f8e00ff */
[C---:B------:R-:W-:Y:S01]  /*8130*/  HMMA.16816.F32 R8, R44.reuse, R48, R8 ;  /* 0x000000302c08723c */ /* 0x040fe20000001808 */
        /* <DEDUP_REMOVED lines=8> */
[----:B------:R-:W-:Y:S01]  /*81c0*/  IMAD.U32 R50, RZ, RZ, UR31 ;  /* 0x0000001fff327e24 */ /* 0x000fe2000f8e00ff */
[C---:B-1----:R-:W-:Y:S01]  /*81d0*/  HMMA.16816.F32 R8, R32.reuse, R28, R8 ;  /* 0x0000001c2008723c */ /* 0x042fe20000001808 */
[----:B------:R-:W-:Y:S04]  /*81e0*/  IMAD.U32 R22, RZ, RZ, UR30 ;  /* 0x0000001eff167e24 */ /* 0x000fe8000f8e00ff */
[----:B------:R-:W-:Y:S01]  /*81f0*/  LEA R37, P0, R21, R52, 0x2 ;  /* 0x0000003415257211 */ /* 0x000fe200078010ff */
[-C--:B------:R-:W-:Y:S01]  /*8200*/  HMMA.16816.F32 R12, R32, R30.reuse, R12 ;  /* 0x0000001e200c723c */ /* 0x080fe2000000180c */
[----:B------:R-:W-:Y:S01]  /*8210*/  MOV R28, UR20 ;  /* 0x00000014001c7c02 */ /* 0x000fe20008000f00 */
[----:B------:R-:W-:Y:S02]  /*8220*/  IMAD.U32 R23, RZ, RZ, UR29 ;  /* 0x0000001dff177e24 */ /* 0x000fe4000f8e00ff */
[----:B------:R1:W-:Y:S01]  /*8230*/  STL [R1+0x2c], R37 ;  /* 0x00002c2501007387 */ /* 0x0003e20000100800 */
[----:B------:R-:W-:Y:S01]  /*8240*/  LEA.HI.X.SX32 R39, R0, R53, 0x2, P0 ;  /* 0x0000003500277211 */ /* 0x000fe200000f16ff */
[----:B------:R-:W-:Y:S01]  /*8250*/  HMMA.16816.F32 R16, R24, R30, R16 ;  /* 0x0000001e1810723c */ /* 0x000fe20000001810 */
[----:B------:R-:W-:Y:S03]  /*8260*/  IMAD.U32 R0, RZ, RZ, UR31 ;  /* 0x0000001fff007e24 */ /* 0x000fe6000f8e00ff */
[----:B------:R1:W-:Y:S01]  /*8270*/  STL [R1+0x28], R39 ;  /* 0x0000282701007387 */ /* 0x0003e20000100800 */
[----:B------:R-:W-:Y:S02]  /*8280*/  IMAD.U32 R34, RZ, RZ, UR23 ;  /* 0x00000017ff227e24 */ /* 0x000fe4000f8e00ff */
[----:B------:R-:W-:Y:S04]  /*8290*/  IMAD.U32 R24, RZ, RZ, UR28 ;  /* 0x0000001cff187e24 */ /* 0x000fe8000f8e00ff */
        /* <DEDUP_REMOVED lines=10> */
[----:B------:R-:W-:Y:S01]  /*8340*/  IMAD.U32 R52, RZ, RZ, UR17 ;  /* 0x00000011ff347e24 */ /* 0x000fe2000f8e00ff */
[----:B--2---:R-:W-:Y:S01]  /*8350*/  @P1 IADD3 R20, P2, R60, UR12, RZ ;  /* 0x0000000c3c141c10 */ /* 0x004fe2000ff5e0ff */
[----:B------:R-:W-:Y:S03]  /*8360*/  @UP3 UIADD3 UR12, UP2, UR12, -0x200, URZ ;  /* 0xfffffe000c0c3890 */ /* 0x000fe6000ff5e03f */
[----:B---3--:R-:W-:Y:S01]  /*8370*/  @P1 IADD3.X R21, R58, UR9, RZ, P2, !PT ;  /* 0x000000093a151c10 */ /* 0x008fe200097fe4ff */
[----:B------:R-:W-:Y:S01]  /*8380*/  IMAD.U32 R58, RZ, RZ, UR23 ;  /* 0x00000017ff3a7e24 */ /* 0x000fe2000f8e00ff */
[----:B------:R-:W-:Y:S03]  /*8390*/  @UP3 UIADD3.X UR9, UR9, -0x1, URZ, UP2, !UPT ;  /* 0xffffffff09093890 */ /* 0x000fe600097fe43f */
[----:B----4-:R-:W2:Y:S04]  /*83a0*/  @P1 LDG.E R57, desc[UR10][R20.64] ;  /* 0x0000000a14391981 */ /* 0x010ea8000c1e1900 */
[----:B-----5:R-:W3:Y:S04]  /*83b0*/  @P1 LDG.E R56, desc[UR10][R20.64+0x20] ;  /* 0x0000200a14381981 */ /* 0x020ee8000c1e1900 */
[----:B------:R-:W4:Y:S04]  /*83c0*/  @P1 LDG.E R55, desc[UR10][R20.64+0x100] ;  /* 0x0001000a14371981 */ /* 0x000f28000c1e1900 */
[----:B------:R5:W4:Y:S02]  /*83d0*/  @P1 LDG.E R54, desc[UR10][R20.64+0x120] ;  /* 0x0001200a14361981 */ /* 0x000b24000c1e1900 */
[----:B-----5:R-:W-:Y:S02]  /*83e0*/  IMAD.MOV.U32 R20, RZ, RZ, R37 ;  /* 0x000000ffff147224 */ /* 0x020fe400078e0025 */
        /* <DEDUP_REMOVED lines=18> */
[-C--:B------:R-:W-:Y:S02]  /*8510*/  LEA.HI.X.SX32 R41, R27, R21.reuse, 0x2, P2 ;  /* 0x000000151b297211 */ /* 0x080fe400010f16ff */
[-C--:B------:R-:W-:Y:S01]  /*8520*/  LEA R36, P0, R36, R20.reuse, 0x2 ;  /* 0x0000001424247211 */ /* 0x080fe200078010ff */
[----:B------:R-:W-:Y:S01]  /*8530*/  REDG.E.ADD.F32.FTZ.RN.STRONG.GPU desc[UR10][R42.64], R9 ;  /* 0x000000092a0079a6 */ /* 0x000fe2000c10f38a */
[-C--:B------:R-:W-:Y:S02]  /*8540*/  LEA R34, P6, R34, R20.reuse, 0x2 ;  /* 0x0000001422227211 */ /* 0x080fe400078c10ff */
[-C--:B-1----:R-:W-:Y:S01]  /*8550*/  LEA.HI.X.SX32 R37, R35, R21.reuse, 0x2, P0 ;  /* 0x0000001523257211 */ /* 0x082fe200000f16ff */
[----:B------:R-:W-:Y:S01]  /*8560*/  REDG.E.ADD.F32.FTZ.RN.STRONG.GPU desc[UR10][R40.64], R10 ;  /* 0x0000000a280079a6 */ /* 0x000fe2000c10f38a */
[-C--:B------:R-:W-:Y:S02]  /*8570*/  LEA R32, P5, R32, R20.reuse, 0x2 ;  /* 0x0000001420207211 */ /* 0x080fe400078a10ff */
[-C--:B------:R-:W-:Y:S01]  /*8580*/  LEA.HI.X.SX32 R35, R58, R21.reuse, 0x2, P6 ;  /* 0x000000153a237211 */ /* 0x080fe200030f16ff */
[----:B------:R-:W-:Y:S01]  /*8590*/  LDSM.16.MT88.4 R4, [R2+0x8000] ;  /* 0x008000000204783b */ /* 0x000fe20000004200 */
[-C--:B------:R-:W-:Y:S02]  /*85a0*/  LEA R22, P0, R33, R20.reuse, 0x2 ;  /* 0x0000001421167211 */ /* 0x080fe400078010ff */
[-C--:B------:R-:W-:Y:S02]  /*85b0*/  LEA R30, P4, R30, R20.reuse, 0x2 ;  /* 0x000000141e1e7211 */ /* 0x080fe400078810ff */
[-C--:B------:R-:W-:Y:S02]  /*85c0*/  LEA R28, P3, R28, R20.reuse, 0x2 ;  /* 0x000000141c1c7211 */ /* 0x080fe400078610ff */
[-C--:B------:R-:W-:Y:S02]  /*85d0*/  LEA R26, P2, R26, R20.reuse, 0x2 ;  /* 0x000000141a1a7211 */ /* 0x080fe400078410ff */
[-C--:B------:R-:W-:Y:S02]  /*85e0*/  LEA.HI.X.SX32 R23, R52, R21.reuse, 0x2, P0 ;  /* 0x0000001534177211 */ /* 0x080fe400000f16ff */
[----:B------:R-:W-:Y:S01]  /*85f0*/  PLOP3.LUT P0, PT, PT, PT, UP1, 0x80, 0x0 ;  /* 0x000000000000781c */ /* 0x000fe20003f0f018 */
[----:B------:R-:W-:Y:S04]  /*8600*/  @UP3 UIADD3 UR14, UP1, UR14, -0x200, URZ ;  /* 0xfffffe000e0e3890 */ /* 0x000fe8000ff3e03f */
[----:B------:R-:W-:Y:S08]  /*8610*/  @UP3 UIADD3.X UR13, UR13, -0x1, URZ, UP1, !UPT ;  /* 0xffffffff0d0d3890 */ /* 0x000ff00008ffe43f */
[----:B------:R-:W-:Y:S01]  /*8620*/  @P0 VIADD R0, R3, 0x2000 ;  /* 0x0000200003000836 */ /* 0x000fe20000000000 */
[----:B--2---:R1:W-:Y:S04]  /*8630*/  @P1 STL [R1+0x38], R57 ;  /* 0x0000383901001387 */ /* 0x0043e80000100800 */
[----:B---3--:R2:W-:Y:S04]  /*8640*/  @P1 STL [R1+0x3c], R56 ;  /* 0x00003c3801001387 */ /* 0x0085e80000100800 */
[----:B----4-:R3:W-:Y:S04]  /*8650*/  @P1 STL [R1+0x30], R55 ;  /* 0x0000303701001387 */ /* 0x0107e80000100800 */
[----:B------:R4:W-:Y:S01]  /*8660*/  @P1 STL [R1+0x34], R54 ;  /* 0x0000343601001387 */ /* 0x0009e20000100800 */
[-C--:B------:R-:W-:Y:S04]  /*8670*/  LEA R38, P1, R38, R20.reuse, 0x2 ;  /* 0x0000001426267211 */ /* 0x080fe800078210ff */
[-C--:B------:R-:W-:Y:S02]  /*8680*/  LEA.HI.X.SX32 R39, R31, R21.reuse, 0x2, P1 ;  /* 0x000000151f277211 */ /* 0x080fe400008f16ff */
[----:B------:R-:W-:Y:S03]  /*8690*/  LEA R24, P1, R29, R20, 0x2 ;  /* 0x000000141d187211 */ /* 0x000fe600078210ff */
[----:B------:R-:W-:Y:S01]  /*86a0*/  REDG.E.ADD.F32.FTZ.RN.STRONG.GPU desc[UR10][R38.64], R11 ;  /* 0x0000000b260079a6 */ /* 0x000fe2000c10f38a */
[-C--:B------:R-:W-:Y:S01]  /*86b0*/  LEA.HI.X.SX32 R25, R53, R21.reuse, 0x2, P1 ;  /* 0x0000001535197211 */ /* 0x080fe200008f16ff */
[----:B-1----:R-:W-:Y:S02]  /*86c0*/  IMAD.U32 R57, RZ, RZ, UR22 ;  /* 0x00000016ff397e24 */ /* 0x002fe4000f8e00ff */
[----:B------:R-:W-:Y:S01]  /*86d0*/  REDG.E.ADD.F32.FTZ.RN.STRONG.GPU desc[UR10][R36.64], R16 ;  /* 0x00000010240079a6 */ /* 0x000fe2000c10f38a */
[----:B------:R-:W-:Y:S01]  /*86e0*/  ISETP.LT.AND P1, PT, RZ, UR8, PT ;  /* 0x00000008ff007c0c */ /* 0x000fe2000bf21270 */
[----:B------:R-:W-:Y:S01]  /*86f0*/  UMOV UR8, UR15 ;  /* 0x0000000f00087c82 */ /* 0x000fe20008000000 */
[----:B--2---:R-:W-:Y:S01]  /*8700*/  IMAD.U32 R56, RZ, RZ, UR21 ;  /* 0x00000015ff387e24 */ /* 0x004fe2000f8e00ff */
[-C--:B------:R-:W-:Y:S01]  /*8710*/  LEA.HI.X.SX32 R33, R57, R21.reuse, 0x2, P5 ;  /* 0x0000001539217211 */ /* 0x080fe200028f16ff */
[----:B------:R-:W-:Y:S01]  /*8720*/  REDG.E.ADD.F32.FTZ.RN.STRONG.GPU desc[UR10][R34.64], R17 ;  /* 0x00000011220079a6 */ /* 0x000fe2000c10f38a */
[----:B---3--:R-:W-:Y:S02]  /*8730*/  MOV R55, UR20 ;  /* 0x0000001400377c02 */ /* 0x008fe40008000f00 */
[-C--:B------:R-:W-:Y:S01]  /*8740*/  LEA.HI.X.SX32 R31, R56, R21.reuse, 0x2, P4 ;  /* 0x00000015381f7211 */ /* 0x080fe200020f16ff */
[----:B------:R-:W-:Y:S01]  /*8750*/  REDG.E.ADD.F32.FTZ.RN.STRONG.GPU desc[UR10][R32.64], R18 ;  /* 0x00000012200079a6 */ /* 0x000fe2000c10f38a */
[----:B----4-:R-:W-:Y:S01]  /*8760*/  IMAD.U32 R54, RZ, RZ, UR19 ;  /* 0x00000013ff367e24 */ /* 0x010fe2000f8e00ff */
[-C--:B------:R-:W-:Y:S02]  /*8770*/  LEA.HI.X.SX32 R29, R55, R21.reuse, 0x2, P3 ;  /* 0x00000015371d7211 */ /* 0x080fe400018f16ff */
[----:B------:R-:W-:Y:S02]  /*8780*/  REDG.E.ADD.F32.FTZ.RN.STRONG.GPU desc[UR10][R30.64], R19 ;  /* 0x000000131e0079a6 */ /* 0x000fe4000c10f38a */
[----:B------:R-:W-:Y:S02]  /*8790*/  LEA.HI.X.SX32 R27, R54, R21, 0x2, P2 ;  /* 0x00000015361b7211 */ /* 0x000fe400010f16ff */
[----:B------:R-:W-:Y:S04]  /*87a0*/  REDG.E.ADD.F32.FTZ.RN.STRONG.GPU desc[UR10][R28.64], R12 ;  /* 0x0000000c1c0079a6 */ /* 0x000fe8000c10f38a */
[----:B------:R-:W-:Y:S04]  /*87b0*/  REDG.E.ADD.F32.FTZ.RN.STRONG.GPU desc[UR10][R26.64], R13 ;  /* 0x0000000d1a0079a6 */ /* 0x000fe8000c10f38a */
[----:B------:R-:W-:Y:S04]  /*87c0*/  REDG.E.ADD.F32.FTZ.RN.STRONG.GPU desc[UR10][R24.64], R14 ;  /* 0x0000000e180079a6 */ /* 0x000fe8000c10f38a */
[----:B------:R-:W-:Y:S04]  /*87d0*/  REDG.E.ADD.F32.FTZ.RN.STRONG.GPU desc[UR10][R22.64], R15 ;  /* 0x0000000f160079a6 */ /* 0x000fe8000c10f38a */
        /* <DEDUP_REMOVED lines=47> */
[----:B-----5:R-:W-:Y:S01]  /*8ad0*/  IMAD.MOV.U32 R3, RZ, RZ, R0 ;  /* 0x000000ffff037224 */ /* 0x020fe200078e0000 */
[-C--:B-1----:R-:W-:Y:S06]  /*8ae0*/  HMMA.16816.F32 R84, R12, R24.reuse, R84 ;  /* 0x000000180c54723c */ /* 0x082fec0000001854 */
        /* <DEDUP_REMOVED lines=11> */
[----:B------:R-:W2:Y:S01]  /*8ba0*/  LDL R61, [R1+0x5c] ;  /* 0x00005c00013d7983 */ /* 0x000ea20000100800 */
        /* <DEDUP_REMOVED lines=23> */
[----:B------:R-:W-:Y:S01]  /*8d20*/  F2FP.F16.F32.PACK_AB R4, R4, R98 ;  /* 0x000000620404723e */ /* 0x000fe200000000ff */
[----:B------:R-:W-:Y:S01]  /*8d30*/  USHF.L.U32 UR18, UR33, 0x7, URZ ;  /* 0x0000000721127899 */ /* 0x000fe2000800063f */
[----:B------:R-:W-:-:S02]  /*8d40*/  F2FP.F16.F32.PACK_AB R7, R7, R88 ;  /* 0x000000580707723e */ /* 0x000fc400000000ff */
        /* <DEDUP_REMOVED lines=18> */
[----:B--2---:R1:W-:Y:S04]  /*8e70*/  STS [R61], R9 ;  /* 0x000000093d007388 */ /* 0x0043e80000000800 */
[----:B------:R-:W-:Y:S04]  /*8e80*/  STS [R61+0x200], R8 ;  /* 0x000200083d007388 */ /* 0x000fe80000000800 */
[----:B---3--:R-:W-:Y:S04]  /*8e90*/  STS [R60], R5 ;  /* 0x000000053c007388 */ /* 0x008fe80000000800 */
[----:B------:R-:W-:Y:S04]  /*8ea0*/  STS [R60+0x200], R4 ;  /* 0x000200043c007388 */ /* 0x000fe80000000800 */
[----:B------:R-:W-:Y:S04]  /*8eb0*/  STS [R61+0x1000], R7 ;  /* 0x001000073d007388 */ /* 0x000fe80000000800 */
[----:B------:R-:W-:Y:S04]  /*8ec0*/  STS [R61+0x1200], R6 ;  /* 0x001200063d007388 */ /* 0x000fe80000000800 */
[----:B------:R2:W-:Y:S01]  /*8ed0*/  STS [R60+0x1000], R3 ;  /* 0x001000033c007388 */ /* 0x0005e20000000800 */
[----:B-1----:R-:W2:Y:S03]  /*8ee0*/  S2R R9, SR_TID.X ;  /* 0x0000000000097919 */ /* 0x002ea60000002100 */
        /* <DEDUP_REMOVED lines=8> */
[----:B--2---:R-:W-:-:S03]  /*8f70*/  SHF.R.S32.HI R3, RZ, 0x1f, R9 ;  /* 0x0000001fff037819 */ /* 0x004fc60000011409 */
        /* <DEDUP_REMOVED lines=15> */
.L_x_307:
[----:B------:R-:W-:Y:S01]  /*9070*/  @UP0 UIADD3 UR5, UR32, UR34, URZ ;  /* 0x0000002220050290 */ /* 0x000fe2000fffe03f */
[----:B------:R-:W-:Y:S01]  /*9080*/  LEA.HI R3, R3, R9, RZ, 0x2 ;  /* 0x0000000903037211 */ /* 0x000fe200078f10ff */
[----:B------:R-:W-:Y:S02]  /*9090*/  @UP0 ULDC.64 UR12, c[0x0][0x458] ;  /* 0x00011600000c0ab9 */ /* 0x000fe40000000a00 */
[----:B------:R-:W-:Y:S01]  /*90a0*/  @UP0 UIMAD.WIDE.U32 UR14, UR5, UR12, URZ ;  /* 0x0000000c050e02a5 */ /* 0x000fe2000f8e003f */
[----:B-1----:R-:W-:Y:S01]  /*90b0*/  LOP3.LUT R0, R3, 0xfffffffc, RZ, 0xc0, !PT ;  /* 0xfffffffc03007812 */ /* 0x002fe200078ec0ff */
        /* <DEDUP_REMOVED lines=16> */
.L_x_308:
        /* <DEDUP_REMOVED lines=39> */
.L_x_310:
[----:B------:R-:W-:Y:S05]  /*9430*/  BSYNC B0 ;  /* 0x0000000000007941 */ /* 0x000fea0003800000 */
.L_x_309:
        /* <DEDUP_REMOVED lines=13> */
.L_x_312:
[----:B------:R-:W-:Y:S05]  /*9510*/  BSYNC B0 ;  /* 0x0000000000007941 */ /* 0x000fea0003800000 */
.L_x_311:
        /* <DEDUP_REMOVED lines=27> */
.L_x_314:
[----:B------:R-:W-:Y:S05]  /*96d0*/  BSYNC B0 ;  /* 0x0000000000007941 */ /* 0x000fea0003800000 */
.L_x_313:
        /* <DEDUP_REMOVED lines=14> */
.L_x_303:
        /* <DEDUP_REMOVED lines=24> */
.L_x_316:
        /* <DEDUP_REMOVED lines=22> */
.L_x_317:
        /* <DEDUP_REMOVED lines=8> */
[----:B------:R-:W-:Y:S01]  /*9b20*/  USHF.R.S32.HI UR21, URZ, 0x1f, UR58 ;  /* 0x0000001f3f157899 */ /* 0x000fe2000801143a */
[----:B------:R-:W-:Y:S02]  /*9b30*/  ULDC.64 UR14, c[0x0][0x468] ;  /* 0x00011a00000e7ab9 */ /* 0x000fe40000000a00 */
[----:B------:R-:W-:Y:S01]  /*9b40*/  IMAD.U32 R3, RZ, RZ, UR5 ;  /* 0x00000005ff037e24 */ /* 0x000fe2000f8e00ff */
[----:B------:R-:W-:Y:S01]  /*9b50*/  IADD3 R6, P0, R6, UR7, RZ ;  /* 0x0000000706067c10 */ /* 0x000fe2000ff1e0ff */
[----:B------:R-:W-:Y:S01]  /*9b60*/  UIMAD UR5, UR21, UR14, URZ ;  /* 0x0000000e150572a4 */ /* 0x000fe2000f8e023f */
[C---:B------:R-:W-:Y:S01]  /*9b70*/  ISETP.GE.AND P2, PT, R0.reuse, UR6, PT ;  /* 0x0000000600007c0c */ /* 0x040fe2000bf46270 */
[----:B------:R-:W-:Y:S01]  /*9b80*/  VIADD R8, R0, 0x40 ;  /* 0x0000004000087836 */ /* 0x000fe20000000000 */
[----:B------:R-:W-:Y:S01]  /*9b90*/  IADD3.X R7, R7, UR20, R3, P0, !PT ;  /* 0x0000001407077c10 */ /* 0x000fe200087fe403 */
[----:B------:R-:W-:Y:S01]  /*9ba0*/  IMAD.U32 R3, RZ, RZ, UR14 ;  /* 0x0000000eff037e24 */ /* 0x000fe2000f8e00ff */
[----:B------:R-:W-:Y:S01]  /*9bb0*/  UIMAD UR15, UR58, UR15, UR5 ;  /* 0x0000000f3a0f72a4 */ /* 0x000fe2000f8e0205 */
[----:B------:R-:W-:-:S02]  /*9bc0*/  SHF.R.S32.HI R13, RZ, 0x1f, R0 ;  /* 0x0000001fff0d7819 */ /* 0x000fc40000011400 */
[----:B------:R-:W-:Y:S01]  /*9bd0*/  IMAD.WIDE.U32 R6, R3, UR58, R6 ;  /* 0x0000003a03067c25 */ /* 0x000fe2000f8e0006 */
[----:B------:R-:W-:-:S03]  /*9be0*/  ISETP.GE.AND P1, PT, R8, UR6, PT ;  /* 0x0000000608007c0c */ /* 0x000fc6000bf26270 */
[----:B------:R-:W-:Y:S02]  /*9bf0*/  VIADD R12, R7, UR15 ;  /* 0x0000000f070c7c36 */ /* 0x000fe40008000000 */
[----:B------:R-:W-:Y:S08]  /*9c00*/  @P2 BRA `(.L_x_319) ;  /* 0x0000000000282947 */ /* 0x000ff00003800000 */
        /* <DEDUP_REMOVED lines=10> */
.L_x_319:
[----:B------:R-:W-:Y:S05]  /*9cb0*/  BSYNC B0 ;  /* 0x0000000000007941 */ /* 0x000fea0003800000 */
.L_x_318:
        /* <DEDUP_REMOVED lines=14> */
.L_x_321:
[----:B------:R-:W-:Y:S05]  /*9da0*/  BSYNC B0 ;  /* 0x0000000000007941 */ /* 0x000fea0003800000 */
.L_x_320:
        /* <DEDUP_REMOVED lines=26> */
.L_x_323:
[----:B------:R-:W-:Y:S05]  /*9f50*/  BSYNC B0 ;  /* 0x0000000000007941 */ /* 0x000fea0003800000 */
.L_x_322:
        /* <DEDUP_REMOVED lines=13> */
.L_x_315:
[----:B------:R-:W-:Y:S05]  /*a030*/  BSYNC B1 ;  /* 0x0000000000017941 */ /* 0x000fea0003800000 */
.L_x_298:
[----:B------:R-:W5:Y:S01]  /*a040*/  LDL R3, [R1+0x64] ;  /* 0x0000640001037983 */ /* 0x000f620000100800 */
[----:B------:R-:W-:Y:S02]  /*a050*/  ULDC UR5, c[0x0][0xc] ;  /* 0x0000030000057ab9 */ /* 0x000fe40000000800 */
[----:B------:R-:W-:Y:S01]  /*a060*/  UIADD3 UR33, UR5, UR33, URZ ;  /* 0x0000002105217290 */ /* 0x000fe2000fffe03f */
[----:B-----5:R-:W-:-:S13]  /*a070*/  R2UR UR6, R3 ;  /* 0x00000000030672ca */ /* 0x020fda00000e0000 */
[----:B------:R-:W-:-:S06]  /*a080*/  UISETP.GE.AND UP0, UPT, UR33, UR6, UPT ;  /* 0x000000062100728c */ /* 0x000fcc000bf06270 */
[----:B------:R-:W-:-:S13]  /*a090*/  PLOP3.LUT P0, PT, PT, PT, UP0, 0x80, 0x0 ;  /* 0x000000000000781c */ /* 0x000fda0003f0f008 */
[----:B------:R-:W-:Y:S05]  /*a0a0*/  @P0 BRA `(.L_x_324) ;  /* 0x0000000000040947 */ /* 0x000fea0003800000 */
[----:B------:R-:W-:Y:S05]  /*a0b0*/  BRA `(.L_x_325) ;  /* 0xffffff6800e07947 */ /* 0x000fea000383ffff */
.L_x_324:
[----:B------:R-:W-:Y:S05]  /*a0c0*/  EXIT ;  /* 0x000000000000794d */ /* 0x000fea0003800000 */
.L_x_326:
        /* <DEDUP_REMOVED lines=11> */
.L_x_1337:


//--------------------- .text._ZN5flash44flash_bwd_dq_dk_dv_loop_seqk_parallel_kernelI23Flash_bwd_kernel_traitsILi32ELi128ELi128ELi8ELi4ELi4ELi4ELb1ELb0EN7cutlass6half_tE19Flash_kernel_traitsILi32ELi128ELi128ELi8ES3_EELb1ELb0ELb0ELb0ELb0ELb0ELb0EEEvNS_16Flash_bwd_paramsE --------------------------
	.section	.text._ZN5flash44flash_bwd_dq_dk_dv_loop_seqk_parallel_kernelI23Flash_bwd_kernel_traitsILi32ELi128ELi128ELi8ELi4ELi4ELi4ELb1ELb0EN7cutlass6half_tE19Flash_kernel_traitsILi32ELi128ELi128ELi8ES3_EELb1ELb0ELb0ELb0ELb0ELb0ELb0EEEvNS_16Flash_bwd_paramsE,"ax",@progbits
	.align	128
        .global         _ZN5flash44flash_bwd_dq_dk_dv_loop_seqk_parallel_kernelI23Flash_bwd_kernel_traitsILi32ELi128ELi128ELi8ELi4ELi4ELi4ELb1ELb0EN7cutlass6half_tE19Flash_kernel_traitsILi32ELi128ELi128ELi8ES3_EELb1ELb0ELb0ELb0ELb0ELb0ELb0EEEvNS_16Flash_bwd_paramsE
        .type           _ZN5flash44flash_bwd_dq_dk_dv_loop_seqk_parallel_kernelI23Flash_bwd_kernel_traitsILi32ELi128ELi128ELi8ELi4ELi4ELi4ELb1ELb0EN7cutlass6half_tE19Flash_kernel_traitsILi32ELi128ELi128ELi8ES3_EELb1ELb0ELb0ELb0ELb0ELb0ELb0EEEvNS_16Flash_bwd_paramsE,@function
        .size           _ZN5flash44flash_bwd_dq_dk_dv_loop_seqk_parallel_kernelI23Flash_bwd_kernel_traitsILi32ELi128ELi128ELi8ELi4ELi4ELi4ELb1ELb0EN7cutlass6half_tE19Flash_kernel_traitsILi32ELi128ELi128ELi8ES3_EELb1ELb0ELb0ELb0ELb0ELb0ELb0EEEvNS_16Flash_bwd_paramsE,(.L_x_1338 - _ZN5flash44flash_bwd_dq_dk_dv_loop_seqk_parallel_kernelI23Flash_bwd_kernel_traitsILi32ELi128ELi128ELi8ELi4ELi4ELi4ELb1ELb0EN7cutlass6half_tE19Flash_kernel_traitsILi32ELi128ELi128ELi8ES3_EELb1ELb0ELb0ELb0ELb0ELb0ELb0EEEvNS_16Flash_bwd_paramsE)
        .other          _ZN5flash44flash_bwd_dq_dk_dv_loop_seqk_parallel_kernelI23Flash_bwd_kernel_traitsILi32ELi128ELi128ELi8ELi4ELi4ELi4ELb1ELb0EN7cutlass6half_tE19Flash_kernel_traitsILi32ELi128ELi128ELi8ES3_EELb1ELb0ELb0ELb0ELb0ELb0ELb0EEEvNS_16Flash_bwd_paramsE,@"STO_CUDA_ENTRY STV_DEFAULT"
_ZN5flash44flash_bwd_dq_dk_dv_loop_seqk_parallel_kernelI23Flash_bwd_kernel_traitsILi32ELi128ELi128ELi8ELi4ELi4ELi4ELb1ELb0EN7cutlass6half_tE19Flash_kernel_traitsILi32ELi128ELi128ELi8ES3_EELb1ELb0ELb0ELb0ELb0ELb0ELb0EEEvNS_16Flash_bwd_paramsE:
.text._ZN5flash44flash_bwd_dq_dk_dv_loop_seqk_parallel_kernelI23Flash_bwd_kernel_traitsILi32ELi128ELi128ELi8ELi4ELi4ELi4ELb1ELb0EN7cutlass6half_tE19Flash_kernel_traitsILi32ELi128ELi128ELi8ES3_EELb1ELb0ELb0ELb0ELb0ELb0ELb0EEEvNS_16Flash_bwd_paramsE:
        /* <DEDUP_REMOVED lines=110> */
[C---:B------:R-:W-:Y:S01]  /*06e0*/  IMAD.SHL.U32 R5, R15.reuse, 0x40, RZ ;  /* 0x000000400f057824 */ /* 0x040fe200078e00ff */
        /* <DEDUP_REMOVED lines=34> */
[----:B------:R-:W-:Y:S01]  /*0910*/  LOP3.LUT R7, R6, R3, R7, 0x1e, !PT ;  /* 0x0000000306077212 */ /* 0x000fe200078e1e07 */
[----:B------:R-:W-:Y:S01]  /*0920*/  @P4 VIADD R221, R222, 0xffffffc0 ;  /* 0xffffffc0dedd4836 */ /* 0x000fe20000000000 */
        /* <DEDUP_REMOVED lines=27> */
.L_x_371:
        /* <DEDUP_REMOVED lines=28> */
[----:B------:R-:W-:Y:S01]  /*0ca0*/  PLOP3.LUT P3, PT, PT, PT, UP2, 0x80, 0x0 ;  /* 0x000000000000781c */ /* 0x000fe20003f6f028 */
[----:B------:R-:W-:-:S02]  /*0cb0*/  UIADD3 UR6, UP0, UR16, UR10, URZ ;  /* 0x0000000a10067290 */ /* 0x000fc4000ff1e03f */
[----:B------:R-:W-:Y:S01]  /*0cc0*/  UISETP.EQ.OR.EX UP4, UPT, UR11, URZ, !UP1, UP4 ;  /* 0x0000003f0b00728c */ /* 0x000fe2000cf82740 */
[----:B-1--4-:R-:W2:Y:S01]  /*0cd0*/  @P1 LDG.E R8, desc[UR14][R6.64] ;  /* 0x0000000e06081981 */ /* 0x012ea2000c1e1900 */
[----:B------:R-:W-:Y:S01]  /*0ce0*/  UIADD3.X UR5, UR5, UR11, URZ, UP0, !UPT ;  /* 0x0000000b05057290 */ /* 0x000fe200087fe43f */
[----:B------:R-:W-:Y:S01]  /*0cf0*/  UMOV UR37, URZ ;  /* 0x0000003f00257c82 */ /* 0x000fe20008000000 */
[----:B------:R-:W-:Y:S02]  /*0d00*/  @!UP3 ULDC.64 UR8, c[0x0][0x318] ;  /* 0x0000c6000008bab9 */ /* 0x000fe40000000a00 */
[----:B------:R-:W-:Y:S01]  /*0d10*/  PLOP3.LUT P2, PT, PT, PT, UP4, 0x80, 0x0 ;  /* 0x000000000000781c */ /* 0x000fe20003f4f048 */
[----:B------:R1:W3:Y:S02]  /*0d20*/  @P0 LDG.E R6, desc[UR14][R4.64] ;  /* 0x0000000e04060981 */ /* 0x0002e4000c1e1900 */
[----:B-1----:R-:W-:Y:S02]  /*0d30*/  IMAD.U32 R4, RZ, RZ, UR13 ;  /* 0x0000000dff047e24 */ /* 0x002fe4000f8e00ff */
[----:B------:R-:W-:-:S05]  /*0d40*/  IMAD.U32 R5, RZ, RZ, UR12 ;  /* 0x0000000cff057e24 */ /* 0x000fca000f8e00ff */
[----:B------:R-:W4:Y:S04]  /*0d50*/  @P3 LDG.E R7, desc[UR14][R4.64] ;  /* 0x0000000e04073981 */ /* 0x000f28000c1e1900 */
[----:B-----5:R1:W5:Y:S02]  /*0d60*/  @P3 LDG.E R0, desc[UR14][R4.64+0x4] ;  /* 0x0000040e04003981 */ /* 0x020364000c1e1900 */
[----:B-1----:R-:W-:Y:S02]  /*0d70*/  IMAD.U32 R4, RZ, RZ, UR6 ;  /* 0x00000006ff047e24 */ /* 0x002fe4000f8e00ff */
[----:B------:R-:W-:Y:S01]  /*0d80*/  IMAD.U32 R5, RZ, RZ, UR5 ;  /* 0x00000005ff057e24 */ /* 0x000fe2000f8e00ff */
[----:B------:R-:W-:Y:S01]  /*0d90*/  @!UP3 UISETP.NE.U32.AND UP0, UPT, UR8, URZ, UPT ;  /* 0x0000003f0800b28c */ /* 0x000fe2000bf05070 */
[----:B------:R-:W-:-:S03]  /*0da0*/  @!UP3 ULDC UR5, c[0x0][0x2cc] ;  /* 0x0000b3000005bab9 */ /* 0x000fc60000000800 */
[----:B------:R-:W5:Y:S01]  /*0db0*/  @!P2 LDG.E R3, desc[UR14][R4.64] ;  /* 0x0000000e0403a981 */ /* 0x000f62000c1e1900 */
[----:B------:R-:W-:Y:S01]  /*0dc0*/  @!UP3 UISETP.NE.AND.EX UP0, UPT, UR9, URZ, UPT, UP0 ;  /* 0x0000003f0900b28c */ /* 0x000fe2000bf05300 */
[----:B------:R-:W-:Y:S01]  /*0dd0*/  UMOV UR7, 0xffffffff ;  /* 0xffffffff00077882 */ /* 0x000fe20000000000 */
[----:B------:R-:W-:Y:S02]  /*0de0*/  UMOV UR39, 0xffffffff ;  /* 0xffffffff00277882 */ /* 0x000fe40000000000 */
[----:B------:R-:W-:Y:S02]  /*0df0*/  @!UP3 USEL UR8, UR5, URZ, UP0 ;  /* 0x0000003f0508b287 */ /* 0x000fe40008000000 */
[----:B------:R-:W-:Y:S01]  /*0e00*/  USHF.L.U32 UR26, UR36, 0x7, URZ ;  /* 0x00000007241a7899 */ /* 0x000fe2000800063f */
[----:B------:R-:W-:Y:S01]  /*0e10*/  ULDC UR5, c[0x0][0x2c8] ;  /* 0x0000b20000057ab9 */ /* 0x000fe20000000800 */
[----:B--2---:R-:W-:Y:S02]  /*0e20*/  @P1 R2UR UR37, R8 ;  /* 0x00000000082512ca */ /* 0x004fe400000e0000 */
[----:B---3--:R-:W-:-:S02]  /*0e30*/  @P0 R2UR UR6, R6 ;  /* 0x00000000060602ca */ /* 0x008fc400000e0000 */
        /* <DEDUP_REMOVED lines=13> */
.L_x_327:
        /* <DEDUP_REMOVED lines=15> */
[----:B------:R-:W-:-:S02]  /*1000*/  USHF.L.U32 UR16, UR47, 0x7, URZ ;  /* 0x000000072f107899 */ /* 0x000fc4000800063f */
[----:B------:R-:W-:Y:S02]  /*1010*/  UIMAD UR20, UR47, UR9, UR8 ;  /* 0x000000092f1472a4 */ /* 0x000fe4000f8e0208 */
[----:B------:R-:W-:Y:S01]  /*1020*/  USHF.R.S32.HI UR22, URZ, 0x1f, UR59 ;  /* 0x0000001f3f167899 */ /* 0x000fe2000801143b */
        /* <DEDUP_REMOVED lines=11> */
[----:B------:R-:W-:-:S02]  /*10e0*/  UISETP.NE.AND UP3, UPT, UR23, URZ, UPT ;  /* 0x0000003f1700728c */ /* 0x000fc4000bf65270 */
[----:B------:R-:W-:Y:S02]  /*10f0*/  USEL UR55, UR12, UR16, !UP1 ;  /* 0x000000100c377287 */ /* 0x000fe4000c800000 */
[----:B--2---:R-:W-:Y:S02]  /*1100*/  UIMAD.WIDE.U32 UR32, UR5, UR10, URZ ;  /* 0x0000000a052072a5 */ /* 0x004fe4000f8e003f */
[----:B------:R-:W-:Y:S02]  /*1110*/  UIADD3 UR46, UR13, UR20, URZ ;  /* 0x000000140d2e7290 */ /* 0x000fe4000fffe03f */
[----:B------:R-:W-:Y:S02]  /*1120*/  UIMAD UR50, UR5, UR11, UR33 ;  /* 0x0000000b053272a4 */ /* 0x000fe4000f8e0221 */
[----:B------:R-:W-:Y:S01]  /*1130*/  @!UP1 UIMAD UR5, UR57, UR8, URZ ;  /* 0x00000008390592a4 */ /* 0x000fe2000f8e023f */
[----:B------:R-:W-:Y:S01]  /*1140*/  @UP1 ULDC.64 UR10, c[0x0][0x420] ;  /* 0x00010800000a1ab9 */ /* 0x000fe20000000a00 */
[----:B------:R-:W-:Y:S01]  /*1150*/  ULDC UR41, c[0x0][0x2c4] ;  /* 0x0000b10000297ab9 */ /* 0x000fe20000000800 */
        /* <DEDUP_REMOVED lines=15> */
[----:B------:R-:W-:-:S02]  /*1250*/  UIMAD.WIDE.U32 UR12, UR8, UR10, URZ ;  /* 0x0000000a080c72a5 */ /* 0x000fc4000f8e003f */
[----:B------:R-:W-:Y:S02]  /*1260*/  UIMAD UR5, UR8, UR5, UR16 ;  /* 0x00000005080572a4 */ /* 0x000fe4000f8e0210 */
[----:B------:R-:W-:Y:S02]  /*1270*/  UIMAD.WIDE.U32 UR10, UR8, UR7, URZ ;  /* 0x00000007080a72a5 */ /* 0x000fe4000f8e003f */
[----:B------:R-:W-:Y:S02]  /*1280*/  UIMAD UR16, UR9, UR7, URZ ;  /* 0x00000007091072a4 */ /* 0x000fe4000f8e023f */
[----:B------:R-:W-:Y:S01]  /*1290*/  UIADD3 UR49, UR13, UR5, URZ ;  /* 0x000000050d317290 */ /* 0x000fe2000fffe03f */
[----:B-1----:R-:W-:Y:S01]  /*12a0*/  IMAD.MOV R0, RZ, RZ, -R5 ;  /* 0x000000ffff007224 */ /* 0x002fe200078e0a05 */
[----:B------:R-:W-:Y:S01]  /*12b0*/  @UP1 UIADD3 UR49, UR11, UR16, URZ ;  /* 0x000000100b311290 */ /* 0x000fe2000fffe03f */
[----:B------:R-:W-:Y:S01]  /*12c0*/  IMAD.MOV.U32 R4, RZ, RZ, RZ ;  /* 0x000000ffff047224 */ /* 0x000fe200078e00ff */
[----:B------:R-:W-:Y:S01]  /*12d0*/  @UP3 UIMAD UR5, UR47, UR41, URZ ;  /* 0x000000292f0532a4 */ /* 0x000fe2000f8e023f */
[----:B------:R-:W-:Y:S01]  /*12e0*/  IMAD R0, R0, R6, RZ ;  /* 0x0000000600007224 */ /* 0x000fe200078e02ff */
[----:B------:R-:W-:-:S02]  /*12f0*/  ULOP3.LUT UR16, UR19, 0xffffff80, URZ, 0xc0, !UPT ;  /* 0xffffff8013107892 */ /* 0x000fc4000f8ec03f */
[----:B------:R-:W-:Y:S01]  /*1300*/  UISETP.NE.AND UP0, UPT, UR39, -0x1, UPT ;  /* 0xffffffff2700788c */ /* 0x000fe2000bf05270 */
[----:B------:R-:W-:Y:S01]  /*1310*/  IMAD.HI.U32 R0, R5, R0, R4 ;  /* 0x0000000005007227 */ /* 0x000fe200078e0004 */
[----:B------:R-:W-:Y:S02]  /*1320*/  USHF.L.U64.HI UR18, UR47, 0x7, UR57 ;  /* 0x000000072f127899 */ /* 0x000fe40008010239 */
[----:B------:R-:W-:Y:S02]  /*1330*/  UIMAD UR27, UR7, UR29, URZ ;  /* 0x0000001d071b72a4 */ /* 0x000fe4000f8e023f */
[----:B------:R-:W-:Y:S01]  /*1340*/  @UP3 USEL UR5, UR5, UR7, !UP1 ;  /* 0x0000000705053287 */ /* 0x000fe2000c800000 */
[----:B------:R-:W-:Y:S01]  /*1350*/  IMAD.HI.U32 R0, R0, R3, RZ ;  /* 0x0000000300007227 */ /* 0x000fe200078e00ff */
[----:B------:R-:W-:Y:S01]  /*1360*/  UIADD3 UR16, UR16, -0x80, URZ ;  /* 0xffffff8010107890 */ /* 0x000fe2000fffe03f */
[----:B------:R-:W-:Y:S01]  /*1370*/  @UP3 ULDC UR11, c[0x0][0x2e4] ;  /* 0x0000b900000b3ab9 */ /* 0x000fe20000000800 */
[----:B------:R-:W-:-:S02]  /*1380*/  USEL UR40, UR18, URZ, UP2 ;  /* 0x0000003f12287287 */ /* 0x000fc40009000000 */
[----:B------:R-:W-:Y:S01]  /*1390*/  IADD3 R4, -R0, RZ, RZ ;  /* 0x000000ff00047210 */ /* 0x000fe20007ffe1ff */
[----:B------:R-:W-:Y:S02]  /*13a0*/  USEL UR56, UR12, UR10, !UP1 ;  /* 0x0000000a0c387287 */ /* 0x000fe4000c800000 */
[----:B------:R-:W-:Y:S02]  /*13b0*/  @UP1 UIADD3 UR46, UR17, UR27, URZ ;  /* 0x0000001b112e1290 */ /* 0x000fe4000fffe03f */
[C---:B------:R-:W-:Y:S01]  /*13c0*/  IMAD R3, R6.reuse, R4, R3 ;  /* 0x0000000406037224 */ /* 0x040fe200078e0203 */
[----:B------:R-:W-:Y:S02]  /*13d0*/  @!UP3 UIMAD UR10, UR47, UR61, UR58 ;  /* 0x0000003d2f0ab2a4 */ /* 0x000fe4000f8e023a */
[----:B------:R-:W-:Y:S02]  /*13e0*/  @UP3 UIMAD UR18, UR58, UR11, UR5 ;  /* 0x0000000b3a1232a4 */ /* 0x000fe4000f8e0205 */
[----:B------:R-:W-:Y:S01]  /*13f0*/  ISETP.GT.U32.AND P1, PT, R6, R3, PT ;  /* 0x000000030600720c */ /* 0x000fe20003f24070 */
[----:B------:R-:W-:-:S02]  /*1400*/  USHF.R.S32.HI UR17, URZ, 0x1f, UR16 ;  /* 0x0000001f3f117899 */ /* 0x000fc40008011410 */
[----:B------:R-:W-:Y:S02]  /*1410*/  UIADD3 UR5, UP2, UR16, UR38, URZ ;  /* 0x0000002610057290 */ /* 0x000fe4000ff5e03f */
        /* <DEDUP_REMOVED lines=25> */
[----:B------:R-:W-:-:S02]  /*15b0*/  USEL UR52, UR50, URZ, UP4 ;  /* 0x0000003f32347287 */ /* 0x000fc4000a000000 */
[----:B------:R-:W-:Y:S02]  /*15c0*/  USHF.R.S32.HI UR44, URZ, 0x1f, UR26 ;  /* 0x0000001f3f2c7899 */ /* 0x000fe4000801141a */
[----:B------:R-:W-:Y:S01]  /*15d0*/  @!UP1 UIADD3 UR48, UR35, UR33, URZ ;  /* 0x0000002123309290 */ /* 0x000fe2000fffe03f */
        /* <DEDUP_REMOVED lines=22> */
.L_x_329:
        /* <DEDUP_REMOVED lines=13> */
.L_x_330:
        /* <DEDUP_REMOVED lines=11> */
.L_x_331:
[----:B------:R-:W-:-:S04]  /*18c0*/  UIMAD UR7, UR47, UR61, UR58 ;  /* 0x0000003d2f0772a4 */ /* 0x000fc8000f8e023a */
[----:B------:R-:W-:-:S12]  /*18d0*/  UIMAD UR7, UR7, UR59, URZ ;  /* 0x0000003b070772a4 */ /* 0x000fd8000f8e023f */
.L_x_332:
[----:B------:R-:W1:Y:S01]  /*18e0*/  LDC.64 R12, c[0x0][0x420] ;  /* 0x00010800ff0c7b82 */ /* 0x000e620000000a00 */
[----:B------:R-:W2:Y:S01]  /*18f0*/  S2R R16, SR_TID.X ;  /* 0x0000000000107919 */ /* 0x000ea20000002100 */
[----:B------:R-:W-:Y:S01]  /*1900*/  SHF.R.S32.HI R15, RZ, 0x1f, R238 ;  /* 0x0000001fff0f7819 */ /* 0x000fe200000114ee */
[----:B------:R-:W-:Y:S01]  /*1910*/  ULDC UR8, c[0x0][0x2dc] ;  /* 0x0000b70000087ab9 */ /* 0x000fe20000000800 */
[----:B------:R-:W-:Y:S01]  /*1920*/  IADD3 R6, P0, R238, UR16, RZ ;  /* 0x00000010ee067c10 */ /* 0x000fe2000ff1e0ff */
[----:B------:R-:W-:Y:S01]  /*1930*/  USHF.R.S32.HI UR12, URZ, 0x1f, UR58 ;  /* 0x0000001f3f0c7899 */ /* 0x000fe2000801143a */
[--C-:B------:R-:W-:Y:S01]  /*1940*/  SHF.R.S32.HI R235, RZ, 0x1f, R234.reuse ;  /* 0x0000001fffeb7819 */ /* 0x100fe200000114ea */
[----:B------:R-:W-:Y:S01]  /*1950*/  UIADD3 UR34, UR16, UR7, URZ ;  /* 0x0000000710227290 */ /* 0x000fe2000fffe03f */
[----:B------:R-:W-:Y:S01]  /*1960*/  IADD3.X R0, R15, UR17, RZ, P0, !PT ;  /* 0x000000110f007c10 */ /* 0x000fe200087fe4ff */
[----:B------:R-:W-:Y:S01]  /*1970*/  UISETP.GE.AND UP2, UPT, UR30, 0x1, UPT ;  /* 0x000000011e00788c */ /* 0x000fe2000bf46270 */
[----:B------:R-:W-:Y:S01]  /*1980*/  IADD3 R4, P0, R234, UR5, RZ ;  /* 0x00000005ea047c10 */ /* 0x000fe2000ff1e0ff */
[----:B------:R-:W-:Y:S01]  /*1990*/  UIMAD UR5, UR8, UR61, URZ ;  /* 0x0000003d080572a4 */ /* 0x000fe2000f8e023f */
[----:B------:R-:W-:Y:S01]  /*19a0*/  BSSY B1, `(.L_x_328) ;  /* 0x00008bf000017945 */ /* 0x000fe20003800000 */
[----:B------:R-:W-:Y:S01]  /*19b0*/  IMAD R7, R0, UR28, RZ ;  /* 0x0000001c00077c24 */ /* 0x000fe2000f8e02ff */
[----:B------:R-:W-:Y:S01]  /*19c0*/  IADD3.X R5, R235, UR48, RZ, P0, !PT ;  /* 0x00000030eb057c10 */ /* 0x000fe200087fe4ff */
[----:B------:R-:W-:Y:S01]  /*19d0*/  ULDC.64 UR8, c[0x0][0x428] ;  /* 0x00010a0000087ab9 */ /* 0x000fe20000000a00 */
[----:B------:R-:W-:Y:S01]  /*19e0*/  USHF.L.U32 UR21, UR5, 0x7, URZ ;  /* 0x0000000705157899 */ /* 0x000fe2000800063f */
[C---:B------:R-:W-:Y:S01]  /*19f0*/  IMAD R8, R6.reuse, UR29, R7 ;  /* 0x0000001d06087c24 */ /* 0x040fe2000f8e0207 */
[----:B------:R-:W-:Y:S01]  /*1a00*/  UIMAD UR7, UR12, UR8, URZ ;  /* 0x000000080c0772a4 */ /* 0x000fe2000f8e023f */
[----:B------:R-:W-:Y:S01]  /*1a10*/  IMAD.WIDE.U32 R6, R6, UR28, R234 ;  /* 0x0000001c06067c25 */ /* 0x000fe2000f8e00ea */
[----:B------:R-:W-:-:S02]  /*1a20*/  UIADD3 UR11, UR16, UR18, URZ ;  /* 0x00000012100b7290 */ /* 0x000fc4000fffe03f */
[----:B------:R-:W-:Y:S01]  /*1a30*/  UIMAD UR10, UR58, UR9, UR7 ;  /* 0x000000093a0a72a4 */ /* 0x000fe2000f8e0207 */
[----:B-1----:R-:W-:Y:S01]  /*1a40*/  IMAD R0, R12, UR17, RZ ;  /* 0x000000110c007c24 */ /* 0x002fe2000f8e02ff */
[----:B------:R-:W-:Y:S01]  /*1a50*/  IADD3 R6, P0, R6, UR55, RZ ;  /* 0x0000003706067c10 */ /* 0x000fe2000ff1e0ff */
[----:B------:R-:W-:Y:S01]  /*1a60*/  IMAD.WIDE.U32 R4, R12, UR16, R4 ;  /* 0x000000100c047c25 */ /* 0x000fe2000f8e0004 */
[----:B------:R-:W-:Y:S02]  /*1a70*/  ULEA.HI.SX32 UR31, UR19, 0xffffffff, 0x19 ;  /* 0xffffffff131f7891 */ /* 0x000fe4000f8fca3f */
        /* <DEDUP_REMOVED lines=12> */
[----:B------:R-:W-:Y:S01]  /*1b40*/  ULDC.64 UR42, c[0x0][0x478] ;  /* 0x00011e00002a7ab9 */ /* 0x000fe20000000a00 */
[----:B------:R-:W-:Y:S01]  /*1b50*/  ULDC.64 UR12, c[0x0][0x210] ;  /* 0x00008400000c7ab9 */ /* 0x000fe20000000a00 */
[----:B------:R-:W-:Y:S01]  /*1b60*/  UIMAD UR9, UR58, UR9, UR7 ;  /* 0x000000093a0972a4 */ /* 0x000fe2000f8e0207 */
[----:B------:R-:W-:Y:S01]  /*1b70*/  IMAD.U32 R0, RZ, RZ, UR8 ;  /* 0x00000008ff007e24 */ /* 0x000fe2000f8e00ff */
[----:B------:R-:W-:Y:S01]  /*1b80*/  USHF.R.S32.HI UR7, URZ, 0x1f, UR21 ;  /* 0x0000001f3f077899 */ /* 0x000fe20008011415 */
[----:B------:R-:W-:Y:S01]  /*1b90*/  VIADD R5, R5, UR10 ;  /* 0x0000000a05057c36 */ /* 0x000fe20008000000 */
[----:B------:R-:W-:Y:S01]  /*1ba0*/  UIADD3 UR8, UP1, UP0, UR40, UR21, UR51 ;  /* 0x0000001528087290 */ /* 0x000fe2000f83e033 */
[----:B------:R-:W-:Y:S01]  /*1bb0*/  IMAD.WIDE.U32 R6, R0, UR58, R6 ;  /* 0x0000003a00067c25 */ /* 0x000fe2000f8e0006 */
[----:B------:R-:W-:Y:S01]  /*1bc0*/  LOP3.LUT R0, R8, 0xffffffe0, RZ, 0xc0, !PT ;  /* 0xffffffe008007812 */ /* 0x000fe200078ec0ff */
[----:B------:R-:W-:-:S02]  /*1bd0*/  UIMAD.WIDE UR32, UR11, 0x4, UR32 ;  /* 0x000000040b2078a5 */ /* 0x000fc4000f8e0220 */
        /* <DEDUP_REMOVED lines=13> */
[----:B------:R-:W-:-:S02]  /*1cb0*/  UIMAD.WIDE UR12, UR34, 0x4, UR42 ;  /* 0x00000004220c78a5 */ /* 0x000fc4000f8e022a */
[----:B------:R-:W-:Y:S01]  /*1cc0*/  IMAD.IADD R5, R5, 0x1, R8 ;  /* 0x0000000105057824 */ /* 0x000fe200078e0208 */
[----:B------:R-:W-:Y:S02]  /*1cd0*/  LEA R230, P3, R4, UR18, 0x1 ;  /* 0x0000001204e67c11 */ /* 0x000fe4000f8608ff */
[----:B------:R-:W-:Y:S02]  /*1ce0*/  LEA R236, P1, R0, UR16, 0x2 ;  /* 0x0000001000ec7c11 */ /* 0x000fe4000f8210ff */
[----:B------:R-:W-:Y:S02]  /*1cf0*/  LEA.HI.X.SX32 R7, R7, UR7, 0x1, P2 ;  /* 0x0000000707077c11 */ /* 0x000fe400090f0eff */
[----:B------:R-:W-:Y:S02]  /*1d00*/  LEA.HI.X R231, R4, UR19, R5, 0x1, P3 ;  /* 0x0000001304e77c11 */ /* 0x000fe400098f0c05 */
[----:B------:R-:W-:Y:S01]  /*1d10*/  LEA.HI.X R229, R0, UR17, R7, 0x2, P1 ;  /* 0x0000001100e57c11 */ /* 0x000fe200088f1407 */
[----:B------:R-:W-:Y:S06]  /*1d20*/  @!P0 BRA `(.L_x_333) ;  /* 0x0000008000048947 */ /* 0x000fec0003800000 */
[----:B------:R-:W-:Y:S01]  /*1d30*/  UMOV UR11, UR31 ;  /* 0x0000001f000b7c82 */ /* 0x000fe20008000000 */
[----:B------:R-:W-:Y:S01]  /*1d40*/  UIMAD UR8, UR36, -0x80, UR6 ;  /* 0xffffff80240878a4 */ /* 0x000fe2000f8e0206 */
[----:B------:R-:W-:Y:S01]  /*1d50*/  VIADD R0, R238, 0x40 ;  /* 0x00000040ee007836 */ /* 0x000fe20000000000 */
[----:B------:R-:W-:Y:S01]  /*1d60*/  UIMAD UR7, UR11, -0x80, UR30 ;  /* 0xffffff800b0778a4 */ /* 0x000fe2000f8e021e */
[-C--:B------:R-:W-:Y:S01]  /*1d70*/  LEA.HI R4, R10, R16.reuse, RZ, 0x3 ;  /* 0x000000100a047211 */ /* 0x080fe200078f18ff */
[----:B------:R-:W-:Y:S01]  /*1d80*/  UIMAD UR9, UR44, UR22, URZ ;  /* 0x000000162c0972a4 */ /* 0x000fe2000f8e023f */
[----:B------:R-:W-:Y:S01]  /*1d90*/  PLOP3.LUT P3, PT, PT, PT, UP4, 0x80, 0x0 ;  /* 0x000000000000781c */ /* 0x000fe20003f6f048 */
[----:B------:R-:W-:Y:S01]  /*1da0*/  ULEA.HI UR10, UR11, UR11, URZ, 0x1 ;  /* 0x0000000b0b0a7291 */ /* 0x000fe2000f8f083f */
[C---:B------:R-:W-:Y:S01]  /*1db0*/  ISETP.GE.AND P2, PT, R0.reuse, UR8, PT ;  /* 0x0000000800007c0c */ /* 0x040fe2000bf46270 */
[----:B------:R-:W-:Y:S01]  /*1dc0*/  UIMAD UR9, UR26, UR23, UR9 ;  /* 0x000000171a0972a4 */ /* 0x000fe2000f8e0209 */
[----:B------:R-:W-:Y:S01]  /*1dd0*/  ISETP.GE.AND P4, PT, R0, UR7, PT ;  /* 0x0000000700007c0c */ /* 0x000fe2000bf86270 */
[----:B------:R-:W-:Y:S01]  /*1de0*/  ULOP3.LUT UR10, UR10, 0xfffffffe, URZ, 0xc0, !UPT ;  /* 0xfffffffe0a0a7892 */ /* 0x000fe2000f8ec03f */
[----:B------:R-:W-:Y:S01]  /*1df0*/  SHF.R.S32.HI R0, RZ, 0x3, R4 ;  /* 0x00000003ff007819 */ /* 0x000fe20000011404 */
[----:B------:R-:W-:Y:S01]  /*1e00*/  IMAD.U32 R4, RZ, RZ, UR22 ;  /* 0x00000016ff047e24 */ /* 0x000fe2000f8e00ff */
[----:B------:R-:W-:Y:S01]  /*1e10*/  LEA.HI R6, R10, R16, RZ, 0x2 ;  /* 0x000000100a067211 */ /* 0x000fe200078f10ff */
[----:B------:R-:W-:Y:S01]  /*1e20*/  IMAD.U32 R9, RZ, RZ, UR9 ;  /* 0x00000009ff097e24 */ /* 0x000fe2000f8e00ff */
[----:B------:R-:W-:Y:S01]  /*1e30*/  UIADD3 UR9, UR11, -UR10, URZ ;  /* 0x8000000a0b097290 */ /* 0x000fe2000fffe03f */
[----:B------:R-:W-:Y:S01]  /*1e40*/  IMAD.SHL.U32 R0, R0, 0x40, RZ ;  /* 0x0000004000007824 */ /* 0x000fe200078e00ff */
[----:B------:R-:W-:Y:S01]  /*1e50*/  LEA.HI R6, R6, R238, RZ, 0x1 ;  /* 0x000000ee06067211 */ /* 0x000fe200078f08ff */
[----:B------:R-:W-:Y:S01]  /*1e60*/  @P3 BAR.SYNC.DEFER_BLOCKING 0x0 ;  /* 0x0000000000003b1d */ /* 0x000fe20000010000 */
[----:B------:R-:W-:Y:S01]  /*1e70*/  IMAD.WIDE.U32 R4, R4, UR26, R234 ;  /* 0x0000001a04047c25 */ /* 0x000fe2000f8e00ea */
[----:B------:R-:W-:Y:S01]  /*1e80*/  UISETP.NE.AND UP0, UPT, UR9, 0x1, UPT ;  /* 0x000000010900788c */ /* 0x000fe2000bf05270 */
[----:B------:R-:W-:-:S02]  /*1e90*/  LOP3.LUT R0, R0, 0xc0, RZ, 0xc0, !PT ;  /* 0x000000c000007812 */ /* 0x000fc400078ec0ff */
[----:B------:R-:W-:Y:S01]  /*1ea0*/  LOP3.LUT R6, R6, 0x7fffffe, RZ, 0xc0, !PT ;  /* 0x07fffffe06067812 */ /* 0x000fe200078ec0ff */
[----:B------:R-:W-:Y:S01]  /*1eb0*/  ULDC.64 UR16, c[0x0][0x268] ;  /* 0x00009a0000107ab9 */ /* 0x000fe20000000a00 */
[----:B------:R-:W-:Y:S01]  /*1ec0*/  LOP3.LUT R8, R0, 0x18, R234, 0xf8, !PT ;  /* 0x0000001800087812 */ /* 0x000fe200078ef8ea */
[----:B------:R-:W-:Y:S01]  /*1ed0*/  UMOV UR19, UR12 ;  /* 0x0000000c00137c82 */ /* 0x000fe20008000000 */
[----:B------:R-:W-:Y:S01]  /*1ee0*/  SHF.R.U32.HI R7, RZ, 0x3, R0 ;  /* 0x00000003ff077819 */ /* 0x000fe20000011600 */
[----:B------:R-:W-:Y:S01]  /*1ef0*/  IMAD.IADD R0, R238, 0x1, -R6 ;  /* 0x00000001ee007824 */ /* 0x000fe200078e0a06 */
[----:B------:R-:W-:Y:S01]  /*1f00*/  IADD3 R6, P0, R4, UR38, RZ ;  /* 0x0000002604067c10 */ /* 0x000fe2000ff1e0ff */
[----:B------:R-:W-:Y:S01]  /*1f10*/  IMAD R4, R11, UR16, RZ ;  /* 0x000000100b047c24 */ /* 0x000fe2000f8e02ff */
[----:B------:R-:W-:Y:S01]  /*1f20*/  LOP3.LUT R8, R8, R7, RZ, 0x3c, !PT ;  /* 0x0000000708087212 */ /* 0x000fe200078e3cff */
[----:B------:R-:W-:Y:S01]  /*1f30*/  IMAD R0, R248, 0x8, R0 ;  /* 0x00000008f8007824 */ /* 0x000fe200078e0200 */
[----:B------:R-:W-:Y:S01]  /*1f40*/  ISETP.GE.AND P1, PT, R238, UR8, PT ;  /* 0x00000008ee007c0c */ /* 0x000fe2000bf26270 */
[----:B------:R-:W-:Y:S01]  /*1f50*/  IMAD R10, R3, UR17, R4 ;  /* 0x00000011030a7c24 */ /* 0x000fe2000f8e0204 */
[----:B------:R-:W-:Y:S01]  /*1f60*/  IADD3.X R7, R5, UR45, R9, P0, !PT ;  /* 0x0000002d05077c10 */ /* 0x000fe200087fe409 */
[----:B------:R-:W-:Y:S01]  /*1f70*/  IMAD.U32 R0, R0, 0x20, R8 ;  /* 0x0000002000007824 */ /* 0x000fe200078e0008 */
[----:B------:R-:W-:Y:S01]  /*1f80*/  PLOP3.LUT P0, PT, PT, PT, UP0, 0x80, 0x0 ;  /* 0x000000000000781c */ /* 0x000fe20003f0f008 */
[----:B------:R-:W-:Y:S01]  /*1f90*/  UMOV UR17, UR33 ;  /* 0x0000002100117c82 */ /* 0x000fe20008000000 */
[----:B------:R-:W-:Y:S01]  /*1fa0*/  UMOV UR18, UR13 ;  /* 0x0000000d00127c82 */ /* 0x000fe20008000000 */
[----:B------:R-:W-:Y:S01]  /*1fb0*/  VIADD R4, R0, 0x1000 ;  /* 0x0000100000047836 */ /* 0x000fe20000000000 */
[----:B------:R-:W-:Y:S01]  /*1fc0*/  BSSY B0, `(.L_x_334) ;  /* 0x000001e000007945 */ /* 0x000fe20003800000 */
[----:B------:R-:W-:Y:S01]  /*1fd0*/  IMAD.WIDE.U32 R6, R3, UR16, R6 ;  /* 0x0000001003067c25 */ /* 0x000fe2000f8e0006 */
[----:B------:R-:W-:Y:S01]  /*1fe0*/  UMOV UR16, UR32 ;  /* 0x0000002000107c82 */ /* 0x000fe20008000000 */
[----:B------:R-:W-:-:S02]  /*1ff0*/  ISETP.GE.AND P5, PT, R238, UR7, PT ;  /* 0x00000007ee007c0c */ /* 0x000fc4000bfa6270 */
        /* <DEDUP_REMOVED lines=26> */
.L_x_335:
[----:B------:R-:W-:Y:S05]  /*21a0*/  BSYNC B0 ;  /* 0x0000000000007941 */ /* 0x000fea0003800000 */
.L_x_334:
        /* <DEDUP_REMOVED lines=21> */
.L_x_337:
[----:B------:R-:W-:Y:S05]  /*2300*/  BSYNC B0 ;  /* 0x0000000000007941 */ /* 0x000fea0003800000 */
.L_x_336:
        /* <DEDUP_REMOVED lines=17> */
.L_x_339:
[----:B------:R-:W-:Y:S05]  /*2420*/  BSYNC B0 ;  /* 0x0000000000007941 */ /* 0x000fea0003800000 */
.L_x_338:
        /* <DEDUP_REMOVED lines=13> */
.L_x_341:
[----:B------:R-:W-:Y:S05]  /*2500*/  BSYNC B0 ;  /* 0x0000000000007941 */ /* 0x000fea0003800000 */
.L_x_340:
        /* <DEDUP_REMOVED lines=18> */
.L_x_343:
[----:B------:R-:W-:Y:S05]  /*2630*/  BSYNC B0 ;  /* 0x0000000000007941 */ /* 0x000fea0003800000 */
.L_x_342:
        /* <DEDUP_REMOVED lines=21> */
.L_x_345:
[----:B------:R-:W-:Y:S05]  /*2790*/  BSYNC B0 ;  /* 0x0000000000007941 */ /* 0x000fea0003800000 */
.L_x_344:
[----:B------:R-:W-:Y:S01]  /*27a0*/  UIMAD UR8, UR44, UR24, URZ ;  /* 0x000000182c0872a4 */ /* 0x000fe2000f8e023f */
[----:B------:R2:W-:Y:S01]  /*27b0*/  @P1 STS [R0+0x6000], RZ ;  /* 0x006000ff00001388 */ /* 0x0005e20000000800 */
[----:B-1----:R-:W-:Y:S01]  /*27c0*/  IMAD.WIDE.U32 R4, R6, UR26, R234 ;  /* 0x0000001a06047c25 */ /* 0x002fe2000f8e00ea */
[C---:B---3--:R-:W-:Y:S01]  /*27d0*/  IADD3 R8, R243.reuse, 0x8, RZ ;  /* 0x00000008f3087810 */ /* 0x048fe20007ffe0ff */
[----:B------:R-:W-:Y:S01]  /*27e0*/  UIMAD UR8, UR26, UR25, UR8 ;  /* 0x000000191a0872a4 */ /* 0x000fe2000f8e0208 */
[----:B------:R2:W-:Y:S01]  /*27f0*/  @P1 STS [R0+0x6004], RZ ;  /* 0x006004ff00001388 */ /* 0x0005e20000000800 */
[----:B------:R-:W-:Y:S01]  /*2800*/  VIADD R7, R243, 0x40 ;  /* 0x00000040f3077836 */ /* 0x000fe20000000000 */
[----:B------:R-:W-:Y:S01]  /*2810*/  IADD3 R4, P3, R4, UR20, RZ ;  /* 0x0000001404047c10 */ /* 0x000fe2000ff7e0ff */
[----:B------:R-:W-:Y:S01]  /*2820*/  BSSY B0, `(.L_x_346) ;  /* 0x0000022000007945 */ /* 0x000fe20003800000 */
[----:B------:R2:W-:Y:S01]  /*2830*/  @P1 STS.64 [R0+0x6008], RZ ;  /* 0x006008ff00001388 */ /* 0x0005e20000000a00 */
[----:B------:R-:W-:Y:S01]  /*2840*/  IMAD.U32 R6, RZ, RZ, UR8 ;  /* 0x00000008ff067e24 */ /* 0x000fe2000f8e00ff */
[----:B------:R-:W-:Y:S01]  /*2850*/  ULDC.64 UR8, c[0x0][0x260] ;  /* 0x0000980000087ab9 */ /* 0x000fe20000000a00 */
[----:B------:R-:W-:-:S02]  /*2860*/  ISETP.GE.AND P5, PT, R8, UR7, PT ;  /* 0x0000000708007c0c */ /* 0x000fc4000bfa6270 */
[----:B------:R-:W-:Y:S02]  /*2870*/  ISETP.GE.AND P4, PT, R7, UR7, PT ;  /* 0x0000000707007c0c */ /* 0x000fe4000bf86270 */
[----:B------:R-:W-:Y:S01]  /*2880*/  IADD3.X R5, R5, UR27, R6, P3, !PT ;  /* 0x0000001b05057c10 */ /* 0x000fe20009ffe406 */
[----:B------:R-:W-:Y:S01]  /*2890*/  IMAD R6, R11, UR8, RZ ;  /* 0x000000080b067c24 */ /* 0x000fe2000f8e02ff */
[C---:B------:R-:W-:Y:S02]  /*28a0*/  IADD3 R11, R243.reuse, 0x48, RZ ;  /* 0x00000048f30b7810 */ /* 0x040fe40007ffe0ff */
[----:B------:R-:W-:Y:S01]  /*28b0*/  ISETP.GE.AND P6, PT, R243, UR7, PT ;  /* 0x00000007f3007c0c */ /* 0x000fe2000bfc6270 */
[----:B------:R-:W-:Y:S01]  /*28c0*/  IMAD R6, R3, UR9, R6 ;  /* 0x0000000903067c24 */ /* 0x000fe2000f8e0206 */
[----:B------:R-:W-:Y:S01]  /*28d0*/  ISETP.GE.AND P3, PT, R11, UR7, PT ;  /* 0x000000070b007c0c */ /* 0x000fe2000bf66270 */
[----:B------:R-:W-:-:S04]  /*28e0*/  IMAD.WIDE.U32 R4, R3, UR8, R4 ;  /* 0x0000000803047c25 */ /* 0x000fc8000f8e0004 */
[----:B------:R-:W-:Y:S01]  /*28f0*/  IMAD.IADD R10, R5, 0x1, R6 ;  /* 0x00000001050a7824 */ /* 0x000fe200078e0206 */
[----:B------:R-:W-:Y:S07]  /*2900*/  @P1 BRA `(.L_x_347) ;  /* 0x00000000004c1947 */ /* 0x000fee0003800000 */
        /* <DEDUP_REMOVED lines=19> */
.L_x_347:
[----:B------:R-:W-:Y:S05]  /*2a40*/  BSYNC B0 ;  /* 0x0000000000007941 */ /* 0x000fea0003800000 */
.L_x_346:
        /* <DEDUP_REMOVED lines=22> */
.L_x_349:
[----:B------:R-:W-:Y:S05]  /*2bb0*/  BSYNC B0 ;  /* 0x0000000000007941 */ /* 0x000fea0003800000 */
.L_x_348:
[----:B------:R-:W0:Y:S01]  /*2bc0*/  LDGDEPBAR ;  /* 0x00000000000079af */ /* 0x000e220000000000 */
[----:B-1----:R-:W-:Y:S01]  /*2bd0*/  IMAD.MOV.U32 R4, RZ, RZ, 0x4 ;  /* 0x00000004ff047424 */ /* 0x002fe200078e00ff */
[----:B---3--:R-:W1:Y:S01]  /*2be0*/  LDC.64 R8, c[0x0][0x3b8] ;  /* 0x0000ee00ff087b82 */ /* 0x008e620000000a00 */
[----:B------:R-:W-:Y:S02]  /*2bf0*/  IMAD.MOV.U32 R6, RZ, RZ, 0x4 ;  /* 0x00000004ff067424 */ /* 0x000fe400078e00ff */
[----:B------:R-:W-:Y:S02]  /*2c00*/  IMAD.MOV.U32 R240, RZ, RZ, 0x7f800000 ;  /* 0x7f800000fff07424 */ /* 0x000fe400078e00ff */
[----:B------:R-:W-:Y:S02]  /*2c10*/  IMAD.MOV.U32 R241, RZ, RZ, 0x7f800000 ;  /* 0x7f800000fff17424 */ /* 0x000fe400078e00ff */
[----:B------:R-:W-:Y:S02]  /*2c20*/  IMAD.MOV.U32 R242, RZ, RZ, 0x7f800000 ;  /* 0x7f800000fff27424 */ /* 0x000fe400078e00ff */
[----:B------:R-:W-:Y:S01]  /*2c30*/  IMAD.MOV.U32 R239, RZ, RZ, 0x7f800000 ;  /* 0x7f800000ffef7424 */ /* 0x000fe200078e00ff */
[----:B------:R-:W-:Y:S01]  /*2c40*/  LEA R128, R156, UR4, 0x1 ;  /* 0x000000049c807c11 */ /* 0x000fe2000f8e08ff */
[----:B------:R-:W-:Y:S01]  /*2c50*/  IMAD.WIDE R4, R243, R4, UR16 ;  /* 0x00000010f3047e25 */ /* 0x000fe2000f8e0204 */
[----:B------:R-:W-:Y:S01]  /*2c60*/  UIMAD UR7, UR47, UR61, UR58 ;  /* 0x0000003d2f0772a4 */ /* 0x000fe2000f8e023a */
[----:B--2-4-:R-:W-:Y:S01]  /*2c70*/  SHF.R.S32.HI R0, RZ, 0x1f, R14 ;  /* 0x0000001fff007819 */ /* 0x014fe2000001140e */
[----:B------:R-:W-:Y:S01]  /*2c80*/  ULDC UR38, c[0x0][0x2d0] ;  /* 0x0000b40000267ab9 */ /* 0x000fe20000000800 */
[----:B------:R-:W-:Y:S01]  /*2c90*/  @!P3 IMAD.WIDE R6, R11, R6, UR16 ;  /* 0x000000100b06be25 */ /* 0x000fe2000f8e0206 */
[----:B------:R2:W5:Y:S03]  /*2ca0*/  @!P6 LDG.E R241, desc[UR14][R4.64] ;  /* 0x0000000e04f1e981 */ /* 0x000566000c1e1900 */
[----:B------:R-:W-:Y:S01]  /*2cb0*/  VIADD R148, R161, 0x1000 ;  /* 0x00001000a1947836 */ /* 0x000fe20000000000 */
[----:B------:R2:W5:Y:S01]  /*2cc0*/  @!P5 LDG.E R242, desc[UR14][R4.64+0x20] ;  /* 0x0000200e04f2d981 */ /* 0x000562000c1e1900 */
[----:B------:R-:W-:Y:S01]  /*2cd0*/  VIADD R3, R155, 0x1000 ;  /* 0x000010009b037836 */ /* 0x000fe20000000000 */
[----:B------:R-:W-:-:S04]  /*2ce0*/  DEPBAR.LE SB0, 0x1 ;  /* 0x000080400000791a */ /* 0x000fc80000000000 */
[----:B------:R2:W5:Y:S01]  /*2cf0*/  @!P4 LDG.E R239, desc[UR14][R4.64+0x100] ;  /* 0x0001000e04efc981 */ /* 0x000562000c1e1900 */
[----:B------:R-:W-:Y:S01]  /*2d00*/  IMAD.SHL.U32 R153, R161, 0x2, RZ ;  /* 0x00000002a1997824 */ /* 0x000fe200078e00ff */
[----:B------:R-:W-:Y:S01]  /*2d10*/  CS2R R94, SRZ ;  /* 0x00000000005e7805 */ /* 0x000fe2000001ff00 */
[----:B------:R-:W-:Y:S01]  /*2d20*/  IMAD.MOV.U32 R252, RZ, RZ, 0x4 ;  /* 0x00000004fffc7424 */ /* 0x000fe200078e00ff */
[----:B------:R2:W5:Y:S01]  /*2d30*/  @!P3 LDG.E R240, desc[UR14][R6.64] ;  /* 0x0000000e06f0b981 */ /* 0x000562000c1e1900 */
[----:B------:R-:W-:Y:S02]  /*2d40*/  CS2R R92, SRZ ;  /* 0x00000000005c7805 */ /* 0x000fe4000001ff00 */
[----:B------:R-:W-:Y:S02]  /*2d50*/  CS2R R98, SRZ ;  /* 0x0000000000627805 */ /* 0x000fe4000001ff00 */
[----:B------:R-:W-:Y:S01]  /*2d60*/  CS2R R96, SRZ ;  /* 0x0000000000607805 */ /* 0x000fe2000001ff00 */
[----:B------:R-:W-:Y:S01]  /*2d70*/  BAR.SYNC.DEFER_BLOCKING 0x0 ;  /* 0x0000000000007b1d */ /* 0x000fe20000010000 */
        /* <DEDUP_REMOVED lines=12> */
[----:B------:R-:W-:Y:S01]  /*2e40*/  IMAD.MOV.U32 R237, RZ, RZ, R220 ;  /* 0x000000ffffed7224 */ /* 0x000fe200078e00dc */
[----:B------:R-:W-:-:S02]  /*2e50*/  UIADD3 UR21, -UR21, URZ, URZ ;  /* 0x0000003f15157290 */ /* 0x000fc4000fffe13f */
[----:B------:R-:W-:Y:S02]  /*2e60*/  USHF.L.U32 UR35, UR5, 0x3, URZ ;  /* 0x0000000305237899 */ /* 0x000fe4000800063f */
[----:B------:R-:W-:Y:S02]  /*2e70*/  USHF.L.U32 UR34, UR5, 0x4, URZ ;  /* 0x0000000405227899 */ /* 0x000fe4000800063f */
[----:B------:R-:W-:Y:S02]  /*2e80*/  UIMAD UR33, UR5, 0x18, URZ ;  /* 0x00000018052178a4 */ /* 0x000fe4000f8e023f */
[----:B------:R-:W-:Y:S01]  /*2e90*/  USHF.L.U32 UR32, UR5, 0x5, URZ ;  /* 0x0000000505207899 */ /* 0x000fe2000800063f */
[----:B-1----:R-:W3:Y:S01]  /*2ea0*/  LDG.E.64 R6, desc[UR14][R8.64] ;  /* 0x0000000e08067981 */ /* 0x002ee2000c1e1b00 */
[----:B------:R-:W-:Y:S02]  /*2eb0*/  UIMAD UR31, UR5, 0x28, URZ ;  /* 0x00000028051f78a4 */ /* 0x000fe4000f8e023f */
[----:B------:R-:W-:Y:S01]  /*2ec0*/  UIMAD UR30, UR5, 0x30, URZ ;  /* 0x00000030051e78a4 */ /* 0x000fe2000f8e023f */
[----:B------:R-:W4:Y:S01]  /*2ed0*/  LDG.E.64 R4, desc[UR14][R8.64+0x8] ;  /* 0x0000080e08047981 */ /* 0x000f22000c1e1b00 */
[----:B------:R-:W-:-:S02]  /*2ee0*/  UIMAD UR29, UR5, 0x38, URZ ;  /* 0x00000038051d78a4 */ /* 0x000fc4000f8e023f */
[----:B------:R-:W-:Y:S01]  /*2ef0*/  USHF.L.U32 UR28, UR5, 0x6, URZ ;  /* 0x00000006051c7899 */ /* 0x000fe2000800063f */
[----:B------:R2:W1:Y:S01]  /*2f00*/  LDSM.16.M88.4 R116, [R128+0x8000] ;  /* 0x008000008074783b */ /* 0x0004620000000200 */
[----:B------:R-:W-:Y:S02]  /*2f10*/  UIMAD UR27, UR5, 0x48, URZ ;  /* 0x00000048051b78a4 */ /* 0x000fe4000f8e023f */
[----:B------:R-:W-:Y:S01]  /*2f20*/  UIMAD UR25, UR5, 0x58, URZ ;  /* 0x00000058051978a4 */ /* 0x000fe2000f8e023f */
[----:B------:R2:W1:Y:S01]  /*2f30*/  LDSM.16.M88.4 R120, [R128+0x8400] ;  /* 0x008400008078783b */ /* 0x0004620000000200 */
[----:B------:R-:W-:Y:S02]  /*2f40*/  UIMAD UR24, UR5, 0x60, URZ ;  /* 0x00000060051878a4 */ /* 0x000fe4000f8e023f */
[----:B------:R-:W-:Y:S01]  /*2f50*/  UIMAD UR23, UR5, 0x68, URZ ;  /* 0x00000068051778a4 */ /* 0x000fe2000f8e023f */
[----:B------:R2:W1:Y:S01]  /*2f60*/  LDSM.16.M88.4 R124, [R128+0x8800] ;  /* 0x00880000807c783b */ /* 0x0004620000000200 */
[----:B------:R-:W-:-:S02]  /*2f70*/  UIMAD UR22, UR5, 0x70, URZ ;  /* 0x00000070051678a4 */ /* 0x000fc4000f8e023f */
[----:B------:R-:W-:Y:S01]  /*2f80*/  UIMAD UR20, UR5, 0x78, URZ ;  /* 0x00000078051478a4 */ /* 0x000fe2000f8e023f */
[----:B------:R-:W1:Y:S01]  /*2f90*/  LDSM.16.M88.4 R128, [R128+0x8c00] ;  /* 0x008c00008080783b */ /* 0x000e620000000200 */
[----:B------:R-:W-:-:S03]  /*2fa0*/  ULDC.U8 UR9, c[0x0][0x388] ;  /* 0x0000e20000097ab9 */ /* 0x000fc60000000000 */
[----:B------:R2:W1:Y:S04]  /*2fb0*/  LDSM.16.M88.4 R132, [R149] ;  /* 0x000000009584783b */ /* 0x0004680000000200 */
[----:B------:R2:W1:Y:S04]  /*2fc0*/  LDSM.16.M88.4 R136, [R149+0x400] ;  /* 0x000400009588783b */ /* 0x0004680000000200 */
[----:B------:R2:W1:Y:S04]  /*2fd0*/  LDSM.16.M88.4 R140, [R149+0x800] ;  /* 0x00080000958c783b */ /* 0x0004680000000200 */
[----:B------:R2:W1:Y:S01]  /*2fe0*/  LDSM.16.M88.4 R144, [R149+0xc00] ;  /* 0x000c00009590783b */ /* 0x0004620000000200 */
[----:B------:R-:W-:Y:S01]  /*2ff0*/  USHF.L.U32 UR7, UR7, 0x5, URZ ;  /* 0x0000000507077899 */ /* 0x000fe2000800063f */
[----:B------:R-:W-:-:S02]  /*3000*/  SEL R148, R148, R161, !P0 ;  /* 0x000000a194947207 */ /* 0x000fc40004000000 */
[----:B------:R-:W-:Y:S01]  /*3010*/  SEL R3, R3, R155, !P0 ;  /* 0x0000009b03037207 */ /* 0x000fe20004000000 */
[----:B------:R-:W-:Y:S01]  /*3020*/  USHF.R.S32.HI UR8, URZ, 0x1f, UR7 ;  /* 0x0000001f3f087899 */ /* 0x000fe20008011407 */
[----:B------:R-:W-:Y:S02]  /*3030*/  LEA R148, R148, UR4, 0x1 ;  /* 0x0000000494947c11 */ /* 0x000fe4000f8e08ff */
[----:B------:R-:W-:Y:S02]  /*3040*/  LEA R3, R3, UR4, 0x1 ;  /* 0x0000000403037c11 */ /* 0x000fe4000f8e08ff */
[----:B---3--:R-:W-:Y:S02]  /*3050*/  R2UR UR12, R7 ;  /* 0x00000000070c72ca */ /* 0x008fe400000e0000 */
[----:B------:R-:W-:Y:S02]  /*3060*/  R2UR UR13, R6 ;  /* 0x00000000060d72ca */ /* 0x000fe400000e0000 */
[----:B----4-:R-:W-:Y:S01]  /*3070*/  IADD3 R244, P2, P1, R4, UR7, R14 ;  /* 0x0000000704f47c10 */ /* 0x010fe2000f95e00e */
[----:B------:R-:W-:-:S04]  /*3080*/  UIADD3 UR7, UR26, 0x80, URZ ;  /* 0x000000801a077890 */ /* 0x000fc8000fffe03f */
[----:B------:R-:W-:Y:S01]  /*3090*/  IMAD.WIDE.U32 R244, R244, -0x2daee0ad, RZ ;  /* 0xd2511f53f4f47825 */ /* 0x000fe200078e00ff */
[----:B------:R-:W-:Y:S01]  /*30a0*/  IADD3.X R247, R5, UR8, R0, P2, P1 ;  /* 0x0000000805f77c10 */ /* 0x000fe200097e2400 */
[----:B------:R-:W-:Y:S02]  /*30b0*/  UIMAD UR26, UR5, 0x50, URZ ;  /* 0x00000050051a78a4 */ /* 0x000fe4000f8e023f */
[----:B------:R-:W-:Y:S01]  /*30c0*/  UISETP.GE.AND UP0, UPT, UR7, UR6, UPT ;  /* 0x000000060700728c */ /* 0x000fe2000bf06270 */
[----:B-12---:R-:W-:-:S10]  /*30d0*/  ULDC UR8, c[0x0][0x2ec] ;  /* 0x0000bb0000087ab9 */ /* 0x006fd40000000800 */
.L_x_352:
        /* <DEDUP_REMOVED lines=238> */
[C---:B-----5:R-:W-:Y:S01]  /*3fc0*/  FMUL.FTZ R102, R241.reuse, 1.4426950216293334961 ;  /* 0x3fb8aa3bf1667820 */ /* 0x060fe20000410000 */
        /* <DEDUP_REMOVED lines=11> */
[----:B------:R-:W-:Y:S02]  /*4080*/  FSETP.NEU.FTZ.AND P0, PT, R239, -INF , PT ;  /* 0xff800000ef00780b */ /* 0x000fe40003f1d000 */
        /* <DEDUP_REMOVED lines=717> */
.L_x_350:
[----:B------:R-:W-:Y:S01]  /*6d60*/  FSETP.GE.FTZ.AND P1, PT, R193, RZ, PT ;  /* 0x000000ffc100720b */ /* 0x000fe20003f36000 */
[----:B------:R1:W-:Y:S01]  /*6d70*/  STS [R222+0x8000], R16 ;  /* 0x00800010de007388 */ /* 0x0003e20000000800 */
[----:B------:R-:W-:Y:S01]  /*6d80*/  FSETP.GE.FTZ.AND P3, PT, R199, RZ, PT ;  /* 0x000000ffc700720b */ /* 0x000fe20003f76000 */
[----:B------:R-:W-:Y:S01]  /*6d90*/  FADD.FTZ R22, -R105, R22 ;  /* 0x0000001669167221 */ /* 0x000fe20000010100 */
[----:B------:R-:W-:Y:S01]  /*6da0*/  FSETP.GE.FTZ.AND P2, PT, R197, RZ, PT ;  /* 0x000000ffc500720b */ /* 0x000fe20003f56000 */
[----:B------:R-:W-:Y:S01]  /*6db0*/  FMUL.FTZ R6, R212, R6 ;  /* 0x00000006d4067220 */ /* 0x000fe20000410000 */
[----:B------:R-:W-:Y:S01]  /*6dc0*/  FSETP.GE.FTZ.AND P6, PT, R169, RZ, PT ;  /* 0x000000ffa900720b */ /* 0x000fe20003fd6000 */
[----:B---3--:R-:W-:Y:S01]  /*6dd0*/  FMUL.FTZ R5, R210, R7 ;  /* 0x00000007d2057220 */ /* 0x008fe20000410000 */
        /* <DEDUP_REMOVED lines=18> */
[----:B-1----:R-:W-:Y:S01]  /*6f00*/  FADD.FTZ R16, -R105, R39 ;  /* 0x0000002769107221 */ /* 0x002fe20000010100 */
        /* <DEDUP_REMOVED lines=44> */
[----:B--2---:R-:W-:Y:S01]  /*71d0*/  FSEL R5, R9, R104, P3 ;  /* 0x0000006809057208 */ /* 0x004fe20001800000 */
        /* <DEDUP_REMOVED lines=15> */
[----:B-1----:R-:W-:Y:S01]  /*72d0*/  F2FP.F16.F32.PACK_AB R4, R5, R8 ;  /* 0x000000080504723e */ /* 0x002fe200000000ff */
        /* <DEDUP_REMOVED lines=254> */
.L_x_351:
[----:B------:R-:W-:Y:S01]  /*82c0*/  LDSM.16.M88.4 R16, [R150] ;  /* 0x000000009610783b */ /* 0x000fe20000000200 */
[----:B------:R-:W-:Y:S01]  /*82d0*/  IMAD.U32 R58, RZ, RZ, UR27 ;  /* 0x0000001bff3a7e24 */ /* 0x000fe2000f8e00ff */
[----:B------:R-:W-:Y:S01]  /*82e0*/  ULOP3.LUT UR5, UR11, 0x1, URZ, 0xc0, !UPT ;  /* 0x000000010b057892 */ /* 0x000fe2000f8ec03f */
[----:B------:R-:W-:Y:S01]  /*82f0*/  IMAD.U32 R57, RZ, RZ, UR26 ;  /* 0x0000001aff397e24 */ /* 0x000fe2000f8e00ff */
[----:B------:R-:W2:Y:S01]  /*8300*/  LDSM.16.MT88.4 R20, [R0+0x6000] ;  /* 0x006000000014783b */ /* 0x000ea20000004200 */
[----:B------:R-:W-:Y:S01]  /*8310*/  IMAD.U32 R56, RZ, RZ, UR25 ;  /* 0x00000019ff387e24 */ /* 0x000fe2000f8e00ff */
[----:B------:R-:W-:Y:S01]  /*8320*/  UISETP.NE.U32.AND UP1, UPT, UR5, 0x1, UPT ;  /* 0x000000010500788c */ /* 0x000fe2000bf25070 */
[----:B------:R-:W-:Y:S01]  /*8330*/  IMAD.U32 R55, RZ, RZ, UR24 ;  /* 0x00000018ff377e24 */ /* 0x000fe2000f8e00ff */
[----:B------:R-:W1:Y:S01]  /*8340*/  LDSM.16.M88.4 R12, [R150+0x2000] ;  /* 0x00200000960c783b */ /* 0x000e620000000200 */
        /* <DEDUP_REMOVED lines=299> */
.L_x_353:
        /* <DEDUP_REMOVED lines=19> */
.L_x_354:
        /* <DEDUP_REMOVED lines=40> */
.L_x_356:
[----:B------:R-:W-:Y:S05]  /*99b0*/  BSYNC B0 ;  /* 0x0000000000007941 */ /* 0x000fea0003800000 */
.L_x_355:
        /* <DEDUP_REMOVED lines=13> */
.L_x_358:
[----:B------:R-:W-:Y:S05]  /*9a90*/  BSYNC B0 ;  /* 0x0000000000007941 */ /* 0x000fea0003800000 */
.L_x_357:
        /* <DEDUP_REMOVED lines=27> */
.L_x_360:
[----:B------:R-:W-:Y:S05]  /*9c50*/  BSYNC B0 ;  /* 0x0000000000007941 */ /* 0x000fea0003800000 */
.L_x_359:
        /* <DEDUP_REMOVED lines=14> */
.L_x_333:
        /* <DEDUP_REMOVED lines=23> */
.L_x_362:
        /* <DEDUP_REMOVED lines=21> */
.L_x_363:
        /* <DEDUP_REMOVED lines=8> */
[----:B------:R-:W-:Y:S01]  /*a080*/  ULDC.64 UR12, c[0x0][0x468] ;  /* 0x00011a00000c7ab9 */ /* 0x000fe20000000a00 */
[----:B------:R-:W-:Y:S02]  /*a090*/  SHF.R.S32.HI R10, RZ, 0x1f, R238 ;  /* 0x0000001fff0a7819 */ /* 0x000fe400000114ee */
        /* <DEDUP_REMOVED lines=23> */
.L_x_365:
[----:B------:R-:W-:Y:S05]  /*a210*/  BSYNC B0 ;  /* 0x0000000000007941 */ /* 0x000fea0003800000 */
.L_x_364:
        /* <DEDUP_REMOVED lines=14> */
.L_x_367:
[----:B------:R-:W-:Y:S05]  /*a300*/  BSYNC B0 ;  /* 0x0000000000007941 */ /* 0x000fea0003800000 */
.L_x_366:
        /* <DEDUP_REMOVED lines=26> */
.L_x_369:
[----:B------:R-:W-:Y:S05]  /*a4b0*/  BSYNC B0 ;  /* 0x0000000000007941 */ /* 0x000fea0003800000 */
.L_x_368:
        /* <DEDUP_REMOVED lines=13> */
.L_x_361:
[----:B------:R-:W-:Y:S05]  /*a590*/  BSYNC B1 ;  /* 0x0000000000017941 */ /* 0x000fea0003800000 */
.L_x_328:
        /* <DEDUP_REMOVED lines=11> */
.L_x_370:
[----:B------:R-:W-:Y:S05]  /*a650*/  EXIT ;  /* 0x000000000000794d */ /* 0x000fea0003800000 */
.L_x_372:
        /* <DEDUP_REMOVED lines=10> */
.L_x_1338:


//--------------------- .text._ZN5flash44flash_bwd_dq_dk_dv_loop_seqk_parallel_kernelI23Flash_bwd_kernel_traitsILi32ELi128ELi128ELi8ELi4ELi4ELi4ELb1ELb0EN7cutlass6half_tE19Flash_kernel_traitsILi32ELi128ELi128ELi8ES3_EELb0ELb0ELb0ELb0ELb0ELb0ELb1EEEvNS_16Flash_bwd_paramsE --------------------------
	.section	.text._ZN5flash44flash_bwd_dq_dk_dv_loop_seqk_parallel_kernelI23Flash_bwd_kernel_traitsILi32ELi128ELi128ELi8ELi4ELi4ELi4ELb1ELb0EN7cutlass6half_tE19Flash_kernel_traitsILi32ELi128ELi128ELi8ES3_EELb0ELb0ELb0ELb0ELb0ELb0ELb1EEEvNS_16Flash_bwd_paramsE,"ax",@progbits
	.align	128
        .global         _ZN5flash44flash_bwd_dq_dk_dv_loop_seqk_parallel_kernelI23Flash_bwd_kernel_traitsILi32ELi128ELi128ELi8ELi4ELi4ELi4ELb1ELb0EN7cutlass6half_tE19Flash_kernel_traitsILi32ELi128ELi128ELi8ES3_EELb0ELb0ELb0ELb0ELb0ELb0ELb1EEEvNS_16Flash_bwd_paramsE
        .type           _ZN5flash44flash_bwd_dq_dk_dv_loop_seqk_parallel_kernelI23Flash_bwd_kernel_traitsILi32ELi128ELi128ELi8ELi4ELi4ELi4ELb1ELb0EN7cutlass6half_tE19Flash_kernel_traitsILi32ELi128ELi128ELi8ES3_EELb0ELb0ELb0ELb0ELb0ELb0ELb1EEEvNS_16Flash_bwd_paramsE,@function
        .size           _ZN5flash44flash_bwd_dq_dk_dv_loop_seqk_parallel_kernelI23Flash_bwd_kernel_traitsILi32ELi128ELi128ELi8ELi4ELi4ELi4ELb1ELb0EN7cutlass6half_tE19Flash_kernel_traitsILi32ELi128ELi128ELi8ES3_EELb0ELb0ELb0ELb0ELb0ELb0ELb1EEEvNS_16Flash_bwd_paramsE,(.L_x_1339 - _ZN5flash44flash_bwd_dq_dk_dv_loop_seqk_parallel_kernelI23Flash_bwd_kernel_traitsILi32ELi128ELi128ELi8ELi4ELi4ELi4ELb1ELb0EN7cutlass6half_tE19Flash_kernel_traitsILi32ELi128ELi128ELi8ES3_EELb0ELb0ELb0ELb0ELb0ELb0ELb1EEEvNS_16Flash_bwd_paramsE)
        .other          _ZN5flash44flash_bwd_dq_dk_dv_loop_seqk_parallel_kernelI23Flash_bwd_kernel_traitsILi32ELi128ELi128ELi8ELi4ELi4ELi4ELb1ELb0EN7cutlass6half_tE19Flash_kernel_traitsILi32ELi128ELi128ELi8ES3_EELb0ELb0ELb0ELb0ELb0ELb0ELb1EEEvNS_16Flash_bwd_paramsE,@"STO_CUDA_ENTRY STV_DEFAULT"
_ZN5flash44flash_bwd_dq_dk_dv_loop_seqk_parallel_kernelI23Flash_bwd_kernel_traitsILi32ELi128ELi128ELi8ELi4ELi4ELi4ELb1ELb0EN7cutlass6half_tE19Flash_kernel_traitsILi32ELi128ELi128ELi8ES3_EELb0ELb0ELb0ELb0ELb0ELb0ELb1EEEvNS_16Flash_bwd_paramsE:
.text._ZN5flash44flash_bwd_dq_dk_dv_loop_seqk_parallel_kernelI23Flash_bwd_kernel_traitsILi32ELi128ELi128ELi8ELi4ELi4ELi4ELb1ELb0EN7cutlass6half_tE19Flash_kernel_traitsILi32ELi128ELi128ELi8ES3_EELb0ELb0ELb0ELb0ELb0ELb0ELb1EEEvNS_16Flash_bwd_paramsE:
        /* <DEDUP_REMOVED lines=23> */
[----:B---3--:R-:W-:-:S03]  /*0170*/  USHF.R.S32.HI UR5, URZ, 0x1f, UR56 ;  /* 0x0000001f3f057899 */ /* 0x008fc60008011438 */
        /* <DEDUP_REMOVED lines=39> */
[----:B------:R-:W-:Y:S01]  /*03f0*/  SHF.R.U32.HI R7, RZ, 0x3, R2 ;  /* 0x00000003ff077819 */ /* 0x000fe20000011602 */
[----:B------:R-:W-:Y:S01]  /*0400*/  STL [R1+0x38], R22 ;  /* 0x0000381601007387 */ /* 0x000fe20000100800 */
[----:B------:R-:W-:Y:S01]  /*0410*/  LOP3.LUT R6, R2, 0x18, R22, 0xf8, !PT ;  /* 0x0000001802067812 */ /* 0x000fe200078ef816 */
[----:B------:R-:W-:Y:S01]  /*0420*/  IMAD.IADD R2, R20, 0x1, -R3 ;  /* 0x0000000114027824 */ /* 0x000fe200078e0a03 */
[----:B------:R-:W-:Y:S01]  /*0430*/  LOP3.LUT R5, R12, 0x3fffffe, RZ, 0xc0, !PT ;  /* 0x03fffffe0c057812 */ /* 0x000fe200078ec0ff */
[----:B------:R-:W-:Y:S01]  /*0440*/  IMAD.SHL.U32 R20, R20, 0x2, RZ ;  /* 0x0000000214147824 */ /* 0x000fe200078e00ff */
[----:B------:R-:W-:Y:S02]  /*0450*/  SHF.R.S32.HI R10, RZ, 0x7, R10 ;  /* 0x00000007ff0a7819 */ /* 0x000fe4000001140a */
[----:B------:R-:W-:-:S02]  /*0460*/  SHF.R.S32.HI R11, RZ, 0x1f, R2 ;  /* 0x0000001fff0b7819 */ /* 0x000fc40000011402 */
[----:B------:R-:W-:Y:S01]  /*0470*/  LOP3.LUT R9, R6, R7, RZ, 0x3c, !PT ;  /* 0x0000000706097212 */ /* 0x000fe200078e3cff */
[----:B------:R-:W-:Y:S01]  /*0480*/  IMAD.IADD R7, R4, 0x1, -R5 ;  /* 0x0000000104077824 */ /* 0x000fe200078e0a05 */
[-C--:B------:R-:W-:Y:S01]  /*0490*/  LEA.HI R3, R2, R2.reuse, RZ, 0x1 ;  /* 0x0000000202037211 */ /* 0x080fe200078f08ff */
[----:B------:R-:W-:Y:S01]  /*04a0*/  IMAD R6, R10, 0x8, R16 ;  /* 0x000000080a067824 */ /* 0x000fe200078e0210 */
[----:B------:R-:W-:Y:S01]  /*04b0*/  LEA.HI R11, R11, R2, RZ, 0x3 ;  /* 0x000000020b0b7211 */ /* 0x000fe200078f18ff */
[----:B------:R-:W-:Y:S01]  /*04c0*/  IMAD.SHL.U32 R4, R4, 0x40, RZ ;  /* 0x0000004004047824 */ /* 0x000fe200078e00ff */
[----:B------:R-:W-:Y:S01]  /*04d0*/  SHF.R.S32.HI R5, RZ, 0x1, R3 ;  /* 0x00000001ff057819 */ /* 0x000fe20000011403 */
[----:B------:R-:W-:Y:S01]  /*04e0*/  IMAD R18, R6, 0x8, R7 ;  /* 0x0000000806127824 */ /* 0x000fe200078e0207 */
[----:B------:R-:W-:Y:S01]  /*04f0*/  SHF.R.S32.HI R8, RZ, 0x1f, R3 ;  /* 0x0000001fff087819 */ /* 0x000fe20000011403 */
[----:B------:R-:W-:Y:S01]  /*0500*/  IMAD.U32 R6, R14, 0x20, R9 ;  /* 0x000000200e067824 */ /* 0x000fe200078e0009 */
[----:B------:R-:W-:-:S02]  /*0510*/  LOP3.LUT R7, R3, 0x7fffffe, RZ, 0xc0, !PT ;  /* 0x07fffffe03077812 */ /* 0x000fc400078ec0ff */
[----:B------:R-:W-:Y:S02]  /*0520*/  LOP3.LUT R3, R11, 0xfffffff8, RZ, 0xc0, !PT ;  /* 0xfffffff80b037812 */ /* 0x000fe400078ec0ff */
[----:B------:R-:W-:Y:S01]  /*0530*/  LEA.HI R9, R0, R0, RZ, 0x1 ;  /* 0x0000000000097211 */ /* 0x000fe200078f08ff */
[----:B------:R-:W-:Y:S01]  /*0540*/  IMAD.IADD R17, R2, 0x1, -R7 ;  /* 0x0000000102117824 */ /* 0x000fe200078e0a07 */
[----:B------:R-:W-:Y:S01]  /*0550*/  LEA.HI R8, R8, R5, RZ, 0x2 ;  /* 0x0000000508087211 */ /* 0x000fe200078f10ff */
[----:B------:R-:W-:Y:S01]  /*0560*/  IMAD.IADD R15, R2, 0x1, -R3 ;  /* 0x00000001020f7824 */ /* 0x000fe200078e0a03 */
[----:B------:R-:W-:Y:S01]  /*0570*/  LOP3.LUT R3, R9, 0x3fffffe, RZ, 0xc0, !PT ;  /* 0x03fffffe09037812 */ /* 0x000fe200078ec0ff */
[----:B------:R1:W-:Y:S01]  /*0580*/  STL [R1+0x60], R6 ;  /* 0x0000600601007387 */ /* 0x0003e20000100800 */
[----:B------:R-:W-:Y:S01]  /*0590*/  SHF.R.S32.HI R2, RZ, 0x1, R12 ;  /* 0x00000001ff027819 */ /* 0x000fe2000001140c */
[----:B------:R-:W-:Y:S01]  /*05a0*/  IMAD.SHL.U32 R7, R13, 0x2, RZ ;  /* 0x000000020d077824 */ /* 0x000fe200078e00ff */
[----:B------:R-:W-:Y:S01]  /*05b0*/  LOP3.LUT R8, R8, 0xfffffffc, RZ, 0xc0, !PT ;  /* 0xfffffffc08087812 */ /* 0x000fe200078ec0ff */
[C---:B------:R-:W-:Y:S01]  /*05c0*/  IMAD.IADD R12, R0.reuse, 0x1, -R3 ;  /* 0x00000001000c7824 */ /* 0x040fe200078e0a03 */
[C---:B------:R-:W-:Y:S01]  /*05d0*/  LOP3.LUT P4, RZ, R0.reuse, 0x4, RZ, 0xc0, !PT ;  /* 0x0000000400ff7812 */ /* 0x040fe2000788c0ff */
[----:B------:R-:W-:Y:S01]  /*05e0*/  IMAD.SHL.U32 R3, R0, 0x40, RZ ;  /* 0x0000004000037824 */ /* 0x000fe200078e00ff */
[----:B------:R-:W-:Y:S01]  /*05f0*/  LOP3.LUT P0, RZ, R2, 0x2, RZ, 0xc0, !PT ;  /* 0x0000000202ff7812 */ /* 0x000fe2000780c0ff */
[----:B------:R-:W-:Y:S01]  /*0600*/  IMAD.IADD R14, R5, 0x1, -R8 ;  /* 0x00000001050e7824 */ /* 0x000fe200078e0a08 */
[----:B------:R-:W-:Y:S01]  /*0610*/  LOP3.LUT R8, R4, 0x1c0, RZ, 0xc0, !PT ;  /* 0x000001c004087812 */ /* 0x000fe200078ec0ff */
[----:B------:R-:W-:Y:S01]  /*0620*/  IMAD R13, R10, 0x2000, R7 ;  /* 0x000020000a0d7824 */ /* 0x000fe200078e0207 */
[----:B------:R-:W-:-:S02]  /*0630*/  LOP3.LUT R3, R3, 0x1c0, RZ, 0xc0, !PT ;  /* 0x000001c003037812 */ /* 0x000fc400078ec0ff */
[----:B------:R-:W-:Y:S02]  /*0640*/  SHF.R.S32.HI R4, RZ, 0x3, R11 ;  /* 0x00000003ff047819 */ /* 0x000fe4000001140b */
[----:B------:R-:W-:Y:S02]  /*0650*/  LEA.HI R3, R3, R3, RZ, 0x1d ;  /* 0x0000000303037211 */ /* 0x000fe400078fe8ff */
[C---:B------:R-:W-:Y:S01]  /*0660*/  SEL R239, R155.reuse, 0xffffffe0, !P5 ;  /* 0xffffffe09bef7807 */ /* 0x040fe20006800000 */
[----:B------:R-:W-:Y:S01]  /*0670*/  IMAD R17, R4, 0x8, R17 ;  /* 0x0000000804117824 */ /* 0x000fe200078e0211 */
[----:B------:R-:W-:Y:S02]  /*0680*/  SEL R150, R155, 0xffffffe0, !P0 ;  /* 0xffffffe09b967807 */ /* 0x000fe40004000000 */
[----:B-1----:R-:W-:Y:S01]  /*0690*/  LOP3.LUT R6, R0, 0x1, RZ, 0xc0, !PT ;  /* 0x0000000100067812 */ /* 0x002fe200078ec0ff */
[----:B------:R-:W-:-:S03]  /*06a0*/  IMAD.SHL.U32 R0, R161, 0x10, RZ ;  /* 0x00000010a1007824 */ /* 0x000fc600078e00ff */
[----:B------:R-:W-:Y:S01]  /*06b0*/  ISETP.NE.U32.AND P6, PT, R6, 0x1, PT ;  /* 0x000000010600780c */ /* 0x000fe20003fc5070 */
[----:B------:R-:W-:Y:S01]  /*06c0*/  IMAD.SHL.U32 R6, R2, 0x40, RZ ;  /* 0x0000004002067824 */ /* 0x000fe200078e00ff */
[----:B------:R-:W-:Y:S01]  /*06d0*/  LEA.HI.SX32 R11, R19, R0, 0x1e ;  /* 0x00000000130b7211 */ /* 0x000fe200078ff2ff */
[----:B------:R-:W-:Y:S01]  /*06e0*/  IMAD.SHL.U32 R2, R161, 0x400, RZ ;  /* 0x00000400a1027824 */ /* 0x000fe200078e00ff */
[----:B------:R-:W-:Y:S02]  /*06f0*/  LOP3.LUT R5, R8, 0x30, R0, 0xf8, !PT ;  /* 0x0000003008057812 */ /* 0x000fe400078ef800 */
[----:B------:R-:W-:Y:S01]  /*0700*/  LOP3.LUT R0, R6, 0xc0, RZ, 0xc0, !PT ;  /* 0x000000c006007812 */ /* 0x000fe200078ec0ff */
[----:B------:R1:W-:Y:S01]  /*0710*/  STL [R1+0x68], R11 ;  /* 0x0000680b01007387 */ /* 0x0003e20000100800 */
[----:B------:R-:W-:Y:S01]  /*0720*/  IADD3 R13, R3, R13, R2 ;  /* 0x0000000d030d7210 */ /* 0x000fe20007ffe002 */
[----:B------:R-:W-:Y:S01]  /*0730*/  IMAD.SHL.U32 R6, R16, 0x8, RZ ;  /* 0x0000000810067824 */ /* 0x000fe200078e00ff */
[----:B------:R-:W-:-:S02]  /*0740*/  LOP3.LUT R3, R0, 0x8, R21, 0xf8, !PT ;  /* 0x0000000800037812 */ /* 0x000fc400078ef815 */
[----:B------:R-:W-:Y:S01]  /*0750*/  SHF.R.U32.HI R149, RZ, 0x3, R0 ;  /* 0x00000003ff957819 */ /* 0x000fe20000011600 */
[----:B------:R-:W-:Y:S01]  /*0760*/  IMAD R0, R161, 0x200, R7 ;  /* 0x00000200a1007824 */ /* 0x000fe200078e0207 */
[----:B------:R-:W-:Y:S02]  /*0770*/  LOP3.LUT R5, R5, 0x8, R21, 0xf8, !PT ;  /* 0x0000000805057812 */ /* 0x000fe400078ef815 */
[----:B------:R-:W-:Y:S01]  /*0780*/  LOP3.LUT R149, R3, R149, RZ, 0x3c, !PT ;  /* 0x0000009503957212 */ /* 0x000fe200078e3cff */
[----:B------:R-:W-:Y:S01]  /*0790*/  IMAD R12, R12, 0x20, R0 ;  /* 0x000000200c0c7824 */ /* 0x000fe200078e0200 */
[----:B------:R-:W-:Y:S01]  /*07a0*/  R2P PR, R15, 0x6 ;  /* 0x000000060f007804 */ /* 0x000fe20000000000 */
[----:B------:R-:W-:Y:S01]  /*07b0*/  IMAD.SHL.U32 R0, R10, 0x8, RZ ;  /* 0x000000080a007824 */ /* 0x000fe200078e00ff */
[----:B------:R-:W-:Y:S01]  /*07c0*/  LOP3.LUT R6, R6, 0x8, RZ, 0xc0, !PT ;  /* 0x0000000806067812 */ /* 0x000fe200078ec0ff */
[----:B------:R-:W-:Y:S01]  /*07d0*/  IMAD.U32 R149, R18, 0x20, R149 ;  /* 0x0000002012957824 */ /* 0x000fe200078e0095 */
[----:B------:R-:W-:-:S02]  /*07e0*/  LEA R242, R13, UR4, 0x1 ;  /* 0x000000040df27c11 */ /* 0x000fc4000f8e08ff */
[----:B------:R-:W-:Y:S02]  /*07f0*/  LOP3.LUT R7, R0, 0x8, RZ, 0xc0, !PT ;  /* 0x0000000800077812 */ /* 0x000fe400078ec0ff */
[----:B------:R-:W-:Y:S01]  /*0800*/  SHF.R.S32.HI R0, RZ, 0x1, R9 ;  /* 0x00000001ff007819 */ /* 0x000fe20000011409 */
[----:B------:R-:W-:Y:S01]  /*0810*/  IMAD.SHL.U32 R9, R16, 0x10, RZ ;  /* 0x0000001010097824 */ /* 0x000fe200078e00ff */
[----:B------:R-:W-:Y:S01]  /*0820*/  SEL R238, R238, 0x10, !P6 ;  /* 0x00000010eeee7807 */ /* 0x000fe20007000000 */
[----:B------:R-:W-:Y:S01]  /*0830*/  VIADD R237, R242, 0x40 ;  /* 0x00000040f2ed7836 */ /* 0x000fe20000000000 */
[C---:B------:R-:W-:Y:S01]  /*0840*/  LOP3.LUT P3, RZ, R0.reuse, 0x2, RZ, 0xc0, !PT ;  /* 0x0000000200ff7812 */ /* 0x040fe2000786c0ff */
[----:B------:R-:W-:Y:S01]  /*0850*/  IMAD.SHL.U32 R0, R0, 0x40, RZ ;  /* 0x0000004000007824 */ /* 0x000fe200078e00ff */
[----:B------:R-:W-:Y:S01]  /*0860*/  LOP3.LUT R9, R7, 0x10, R9, 0xf8, !PT ;  /* 0x0000001007097812 */ /* 0x000fe200078ef809 */
[----:B-1----:R-:W-:Y:S01]  /*0870*/  IMAD R11, R4, 0x200, R2 ;  /* 0x00000200040b7824 */ /* 0x002fe200078e0202 */
[----:B------:R-:W-:Y:S01]  /*0880*/  SHF.R.U32.HI R2, RZ, 0x3, R8 ;  /* 0x00000003ff027819 */ /* 0x000fe20000011608 */
[----:B------:R-:W-:Y:S01]  /*0890*/  IMAD.SHL.U32 R4, R15, 0x40, RZ ;  /* 0x000000400f047824 */ /* 0x000fe200078e00ff */
[----:B------:R-:W-:Y:S01]  /*08a0*/  LOP3.LUT R0, R0, 0xc0, RZ, 0xc0, !PT ;  /* 0x000000c000007812 */ /* 0x000fe200078ec0ff */
[C---:B------:R-:W-:Y:S01]  /*08b0*/  @P4 VIADD R237, R242.reuse, 0xffffffc0 ;  /* 0xffffffc0f2ed4836 */ /* 0x040fe20000000000 */
[----:B------:R-:W-:Y:S01]  /*08c0*/  LOP3.LUT R3, R5, R2, RZ, 0x3c, !PT ;  /* 0x0000000205037212 */ /* 0x000fe200078e3cff */
[----:B------:R-:W-:Y:S01]  /*08d0*/  IMAD.IADD R243, R242, 0x1, R238 ;  /* 0x00000001f2f37824 */ /* 0x000fe200078e02ee */
[----:B------:R-:W-:Y:S01]  /*08e0*/  LOP3.LUT R2, R20, 0x6, RZ, 0xc0, !PT ;  /* 0x0000000614027812 */ /* 0x000fe200078ec0ff */
[----:B------:R-:W-:Y:S01]  /*08f0*/  IMAD.IADD R238, R238, 0x1, R237 ;  /* 0x00000001eeee7824 */ /* 0x000fe200078e02ed */
[----:B------:R-:W-:Y:S01]  /*0900*/  LOP3.LUT R4, R4, 0x1c0, RZ, 0xc0, !PT ;  /* 0x000001c004047812 */ /* 0x000fe200078ec0ff */
[----:B------:R-:W-:Y:S01]  /*0910*/  IMAD R3, R16, 0x200, R3 ;  /* 0x0000020010037824 */ /* 0x000fe200078e0203 */
[----:B------:R-:W-:Y:S01]  /*0920*/  SHF.R.U32.HI R8, RZ, 0x3, R0 ;  /* 0x00000003ff087819 */ /* 0x000fe20000011600 */
[----:B------:R-:W-:Y:S01]  /*0930*/  IMAD R2, R10, 0x40, R2 ;  /* 0x000000400a027824 */ /* 0x000fe200078e0202 */
[----:B------:R-:W-:Y:S01]  /*0940*/  SHF.R.U32.HI R151, RZ, 0x3, R4 ;  /* 0x00000003ff977819 */ /* 0x000fe20000011604 */
[----:B------:R-:W-:Y:S01]  /*0950*/  IMAD.IADD R244, R242, 0x1, R239 ;  /* 0x00000001f2f47824 */ /* 0x000fe200078e02ef */
[----:B------:R-:W-:Y:S01]  /*0960*/  LOP3.LUT R8, R8, R0, R7, 0x1e, !PT ;  /* 0x0000000008087212 */ /* 0x000fe200078e1e07 */
[----:B------:R-:W-:Y:S01]  /*0970*/  IMAD.SHL.U32 R0, R17, 0x20, RZ ;  /* 0x0000002011007824 */ /* 0x000fe200078e00ff */
[----:B------:R1:W-:Y:S01]  /*0980*/  STL [R1+0x64], R2 ;  /* 0x0000640201007387 */ /* 0x0003e20000100800 */
[----:B------:R-:W-:Y:S01]  /*0990*/  LOP3.LUT R151, R151, R4, R6, 0x1e, !PT ;  /* 0x0000000497977212 */ /* 0x000fe200078e1e06 */
[----:B------:R-:W-:Y:S01]  /*09a0*/  IMAD.U32 R4, RZ, RZ, UR5 ;  /* 0x00000005ff047e24 */ /* 0x000fe2000f8e00ff */
[----:B------:R-:W-:Y:S01]  /*09b0*/  USHF.R.S32.HI UR5, URZ, 0x1f, UR47 ;  /* 0x0000001f3f057899 */ /* 0x000fe2000801142f */
[----:B------:R-:W-:Y:S01]  /*09c0*/  IMAD.U32 R4, RZ, RZ, UR6 ;  /* 0x00000006ff047e24 */ /* 0x000fe2000f8e00ff */
[----:B------:R-:W-:Y:S01]  /*09d0*/  USHF.R.S32.HI UR6, URZ, 0x1f, UR56 ;  /* 0x0000001f3f067899 */ /* 0x000fe20008011438 */
[----:B------:R-:W-:Y:S01]  /*09e0*/  IMAD R161, R161, 0x200, R0 ;  /* 0x00000200a1a17824 */ /* 0x000fe200078e0200 */
[----:B------:R-:W-:Y:S01]  /*09f0*/  SEL R152, R152, 0xffffffc0, !P2 ;  /* 0xffffffc098987807 */ /* 0x000fe20005000000 */
[----:B------:R-:W-:Y:S01]  /*0a00*/  IMAD.IADD R8, R8, 0x1, R12 ;  /* 0x0000000108087824 */ /* 0x000fe200078e020c */
[----:B------:R-:W-:Y:S01]  /*0a10*/  LEA R149, R149, UR4, 0x1 ;  /* 0x0000000495957c11 */ /* 0x000fe2000f8e08ff */
[----:B------:R-:W-:Y:S01]  /*0a20*/  IMAD.U32 R4, RZ, RZ, UR5 ;  /* 0x00000005ff047e24 */ /* 0x000fe2000f8e00ff */
[----:B------:R-:W-:Y:S01]  /*0a30*/  LOP3.LUT P0, RZ, R14, 0x2, RZ, 0xc0, !PT ;  /* 0x000000020eff7812 */ /* 0x000fe2000780c0ff */
[----:B------:R-:W-:-:S02]  /*0a40*/  IMAD.IADD R151, R11, 0x1, R151 ;  /* 0x000000010b977824 */ /* 0x000fc400078e0297 */
[----:B------:R-:W-:Y:S01]  /*0a50*/  IMAD.IADD R241, R243, 0x1, R239 ;  /* 0x00000001f3f17824 */ /* 0x000fe200078e02ef */
[----:B------:R-:W-:Y:S01]  /*0a60*/  SEL R155, R155, 0xffffffe0, !P0 ;  /* 0xffffffe09b9b7807 */ /* 0x000fe20004000000 */
[C---:B------:R-:W-:Y:S02]  /*0a70*/  IMAD.IADD R240, R239.reuse, 0x1, R237 ;  /* 0x00000001eff07824 */ /* 0x040fe400078e02ed */
[----:B------:R-:W-:Y:S02]  /*0a80*/  IMAD.IADD R150, R150, 0x1, R149 ;  /* 0x0000000196967824 */ /* 0x000fe400078e0295 */
[----:B------:R-:W-:Y:S02]  /*0a90*/  IMAD.IADD R239, R239, 0x1, R238 ;  /* 0x00000001efef7824 */ /* 0x000fe400078e02ee */
[----:B-1----:R-:W-:-:S05]  /*0aa0*/  IMAD.SHL.U32 R2, R14, 0x40, RZ ;  /* 0x000000400e027824 */ /* 0x002fca00078e00ff */
[----:B------:R-:W-:-:S04]  /*0ab0*/  LOP3.LUT R2, R2, 0xc0, RZ, 0xc0, !PT ;  /* 0x000000c002027812 */ /* 0x000fc800078ec0ff */
[----:B------:R-:W-:-:S04]  /*0ac0*/  SHF.R.U32.HI R5, RZ, 0x3, R2 ;  /* 0x00000003ff057819 */ /* 0x000fc80000011602 */
[C---:B------:R-:W-:Y:S02]  /*0ad0*/  LOP3.LUT R6, R5.reuse, R2, R6, 0x1e, !PT ;  /* 0x0000000205067212 */ /* 0x040fe400078e1e06 */
[----:B------:R-:W-:-:S03]  /*0ae0*/  LOP3.LUT R2, R5, R9, R2, 0x1e, !PT ;  /* 0x0000000905027212 */ /* 0x000fc600078e1e02 */
[----:B------:R-:W-:Y:S02]  /*0af0*/  IMAD.IADD R161, R161, 0x1, R6 ;  /* 0x00000001a1a17824 */ /* 0x000fe400078e0206 */
[----:B------:R-:W-:Y:S02]  /*0b00*/  IMAD.IADD R156, R0, 0x1, R2 ;  /* 0x00000001009c7824 */ /* 0x000fe400078e0202 */
[----:B------:R-:W-:Y:S01]  /*0b10*/  IMAD.U32 R0, RZ, RZ, UR6 ;  /* 0x00000006ff007e24 */ /* 0x000fe2000f8e00ff */
[----:B------:R-:W-:Y:S01]  /*0b20*/  UIADD3 UR6, UR4, 0x6000, URZ ;  /* 0x0000600004067890 */ /* 0x000fe2000fffe03f */
[----:B------:R-:W-:Y:S01]  /*0b30*/  IMAD.U32 R2, RZ, RZ, UR5 ;  /* 0x00000005ff027e24 */ /* 0x000fe2000f8e00ff */
[----:B------:R-:W-:Y:S01]  /*0b40*/  UIADD3 UR5, UR4, 0x8000, URZ ;  /* 0x0000800004057890 */ /* 0x000fe2000fffe03f */
[----:B------:R-:W-:-:S03]  /*0b50*/  LEA R2, R3, UR4, 0x1 ;  /* 0x0000000403027c11 */ /* 0x000fc6000f8e08ff */
        /* <DEDUP_REMOVED lines=13> */
.L_x_417:
        /* <DEDUP_REMOVED lines=31> */
[----:B--2---:R-:W2:Y:S01]  /*0e20*/  @P1 LDG.E R8, desc[UR10][R6.64] ;  /* 0x0000000a06081981 */ /* 0x004ea2000c1e1900 */
        /* <DEDUP_REMOVED lines=8> */
[----:B------:R1:W5:Y:S02]  /*0eb0*/  @P3 LDG.E R0, desc[UR10][R4.64+0x4] ;  /* 0x0000040a04003981 */ /* 0x000364000c1e1900 */
        /* <DEDUP_REMOVED lines=26> */
.L_x_373:
        /* <DEDUP_REMOVED lines=55> */
[----:B------:R-:W-:Y:S02]  /*13d0*/  UIADD3 UR21, UR15, UR5, URZ ;  /* 0x000000050f157290 */ /* 0x000fe4000fffe03f */
[----:B------:R-:W-:Y:S01]  /*13e0*/  UIMAD UR16, UR9, UR7, URZ ;  /* 0x00000007091072a4 */ /* 0x000fe2000f8e023f */
[----:B-1----:R-:W-:Y:S01]  /*13f0*/  IMAD.MOV R0, RZ, RZ, -R5 ;  /* 0x000000ffff007224 */ /* 0x002fe200078e0a05 */
[----:B------:R-:W-:Y:S01]  /*1400*/  USEL UR55, UR14, UR12, !UP1 ;  /* 0x0000000c0e377287 */ /* 0x000fe2000c800000 */
[----:B------:R-:W-:Y:S01]  /*1410*/  IMAD.MOV.U32 R4, RZ, RZ, RZ ;  /* 0x000000ffff047224 */ /* 0x000fe200078e00ff */
[----:B------:R-:W-:Y:S01]  /*1420*/  @UP3 UIMAD UR5, UR47, UR41, URZ ;  /* 0x000000292f0532a4 */ /* 0x000fe2000f8e023f */
[----:B------:R-:W-:Y:S01]  /*1430*/  IMAD R0, R0, R6, RZ ;  /* 0x0000000600007224 */ /* 0x000fe200078e02ff */
[----:B------:R-:W-:-:S02]  /*1440*/  ULOP3.LUT UR12, UR46, 0xffffff80, URZ, 0xc0, !UPT ;  /* 0xffffff802e0c7892 */ /* 0x000fc4000f8ec03f */
[----:B------:R-:W-:Y:S01]  /*1450*/  UISETP.NE.AND UP0, UPT, UR35, -0x1, UPT ;  /* 0xffffffff2300788c */ /* 0x000fe2000bf05270 */
[----:B------:R-:W-:Y:S01]  /*1460*/  IMAD.HI.U32 R0, R5, R0, R4 ;  /* 0x0000000005007227 */ /* 0x000fe200078e0004 */
[----:B------:R-:W-:Y:S02]  /*1470*/  USHF.L.U64.HI UR18, UR47, 0x7, UR57 ;  /* 0x000000072f127899 */ /* 0x000fe40008010239 */
[----:B------:R-:W-:Y:S02]  /*1480*/  @UP1 UIADD3 UR21, UR13, UR16, URZ ;  /* 0x000000100d151290 */ /* 0x000fe4000fffe03f */
[----:B------:R-:W-:Y:S01]  /*1490*/  @UP3 USEL UR5, UR5, UR7, !UP1 ;  /* 0x0000000705053287 */ /* 0x000fe2000c800000 */
[----:B------:R-:W-:Y:S01]  /*14a0*/  IMAD.HI.U32 R0, R0, R3, RZ ;  /* 0x0000000300007227 */ /* 0x000fe200078e00ff */
[----:B------:R-:W-:Y:S01]  /*14b0*/  UIADD3 UR16, UR12, -0x80, URZ ;  /* 0xffffff800c107890 */ /* 0x000fe2000fffe03f */
[----:B------:R-:W-:Y:S01]  /*14c0*/  @UP3 ULDC UR13, c[0x0][0x2e4] ;  /* 0x0000b900000d3ab9 */ /* 0x000fe20000000800 */
[----:B------:R-:W-:-:S02]  /*14d0*/  USEL UR40, UR18, URZ, UP2 ;  /* 0x0000003f12287287 */ /* 0x000fc40009000000 */
[----:B------:R-:W-:Y:S01]  /*14e0*/  IADD3 R4, -R0, RZ, RZ ;  /* 0x000000ff00047210 */ /* 0x000fe20007ffe1ff */
[----:B------:R-:W-:Y:S02]  /*14f0*/  @!UP3 UIMAD UR12, UR47, UR61, UR56 ;  /* 0x0000003d2f0cb2a4 */ /* 0x000fe4000f8e0238 */
[----:B------:R-:W-:Y:S02]  /*1500*/  @UP3 UIMAD UR18, UR56, UR13, UR5 ;  /* 0x0000000d381232a4 */ /* 0x000fe4000f8e0205 */
[C---:B------:R-:W-:Y:S01]  /*1510*/  IMAD R3, R6.reuse, R4, R3 ;  /* 0x0000000406037224 */ /* 0x040fe200078e0203 */
[----:B------:R-:W-:Y:S02]  /*1520*/  USHF.R.S32.HI UR19, URZ, 0x1f, UR16 ;  /* 0x0000001f3f137899 */ /* 0x000fe40008011410 */
[----:B------:R-:W-:Y:S02]  /*1530*/  UIADD3 UR5, UP2, UR16, UR33, URZ ;  /* 0x0000002110057290 */ /* 0x000fe4000ff5e03f */
[----:B------:R-:W-:Y:S01]  /*1540*/  ISETP.GT.U32.AND P1, PT, R6, R3, PT ;  /* 0x000000030600720c */ /* 0x000fe20003f24070 */
[----:B------:R-:W-:Y:S01]  /*1550*/  @!UP3 UIMAD UR18, UR12, UR41, URZ ;  /* 0x000000290c12b2a4 */ /* 0x000fe2000f8e023f */
[----:B------:R-:W-:Y:S01]  /*1560*/  ULDC.U8 UR24, c[0x0][0x480] ;  /* 0x0001200000187ab9 */ /* 0x000fe20000000000 */
[----:B------:R-:W-:-:S02]  /*1570*/  UIADD3.X UR12, UR19, UR40, URZ, UP2, !UPT ;  /* 0x00000028130c7290 */ /* 0x000fc400097fe43f */
[----:B------:R-:W-:Y:S02]  /*1580*/  UIMAD UR9, UR9, UR5, URZ ;  /* 0x00000005090972a4 */ /* 0x000fe4000f8e023f */
[----:B------:R-:W-:Y:S02]  /*1590*/  @UP0 UIADD3 UR20, UR32, UR35, URZ ;  /* 0x0000002320140290 */ /* 0x000fe4000fffe03f */
[----:B------:R-:W-:Y:S02]  /*15a0*/  @UP0 UIADD3 UR29, UR32, UR35, URZ ;  /* 0x00000023201d0290 */ /* 0x000fe4000fffe03f */
[----:B------:R-:W-:Y:S02]  /*15b0*/  UIMAD UR51, UR56, UR25, URZ ;  /* 0x00000019383372a4 */ /* 0x000fe4000f8e023f */
[----:B------:R-:W-:Y:S01]  /*15c0*/  @!P1 IMAD.IADD R3, R3, 0x1, -R6 ;  /* 0x0000000103039824 */ /* 0x000fe200078e0a06 */
[----:B------:R-:W-:Y:S01]  /*15d0*/  UISETP.NE.AND UP4, UPT, UR24, URZ, UPT ;  /* 0x0000003f1800728c */ /* 0x000fe2000bf85270 */
[----:B------:R-:W-:Y:S01]  /*15e0*/  @!P1 VIADD R0, R0, 0x1 ;  /* 0x0000000100009836 */ /* 0x000fe20000000000 */
[----:B------:R-:W-:Y:S01]  /*15f0*/  PLOP3.LUT P1, PT, PT, PT, UP0, 0x80, 0x0 ;  /* 0x000000000000781c */ /* 0x000fe20003f2f008 */
[----:B------:R-:W-:Y:S01]  /*1600*/  @UP0 ULDC.64 UR24, c[0x0][0x248] ;  /* 0x0000920000180ab9 */ /* 0x000fe20000000a00 */
[----:B------:R-:W-:Y:S01]  /*1610*/  ISETP.GE.U32.AND P0, PT, R3, R6, PT ;  /* 0x000000060300720c */ /* 0x000fe20003f06070 */
[----:B------:R-:W-:Y:S01]  /*1620*/  @UP0 ULDC.64 UR22, c[0x0][0x250] ;  /* 0x0000940000160ab9 */ /* 0x000fe20000000a00 */
[----:B------:R-:W-:Y:S01]  /*1630*/  LOP3.LUT R3, R7, UR56, RZ, 0x3c, !PT ;  /* 0x0000003807037c12 */ /* 0x000fe2000f8e3cff */
[----:B------:R-:W-:-:S02]  /*1640*/  UIMAD.WIDE.U32 UR40, UR8, UR5, URZ ;  /* 0x00000005082872a5 */ /* 0x000fc4000f8e003f */
[----:B------:R-:W-:Y:S01]  /*1650*/  UIMAD UR5, UR8, UR12, UR9 ;  /* 0x0000000c080572a4 */ /* 0x000fe2000f8e0209 */
[----:B------:R-:W-:Y:S01]  /*1660*/  ISETP.GE.AND P2, PT, R3, RZ, PT ;  /* 0x000000ff0300720c */ /* 0x000fe20003f46270 */
[----:B------:R-:W-:Y:S02]  /*1670*/  UIMAD UR27, UR7, UR37, URZ ;  /* 0x00000025071b72a4 */ /* 0x000fe4000f8e023f */
[----:B------:R-:W-:Y:S02]  /*1680*/  @UP0 UIMAD.WIDE.U32 UR14, UR20, UR24, URZ ;  /* 0x00000018140e02a5 */ /* 0x000fe4000f8e003f */
[----:B------:R-:W-:Y:S02]  /*1690*/  @UP0 UIMAD.WIDE.U32 UR8, UR29, UR22, URZ ;  /* 0x000000161d0802a5 */ /* 0x000fe4000f8e003f */
[----:B------:R-:W-:Y:S01]  /*16a0*/  @P0 IADD3 R0, R0, 0x1, RZ ;  /* 0x0000000100000810 */ /* 0x000fe20007ffe0ff */
[----:B------:R-:W-:Y:S01]  /*16b0*/  @UP0 UIMAD UR13, UR20, UR25, URZ ;  /* 0x00000019140d02a4 */ /* 0x000fe2000f8e023f */
[----:B------:R-:W-:Y:S01]  /*16c0*/  PLOP3.LUT P0, PT, PT, PT, UP3, 0x80, 0x0 ;  /* 0x000000000000781c */ /* 0x000fe20003f0f038 */
[----:B------:R-:W-:-:S02]  /*16d0*/  @UP0 UIMAD UR12, UR29, UR23, URZ ;  /* 0x000000171d0c02a4 */ /* 0x000fc4000f8e023f */
[----:B------:R-:W-:Y:S01]  /*16e0*/  IMAD.MOV.U32 R10, RZ, RZ, R0 ;  /* 0x000000ffff0a7224 */ /* 0x000fe200078e0000 */
[----:B------:R-:W-:Y:S02]  /*16f0*/  @UP1 UIADD3 UR50, UR17, UR27, URZ ;  /* 0x0000001b11321290 */ /* 0x000fe4000fffe03f */
[----:B------:R-:W-:Y:S02]  /*1700*/  @!UP1 UIADD3 UR48, UR39, UR30, URZ ;  /* 0x0000001e27309290 */ /* 0x000fe4000fffe03f */
[----:B------:R-:W-:Y:S01]  /*1710*/  USEL UR53, UR49, URZ, UP4 ;  /* 0x0000003f31357287 */ /* 0x000fe2000a000000 */
[----:B------:R-:W-:Y:S01]  /*1720*/  @!P2 IADD3 R10, -R10, RZ, RZ ;  /* 0x000000ff0a0aa210 */ /* 0x000fe20007ffe1ff */
[----:B------:R-:W-:Y:S01]  /*1730*/  USHF.R.S32.HI UR44, URZ, 0x1f, UR26 ;  /* 0x0000001f3f2c7899 */ /* 0x000fe2000801141a */
[----:B------:R-:W-:Y:S01]  /*1740*/  @!P3 LOP3.LUT R10, RZ, R7, RZ, 0x33, !PT ;  /* 0x00000007ff0ab212 */ /* 0x000fe200078e33ff */
[----:B------:R-:W-:Y:S02]  /*1750*/  USHF.R.S32.HI UR54, URZ, 0x1f, UR51 ;  /* 0x0000001f3f367899 */ /* 0x000fe40008011433 */
[----:B------:R-:W-:-:S02]  /*1760*/  USEL UR52, UR28, URZ, UP4 ;  /* 0x0000003f1c347287 */ /* 0x000fc4000a000000 */
        /* <DEDUP_REMOVED lines=18> */
.L_x_375:
        /* <DEDUP_REMOVED lines=13> */
.L_x_376:
        /* <DEDUP_REMOVED lines=11> */
.L_x_377:
[----:B------:R-:W-:-:S04]  /*1a10*/  UIMAD UR7, UR47, UR61, UR56 ;  /* 0x0000003d2f0772a4 */ /* 0x000fc8000f8e0238 */
[----:B------:R-:W-:-:S12]  /*1a20*/  UIMAD UR7, UR7, UR59, URZ ;  /* 0x0000003b070772a4 */ /* 0x000fd8000f8e023f */
.L_x_378:
[----:B------:R-:W2:Y:S01]  /*1a30*/  LDL.64 R4, [R1+0x38] ;  /* 0x0000380001047983 */ /* 0x000ea20000100a00 */
[----:B------:R-:W1:Y:S01]  /*1a40*/  LDC.64 R14, c[0x0][0x420] ;  /* 0x00010800ff0e7b82 */ /* 0x000e620000000a00 */
[----:B------:R-:W-:Y:S02]  /*1a50*/  ULDC.64 UR8, c[0x0][0x428] ;  /* 0x00010a0000087ab9 */ /* 0x000fe40000000a00 */
[----:B------:R3:W2:Y:S01]  /*1a60*/  LDL.64 R22, [R1+0x38] ;  /* 0x0000380001167983 */ /* 0x0006a20000100a00 */
[----:B------:R-:W-:Y:S01]  /*1a70*/  USHF.R.S32.HI UR13, URZ, 0x1f, UR56 ;  /* 0x0000001f3f0d7899 */ /* 0x000fe20008011438 */
[----:B------:R-:W-:Y:S01]  /*1a80*/  BSSY B1, `(.L_x_374) ;  /* 0x00008bb000017945 */ /* 0x000fe20003800000 */
[----:B------:R-:W-:Y:S01]  /*1a90*/  ULDC UR12, c[0x0][0x2dc] ;  /* 0x0000b700000c7ab9 */ /* 0x000fe20000000800 */
[----:B------:R-:W4:Y:S01]  /*1aa0*/  S2R R7, SR_TID.X ;  /* 0x0000000000077919 */ /* 0x000f220000002100 */
[----:B------:R-:W-:Y:S02]  /*1ab0*/  UIMAD UR17, UR12, UR61, URZ ;  /* 0x0000003d0c1172a4 */ /* 0x000fe4000f8e023f */
[----:B------:R-:W-:-:S02]  /*1ac0*/  UIADD3 UR20, UR16, UR7, URZ ;  /* 0x0000000710147290 */ /* 0x000fc4000fffe03f */
[----:B------:R-:W-:Y:S01]  /*1ad0*/  UIADD3 UR18, UR16, UR18, URZ ;  /* 0x0000001210127290 */ /* 0x000fe2000fffe03f */
[----:B------:R-:W-:Y:S01]  /*1ae0*/  ULDC.64 UR14, c[0x0][0x3e0] ;  /* 0x0000f800000e7ab9 */ /* 0x000fe20000000a00 */
[----:B------:R-:W-:Y:S01]  /*1af0*/  UISETP.GE.AND UP2, UPT, UR31, 0x1, UPT ;  /* 0x000000011f00788c */ /* 0x000fe2000bf46270 */
[----:B------:R-:W-:Y:S01]  /*1b00*/  ULDC.64 UR38, c[0x0][0x210] ;  /* 0x0000840000267ab9 */ /* 0x000fe20000000a00 */
[----:B------:R-:W-:Y:S01]  /*1b10*/  ULDC.64 UR28, c[0x0][0x400] ;  /* 0x00010000001c7ab9 */ /* 0x000fe20000000a00 */
[----:B------:R-:W-:Y:S01]  /*1b20*/  ULDC.64 UR42, c[0x0][0x2b0] ;  /* 0x0000ac00002a7ab9 */ /* 0x000fe20000000a00 */
[----:B------:R-:W-:Y:S01]  /*1b30*/  ULEA.HI.SX32 UR41, UR46, 0xffffffff, 0x19 ;  /* 0xffffffff2e297891 */ /* 0x000fe2000f8fca3f */
[----:B-1----:R-:W-:-:S04]  /*1b40*/  IMAD R0, R14, UR19, RZ ;  /* 0x000000130e007c24 */ /* 0x002fc8000f8e02ff */
[----:B------:R-:W-:Y:S01]  /*1b50*/  IMAD R0, R15, UR16, R0 ;  /* 0x000000100f007c24 */ /* 0x000fe2000f8e0200 */
[----:B----4-:R-:W-:-:S04]  /*1b60*/  SHF.R.S32.HI R3, RZ, 0x1f, R7 ;  /* 0x0000001fff037819 */ /* 0x010fc80000011407 */
[CC--:B------:R-:W-:Y:S02]  /*1b70*/  LEA.HI R6, R3.reuse, R7.reuse, RZ, 0x5 ;  /* 0x0000000703067211 */ /* 0x0c0fe400078f28ff */
[----:B------:R-:W-:Y:S02]  /*1b80*/  LEA.HI R3, R3, R7, RZ, 0x2 ;  /* 0x0000000703037211 */ /* 0x000fe400078f10ff */
[----:B------:R-:W-:Y:S02]  /*1b90*/  LOP3.LUT R11, R6, 0xffffffe0, RZ, 0xc0, !PT ;  /* 0xffffffe0060b7812 */ /* 0x000fe400078ec0ff */
[----:B------:R-:W-:-:S03]  /*1ba0*/  SHF.R.S32.HI R3, RZ, 0x2, R3 ;  /* 0x00000002ff037819 */ /* 0x000fc60000011403 */
[----:B------:R-:W-:Y:S01]  /*1bb0*/  IMAD.IADD R11, R7, 0x1, -R11 ;  /* 0x00000001070b7824 */ /* 0x000fe200078e0a0b */
[----:B------:R-:W-:Y:S01]  /*1bc0*/  SHF.R.S32.HI R21, RZ, 0x1f, R3 ;  /* 0x0000001fff157819 */ /* 0x000fe20000011403 */
[----:B--2---:R-:W-:-:S05]  /*1bd0*/  IMAD.MOV.U32 R22, RZ, RZ, R4 ;  /* 0x000000ffff167224 */ /* 0x004fca00078e0004 */
[----:B------:R-:W-:Y:S02]  /*1be0*/  SHF.R.S32.HI R23, RZ, 0x1f, R22 ;  /* 0x0000001fff177819 */ /* 0x000fe40000011416 */
[----:B------:R-:W-:Y:S01]  /*1bf0*/  IADD3 R4, P0, R22, UR5, RZ ;  /* 0x0000000516047c10 */ /* 0x000fe2000ff1e0ff */
[----:B------:R-:W-:Y:S02]  /*1c00*/  UIMAD UR5, UR13, UR8, URZ ;  /* 0x000000080d0572a4 */ /* 0x000fe4000f8e023f */
[----:B------:R3:W-:Y:S01]  /*1c10*/  STL [R1+0x3c], R23 ;  /* 0x00003c1701007387 */ /* 0x0007e20000100800 */
[----:B------:R-:W-:Y:S01]  /*1c20*/  IADD3.X R5, R23, UR48, RZ, P0, !PT ;  /* 0x0000003017057c10 */ /* 0x000fe200087fe4ff */
[----:B------:R-:W-:Y:S01]  /*1c30*/  UIMAD UR5, UR56, UR9, UR5 ;  /* 0x00000009380572a4 */ /* 0x000fe2000f8e0205 */
[----:B------:R-:W-:Y:S01]  /*1c40*/  IADD3 R8, P0, R3, UR16, RZ ;  /* 0x0000001003087c10 */ /* 0x000fe2000ff1e0ff */
[----:B------:R-:W-:Y:S01]  /*1c50*/  IMAD.WIDE.U32 R4, R14, UR16, R4 ;  /* 0x000000100e047c25 */ /* 0x000fe2000f8e0004 */
[----:B------:R-:W-:-:S03]  /*1c60*/  USHF.L.U32 UR16, UR17, 0x7, URZ ;  /* 0x0000000711107899 */ /* 0x000fc6000800063f */
[----:B------:R-:W-:Y:S01]  /*1c70*/  IMAD.IADD R5, R5, 0x1, R0 ;  /* 0x0000000105057824 */ /* 0x000fe200078e0200 */
[----:B------:R-:W-:Y:S01]  /*1c80*/  UIADD3 UR12, UP1, UP0, UR40, UR16, UR51 ;  /* 0x00000010280c7290 */ /* 0x000fe2000f83e033 */
[----:B------:R-:W-:Y:S01]  /*1c90*/  IMAD.U32 R0, RZ, RZ, UR8 ;  /* 0x00000008ff007e24 */ /* 0x000fe2000f8e00ff */
[----:B------:R-:W-:Y:S01]  /*1ca0*/  ULDC.64 UR8, c[0x0][0x258] ;  /* 0x0000960000087ab9 */ /* 0x000fe20000000a00 */
[----:B------:R-:W-:Y:S02]  /*1cb0*/  USHF.R.S32.HI UR7, URZ, 0x1f, UR16 ;  /* 0x0000001f3f077899 */ /* 0x000fe40008011410 */
[----:B------:R-:W-:Y:S01]  /*1cc0*/  IMAD.WIDE.U32 R4, R0, UR56, R4 ;  /* 0x0000003800047c25 */ /* 0x000fe2000f8e0004 */
[----:B------:R-:W-:Y:S02]  /*1cd0*/  SHF.R.S32.HI R0, RZ, 0x5, R6 ;  /* 0x00000005ff007819 */ /* 0x000fe40000011406 */
[----:B------:R-:W-:Y:S01]  /*1ce0*/  IADD3.X R6, R21, UR19, RZ, P0, !PT ;  /* 0x0000001315067c10 */ /* 0x000fe200087fe4ff */
[----:B------:R-:W-:Y:S01]  /*1cf0*/  VIADD R5, R5, UR5 ;  /* 0x0000000505057c36 */ /* 0x000fe20008000000 */
[----:B------:R-:W-:Y:S01]  /*1d00*/  UIMAD UR5, UR13, UR8, URZ ;  /* 0x000000080d0572a4 */ /* 0x000fe2000f8e023f */
[----:B------:R-:W-:-:S02]  /*1d10*/  IMAD R11, R0, UR17, R11 ;  /* 0x00000011000b7c24 */ /* 0x000fc4000f8e020b */
[----:B------:R-:W-:Y:S01]  /*1d20*/  IMAD R6, R6, UR36, RZ ;  /* 0x0000002406067c24 */ /* 0x000fe2000f8e02ff */
[----:B------:R-:W-:Y:S01]  /*1d30*/  UIMAD UR13, UR56, UR9, UR5 ;  /* 0x00000009380d72a4 */ /* 0x000fe2000f8e0205 */
[----:B------:R-:W-:Y:S01]  /*1d40*/  IMAD R0, R21, R14, RZ ;  /* 0x0000000e15007224 */ /* 0x000fe200078e02ff */
[----:B------:R-:W-:Y:S01]  /*1d50*/  UIADD3.X UR5, UR49, UR7, UR54, UP1, UP0 ;  /* 0x0000000731057290 */ /* 0x000fe20008fe0436 */
[C---:B------:R-:W-:Y:S01]  /*1d60*/  IMAD R12, R8.reuse, UR37, R6 ;  /* 0x00000025080c7c24 */ /* 0x040fe2000f8e0206 */
[----:B------:R-:W-:Y:S01]  /*1d70*/  UIADD3 UR7, UP1, UP0, UR52, UR12, UR55 ;  /* 0x0000000c34077290 */ /* 0x000fe2000f83e037 */
[----:B------:R-:W-:-:S03]  /*1d80*/  IMAD.WIDE.U32 R8, R8, UR36, R22 ;  /* 0x0000002408087c25 */ /* 0x000fc6000f8e0016 */
[----:B------:R-:W-:Y:S01]  /*1d90*/  UIADD3.X UR5, UR53, UR5, UR21, UP1, UP0 ;  /* 0x0000000535057290 */ /* 0x000fe20008fe0415 */
[C---:B------:R-:W-:Y:S01]  /*1da0*/  IMAD R0, R3.reuse, R15, R0 ;  /* 0x0000000f03007224 */ /* 0x040fe200078e0200 */
[----:B------:R-:W-:Y:S01]  /*1db0*/  IADD3 R8, P0, R8, UR58, RZ ;  /* 0x0000003a08087c10 */ /* 0x000fe2000ff1e0ff */
[----:B------:R-:W-:Y:S01]  /*1dc0*/  IMAD.WIDE.U32 R6, R3, R14, R4 ;  /* 0x0000000e03067225 */ /* 0x000fe200078e0004 */
[----:B------:R-:W-:Y:S02]  /*1dd0*/  ULDC.64 UR58, c[0x0][0x478] ;  /* 0x00011e00003a7ab9 */ /* 0x000fe40000000a00 */
[----:B------:R-:W-:Y:S01]  /*1de0*/  IADD3.X R9, R9, UR50, R12, P0, !PT ;  /* 0x0000003209097c10 */ /* 0x000fe200087fe40c */
[----:B------:R-:W-:Y:S01]  /*1df0*/  IMAD.IADD R0, R7, 0x1, R0 ;  /* 0x0000000107007824 */ /* 0x000fe200078e0200 */
[----:B------:R-:W-:Y:S01]  /*1e00*/  LEA R16, P0, R6, UR14, 0x1 ;  /* 0x0000000e06107c11 */ /* 0x000fe2000f8008ff */
[----:B------:R-:W-:Y:S01]  /*1e10*/  IMAD.U32 R4, RZ, RZ, UR8 ;  /* 0x00000008ff047e24 */ /* 0x000fe2000f8e00ff */
[----:B------:R-:W-:-:S02]  /*1e20*/  UIMAD.WIDE UR8, UR18, 0x4, UR42 ;  /* 0x00000004120878a5 */ /* 0x000fc4000f8e022a */
[----:B------:R-:W-:Y:S01]  /*1e30*/  LEA.HI.X R17, R6, UR15, R0, 0x1, P0 ;  /* 0x0000000f06117c11 */ /* 0x000fe200080f0c00 */
[----:B------:R-:W-:Y:S01]  /*1e40*/  IMAD.WIDE.U32 R4, R4, UR56, R8 ;  /* 0x0000003804047c25 */ /* 0x000fe2000f8e0008 */
[----:B------:R-:W-:Y:S01]  /*1e50*/  PLOP3.LUT P0, PT, PT, PT, UP2, 0x80, 0x0 ;  /* 0x000000000000781c */ /* 0x000fe20003f0f028 */
[----:B------:R-:W-:Y:S01]  /*1e60*/  UIMAD.WIDE UR20, UR20, 0x4, UR58 ;  /* 0x00000004141478a5 */ /* 0x000fe2000f8e023a */
[----:B------:R-:W-:Y:S01]  /*1e70*/  IADD3 R0, P2, R11, UR7, RZ ;  /* 0x000000070b007c10 */ /* 0x000fe2000ff5e0ff */
[----:B------:R-:W-:Y:S01]  /*1e80*/  VIADD R6, R5, UR13 ;  /* 0x0000000d05067c36 */ /* 0x000fe20008000000 */
[----:B------:R-:W-:Y:S02]  /*1e90*/  LEA R12, P3, R4, UR38, 0x1 ;  /* 0x00000026040c7c11 */ /* 0x000fe4000f8608ff */
[----:B------:R-:W-:Y:S02]  /*1ea0*/  LEA R20, P1, R0, UR28, 0x2 ;  /* 0x0000001c00147c11 */ /* 0x000fe4000f8210ff */
[----:B------:R-:W-:-:S02]  /*1eb0*/  LEA.HI.X.SX32 R5, R11, UR5, 0x1, P2 ;  /* 0x000000050b057c11 */ /* 0x000fc400090f0eff */
[----:B------:R-:W-:Y:S02]  /*1ec0*/  LEA.HI.X R13, R4, UR39, R6, 0x1, P3 ;  /* 0x00000027040d7c11 */ /* 0x000fe400098f0c06 */
[----:B------:R-:W-:Y:S01]  /*1ed0*/  LEA.HI.X R19, R0, UR29, R5, 0x2, P1 ;  /* 0x0000001d00137c11 */ /* 0x000fe200088f1405 */
[----:B---3--:R-:W-:Y:S06]  /*1ee0*/  @!P0 BRA `(.L_x_379) ;  /* 0x0000007c00a88947 */ /* 0x008fec0003800000 */
[----:B------:R-:W2:Y:S01]  /*1ef0*/  LDL R24, [R1+0x60] ;  /* 0x0000600001187983 */ /* 0x000ea20000100800 */
        /* <DEDUP_REMOVED lines=21> */
[----:B------:R-:W-:-:S10]  /*2050*/  IMAD R11, R10, UR19, R0 ;  /* 0x000000130a0b7c24 */ /* 0x000fd4000f8e0200 */
[----:B------:R-:W-:Y:S01]  /*2060*/  @P0 BAR.SYNC.DEFER_BLOCKING 0x0 ;  /* 0x0000000000000b1d */ /* 0x000fe20000010000 */
[----:B------:R-:W-:Y:S01]  /*2070*/  UIADD3 UR9, UR8, -UR9, URZ ;  /* 0x8000000908097290 */ /* 0x000fe2000fffe03f */
[----:B------:R-:W-:Y:S01]  /*2080*/  ISETP.GE.AND P4, PT, R6, UR5, PT ;  /* 0x0000000506007c0c */ /* 0x000fe2000bf86270 */
[----:B------:R-:W-:Y:S01]  /*2090*/  IMAD.WIDE.U32 R4, R10, UR18, R4 ;  /* 0x000000120a047c25 */ /* 0x000fe2000f8e0004 */
[----:B------:R-:W-:Y:S01]  /*20a0*/  ISETP.GE.AND P5, PT, R3, UR5, PT ;  /* 0x0000000503007c0c */ /* 0x000fe2000bfa6270 */
[----:B------:R-:W-:Y:S01]  /*20b0*/  UISETP.NE.AND UP0, UPT, UR9, 0x1, UPT ;  /* 0x000000010900788c */ /* 0x000fe2000bf05270 */
[----:B------:R-:W-:Y:S01]  /*20c0*/  UMOV UR15, UR20 ;  /* 0x00000014000f7c82 */ /* 0x000fe20008000000 */
[----:B------:R-:W-:Y:S01]  /*20d0*/  UMOV UR14, UR21 ;  /* 0x00000015000e7c82 */ /* 0x000fe20008000000 */
[----:B------:R-:W-:-:S03]  /*20e0*/  IMAD.IADD R11, R5, 0x1, R11 ;  /* 0x00000001050b7824 */ /* 0x000fc600078e020b */
[----:B------:R-:W-:Y:S02]  /*20f0*/  PLOP3.LUT P0, PT, PT, PT, UP0, 0x80, 0x0 ;  /* 0x000000000000781c */ /* 0x000fe40003f0f008 */
[C---:B--2---:R-:W-:Y:S01]  /*2100*/  LEA R0, R24.reuse, UR4, 0x1 ;  /* 0x0000000418007c11 */ /* 0x044fe2000f8e08ff */
[----:B------:R-:W-:-:S04]  /*2110*/  VIADD R6, R24, 0x1000 ;  /* 0x0000100018067836 */ /* 0x000fc80000000000 */
[----:B------:R1:W-:Y:S01]  /*2120*/  @P1 STS [R0+0x8000], RZ ;  /* 0x008000ff00001388 */ /* 0x0003e20000000800 */
[----:B------:R-:W-:-:S03]  /*2130*/  SEL R171, R6, R24, !P0 ;  /* 0x0000001806ab7207 */ /* 0x000fc60004000000 */
        /* <DEDUP_REMOVED lines=22> */
.L_x_381:
[----:B------:R-:W-:Y:S05]  /*22a0*/  BSYNC B0 ;  /* 0x0000000000007941 */ /* 0x000fea0003800000 */
.L_x_380:
        /* <DEDUP_REMOVED lines=22> */
.L_x_383:
[----:B------:R-:W-:Y:S05]  /*2410*/  BSYNC B0 ;  /* 0x0000000000007941 */ /* 0x000fea0003800000 */
.L_x_382:
[----:B------:R-:W-:Y:S01]  /*2420*/  IMAD.MOV.U32 R6, RZ, RZ, R16 ;  /* 0x000000ffff067224 */ /* 0x000fe200078e0010 */
[----:B------:R-:W-:Y:S01]  /*2430*/  MOV R7, R17 ;  /* 0x0000001100077202 */ /* 0x000fe20000000f00 */
[----:B------:R-:W0:Y:S01]  /*2440*/  LDGDEPBAR ;  /* 0x00000000000079af */ /* 0x000e220000000000 */
[----:B------:R-:W-:Y:S01]  /*2450*/  BSSY B0, `(.L_x_384) ;  /* 0x0000012000007945 */ /* 0x000fe20003800000 */
[----:B------:R-:W-:Y:S02]  /*2460*/  LEA R171, R171, UR4, 0x1 ;  /* 0x00000004abab7c11 */ /* 0x000fe4000f8e08ff */
[----:B------:R1:W-:Y:S04]  /*2470*/  STL.64 [R1+0x10], R12 ;  /* 0x0000100c01007387 */ /* 0x0003e80000100a00 */
[----:B------:R1:W-:Y:S04]  /*2480*/  STL.64 [R1+0x8], R6 ;  /* 0x0000080601007387 */ /* 0x0003e80000100a00 */
        /* <DEDUP_REMOVED lines=14> */
.L_x_385:
[----:B------:R-:W-:Y:S05]  /*2570*/  BSYNC B0 ;  /* 0x0000000000007941 */ /* 0x000fea0003800000 */
.L_x_384:
[----:B------:R1:W-:Y:S01]  /*2580*/  @P4 STS.128 [R0+0x5000], RZ ;  /* 0x005000ff00004388 */ /* 0x0003e20000000c00 */
[----:B------:R-:W-:Y:S04]  /*2590*/  BSSY B0, `(.L_x_386) ;  /* 0x000000c000007945 */ /* 0x000fe80003800000 */
[----:B------:R-:W-:Y:S05]  /*25a0*/  @P4 BRA `(.L_x_387) ;  /* 0x0000000000284947 */ /* 0x000fea0003800000 */
[----:B------:R-:W-:Y:S02]  /*25b0*/  ULDC UR7, c[0x0][0x2d0] ;  /* 0x0000b40000077ab9 */ /* 0x000fe40000000800 */
[----:B------:R-:W-:-:S13]  /*25c0*/  ISETP.GE.AND P3, PT, R22, UR7, PT ;  /* 0x0000000716007c0c */ /* 0x000fda000bf66270 */
[----:B------:R1:W-:Y:S01]  /*25d0*/  @P3 STS.128 [R0+0x5000], RZ ;  /* 0x005000ff00003388 */ /* 0x0003e20000000c00 */
[----:B------:R-:W-:Y:S05]  /*25e0*/  @P3 BRA `(.L_x_387) ;  /* 0x0000000000183947 */ /* 0x000fea0003800000 */
[----:B---3--:R-:W-:-:S04]  /*25f0*/  LEA R4, P3, R14, R6, 0x7 ;  /* 0x000000060e047211 */ /* 0x008fc800078638ff */
[----:B------:R-:W-:-:S05]  /*2600*/  LEA.HI.X R5, R14, R7, R15, 0x7, P3 ;  /* 0x000000070e057211 */ /* 0x000fca00018f3c0f */
[----:B------:R-:W-:Y:S01]  /*2610*/  @!PT LDS RZ, [RZ] ;  /* 0x00000000fffff984 */ /* 0x000fe20000000800 */
[----:B------:R-:W-:Y:S01]  /*2620*/  @!PT LDS RZ, [RZ] ;  /* 0x00000000fffff984 */ /* 0x000fe20000000800 */
[----:B------:R-:W-:Y:S01]  /*2630*/  @!PT LDS RZ, [RZ] ;  /* 0x00000000fffff984 */ /* 0x000fe20000000800 */
[----:B------:R3:W-:Y:S04]  /*2640*/  LDGSTS.E.BYPASS.LTC128B.128 [R0+0x5000], desc[UR10][R4.64] ;  /* 0x0500000004007fae */ /* 0x0007e8000b901d4a */
.L_x_387:
[----:B------:R-:W-:Y:S05]  /*2650*/  BSYNC B0 ;  /* 0x0000000000007941 */ /* 0x000fea0003800000 */
.L_x_386:
[----:B------:R-:W5:Y:S01]  /*2660*/  LDL R16, [R1+0x68] ;  /* 0x0000680001107983 */ /* 0x000f620000100800 */
[----:B------:R-:W-:Y:S01]  /*2670*/  BSSY B0, `(.L_x_388) ;  /* 0x0000013000007945 */ /* 0x000fe20003800000 */
[----:B---3--:R-:W-:Y:S02]  /*2680*/  MOV R5, UR24 ;  /* 0x0000001800057c02 */ /* 0x008fe40008000f00 */
[----:B------:R3:W-:Y:S04]  /*2690*/  @P5 STS [R171], RZ ;  /* 0x000000ffab005388 */ /* 0x0007e80000000800 */
[----:B------:R3:W-:Y:S04]  /*26a0*/  @P5 STS [R171+0x4], RZ ;  /* 0x000004ffab005388 */ /* 0x0007e80000000800 */
[----:B------:R3:W-:Y:S04]  /*26b0*/  @P5 STS [R171+0x8], RZ ;  /* 0x000008ffab005388 */ /* 0x0007e80000000800 */
[----:B------:R3:W-:Y:S01]  /*26c0*/  @P5 STS [R171+0xc], RZ ;  /* 0x00000cffab005388 */ /* 0x0007e20000000800 */
[----:B-----5:R-:W-:Y:S01]  /*26d0*/  IADD3 R4, R16, 0x48, RZ ;  /* 0x0000004810047810 */ /* 0x020fe20007ffe0ff */
[----:B---3--:R-:W-:Y:S05]  /*26e0*/  @P5 BRA `(.L_x_389) ;  /* 0x00000000002c5947 */ /* 0x008fea0003800000 */
        /* <DEDUP_REMOVED lines=11> */
.L_x_389:
[----:B------:R-:W-:Y:S05]  /*27a0*/  BSYNC B0 ;  /* 0x0000000000007941 */ /* 0x000fea0003800000 */
.L_x_388:
        /* <DEDUP_REMOVED lines=21> */
.L_x_391:
[----:B------:R-:W-:Y:S05]  /*2900*/  BSYNC B0 ;  /* 0x0000000000007941 */ /* 0x000fea0003800000 */
.L_x_390:
        /* <DEDUP_REMOVED lines=8> */
[----:B------:R-:W-:Y:S01]  /*2990*/  VIADD R5, R16, 0x40 ;  /* 0x0000004010057836 */ /* 0x000fe20000000000 */
        /* <DEDUP_REMOVED lines=40> */
.L_x_393:
[----:B------:R-:W-:Y:S05]  /*2c20*/  BSYNC B0 ;  /* 0x0000000000007941 */ /* 0x000fea0003800000 */
.L_x_392:
        /* <DEDUP_REMOVED lines=22> */
.L_x_395:
[----:B------:R-:W-:Y:S05]  /*2d90*/  BSYNC B0 ;  /* 0x0000000000007941 */ /* 0x000fea0003800000 */
.L_x_394:
[----:B-12-4-:R-:W-:Y:S01]  /*2da0*/  IMAD.MOV.U32 R0, RZ, RZ, 0x7f800000 ;  /* 0x7f800000ff007424 */ /* 0x016fe200078e00ff */
[----:B------:R-:W0:Y:S01]  /*2db0*/  LDGDEPBAR ;  /* 0x00000000000079af */ /* 0x000e220000000000 */
[----:B------:R-:W-:Y:S01]  /*2dc0*/  IMAD.MOV.U32 R3, RZ, RZ, 0x7f800000 ;  /* 0x7f800000ff037424 */ /* 0x000fe200078e00ff */
[----:B------:R-:W-:Y:S01]  /*2dd0*/  ULDC UR33, c[0x0][0x2d0] ;  /* 0x0000b40000217ab9 */ /* 0x000fe20000000800 */
[----:B------:R-:W-:Y:S02]  /*2de0*/  IMAD.MOV.U32 R7, RZ, RZ, 0x7f800000 ;  /* 0x7f800000ff077424 */ /* 0x000fe400078e00ff */
[----:B------:R-:W-:Y:S01]  /*2df0*/  IMAD.MOV.U32 R6, RZ, RZ, 0x7f800000 ;  /* 0x7f800000ff067424 */ /* 0x000fe200078e00ff */
[----:B------:R-:W2:Y:S04]  /*2e00*/  @!P3 LDG.E R0, desc[UR10][R14.64] ;  /* 0x0000000a0e00b981 */ /* 0x000ea8000c1e1900 */
[----:B------:R-:W-:Y:S01]  /*2e10*/  STL [R1+0x2c], R20 ;  /* 0x00002c1401007387 */ /* 0x000fe20000100800 */
[----:B------:R-:W-:Y:S01]  /*2e20*/  VIADD R148, R161, 0x1000 ;  /* 0x00001000a1947836 */ /* 0x000fe20000000000 */
[----:B------:R-:W-:-:S02]  /*2e30*/  UIADD3 UR5, UR26, 0x80, URZ ;  /* 0x000000801a057890 */ /* 0x000fc4000fffe03f */
[----:B------:R-:W4:Y:S01]  /*2e40*/  @!P4 LDG.E R3, desc[UR10][R4.64+0x100] ;  /* 0x0001000a0403c981 */ /* 0x000f22000c1e1900 */
[----:B------:R-:W-:Y:S01]  /*2e50*/  IMAD.SHL.U32 R154, R161, 0x2, RZ ;  /* 0x00000002a19a7824 */ /* 0x000fe200078e00ff */
[----:B------:R-:W-:Y:S02]  /*2e60*/  CS2R R94, SRZ ;  /* 0x00000000005e7805 */ /* 0x000fe4000001ff00 */
[----:B------:R-:W-:Y:S01]  /*2e70*/  CS2R R92, SRZ ;  /* 0x00000000005c7805 */ /* 0x000fe2000001ff00 */
[----:B------:R-:W5:Y:S01]  /*2e80*/  @!P6 LDG.E R7, desc[UR10][R4.64] ;  /* 0x0000000a0407e981 */ /* 0x000f62000c1e1900 */
[----:B------:R-:W-:Y:S02]  /*2e90*/  CS2R R98, SRZ ;  /* 0x0000000000627805 */ /* 0x000fe4000001ff00 */
[----:B------:R-:W-:Y:S02]  /*2ea0*/  CS2R R96, SRZ ;  /* 0x0000000000607805 */ /* 0x000fe4000001ff00 */
[----:B------:R-:W-:Y:S01]  /*2eb0*/  CS2R R90, SRZ ;  /* 0x00000000005a7805 */ /* 0x000fe2000001ff00 */
[----:B------:R1:W3:Y:S01]  /*2ec0*/  @!P5 LDG.E R6, desc[UR10][R4.64+0x20] ;  /* 0x0000200a0406d981 */ /* 0x0002e2000c1e1900 */
        /* <DEDUP_REMOVED lines=9> */
[----:B------:R-:W-:Y:S01]  /*2f60*/  CS2R R74, SRZ ;  /* 0x00000000004a7805 */ /* 0x000fe2000001ff00 */
[----:B------:R-:W-:Y:S01]  /*2f70*/  STL [R1+0x28], R19 ;  /* 0x0000281301007387 */ /* 0x000fe20000100800 */
[----:B------:R-:W-:Y:S02]  /*2f80*/  CS2R R72, SRZ ;  /* 0x0000000000487805 */ /* 0x000fe4000001ff00 */
[----:B------:R-:W-:Y:S02]  /*2f90*/  CS2R R70, SRZ ;  /* 0x0000000000467805 */ /* 0x000fe4000001ff00 */
[----:B------:R-:W-:Y:S01]  /*2fa0*/  CS2R R68, SRZ ;  /* 0x0000000000447805 */ /* 0x000fe2000001ff00 */
[----:B------:R-:W-:Y:S02]  /*2fb0*/  USHF.L.U32 UR31, UR17, 0x3, URZ ;  /* 0x00000003111f7899 */ /* 0x000fe4000800063f */
[----:B------:R-:W-:Y:S02]  /*2fc0*/  USHF.L.U32 UR30, UR17, 0x4, URZ ;  /* 0x00000004111e7899 */ /* 0x000fe4000800063f */
[----:B------:R-:W-:-:S02]  /*2fd0*/  UIMAD UR29, UR17, 0x18, URZ ;  /* 0x00000018111d78a4 */ /* 0x000fc4000f8e023f */
[----:B------:R-:W-:Y:S02]  /*2fe0*/  USHF.L.U32 UR28, UR17, 0x5, URZ ;  /* 0x00000005111c7899 */ /* 0x000fe4000800063f */
[----:B------:R-:W-:Y:S02]  /*2ff0*/  UIMAD UR27, UR17, 0x28, URZ ;  /* 0x00000028111b78a4 */ /* 0x000fe4000f8e023f */
[----:B------:R-:W-:Y:S01]  /*3000*/  UIMAD UR25, UR17, 0x38, URZ ;  /* 0x00000038111978a4 */ /* 0x000fe2000f8e023f */
[----:B------:R-:W2:Y:S01]  /*3010*/  LDSM.16.M88.4 R116, [R149+0x8000] ;  /* 0x008000009574783b */ /* 0x000ea20000000200 */
[----:B------:R-:W-:Y:S02]  /*3020*/  USHF.L.U32 UR24, UR17, 0x6, URZ ;  /* 0x0000000611187899 */ /* 0x000fe4000800063f */
[----:B------:R-:W-:Y:S01]  /*3030*/  UIMAD UR23, UR17, 0x48, URZ ;  /* 0x00000048111778a4 */ /* 0x000fe2000f8e023f */
[----:B------:R-:W2:Y:S01]  /*3040*/  LDSM.16.M88.4 R120, [R149+0x8400] ;  /* 0x008400009578783b */ /* 0x000ea20000000200 */
[----:B------:R-:W-:-:S02]  /*3050*/  UIMAD UR22, UR17, 0x50, URZ ;  /* 0x00000050111678a4 */ /* 0x000fc4000f8e023f */
[----:B------:R-:W-:Y:S01]  /*3060*/  UIMAD UR21, UR17, 0x58, URZ ;  /* 0x00000058111578a4 */ /* 0x000fe2000f8e023f */
[----:B------:R-:W2:Y:S01]  /*3070*/  LDSM.16.M88.4 R124, [R149+0x8800] ;  /* 0x00880000957c783b */ /* 0x000ea20000000200 */
[----:B------:R-:W-:Y:S02]  /*3080*/  UIMAD UR20, UR17, 0x60, URZ ;  /* 0x00000060111478a4 */ /* 0x000fe4000f8e023f */
[----:B------:R-:W-:Y:S01]  /*3090*/  UIMAD UR19, UR17, 0x68, URZ ;  /* 0x00000068111378a4 */ /* 0x000fe2000f8e023f */
[----:B------:R-:W2:Y:S01]  /*30a0*/  LDSM.16.M88.4 R128, [R149+0x8c00] ;  /* 0x008c00009580783b */ /* 0x000ea20000000200 */
[----:B------:R-:W-:Y:S02]  /*30b0*/  UIMAD UR18, UR17, 0x70, URZ ;  /* 0x00000070111278a4 */ /* 0x000fe4000f8e023f */
[----:B------:R-:W-:Y:S01]  /*30c0*/  UIADD3 UR16, -UR16, URZ, URZ ;  /* 0x0000003f10107290 */ /* 0x000fe2000fffe13f */
[----:B------:R-:W2:Y:S01]  /*30d0*/  LDSM.16.M88.4 R132, [R150+0x8000] ;  /* 0x008000009684783b */ /* 0x000ea20000000200 */
[----:B------:R-:W-:-:S03]  /*30e0*/  ULDC UR7, c[0x0][0x2ec] ;  /* 0x0000bb0000077ab9 */ /* 0x000fc60000000800 */
[----:B------:R-:W2:Y:S04]  /*30f0*/  LDSM.16.M88.4 R136, [R150+0x8400] ;  /* 0x008400009688783b */ /* 0x000ea80000000200 */
[----:B------:R-:W2:Y:S04]  /*3100*/  LDSM.16.M88.4 R140, [R150+0x8800] ;  /* 0x00880000968c783b */ /* 0x000ea80000000200 */
[----:B------:R-:W2:Y:S01]  /*3110*/  LDSM.16.M88.4 R144, [R150+0x8c00] ;  /* 0x008c00009690783b */ /* 0x000ea20000000200 */
[----:B-1----:R-:W-:Y:S01]  /*3120*/  SHF.L.U64.HI R5, R16, 0x2, R13 ;  /* 0x0000000210057819 */ /* 0x002fe2000001020d */
[----:B------:R-:W-:Y:S01]  /*3130*/  VIADD R4, R156, 0x1000 ;  /* 0x000010009c047836 */ /* 0x000fe20000000000 */
[----:B------:R-:W-:Y:S01]  /*3140*/  SEL R148, R148, R161, !P0 ;  /* 0x000000a194947207 */ /* 0x000fe20004000000 */
[----:B------:R-:W-:-:S03]  /*3150*/  UIMAD UR26, UR17, 0x30, URZ ;  /* 0x00000030111a78a4 */ /* 0x000fc6000f8e023f */
[----:B------:R-:W-:Y:S01]  /*3160*/  LEA R148, R148, UR4, 0x1 ;  /* 0x0000000494947c11 */ /* 0x000fe2000f8e08ff */
[----:B------:R-:W-:Y:S02]  /*3170*/  UISETP.GE.AND UP0, UPT, UR5, UR6, UPT ;  /* 0x000000060500728c */ /* 0x000fe4000bf06270 */
[----:B------:R-:W-:Y:S01]  /*3180*/  UIMAD UR17, UR17, 0x78, URZ ;  /* 0x00000078111178a4 */ /* 0x000fe2000f8e023f */
[----:B------:R-:W-:Y:S01]  /*3190*/  ULDC UR5, c[0x0][0x39c] ;  /* 0x0000e70000057ab9 */ /* 0x000fe20000000800 */
[----:B--2---:R1:W-:Y:S04]  /*31a0*/  STL [R1+0x44], R0 ;  /* 0x0000440001007387 */ /* 0x0043e80000100800 */
[----:B----4-:R2:W-:Y:S01]  /*31b0*/  STL [R1+0x40], R3 ;  /* 0x0000400301007387 */ /* 0x0105e20000100800 */
[----:B-1----:R-:W-:-:S02]  /*31c0*/  VIADD R0, R16, 0xffffff80 ;  /* 0xffffff8010007836 */ /* 0x002fc40000000000 */
[----:B--2---:R-:W-:-:S05]  /*31d0*/  IMAD.SHL.U32 R3, R16, 0x4, RZ ;  /* 0x0000000410037824 */ /* 0x004fca00078e00ff */
[----:B------:R1:W-:Y:S04]  /*31e0*/  STL [R1+0x5c], R3 ;  /* 0x00005c0301007387 */ /* 0x0003e80000100800 */
[----:B-----5:R-:W-:Y:S04]  /*31f0*/  STL [R1+0x48], R7 ;  /* 0x0000480701007387 */ /* 0x020fe80000100800 */
[----:B---3--:R-:W-:Y:S04]  /*3200*/  STL [R1+0x4c], R6 ;  /* 0x00004c0601007387 */ /* 0x008fe80000100800 */
[----:B------:R-:W-:Y:S01]  /*3210*/  STL [R1+0x58], R5 ;  /* 0x0000580501007387 */ /* 0x000fe20000100800 */
[----:B-1----:R-:W-:-:S04]  /*3220*/  SHF.R.S32.HI R3, RZ, 0x1f, R0 ;  /* 0x0000001fff037819 */ /* 0x002fc80000011400 */
[C---:B------:R-:W-:Y:S01]  /*3230*/  SHF.L.U64.HI R3, R0.reuse, 0x2, R3 ;  /* 0x0000000200037819 */ /* 0x040fe20000010203 */
[----:B------:R-:W-:-:S04]  /*3240*/  IMAD.SHL.U32 R0, R0, 0x4, RZ ;  /* 0x0000000400007824 */ /* 0x000fc800078e00ff */
[----:B------:R1:W-:Y:S04]  /*3250*/  STL [R1+0x54], R3 ;  /* 0x0000540301007387 */ /* 0x0003e80000100800 */
[----:B------:R2:W-:Y:S04]  /*3260*/  STL [R1+0x50], R0 ;  /* 0x0000500001007387 */ /* 0x0005e80000100800 */
[----:B------:R2:W-:Y:S01]  /*3270*/  STL [R1+0x30], R171 ;  /* 0x000030ab01007387 */ /* 0x0005e20000100800 */
[----:B-1----:R-:W-:-:S04]  /*3280*/  SEL R3, R4, R156, !P0 ;  /* 0x0000009c04037207 */ /* 0x002fc80004000000 */
[----:B------:R-:W-:-:S07]  /*3290*/  LEA R3, R3, UR4, 0x1 ;  /* 0x0000000403037c11 */ /* 0x000fce000f8e08ff */
.L_x_398:
[----:B------:R-:W0:Y:S01]  /*32a0*/  LDGDEPBAR ;  /* 0x00000000000079af */ /* 0x000e220000000000 */
[----:B------:R-:W-:Y:S01]  /*32b0*/  IMAD.IADD R112, R155, 0x1, R148 ;  /* 0x000000019b707824 */ /* 0x000fe200078e0294 */
[----:B------:R-:W-:Y:S01]  /*32c0*/  PLOP3.LUT P1, PT, PT, PT, UP0, 0x80, 0x0 ;  /* 0x000000000000781c */ /* 0x000fe20003f2f008 */
[----:B------:R-:W-:Y:S05]  /*32d0*/  UISETP.GE.AND UP3, UPT, UR8, 0x1, UPT ;  /* 0x000000010800788c */ /* 0x000fea000bf66270 */
[----:B--2---:R-:W2:Y:S01]  /*32e0*/  LDL R0, [R1+0x64] ;  /* 0x0000640001007983 */ /* 0x004ea20000100800 */
        /* <DEDUP_REMOVED lines=122> */
[----:B------:R-:W-:Y:S02]  /*3a90*/  @P1 FSEL R8, R99, -INF , !P4 ;  /* 0xff80000063081808 */ /* 0x000fe40006000000 */
        /* <DEDUP_REMOVED lines=195> */
[----:B------:R-:W-:Y:S09]  /*46d0*/  FFMA.FTZ R12, R12, UR7, -R8 ;  /* 0x000000070c0c7c23 */ /* 0x000ff20008010808 */
        /* <DEDUP_REMOVED lines=27> */
[----:B--2---:R-:W-:Y:S01]  /*4890*/  STL [R1+0x4], R15 ;  /* 0x0000040f01007387 */ /* 0x004fe20000100800 */
[----:B------:R-:W-:Y:S07]  /*48a0*/  IMAD.MOV.U32 R5, RZ, RZ, R198 ;  /* 0x000000ffff057224 */ /* 0x000fee00078e00c6 */
[----:B------:R1:W2:Y:S10]  /*48b0*/  MUFU.EX2 R16, R4 ;  /* 0x0000000400107308 */ /* 0x0002b40000000800 */
[----:B------:R-:W-:Y:S01]  /*48c0*/  MUFU.TANH R164, R51 ;  /* 0x0000003300a47308 */ /* 0x000fe20000002400 */
[----:B-1----:R-:W-:Y:S01]  /*48d0*/  @P0 VIADD R4, R11, 0x18 ;  /* 0x000000180b040836 */ /* 0x002fe20000000000 */
[----:B------:R-:W-:Y:S01]  /*48e0*/  PLOP3.LUT P0, PT, PT, PT, UP0, 0x80, 0x0 ;  /* 0x000000000000781c */ /* 0x000fe20003f0f008 */
[----:B--2---:R-:W-:Y:S03]  /*48f0*/  STL [R1], R16 ;  /* 0x0000001001007387 */ /* 0x004fe60000100800 */
[----:B------:R-:W-:Y:S01]  /*4900*/  @P3 ISETP.GE.AND P3, PT, R4, UR6, PT ;  /* 0x0000000604003c0c */ /* 0x000fe2000bf66270 */
[----:B------:R-:W2:Y:S01]  /*4910*/  LDL R108, [R1+0x5c] ;  /* 0x00005c00016c7983 */ /* 0x000ea20000100800 */
        /* <DEDUP_REMOVED lines=25> */
[----:B------:R-:W-:Y:S01]  /*4ab0*/  FFMA.FTZ R12, R12, UR7, -R10 ;  /* 0x000000070c0c7c23 */ /* 0x000fe2000801080a */
        /* <DEDUP_REMOVED lines=65> */
[--C-:B------:R-:W-:Y:S01]  /*4ed0*/  FFMA.FTZ R4, R5, UR7, -R9.reuse ;  /* 0x0000000705047c23 */ /* 0x100fe20008010809 */
[----:B------:R-:W-:Y:S01]  /*4ee0*/  IMAD.MOV.U32 R5, RZ, RZ, R188 ;  /* 0x000000ffff057224 */ /* 0x000fe200078e00bc */
[----:B------:R-:W-:Y:S01]  /*4ef0*/  @P1 FSEL R5, R188, -INF , !P3 ;  /* 0xff800000bc051808 */ /* 0x000fe20005800000 */
[----:B------:R-:W1:Y:S01]  /*4f00*/  MUFU.TANH R173, R56 ;  /* 0x0000003800ad7308 */ /* 0x000e620000002400 */
[----:B------:R-:W-:Y:S01]  /*4f10*/  PLOP3.LUT P1, PT, PT, PT, UP0, 0x80, 0x0 ;  /* 0x000000000000781c */ /* 0x000fe20003f2f008 */
[----:B---3--:R-:W-:Y:S02]  /*4f20*/  IMAD.MOV.U32 R7, RZ, RZ, R162 ;  /* 0x000000ffff077224 */ /* 0x008fe400078e00a2 */
[----:B------:R-:W-:Y:S06]  /*4f30*/  FFMA.FTZ R5, R5, UR7, -R8 ;  /* 0x0000000705057c23 */ /* 0x000fec0008010808 */
[----:B------:R3:W-:Y:S10]  /*4f40*/  MUFU.EX2 R185, R4 ;  /* 0x0000000400b97308 */ /* 0x0007f40000000800 */
[----:B------:R4:W-:Y:S10]  /*4f50*/  MUFU.EX2 R215, R5 ;  /* 0x0000000500d77308 */ /* 0x0009f40000000800 */
[----:B------:R-:W-:Y:S01]  /*4f60*/  MUFU.TANH R174, R57 ;  /* 0x0000003900ae7308 */ /* 0x000fe20000002400 */
[--C-:B---3--:R-:W-:Y:S01]  /*4f70*/  FFMA.FTZ R4, R12, UR7, -R9.reuse ;  /* 0x000000070c047c23 */ /* 0x108fe20008010809 */
        /* <DEDUP_REMOVED lines=19> */
[----:B-1----:R-:W-:Y:S01]  /*50b0*/  FFMA.FTZ R4, R5, UR7, -R0 ;  /* 0x0000000705047c23 */ /* 0x002fe20008010800 */
        /* <DEDUP_REMOVED lines=57> */
[----:B------:R-:W-:Y:S04]  /*5450*/  FFMA.FTZ R4, R4, UR7, -R9 ;  /* 0x0000000704047c23 */ /* 0x000fe80008010809 */
[----:B------:R1:W-:Y:S08]  /*5460*/  MUFU.EX2 R169, R4 ;  /* 0x0000000400a97308 */ /* 0x0003f00000000800 */
[----:B------:R-:W-:Y:S02]  /*5470*/  @P5 ISETP.GE.AND P5, PT, R6, UR6, PT ;  /* 0x0000000606005c0c */ /* 0x000fe4000bfa6270 */
[----:B------:R-:W-:Y:S02]  /*5480*/  @P2 IADD3 R6, R11, 0x38, RZ ;  /* 0x000000380b062810 */ /* 0x000fe40007ffe0ff */
[----:B------:R-:W-:Y:S02]  /*5490*/  @P0 FSEL R5, R70, -INF , !P5 ;  /* 0xff80000046050808 */ /* 0x000fe40006800000 */
[----:B------:R-:W-:Y:S02]  /*54a0*/  PLOP3.LUT P0, PT, PT, PT, UP0, 0x80, 0x0 ;  /* 0x000000000000781c */ /* 0x000fe40003f0f008 */
[----:B------:R-:W-:Y:S01]  /*54b0*/  @P6 ISETP.GE.AND P6, PT, R6, UR6, PT ;  /* 0x0000000606006c0c */ /* 0x000fe2000bfc6270 */
[--C-:B------:R-:W-:Y:S01]  /*54c0*/  FFMA.FTZ R5, R5, UR7, -R10.reuse ;  /* 0x0000000705057c23 */ /* 0x100fe2000801080a */
        /* <DEDUP_REMOVED lines=273> */
[----:B------:R-:W-:Y:S01]  /*65e0*/  FADD.FTZ R49, -R106, R65 ;  /* 0x000000416a317221 */ /* 0x000fe20000010100 */
[----:B------:R-:W-:Y:S01]  /*65f0*/  FMUL.FTZ R48, R73, R48 ;  /* 0x0000003049307220 */ /* 0x000fe20000410000 */
        /* <DEDUP_REMOVED lines=35> */
[----:B------:R1:W5:Y:S06]  /*6830*/  LDL.64 R64, [R1+0x38] ;  /* 0x0000380001407983 */ /* 0x00036c0000100a00 */
[----:B------:R1:W5:Y:S04]  /*6840*/  LDL.LU R69, [R1+0x80] ;  /* 0x0000800001457983 */ /* 0x0003680000300800 */
[----:B------:R1:W5:Y:S04]  /*6850*/  LDL.LU R68, [R1+0x7c] ;  /* 0x00007c0001447983 */ /* 0x0003680000300800 */
[----:B------:R1:W5:Y:S04]  /*6860*/  LDL.LU R3, [R1+0x78] ;  /* 0x0000780001037983 */ /* 0x0003680000300800 */
[----:B------:R1:W5:Y:S01]  /*6870*/  LDL.LU R2, [R1+0x74] ;  /* 0x0000740001027983 */ /* 0x0003620000300800 */
[----:B------:R-:W-:Y:S05]  /*6880*/  @!P1 BRA `(.L_x_396) ;  /* 0x0000000000949947 */ /* 0x000fea0003800000 */
[----:B------:R-:W2:Y:S01]  /*6890*/  LDL.LU.64 R106, [R1+0x10] ;  /* 0x00001000016a7983 */ /* 0x000ea20000300a00 */
[----:B------:R-:W3:Y:S01]  /*68a0*/  LDC R33, c[0x0][0x240] ;  /* 0x00009000ff217b82 */ /* 0x000ee20000000800 */
[----:B-----5:R-:W-:Y:S01]  /*68b0*/  ISETP.GE.AND P2, PT, R64, UR33, PT ;  /* 0x0000002140007c0c */ /* 0x020fe2000bf46270 */
[----:B------:R-:W-:Y:S01]  /*68c0*/  ULOP3.LUT UR9, UR8, 0x1, URZ, 0xc0, !UPT ;  /* 0x0000000108097892 */ /* 0x000fe2000f8ec03f */
[----:B------:R-:W4:Y:S03]  /*68d0*/  LDL.LU R103, [R1+0x30] ;  /* 0x0000300001677983 */ /* 0x000f260000300800 */
[----:B------:R-:W-:Y:S04]  /*68e0*/  UISETP.NE.U32.AND UP1, UPT, UR9, 0x1, UPT ;  /* 0x000000010900788c */ /* 0x000fe8000bf25070 */
[----:B------:R-:W-:Y:S04]  /*68f0*/  USEL UR9, UR60, 0x2000, !UP1 ;  /* 0x000020003c097887 */ /* 0x000fe8000c800000 */
[----:B------:R-:W1:Y:S02]  /*6900*/  @!P2 LDC R32, c[0x0][0x244] ;  /* 0x00009100ff20ab82 */ /* 0x000e640000000800 */
[----:B------:R-:W-:Y:S01]  /*6910*/  VIADD R171, R171, UR9 ;  /* 0x00000009abab7c36 */ /* 0x000fe20008000000 */
[----:B------:R-:W-:Y:S04]  /*6920*/  IADD3 R148, R148, UR9, RZ ;  /* 0x0000000994947c10 */ /* 0x000fe8000fffe0ff */
[----:B------:R1:W-:Y:S04]  /*6930*/  @P2 STS [R171], RZ ;  /* 0x000000ffab002388 */ /* 0x0003e80000000800 */
[----:B------:R1:W-:Y:S04]  /*6940*/  @P2 STS [R171+0x4], RZ ;  /* 0x000004ffab002388 */ /* 0x0003e80000000800 */
[----:B------:R1:W-:Y:S04]  /*6950*/  @P2 STS [R171+0x8], RZ ;  /* 0x000008ffab002388 */ /* 0x0003e80000000800 */
[----:B------:R1:W-:Y:S01]  /*6960*/  @P2 STS [R171+0xc], RZ ;  /* 0x00000cffab002388 */ /* 0x0003e20000000800 */
[----:B----4-:R-:W-:Y:S02]  /*6970*/  VIADD R103, R103, UR9 ;  /* 0x0000000967677c36 */ /* 0x010fe40008000000 */
[C---:B---3--:R-:W-:Y:S03]  /*6980*/  IMAD.U32 R4, R33.reuse, -0x80, RZ ;  /* 0xffffff8021047824 */ /* 0x048fe600078e00ff */
[----:B------:R3:W-:Y:S02]  /*6990*/  STL [R1+0x30], R103 ;  /* 0x0000306701007387 */ /* 0x0007e40000100800 */
[C---:B--2---:R-:W-:Y:S04]  /*69a0*/  LEA R5, P0, R4.reuse, R106, 0x1 ;  /* 0x0000006a04057211 */ /* 0x044fe800078008ff */
        /* <DEDUP_REMOVED lines=8> */
[----:B-1----:R-:W-:Y:S03]  /*6a30*/  @!P2 LEA.HI.X R5, R33, R53, R32, 0x7, P0 ;  /* 0x000000352105a211 */ /* 0x002fe600000f3c20 */
        /* <DEDUP_REMOVED lines=8> */
[----:B------:R3:W-:Y:S04]  /*6ac0*/  STL.64 [R1+0x10], R52 ;  /* 0x0000103401007387 */ /* 0x0007e80000100a00 */
[----:B------:R-:W0:Y:S02]  /*6ad0*/  LDGDEPBAR ;  /* 0x00000000000079af */ /* 0x000e240000000000 */
.L_x_396:
[----:B------:R-:W2:Y:S01]  /*6ae0*/  LDL.LU R107, [R1+0x24] ;  /* 0x00002400016b7983 */ /* 0x000ea20000300800 */
[----:B------:R-:W-:Y:S01]  /*6af0*/  FMUL.FTZ R20, R21, R20 ;  /* 0x0000001415147220 */ /* 0x000fe20000410000 */
[C---:B-----5:R-:W-:Y:S01]  /*6b00*/  FADD.FTZ R29, -R104.reuse, R29 ;  /* 0x0000001d681d7221 */ /* 0x060fe20000010100 */
[----:B------:R-:W-:Y:S01]  /*6b10*/  FADD.FTZ R25, -R104, R25 ;  /* 0x0000001968197221 */ /* 0x000fe20000010100 */
[----:B------:R-:W4:Y:S01]  /*6b20*/  LDL.LU R106, [R1+0x20] ;  /* 0x00002000016a7983 */ /* 0x000f220000300800 */
[C---:B------:R-:W-:Y:S01]  /*6b30*/  FADD.FTZ R15, -R0.reuse, R15 ;  /* 0x0000000f000f7221 */ /* 0x040fe20000010100 */
[----:B------:R-:W-:Y:S01]  /*6b40*/  FMUL.FTZ R29, R225, R29 ;  /* 0x0000001de11d7220 */ /* 0x000fe20000410000 */
[----:B------:R-:W-:Y:S01]  /*6b50*/  FMUL.FTZ R25, R233, R25 ;  /* 0x00000019e9197220 */ /* 0x000fe20000410000 */
[----:B---3--:R-:W3:Y:S01]  /*6b60*/  LDL.LU R103, [R1+0x1c] ;  /* 0x00001c0001677983 */ /* 0x008ee20000300800 */
[----:B------:R-:W-:Y:S01]  /*6b70*/  FADD.FTZ R27, -R0, R27 ;  /* 0x0000001b001b7221 */ /* 0x000fe20000010100 */
[----:B------:R-:W-:Y:S01]  /*6b80*/  FFMA.FTZ R5, -R181, R181, 1 ;  /* 0x3f800000b5057423 */ /* 0x000fe200000101b5 */
[----:B------:R-:W-:Y:S01]  /*6b90*/  FFMA.FTZ R4, -R179, R179, 1 ;  /* 0x3f800000b3047423 */ /* 0x000fe200000101b3 */
[----:B------:R-:W2:Y:S01]  /*6ba0*/  LDL.LU R101, [R1+0x18] ;  /* 0x0000180001657983 */ /* 0x000ea20000300800 */
[C---:B------:R-:W-:Y:S01]  /*6bb0*/  FADD.FTZ R19, -R105.reuse, R19 ;  /* 0x0000001369137221 */ /* 0x040fe20000010100 */
[C---:B------:R-:W-:Y:S01]  /*6bc0*/  FADD.FTZ R24, -R104.reuse, R24 ;  /* 0x0000001868187221 */ /* 0x040fe20000010100 */
[----:B------:R-:W-:Y:S01]  /*6bd0*/  FADD.FTZ R28, -R104, R28 ;  /* 0x0000001c681c7221 */ /* 0x000fe20000010100 */
[----:B------:R-:W2:Y:S01]  /*6be0*/  LDL.LU R53, [R1+0x4] ;  /* 0x0000040001357983 */ /* 0x000ea20000300800 */
[----:B------:R-:W-:Y:S01]  /*6bf0*/  FMUL.FTZ R19, R216, R19 ;  /* 0x00000013d8137220 */ /* 0x000fe20000410000 */
[----:B------:R-:W-:Y:S01]  /*6c00*/  FMUL.FTZ R24, R234, R24 ;  /* 0x00000018ea187220 */ /* 0x000fe20000410000 */
[----:B------:R-:W-:Y:S01]  /*6c10*/  FMUL.FTZ R28, R226, R28 ;  /* 0x0000001ce21c7220 */ /* 0x000fe20000410000 */
[----:B------:R-:W2:Y:S01]  /*6c20*/  LDL.LU R52, [R1] ;  /* 0x0000000001347983 */ /* 0x000ea20000300800 */
[C---:B------:R-:W-:Y:S01]  /*6c30*/  FADD.FTZ R34, -R105.reuse, R34 ;  /* 0x0000002269227221 */ /* 0x040fe20000010100 */
[C---:B------:R-:W-:Y:S01]  /*6c40*/  FADD.FTZ R14, -R0.reuse, R14 ;  /* 0x0000000e000e7221 */ /* 0x040fe20000010100 */
[----:B------:R-:W-:Y:S01]  /*6c50*/  FADD.FTZ R26, -R0, R26 ;  /* 0x0000001a001a7221 */ /* 0x000fe20000010100 */
        /* <DEDUP_REMOVED lines=8> */
[----:B------:R-:W-:Y:S01]  /*6ce0*/  FADD.FTZ R38, -R105, R38 ;  /* 0x0000002669267221 */ /* 0x000fe20000010100 */
        /* <DEDUP_REMOVED lines=86> */
[----:B------:R-:W-:Y:S01]  /*7250*/  FMUL.FTZ R24, R24, R8 ;  /* 0x0000000818187220 */ /* 0x000fe20000410000 */
[----:B------:R-:W-:Y:S01]  /*7260*/  FMUL.FTZ R45, R203, R45 ;  /* 0x0000002dcb2d7220 */ /* 0x000fe20000410000 */
[----:B------:R-:W-:Y:S01]  /*7270*/  FMUL.FTZ R6, R6, UR5 ;  /* 0x0000000506067c20 */ /* 0x000fe20008410000 */
        /* <DEDUP_REMOVED lines=48> */
[----:B------:R-:W-:Y:S01]  /*7580*/  FMUL.FTZ R57, R195, R57 ;  /* 0x00000039c3397220 */ /* 0x000fe20000410000 */
[----:B-1----:R-:W-:Y:S01]  /*7590*/  FFMA.FTZ R4, -R230, R230, 1 ;  /* 0x3f800000e6047423 */ /* 0x002fe200000101e6 */
[----:B------:R-:W-:Y:S01]  /*75a0*/  FMUL.FTZ R7, R7, UR5 ;  /* 0x0000000507077c20 */ /* 0x000fe20008410000 */
[C---:B------:R-:W-:Y:S01]  /*75b0*/  FADD.FTZ R10, -R0.reuse, R10 ;  /* 0x0000000a000a7221 */ /* 0x040fe20000010100 */
[C---:B------:R-:W-:Y:S01]  /*75c0*/  FADD.FTZ R43, -R0.reuse, R43 ;  /* 0x0000002b002b7221 */ /* 0x040fe20000010100 */
[----:B------:R-:W-:Y:S01]  /*75d0*/  FADD.FTZ R30, -R0, R30 ;  /* 0x0000001e001e7221 */ /* 0x000fe20000010100 */
[----:B------:R-:W-:Y:S01]  /*75e0*/  FMUL.FTZ R12, R57, R7 ;  /* 0x00000007390c7220 */ /* 0x000fe20000410000 */
[----:B------:R-:W-:Y:S01]  /*75f0*/  FMUL.FTZ R7, R4, UR5 ;  /* 0x0000000504077c20 */ /* 0x000fe20008410000 */
[----:B------:R-:W-:Y:S01]  /*7600*/  FFMA.FTZ R4, -R227, R227, 1 ;  /* 0x3f800000e3047423 */ /* 0x000fe200000101e3 */
[----:B------:R-:W-:Y:S01]  /*7610*/  FMUL.FTZ R43, R235, R43 ;  /* 0x0000002beb2b7220 */ /* 0x000fe20000410000 */
[----:B------:R-:W-:Y:S01]  /*7620*/  FADD.FTZ R31, -R0, R31 ;  /* 0x0000001f001f7221 */ /* 0x000fe20000010100 */
[----:B------:R-:W-:Y:S01]  /*7630*/  FMUL.FTZ R30, R249, R30 ;  /* 0x0000001ef91e7220 */ /* 0x000fe20000410000 */
[----:B------:R-:W-:Y:S01]  /*7640*/  FMUL.FTZ R4, R4, UR5 ;  /* 0x0000000504047c20 */ /* 0x000fe20008410000 */
[----:B------:R-:W-:Y:S01]  /*7650*/  FADD.FTZ R58, -R0, R58 ;  /* 0x0000003a003a7221 */ /* 0x000fe20000010100 */
[----:B------:R-:W-:Y:S01]  /*7660*/  FMUL.FTZ R31, R248, R31 ;  /* 0x0000001ff81f7220 */ /* 0x000fe20000410000 */
        /* <DEDUP_REMOVED lines=11> */
[----:B------:R-:W4:Y:S01]  /*7720*/  LDL.LU R28, [R1+0x2c] ;  /* 0x00002c00011c7983 */ /* 0x000f220000300800 */
        /* <DEDUP_REMOVED lines=15> */
[----:B------:R-:W-:Y:S02]  /*7820*/  F2FP.F16.F32.PACK_AB R11, R61, R60 ;  /* 0x0000003c3d0b723e */ /* 0x000fe400000000ff */
[----:B----4-:R-:W-:Y:S01]  /*7830*/  MOV R54, R28 ;  /* 0x0000001c00367202 */ /* 0x010fe20000000f00 */
[----:B------:R-:W-:Y:S01]  /*7840*/  FMUL.FTZ R6, R106, R5 ;  /* 0x000000056a067220 */ /* 0x000fe20000410000 */
[----:B------:R-:W-:Y:S01]  /*7850*/  FFMA.FTZ R5, -R231, R231, 1 ;  /* 0x3f800000e7057423 */ /* 0x000fe200000101e7 */
[----:B---3--:R-:W-:Y:S01]  /*7860*/  FMUL.FTZ R14, R103, R14 ;  /* 0x0000000e670e7220 */ /* 0x008fe20000410000 */
[----:B--2---:R-:W-:Y:S01]  /*7870*/  FMUL.FTZ R10, R107, R10 ;  /* 0x0000000a6b0a7220 */ /* 0x004fe20000410000 */
[----:B------:R-:W-:Y:S01]  /*7880*/  FMUL.FTZ R15, R101, R15 ;  /* 0x0000000f650f7220 */ /* 0x000fe20000410000 */
[----:B------:R-:W-:Y:S01]  /*7890*/  FMUL.FTZ R8, R5, UR5 ;  /* 0x0000000505087c20 */ /* 0x000fe20008410000 */
[----:B------:R-:W-:Y:S01]  /*78a0*/  FFMA.FTZ R5, -R228, R228, 1 ;  /* 0x3f800000e4057423 */ /* 0x000fe200000101e4 */
[----:B------:R-:W-:Y:S01]  /*78b0*/  FMUL.FTZ R7, R6, R7 ;  /* 0x0000000706077220 */ /* 0x000fe20000410000 */
[----:B------:R-:W-:Y:S01]  /*78c0*/  FMUL.FTZ R26, R53, R26 ;  /* 0x0000001a351a7220 */ /* 0x000fe20000410000 */
[----:B------:R-:W-:Y:S01]  /*78d0*/  FMUL.FTZ R10, R10, R8 ;  /* 0x000000080a0a7220 */ /* 0x000fe20000410000 */
[----:B------:R-:W-:Y:S01]  /*78e0*/  FMUL.FTZ R5, R5, UR5 ;  /* 0x0000000505057c20 */ /* 0x000fe20008410000 */
[----:B------:R-:W-:Y:S01]  /*78f0*/  FMUL.FTZ R9, R15, R4 ;  /* 0x000000040f097220 */ /* 0x000fe20000410000 */
[----:B------:R-:W-:Y:S01]  /*7900*/  FFMA.FTZ R4, -R221, R221, 1 ;  /* 0x3f800000dd047423 */ /* 0x000fe200000101dd */
[----:B------:R-:W-:Y:S01]  /*7910*/  FMUL.FTZ R27, R52, R27 ;  /* 0x0000001b341b7220 */ /* 0x000fe20000410000 */
[----:B------:R-:W-:Y:S01]  /*7920*/  FMUL.FTZ R14, R14, R5 ;  /* 0x000000050e0e7220 */ /* 0x000fe20000410000 */
[----:B------:R-:W-:Y:S01]  /*7930*/  FFMA.FTZ R5, -R222, R222, 1 ;  /* 0x3f800000de057423 */ /* 0x000fe200000101de */
[----:B------:R-:W-:Y:S01]  /*7940*/  F2FP.F16.F32.PACK_AB R10, R7, R10 ;  /* 0x0000000a070a723e */ /* 0x000fe200000000ff */
[----:B------:R-:W-:Y:S01]  /*7950*/  FMUL.FTZ R8, R4, UR5 ;  /* 0x0000000504087c20 */ /* 0x000fe20008410000 */
        /* <DEDUP_REMOVED lines=8> */
[----:B------:R-:W-:Y:S01]  /*79e0*/  FMUL.FTZ R8, R27, R8 ;  /* 0x000000081b087220 */ /* 0x000fe20000410000 */
[----:B------:R-:W-:Y:S01]  /*79f0*/  FMUL.FTZ R5, R5, UR5 ;  /* 0x0000000505057c20 */ /* 0x000fe20008410000 */
[----:B------:R-:W-:Y:S01]  /*7a00*/  FMUL.FTZ R6, R6, UR5 ;  /* 0x0000000506067c20 */ /* 0x000fe20008410000 */
[----:B------:R-:W-:Y:S01]  /*7a10*/  STS [R243+0xa400], R9 ;  /* 0x00a40009f3007388 */ /* 0x000fe20000000800 */
[----:B------:R-:W-:Y:S01]  /*7a20*/  FMUL.FTZ R4, R4, UR5 ;  /* 0x0000000504047c20 */ /* 0x000fe20008410000 */
[----:B------:R-:W-:Y:S01]  /*7a30*/  F2FP.F16.F32.PACK_AB R8, R8, R26 ;  /* 0x0000001a0808723e */ /* 0x000fe200000000ff */
[----:B------:R-:W-:Y:S01]  /*7a40*/  FMUL.FTZ R43, R43, R6 ;  /* 0x000000062b2b7220 */ /* 0x000fe20000410000 */
[----:B------:R-:W-:Y:S01]  /*7a50*/  STS [R244+0x8000], R102 ;  /* 0x00800066f4007388 */ /* 0x000fe20000000800 */
[----:B------:R-:W-:Y:S01]  /*7a60*/  FFMA.FTZ R6, -R190, R190, 1 ;  /* 0x3f800000be067423 */ /* 0x000fe200000101be */
[----:B------:R-:W-:Y:S01]  /*7a70*/  FMUL.FTZ R30, R30, R5 ;  /* 0x000000051e1e7220 */ /* 0x000fe20000410000 */
[----:B------:R-:W-:Y:S01]  /*7a80*/  FMUL.FTZ R31, R31, R4 ;  /* 0x000000041f1f7220 */ /* 0x000fe20000410000 */
[----:B------:R-:W-:Y:S01]  /*7a90*/  STS [R244+0x8400], R33 ;  /* 0x00840021f4007388 */ /* 0x000fe20000000800 */
[----:B------:R-:W-:Y:S01]  /*7aa0*/  FFMA.FTZ R5, -R200, R200, 1 ;  /* 0x3f800000c8057423 */ /* 0x000fe200000101c8 */
[----:B------:R-:W-:Y:S01]  /*7ab0*/  FMUL.FTZ R6, R6, UR5 ;  /* 0x0000000506067c20 */ /* 0x000fe20008410000 */
[----:B------:R-:W-:Y:S01]  /*7ac0*/  FFMA.FTZ R4, -R199, R199, 1 ;  /* 0x3f800000c7047423 */ /* 0x000fe200000101c7 */
[----:B------:R-:W-:Y:S01]  /*7ad0*/  STS [R241+0x8000], R100 ;  /* 0x00800064f1007388 */ /* 0x000fe20000000800 */
[----:B------:R-:W-:Y:S01]  /*7ae0*/  FMUL.FTZ R5, R5, UR5 ;  /* 0x0000000505057c20 */ /* 0x000fe20008410000 */
[----:B------:R-:W-:Y:S01]  /*7af0*/  FMUL.FTZ R58, R58, R6 ;  /* 0x000000063a3a7220 */ /* 0x000fe20000410000 */
[----:B------:R-:W-:Y:S01]  /*7b00*/  F2FP.F16.F32.PACK_AB R6, R31, R30 ;  /* 0x0000001e1f06723e */ /* 0x000fe200000000ff */
[----:B------:R-:W-:Y:S01]  /*7b10*/  STS [R241+0x8400], R32 ;  /* 0x00840020f1007388 */ /* 0x000fe20000000800 */
[----:B------:R-:W-:Y:S01]  /*7b20*/  FFMA.FTZ R7, -R206, R206, 1 ;  /* 0x3f800000ce077423 */ /* 0x000fe200000101ce */
[----:B------:R-:W-:Y:S01]  /*7b30*/  FMUL.FTZ R46, R46, R5 ;  /* 0x000000052e2e7220 */ /* 0x000fe20000410000 */
[----:B------:R-:W-:Y:S01]  /*7b40*/  FMUL.FTZ R4, R4, UR5 ;  /* 0x0000000504047c20 */ /* 0x000fe20008410000 */
[----:B------:R-:W-:Y:S01]  /*7b50*/  STS [R244+0xa000], R18 ;  /* 0x00a00012f4007388 */ /* 0x000fe20000000800 */
[----:B------:R-:W-:Y:S01]  /*7b60*/  FMUL.FTZ R7, R7, UR5 ;  /* 0x0000000507077c20 */ /* 0x000fe20008410000 */
[----:B------:R-:W-:Y:S01]  /*7b70*/  FFMA.FTZ R5, -R189, R189, 1 ;  /* 0x3f800000bd057423 */ /* 0x000fe200000101bd */
[----:B------:R-:W-:Y:S01]  /*7b80*/  FMUL.FTZ R47, R47, R4 ;  /* 0x000000042f2f7220 */ /* 0x000fe20000410000 */
[----:B------:R-:W-:Y:S01]  /*7b90*/  STS [R244+0xa400], R8 ;  /* 0x00a40008f4007388 */ /* 0x000fe20000000800 */
[----:B------:R-:W-:Y:S01]  /*7ba0*/  FMUL.FTZ R42, R42, R7 ;  /* 0x000000072a2a7220 */ /* 0x000fe20000410000 */
[----:B------:R-:W-:Y:S01]  /*7bb0*/  FMUL.FTZ R5, R5, UR5 ;  /* 0x0000000505057c20 */ /* 0x000fe20008410000 */
[----:B------:R-:W-:Y:S01]  /*7bc0*/  FFMA.FTZ R4, -R182, R182, 1 ;  /* 0x3f800000b6047423 */ /* 0x000fe200000101b6 */
[----:B------:R-:W-:Y:S01]  /*7bd0*/  STS [R241+0xa000], R17 ;  /* 0x00a00011f1007388 */ /* 0x000fe20000000800 */
[----:B------:R-:W-:Y:S01]  /*7be0*/  FMUL.FTZ R7, R0, UR5 ;  /* 0x0000000500077c20 */ /* 0x000fe20008410000 */
[----:B------:R-:W-:Y:S01]  /*7bf0*/  FMUL.FTZ R0, R59, R5 ;  /* 0x000000053b007220 */ /* 0x000fe20000410000 */
[----:B------:R-:W-:Y:S01]  /*7c00*/  FMUL.FTZ R4, R4, UR5 ;  /* 0x0000000504047c20 */ /* 0x000fe20008410000 */
[----:B------:R-:W-:Y:S01]  /*7c10*/  STS [R241+0xa400], R6 ;  /* 0x00a40006f1007388 */ /* 0x000fe20000000800 */
[----:B------:R-:W-:Y:S01]  /*7c20*/  F2FP.F16.F32.PACK_AB R5, R43, R42 ;  /* 0x0000002a2b05723e */ /* 0x000fe200000000ff */
[----:B------:R-:W-:Y:S01]  /*7c30*/  FMUL.FTZ R7, R63, R7 ;  /* 0x000000073f077220 */ /* 0x000fe20000410000 */
[----:B------:R-:W-:Y:S01]  /*7c40*/  FMUL.FTZ R62, R62, R4 ;  /* 0x000000043e3e7220 */ /* 0x000fe20000410000 */
[----:B------:R-:W-:Y:S01]  /*7c50*/  STS [R237+0x8000], R49 ;  /* 0x00800031ed007388 */ /* 0x000fe20000000800 */
[----:B------:R-:W-:Y:S02]  /*7c60*/  F2FP.F16.F32.PACK_AB R4, R47, R46 ;  /* 0x0000002e2f04723e */ /* 0x000fe400000000ff */
[----:B------:R-:W-:Y:S01]  /*7c70*/  F2FP.F16.F32.PACK_AB R0, R0, R58 ;  /* 0x0000003a0000723e */ /* 0x000fe200000000ff */
[----:B------:R-:W-:Y:S01]  /*7c80*/  STS [R237+0x8400], R23 ;  /* 0x00840017ed007388 */ /* 0x000fe20000000800 */
[----:B------:R-:W-:Y:S02]  /*7c90*/  F2FP.F16.F32.PACK_AB R7, R7, R62 ;  /* 0x0000003e0707723e */ /* 0x000fe400000000ff */
[----:B------:R-:W-:Y:S01]  /*7ca0*/  LEA R52, R34, UR4, 0x1 ;  /* 0x0000000422347c11 */ /* 0x000fe2000f8e08ff */
[----:B------:R-:W-:Y:S01]  /*7cb0*/  STS [R238+0x8000], R48 ;  /* 0x00800030ee007388 */ /* 0x000fe20000000800 */
[----:B------:R-:W-:Y:S03]  /*7cc0*/  MOV R55, R29 ;  /* 0x0000001d00377202 */ /* 0x000fe60000000f00 */
        /* <DEDUP_REMOVED lines=76> */
[----:B------:R-:W1:Y:S01]  /*8190*/  LDC R7, c[0x0][0x420] ;  /* 0x00010800ff077b82 */ /* 0x000e620000000800 */
[----:B------:R-:W-:Y:S11]  /*81a0*/  ISETP.GE.AND P2, PT, R64, UR33, PT ;  /* 0x0000002140007c0c */ /* 0x000ff6000bf46270 */
[----:B------:R-:W-:Y:S02]  /*81b0*/  @!UPT UIADD3 URZ, URZ, URZ, URZ ;  /* 0x0000003f3f3ff290 */ /* 0x000fe4000fffe03f */
[----:B------:R3:W-:Y:S01]  /*81c0*/  @P2 STS [R52+0x4000], RZ ;  /* 0x004000ff34002388 */ /* 0x0007e20000000800 */
[----:B------:R-:W4:Y:S03]  /*81d0*/  @!P2 LDC R6, c[0x0][0x424] ;  /* 0x00010900ff06ab82 */ /* 0x000f260000000800 */
[----:B------:R3:W-:Y:S04]  /*81e0*/  @P2 STS [R52+0x4004], RZ ;  /* 0x004004ff34002388 */ /* 0x0007e80000000800 */
[----:B------:R3:W-:Y:S01]  /*81f0*/  @P2 STS.64 [R52+0x4008], RZ ;  /* 0x004008ff34002388 */ /* 0x0007e20000000a00 */
[C---:B-1----:R-:W-:Y:S05]  /*8200*/  IMAD.U32 R4, R7.reuse, -0x80, RZ ;  /* 0xffffff8007047824 */ /* 0x042fea00078e00ff */
[C---:B--2---:R-:W-:Y:S04]  /*8210*/  LEA R5, P0, R4.reuse, R28, 0x1 ;  /* 0x0000001c04057211 */ /* 0x044fe800078008ff */
        /* <DEDUP_REMOVED lines=8> */
[----:B----4-:R-:W-:Y:S03]  /*82a0*/  @!P2 LEA.HI.X R5, R7, R9, R6, 0x7, P0 ;  /* 0x000000090705a211 */ /* 0x010fe600000f3c06 */
[----:B------:R3:W-:Y:S04]  /*82b0*/  @P2 STS.128 [R52+0x5000], RZ ;  /* 0x005000ff34002388 */ /* 0x0007e80000000c00 */
[----:B------:R-:W-:Y:S01]  /*82c0*/  @!PT LDS RZ, [RZ] ;  /* 0x00000000fffff984 */ /* 0x000fe20000000800 */
[----:B------:R-:W-:Y:S01]  /*82d0*/  @!PT LDS RZ, [RZ] ;  /* 0x00000000fffff984 */ /* 0x000fe20000000800 */
[----:B------:R-:W-:Y:S01]  /*82e0*/  @!PT LDS RZ, [RZ] ;  /* 0x00000000fffff984 */ /* 0x000fe20000000800 */
[----:B------:R3:W-:Y:S04]  /*82f0*/  @!P2 LDGSTS.E.BYPASS.LTC128B.128 [R52+0x5000], desc[UR10][R4.64] ;  /* 0x050000000434afae */ /* 0x0007e8000b901d4a */
[----:B------:R3:W-:Y:S04]  /*8300*/  STL.64 [R1+0x8], R8 ;  /* 0x0000080801007387 */ /* 0x0007e80000100a00 */
[----:B------:R-:W0:Y:S02]  /*8310*/  LDGDEPBAR ;  /* 0x00000000000079af */ /* 0x000e240000000000 */
.L_x_397:
[----:B------:R-:W2:Y:S01]  /*8320*/  LDL R60, [R1+0x50] ;  /* 0x00005000013c7983 */ /* 0x000ea20000100800 */
[----:B------:R-:W-:Y:S03]  /*8330*/  ULOP3.LUT UR9, UR8, 0x1, URZ, 0xc0, !UPT ;  /* 0x0000000108097892 */ /* 0x000fe6000f8ec03f */
[----:B------:R-:W4:Y:S01]  /*8340*/  LDL R59, [R1+0x54] ;  /* 0x00005400013b7983 */ /* 0x000f220000100800 */
[----:B------:R-:W-:Y:S02]  /*8350*/  UISETP.NE.U32.AND UP1, UPT, UR9, 0x1, UPT ;  /* 0x000000010900788c */ /* 0x000fe4000bf25070 */
[----:B------:R-:W-:Y:S01]  /*8360*/  UIADD3 UR9, UR8, -0x1, URZ ;  /* 0xffffffff08097890 */ /* 0x000fe2000fffe03f */
[----:B------:R-:W5:Y:S04]  /*8370*/  LDL R58, [R1+0x48] ;  /* 0x00004800013a7983 */ /* 0x000f680000100800 */
[----:B------:R-:W5:Y:S04]  /*8380*/  LDL R57, [R1+0x4c] ;  /* 0x00004c0001397983 */ /* 0x000f680000100800 */
[----:B------:R-:W5:Y:S04]  /*8390*/  LDL R56, [R1+0x40] ;  /* 0x0000400001387983 */ /* 0x000f680000100800 */
[----:B------:R-:W5:Y:S04]  /*83a0*/  LDL R53, [R1+0x44] ;  /* 0x0000440001357983 */ /* 0x000f680000100800 */
[----:B------:R-:W-:Y:S04]  /*83b0*/  LDSM.16.M88.4 R16, [R151] ;  /* 0x000000009710783b */ /* 0x000fe80000000200 */
[----:B------:R-:W3:Y:S04]  /*83c0*/  LDSM.16.MT88.4 R20, [R0+0x6000] ;  /* 0x006000000014783b */ /* 0x000ee80000004200 */
        /* <DEDUP_REMOVED lines=8> */
[-C--:B---3--:R-:W-:Y:S06]  /*8450*/  HMMA.16816.F32 R4, R16, R20.reuse, RZ ;  /* 0x000000141004723c */ /* 0x088fec00000018ff */
[C---:B-1----:R-:W-:Y:S06]  /*8460*/  HMMA.16816.F32 R8, R12.reuse, R20, RZ ;  /* 0x000000140c08723c */ /* 0x042fec00000018ff */
[-C--:B------:R-:W-:Y:S06]  /*8470*/  HMMA.16816.F32 R12, R12, R22.reuse, RZ ;  /* 0x000000160c0c723c */ /* 0x080fec00000018ff */
[----:B------:R-:W-:Y:S01]  /*8480*/  HMMA.16816.F32 R16, R16, R22, RZ ;  /* 0x000000161010723c */ /* 0x000fe200000018ff */
[----:B------:R-:W1:Y:S05]  /*8490*/  LDSM.16.M88.4 R20, [R152] ;  /* 0x000000009814783b */ /* 0x000e6a0000000200 */
[-C--:B------:R-:W-:Y:S06]  /*84a0*/  HMMA.16816.F32 R4, R24, R28.reuse, R4 ;  /* 0x0000001c1804723c */ /* 0x080fec0000001804 */
[C---:B------:R-:W-:Y:S06]  /*84b0*/  HMMA.16816.F32 R8, R32.reuse, R28, R8 ;  /* 0x0000001c2008723c */ /* 0x040fec0000001808 */
[-C--:B------:R-:W-:Y:S01]  /*84c0*/  HMMA.16816.F32 R12, R32, R30.reuse, R12 ;  /* 0x0000001e200c723c */ /* 0x080fe2000000180c */
[----:B------:R-:W3:Y:S05]  /*84d0*/  LDSM.16.M88.4 R32, [R152+0x2000] ;  /* 0x002000009820783b */ /* 0x000eea0000000200 */
[----:B------:R-:W-:Y:S01]  /*84e0*/  HMMA.16816.F32 R16, R24, R30, R16 ;  /* 0x0000001e1810723c */ /* 0x000fe20000001810 */
[----:B------:R-:W-:Y:S04]  /*84f0*/  LDSM.16.M88.4 R24, [R151+0x4000] ;  /* 0x004000009718783b */ /* 0x000fe80000000200 */
[----:B------:R-:W3:Y:S01]  /*8500*/  LDSM.16.MT88.4 R28, [R0+0x7000] ;  /* 0x00700000001c783b */ /* 0x000ee20000004200 */
[-C--:B------:R-:W-:Y:S06]  /*8510*/  HMMA.16816.F32 R4, R36, R40.reuse, R4 ;  /* 0x000000282404723c */ /* 0x080fec0000001804 */
[C---:B------:R-:W-:Y:S06]  /*8520*/  HMMA.16816.F32 R8, R44.reuse, R40, R8 ;  /* 0x000000282c08723c */ /* 0x040fec0000001808 */
[-C--:B------:R-:W-:Y:S01]  /*8530*/  HMMA.16816.F32 R12, R44, R42.reuse, R12 ;  /* 0x0000002a2c0c723c */ /* 0x080fe2000000180c */
[----:B------:R-:W3:Y:S05]  /*8540*/  LDSM.16.M88.4 R44, [R151+0x6000] ;  /* 0x00600000972c783b */ /* 0x000eea0000000200 */
[----:B------:R-:W-:Y:S01]  /*8550*/  HMMA.16816.F32 R16, R36, R42, R16 ;  /* 0x0000002a2410723c */ /* 0x000fe20000001810 */
[----:B------:R-:W-:Y:S04]  /*8560*/  LDSM.16.M88.4 R36, [R159] ;  /* 0x000000009f24783b */ /* 0x000fe80000000200 */
[----:B------:R-:W3:Y:S01]  /*8570*/  LDSM.16.MT88.4 R40, [R0+0x7400] ;  /* 0x007400000028783b */ /* 0x000ee20000004200 */
[-C--:B-1----:R-:W-:Y:S06]  /*8580*/  HMMA.16816.F32 R4, R20, R48.reuse, R4 ;  /* 0x000000301404723c */ /* 0x082fec0000001804 */
[C---:B---3--:R-:W-:Y:S06]  /*8590*/  HMMA.16816.F32 R8, R32.reuse, R48, R8 ;  /* 0x000000302008723c */ /* 0x048fec0000001808 */
[-C--:B------:R-:W-:Y:S01]  /*85a0*/  HMMA.16816.F32 R12, R32, R50.reuse, R12 ;  /* 0x00000032200c723c */ /* 0x080fe2000000180c */
[----:B------:R-:W1:Y:S05]  /*85b0*/  LDSM.16.M88.4 R32, [R158] ;  /* 0x000000009e20783b */ /* 0x000e6a0000000200 */
        /* <DEDUP_REMOVED lines=16> */
[----:B---3--:R-:W-:Y:S05]  /*86c0*/  IMAD.U32 R0, RZ, RZ, UR16 ;  /* 0x00000010ff007e24 */ /* 0x008fea000f8e00ff */
        /* <DEDUP_REMOVED lines=39> */
[----:B----4-:R-:W-:Y:S01]  /*8940*/  @P1 IADD3.X R21, R59, UR12, RZ, P2, !PT ;  /* 0x0000000c3b151c10 */ /* 0x010fe200097fe4ff */
[----:B------:R-:W-:Y:S01]  /*8950*/  IMAD.U32 R59, RZ, RZ, UR23 ;  /* 0x00000017ff3b7e24 */ /* 0x000fe2000f8e00ff */
[----:B------:R-:W-:Y:S03]  /*8960*/  @UP3 UIADD3.X UR12, UR12, -0x1, URZ, UP2, !UPT ;  /* 0xffffffff0c0c3890 */ /* 0x000fe600097fe43f */
[----:B-----5:R-:W2:Y:S04]  /*8970*/  @P1 LDG.E R58, desc[UR10][R20.64] ;  /* 0x0000000a143a1981 */ /* 0x020ea8000c1e1900 */
[----:B------:R-:W4:Y:S04]  /*8980*/  @P1 LDG.E R57, desc[UR10][R20.64+0x20] ;  /* 0x0000200a14391981 */ /* 0x000f28000c1e1900 */
[----:B------:R-:W5:Y:S04]  /*8990*/  @P1 LDG.E R56, desc[UR10][R20.64+0x100] ;  /* 0x0001000a14381981 */ /* 0x000f68000c1e1900 */
[----:B------:R1:W3:Y:S02]  /*89a0*/  @P1 LDG.E R53, desc[UR10][R20.64+0x120] ;  /* 0x0001200a14351981 */ /* 0x0002e4000c1e1900 */
        /* <DEDUP_REMOVED lines=23> */
[-C--:B------:R-:W-:Y:S01]  /*8b20*/  LEA.HI.X.SX32 R37, R35, R21.reuse, 0x2, P0 ;  /* 0x0000001523257211 */ /* 0x080fe200000f16ff */
[----:B------:R-:W-:Y:S01]  /*8b30*/  REDG.E.ADD.F32.FTZ.RN.STRONG.GPU desc[UR10][R40.64], R10 ;  /* 0x0000000a280079a6 */ /* 0x000fe2000c10f38a */
[-C--:B------:R-:W-:Y:S02]  /*8b40*/  LEA R32, P5, R32, R20.reuse, 0x2 ;  /* 0x0000001420207211 */ /* 0x080fe400078a10ff */
[-C--:B------:R-:W-:Y:S01]  /*8b50*/  LEA.HI.X.SX32 R35, R59, R21.reuse, 0x2, P6 ;  /* 0x000000153b237211 */ /* 0x080fe200030f16ff */
[----:B------:R-:W-:Y:S01]  /*8b60*/  LDSM.16.MT88.4 R4, [R2+0x8000] ;  /* 0x008000000204783b */ /* 0x000fe20000004200 */
[-C--:B------:R-:W-:Y:S02]  /*8b70*/  LEA R22, P0, R33, R20.reuse, 0x2 ;  /* 0x0000001421167211 */ /* 0x080fe400078010ff */
[-C--:B------:R-:W-:Y:S02]  /*8b80*/  LEA R30, P4, R30, R20.reuse, 0x2 ;  /* 0x000000141e1e7211 */ /* 0x080fe400078810ff */
[-C--:B------:R-:W-:Y:S02]  /*8b90*/  LEA R28, P3, R28, R20.reuse, 0x2 ;  /* 0x000000141c1c7211 */ /* 0x080fe400078610ff */
[-C--:B------:R-:W-:Y:S04]  /*8ba0*/  LEA R26, P2, R26, R20.reuse, 0x2 ;  /* 0x000000141a1a7211 */ /* 0x080fe800078410ff */
[-C--:B------:R-:W-:Y:S01]  /*8bb0*/  LEA.HI.X.SX32 R27, R55, R21.reuse, 0x2, P2 ;  /* 0x00000015371b7211 */ /* 0x080fe200010f16ff */
[----:B--2---:R1:W-:Y:S04]  /*8bc0*/  @P1 STL [R1+0x48], R58 ;  /* 0x0000483a01001387 */ /* 0x0043e80000100800 */
[----:B----4-:R2:W-:Y:S04]  /*8bd0*/  @P1 STL [R1+0x4c], R57 ;  /* 0x00004c3901001387 */ /* 0x0105e80000100800 */
[----:B-----5:R4:W-:Y:S04]  /*8be0*/  @P1 STL [R1+0x40], R56 ;  /* 0x0000403801001387 */ /* 0x0209e80000100800 */
[----:B---3--:R3:W-:Y:S01]  /*8bf0*/  @P1 STL [R1+0x44], R53 ;  /* 0x0000443501001387 */ /* 0x0087e20000100800 */
        /* <DEDUP_REMOVED lines=12> */
[----:B----4-:R-:W-:Y:S02]  /*8cc0*/  MOV R56, UR20 ;  /* 0x0000001400387c02 */ /* 0x010fe40008000f00 */
[-C--:B------:R-:W-:Y:S01]  /*8cd0*/  LEA.HI.X.SX32 R31, R57, R21.reuse, 0x2, P4 ;  /* 0x00000015391f7211 */ /* 0x080fe200020f16ff */
[----:B------:R-:W-:Y:S01]  /*8ce0*/  REDG.E.ADD.F32.FTZ.RN.STRONG.GPU desc[UR10][R32.64], R18 ;  /* 0x00000012200079a6 */ /* 0x000fe2000c10f38a */
[-C--:B------:R-:W-:Y:S01]  /*8cf0*/  LEA.HI.X.SX32 R29, R56, R21.reuse, 0x2, P3 ;  /* 0x00000015381d7211 */ /* 0x080fe200018f16ff */
[----:B---3--:R-:W-:Y:S02]  /*8d00*/  IMAD.U32 R53, RZ, RZ, UR17 ;  /* 0x00000011ff357e24 */ /* 0x008fe4000f8e00ff */
[----:B------:R-:W-:Y:S03]  /*8d10*/  REDG.E.ADD.F32.FTZ.RN.STRONG.GPU desc[UR10][R30.64], R19 ;  /* 0x000000131e0079a6 */ /* 0x000fe6000c10f38a */
[----:B------:R-:W-:Y:S01]  /*8d20*/  LEA.HI.X.SX32 R23, R53, R21, 0x2, P0 ;  /* 0x0000001535177211 */ /* 0x000fe200000f16ff */
[----:B------:R-:W-:Y:S01]  /*8d30*/  REDG.E.ADD.F32.FTZ.RN.STRONG.GPU desc[UR10][R28.64], R12 ;  /* 0x0000000c1c0079a6 */ /* 0x000fe2000c10f38a */
[----:B------:R-:W-:Y:S01]  /*8d40*/  PLOP3.LUT P0, PT, PT, PT, UP1, 0x80, 0x0 ;  /* 0x000000000000781c */ /* 0x000fe20003f0f018 */
[----:B------:R-:W-:Y:S02]  /*8d50*/  @UP3 UIADD3 UR15, UP1, UR15, -0x200, URZ ;  /* 0xfffffe000f0f3890 */ /* 0x000fe4000ff3e03f */
[----:B------:R-:W-:Y:S02]  /*8d60*/  REDG.E.ADD.F32.FTZ.RN.STRONG.GPU desc[UR10][R26.64], R13 ;  /* 0x0000000d1a0079a6 */ /* 0x000fe4000c10f38a */
[----:B------:R-:W-:Y:S02]  /*8d70*/  @UP3 UIADD3.X UR14, UR14, -0x1, URZ, UP1, !UPT ;  /* 0xffffffff0e0e3890 */ /* 0x000fe40008ffe43f */
[----:B------:R-:W-:Y:S04]  /*8d80*/  REDG.E.ADD.F32.FTZ.RN.STRONG.GPU desc[UR10][R24.64], R14 ;  /* 0x0000000e180079a6 */ /* 0x000fe8000c10f38a */
[----:B------:R-:W-:Y:S02]  /*8d90*/  REDG.E.ADD.F32.FTZ.RN.STRONG.GPU desc[UR10][R22.64], R15 ;  /* 0x0000000f160079a6 */ /* 0x000fe4000c10f38a */
[----:B------:R-:W-:Y:S02]  /*8da0*/  @P0 VIADD R0, R3, 0x2000 ;  /* 0x0000200003000836 */ /* 0x000fe40000000000 */
        /* <DEDUP_REMOVED lines=135> */
.L_x_399:
        /* <DEDUP_REMOVED lines=19> */
.L_x_400:
        /* <DEDUP_REMOVED lines=32> */
[----:B------:R-:W5:Y:S01]  /*9950*/  LDS.128 R16, [R52+0x6000] ;  /* 0x0060000034107984 */ /* 0x000f620000000c00 */
        /* <DEDUP_REMOVED lines=9> */
[----:B-----5:R1:W-:Y:S04]  /*99f0*/  STG.E.128 desc[UR10][R10.64], R16 ;  /* 0x000000100a007986 */ /* 0x0203e8000c101d0a */
.L_x_402:
[----:B------:R-:W-:Y:S05]  /*9a00*/  BSYNC B0 ;  /* 0x0000000000007941 */ /* 0x000fea0003800000 */
.L_x_401:
[----:B------:R-:W-:Y:S04]  /*9a10*/  BSSY B0, `(.L_x_403) ;  /* 0x000000d000007945 */ /* 0x000fe80003800000 */
[----:B------:R-:W-:Y:S05]  /*9a20*/  @P1 BRA `(.L_x_404) ;  /* 0x00000000002c1947 */ /* 0x000fea0003800000 */
[----:B------:R-:W-:Y:S01]  /*9a30*/  IADD3 R3, P0, R0, 0x40, RZ ;  /* 0x0000004000037810 */ /* 0x000fe20007f1e0ff */
[----:B------:R-:W-:-:S03]  /*9a40*/  ULDC.64 UR16, c[0x0][0x3f0] ;  /* 0x0000fc0000107ab9 */ /* 0x000fc60000000a00 */
[----:B------:R-:W-:-:S05]  /*9a50*/  IADD3.X R7, RZ, R13, RZ, P0, !PT ;  /* 0x0000000dff077210 */ /* 0x000fca00007fe4ff */
[----:B-1----:R-:W-:Y:S01]  /*9a60*/  IMAD R10, R7, UR8, RZ ;  /* 0x00000008070a7c24 */ /* 0x002fe2000f8e02ff */
[----:B------:R-:W-:-:S03]  /*9a70*/  MOV R7, R12 ;  /* 0x0000000c00077202 */ /* 0x000fc60000000f00 */
[----:B------:R-:W-:-:S04]  /*9a80*/  IMAD.WIDE.U32 R8, R3, UR8, R6 ;  /* 0x0000000803087c25 */ /* 0x000fc8000f8e0006 */
[----:B------:R-:W-:Y:S01]  /*9a90*/  IMAD R3, R3, UR9, R10 ;  /* 0x0000000903037c24 */ /* 0x000fe2000f8e020a */
[----:B------:R-:W-:-:S04]  /*9aa0*/  LEA R6, P0, R8, UR16, 0x1 ;  /* 0x0000001008067c11 */ /* 0x000fc8000f8008ff */
[----:B------:R-:W-:-:S04]  /*9ab0*/  IADD3 R3, R9, R3, RZ ;  /* 0x0000000309037210 */ /* 0x000fc80007ffe0ff */
[----:B------:R-:W-:-:S05]  /*9ac0*/  LEA.HI.X R7, R8, UR17, R3, 0x1, P0 ;  /* 0x0000001108077c11 */ /* 0x000fca00080f0c03 */
[----:B---3--:R1:W-:Y:S02]  /*9ad0*/  STG.E.128 desc[UR10][R6.64], R20 ;  /* 0x0000001406007986 */ /* 0x0083e4000c101d0a */
.L_x_404:
[----:B------:R-:W-:Y:S05]  /*9ae0*/  BSYNC B0 ;  /* 0x0000000000007941 */ /* 0x000fea0003800000 */
.L_x_403:
        /* <DEDUP_REMOVED lines=27> */
.L_x_406:
[----:B------:R-:W-:Y:S05]  /*9ca0*/  BSYNC B0 ;  /* 0x0000000000007941 */ /* 0x000fea0003800000 */
.L_x_405:
        /* <DEDUP_REMOVED lines=14> */
.L_x_379:
        /* <DEDUP_REMOVED lines=24> */
.L_x_408:
        /* <DEDUP_REMOVED lines=23> */
.L_x_409:
[----:B------:R-:W2:Y:S01]  /*a080*/  LDL.64 R12, [R1+0x38] ;  /* 0x00003800010c7983 */ /* 0x000ea20000100a00 */
[----:B------:R-:W-:Y:S01]  /*a090*/  UIMAD UR5, UR19, UR8, URZ ;  /* 0x00000008130572a4 */ /* 0x000fe2000f8e023f */
[----:B------:R-:W-:Y:S01]  /*a0a0*/  SHF.R.S32.HI R0, RZ, 0x2, R0 ;  /* 0x00000002ff007819 */ /* 0x000fe20000011400 */
[----:B------:R-:W-:Y:S01]  /*a0b0*/  IMAD.U32 R4, RZ, RZ, UR8 ;  /* 0x00000008ff047e24 */ /* 0x000fe2000f8e00ff */
[----:B------:R-:W-:Y:S01]  /*a0c0*/  UIMAD UR6, UR34, -0x80, UR6 ;  /* 0xffffff80220678a4 */ /* 0x000fe2000f8e0206 */
[----:B------:R-:W-:Y:S01]  /*a0d0*/  BSSY B0, `(.L_x_410) ;  /* 0x000001e000007945 */ /* 0x000fe20003800000 */
[----:B------:R-:W-:Y:S01]  /*a0e0*/  UIMAD UR5, UR18, UR9, UR5 ;  /* 0x00000009120572a4 */ /* 0x000fe2000f8e0205 */
[----:B------:R-:W-:Y:S01]  /*a0f0*/  VIADD R6, R0, 0x40 ;  /* 0x0000004000067836 */ /* 0x000fe20000000000 */
[----:B------:R-:W-:Y:S01]  /*a100*/  USHF.R.S32.HI UR21, URZ, 0x1f, UR56 ;  /* 0x0000001f3f157899 */ /* 0x000fe20008011438 */
[----:B------:R-:W-:Y:S01]  /*a110*/  SHF.R.S32.HI R11, RZ, 0x1f, R0 ;  /* 0x0000001fff0b7819 */ /* 0x000fe20000011400 */
[----:B------:R-:W-:-:S02]  /*a120*/  ULDC.64 UR14, c[0x0][0x468] ;  /* 0x00011a00000e7ab9 */ /* 0x000fc40000000a00 */
[----:B------:R-:W-:Y:S01]  /*a130*/  IMAD.U32 R3, RZ, RZ, UR5 ;  /* 0x00000005ff037e24 */ /* 0x000fe2000f8e00ff */
[----:B------:R-:W-:Y:S01]  /*a140*/  ULDC UR5, c[0x0][0x2d0] ;  /* 0x0000b40000057ab9 */ /* 0x000fe20000000800 */
[----:B--2---:R-:W-:Y:S01]  /*a150*/  IMAD.WIDE.U32 R4, R4, UR18, R12 ;  /* 0x0000001204047c25 */ /* 0x004fe2000f8e000c */
[----:B------:R-:W-:Y:S01]  /*a160*/  ISETP.GE.AND P2, PT, R12, UR5, PT ;  /* 0x000000050c007c0c */ /* 0x000fe2000bf46270 */
[----:B------:R-:W-:Y:S01]  /*a170*/  UIMAD UR5, UR21, UR14, URZ ;  /* 0x0000000e150572a4 */ /* 0x000fe2000f8e023f */
[----:B------:R-:W-:-:S03]  /*a180*/  IADD3 R4, P0, R4, UR7, RZ ;  /* 0x0000000704047c10 */ /* 0x000fc6000ff1e0ff */
[----:B------:R-:W-:Y:S01]  /*a190*/  UIMAD UR15, UR56, UR15, UR5 ;  /* 0x0000000f380f72a4 */ /* 0x000fe2000f8e0205 */
[----:B------:R-:W-:Y:S02]  /*a1a0*/  ISETP.GE.OR P1, PT, R6, UR6, P2 ;  /* 0x0000000606007c0c */ /* 0x000fe40009726670 */
[----:B------:R-:W-:Y:S02]  /*a1b0*/  ISETP.GE.OR P2, PT, R0, UR6, P2 ;  /* 0x0000000600007c0c */ /* 0x000fe40009746670 */
[----:B------:R-:W-:Y:S01]  /*a1c0*/  IADD3.X R5, R5, UR20, R3, P0, !PT ;  /* 0x0000001405057c10 */ /* 0x000fe200087fe403 */
[----:B------:R-:W-:-:S04]  /*a1d0*/  IMAD.U32 R3, RZ, RZ, UR14 ;  /* 0x0000000eff037e24 */ /* 0x000fc8000f8e00ff */
[----:B------:R-:W-:-:S04]  /*a1e0*/  IMAD.WIDE.U32 R4, R3, UR56, R4 ;  /* 0x0000003803047c25 */ /* 0x000fc8000f8e0004 */
[----:B------:R-:W-:Y:S02]  /*a1f0*/  VIADD R10, R5, UR15 ;  /* 0x0000000f050a7c36 */ /* 0x000fe40008000000 */
        /* <DEDUP_REMOVED lines=11> */
.L_x_411:
[----:B------:R-:W-:Y:S05]  /*a2b0*/  BSYNC B0 ;  /* 0x0000000000007941 */ /* 0x000fea0003800000 */
.L_x_410:
        /* <DEDUP_REMOVED lines=14> */
.L_x_413:
[----:B------:R-:W-:Y:S05]  /*a3a0*/  BSYNC B0 ;  /* 0x0000000000007941 */ /* 0x000fea0003800000 */
.L_x_412:
        /* <DEDUP_REMOVED lines=26> */
.L_x_415:
[----:B------:R-:W-:Y:S05]  /*a550*/  BSYNC B0 ;  /* 0x0000000000007941 */ /* 0x000fea0003800000 */
.L_x_414:
        /* <DEDUP_REMOVED lines=13> */
.L_x_407:
[----:B------:R-:W-:Y:S05]  /*a630*/  BSYNC B1 ;  /* 0x0000000000017941 */ /* 0x000fea0003800000 */
.L_x_374:
        /* <DEDUP_REMOVED lines=11> */
.L_x_416:
[----:B------:R-:W-:Y:S05]  /*a6f0*/  EXIT ;  /* 0x000000000000794d */ /* 0x000fea0003800000 */
.L_x_418:
        /* <DEDUP_REMOVED lines=16> */
.L_x_1339:


//--------------------- .text._ZN5flash44flash_bwd_dq_dk_dv_loop_seqk_parallel_kernelI23Flash_bwd_kernel_traitsILi32ELi128ELi128ELi8ELi4ELi4ELi4ELb1ELb0EN7cutlass6half_tE19Flash_kernel_traitsILi32ELi128ELi128ELi8ES3_EELb1ELb0ELb1ELb0ELb0ELb0ELb0EEEvNS_16Flash_bwd_paramsE --------------------------
	.section	.text._ZN5flash44flash_bwd_dq_dk_dv_loop_seqk_parallel_kernelI23Flash_bwd_kernel_traitsILi32ELi128ELi128ELi8ELi4ELi4ELi4ELb1ELb0EN7cutlass6half_tE19Flash_kernel_traitsILi32ELi128ELi128ELi8ES3_EELb1ELb0ELb1ELb0ELb0ELb0ELb0EEEvNS_16Flash_bwd_paramsE,"ax",@progbits
	.align	128
        .global         _ZN5flash44flash_bwd_dq_dk_dv_loop_seqk_parallel_kernelI23Flash_bwd_kernel_traitsILi32ELi128ELi128ELi8ELi4ELi4ELi4ELb1ELb0EN7cutlass6half_tE19Flash_kernel_traitsILi32ELi128ELi128ELi8ES3_EELb1ELb0ELb1ELb0ELb0ELb0ELb0EEEvNS_16Flash_bwd_paramsE
        .type           _ZN5flash44flash_bwd_dq_dk_dv_loop_seqk_parallel_kernelI23Flash_bwd_kernel_traitsILi32ELi128ELi128ELi8ELi4ELi4ELi4ELb1ELb0EN7cutlass6half_tE19Flash_kernel_traitsILi32ELi128ELi128ELi8ES3_EELb1ELb0ELb1ELb0ELb0ELb0ELb0EEEvNS_16Flash_bwd_paramsE,@function
        .size           _ZN5flash44flash_bwd_dq_dk_dv_loop_seqk_parallel_kernelI23Flash_bwd_kernel_traitsILi32ELi128ELi128ELi8ELi4ELi4ELi4ELb1ELb0EN7cutlass6half_tE19Flash_kernel_traitsILi32ELi128ELi128ELi8ES3_EELb1ELb0ELb1ELb0ELb0ELb0ELb0EEEvNS_16Flash_bwd_paramsE,(.L_x_1340 - _ZN5flash44flash_bwd_dq_dk_dv_loop_seqk_parallel_kernelI23Flash_bwd_kernel_traitsILi32ELi128ELi128ELi8ELi4ELi4ELi4ELb1ELb0EN7cutlass6half_tE19Flash_kernel_traitsILi32ELi128ELi128ELi8ES3_EELb1ELb0ELb1ELb0ELb0ELb0ELb0EEEvNS_16Flash_bwd_paramsE)
        .other          _ZN5flash44flash_bwd_dq_dk_dv_loop_seqk_parallel_kernelI23Flash_bwd_kernel_traitsILi32ELi128ELi128ELi8ELi4ELi4ELi4ELb1ELb0EN7cutlass6half_tE19Flash_kernel_traitsILi32ELi128ELi128ELi8ES3_EELb1ELb0ELb1ELb0ELb0ELb0ELb0EEEvNS_16Flash_bwd_paramsE,@"STO_CUDA_ENTRY STV_DEFAULT"
_ZN5flash44flash_bwd_dq_dk_dv_loop_seqk_parallel_kernelI23Flash_bwd_kernel_traitsILi32ELi128ELi128ELi8ELi4ELi4ELi4ELb1ELb0EN7cutlass6half_tE19Flash_kernel_traitsILi32ELi128ELi128ELi8ES3_EELb1ELb0ELb1ELb0ELb0ELb0ELb0EEEvNS_16Flash_bwd_paramsE:
.text._ZN5flash44flash_bwd_dq_dk_dv_loop_seqk_parallel_kernelI23Flash_bwd_kernel_traitsILi32ELi128ELi128ELi8ELi4ELi4ELi4ELb1ELb0EN7cutlass6half_tE19Flash_kernel_traitsILi32ELi128ELi128ELi8ES3_EELb1ELb0ELb1ELb0ELb0ELb0ELb0EEEvNS_16Flash_bwd_paramsE:
        /* <DEDUP_REMOVED lines=16> */
[----:B------:R-:W-:Y:S01]  /*0100*/  IMAD.MOV.U32 R163, RZ, RZ, 0x40 ;  /* 0x00000040ffa37424 */ /* 0x000fe200078e00ff */
[----:B------:R-:W-:Y:S01]  /*0110*/  ULDC UR60, c[0x0][0x394] ;  /* 0x0000e500003c7ab9 */ /* 0x000fe20000000800 */
[----:B------:R-:W-:Y:S01]  /*0120*/  UMOV UR61, 0xffffe000 ;  /* 0xffffe000003d7882 */ /* 0x000fe20000000000 */
        /* <DEDUP_REMOVED lines=77> */
[----:B------:R-:W-:Y:S01]  /*0600*/  LOP3.LUT R2, R4, R3, RZ, 0x3c, !PT ;  /* 0x0000000304027212 */ /* 0x000fe200078e3cff */
[----:B------:R-:W-:Y:S01]  /*0610*/  IMAD.SHL.U32 R3, R249, 0x400, RZ ;  /* 0x00000400f9037824 */ /* 0x000fe200078e00ff */
[----:B------:R-:W-:Y:S02]  /*0620*/  LOP3.LUT R5, R5, 0x1c0, RZ, 0xc0, !PT ;  /* 0x000001c005057812 */ /* 0x000fe400078ec0ff */
[----:B------:R-:W-:Y:S01]  /*0630*/  SHF.R.S32.HI R4, RZ, 0x3, R13 ;  /* 0x00000003ff047819 */ /* 0x000fe2000001140d */
[----:B------:R-:W-:Y:S01]  /*0640*/  IMAD.U32 R168, R0, 0x20, R2 ;  /* 0x0000002000a87824 */ /* 0x000fe200078e0002 */
[----:B------:R-:W-:Y:S01]  /*0650*/  SHF.R.S32.HI R2, RZ, 0x1, R9 ;  /* 0x00000001ff027819 */ /* 0x000fe20000011409 */
[----:B------:R-:W-:Y:S01]  /*0660*/  IMAD.SHL.U32 R0, R246, 0x8, RZ ;  /* 0x00000008f6007824 */ /* 0x000fe200078e00ff */
[----:B------:R-:W-:Y:S01]  /*0670*/  SHF.R.U32.HI R7, RZ, 0x3, R6 ;  /* 0x00000003ff077819 */ /* 0x000fe20000011606 */
[C---:B------:R-:W-:Y:S01]  /*0680*/  IMAD R16, R4.reuse, 0x8, R16 ;  /* 0x0000000804107824 */ /* 0x040fe200078e0210 */
[----:B------:R-:W-:Y:S01]  /*0690*/  LEA.HI R6, R5, R5, RZ, 0x1d ;  /* 0x0000000505067211 */ /* 0x000fe200078fe8ff */
[----:B------:R-:W-:Y:S01]  /*06a0*/  IMAD R13, R4, 0x200, R3 ;  /* 0x00000200040d7824 */ /* 0x000fe200078e0203 */
[C---:B------:R-:W-:Y:S01]  /*06b0*/  LOP3.LUT P3, RZ, R2.reuse, 0x2, RZ, 0xc0, !PT ;  /* 0x0000000202ff7812 */ /* 0x040fe2000786c0ff */
[----:B------:R-:W-:Y:S01]  /*06c0*/  IMAD.SHL.U32 R2, R2, 0x40, RZ ;  /* 0x0000004002027824 */ /* 0x000fe200078e00ff */
[----:B------:R-:W-:Y:S01]  /*06d0*/  LOP3.LUT R4, R11, R7, RZ, 0x3c, !PT ;  /* 0x000000070b047212 */ /* 0x000fe200078e3cff */
[----:B------:R-:W-:Y:S01]  /*06e0*/  IMAD R5, R249, 0x200, R17 ;  /* 0x00000200f9057824 */ /* 0x000fe200078e0211 */
[----:B------:R-:W-:Y:S01]  /*06f0*/  LOP3.LUT R7, R0, 0x8, RZ, 0xc0, !PT ;  /* 0x0000000800077812 */ /* 0x000fe200078ec0ff */
[----:B------:R-:W-:Y:S01]  /*0700*/  IMAD.SHL.U32 R9, R12, 0x10, RZ ;  /* 0x000000100c097824 */ /* 0x000fe200078e00ff */
[----:B------:R-:W-:Y:S01]  /*0710*/  IADD3 R223, R6, R8, R3 ;  /* 0x0000000806df7210 */ /* 0x000fe20007ffe003 */
[----:B------:R-:W-:Y:S01]  /*0720*/  IMAD.SHL.U32 R3, R14, 0x40, RZ ;  /* 0x000000400e037824 */ /* 0x000fe200078e00ff */
[----:B------:R-:W-:Y:S01]  /*0730*/  SEL R0, R165, 0xffffffe0, !P0 ;  /* 0xffffffe0a5007807 */ /* 0x000fe20004000000 */
[----:B------:R-:W-:Y:S01]  /*0740*/  IMAD R10, R10, 0x20, R5 ;  /* 0x000000200a0a7824 */ /* 0x000fe200078e0205 */
[----:B------:R-:W-:Y:S01]  /*0750*/  R2P PR, R14, 0x6 ;  /* 0x000000060e007804 */ /* 0x000fe20000000000 */
[----:B------:R-:W-:Y:S01]  /*0760*/  IMAD.SHL.U32 R5, R12, 0x8, RZ ;  /* 0x000000080c057824 */ /* 0x000fe200078e00ff */
[C---:B------:R-:W-:Y:S01]  /*0770*/  LOP3.LUT P0, RZ, R166.reuse, 0x2, RZ, 0xc0, !PT ;  /* 0x00000002a6ff7812 */ /* 0x040fe2000780c0ff */
[----:B------:R-:W-:Y:S01]  /*0780*/  IMAD.SHL.U32 R166, R166, 0x40, RZ ;  /* 0x00000040a6a67824 */ /* 0x000fe200078e00ff */
[----:B------:R-:W-:Y:S01]  /*0790*/  LOP3.LUT R2, R2, 0xc0, RZ, 0xc0, !PT ;  /* 0x000000c002027812 */ /* 0x000fe200078ec0ff */
[----:B------:R-:W-:Y:S01]  /*07a0*/  IMAD R4, R12, 0x200, R4 ;  /* 0x000002000c047824 */ /* 0x000fe200078e0204 */
[----:B------:R-:W-:-:S02]  /*07b0*/  LOP3.LUT R3, R3, 0x1c0, RZ, 0xc0, !PT ;  /* 0x000001c003037812 */ /* 0x000fc400078ec0ff */
[----:B------:R-:W-:Y:S02]  /*07c0*/  LOP3.LUT R166, R166, 0xc0, RZ, 0xc0, !PT ;  /* 0x000000c0a6a67812 */ /* 0x000fe400078ec0ff */
[----:B------:R-:W-:Y:S02]  /*07d0*/  SHF.R.U32.HI R8, RZ, 0x3, R2 ;  /* 0x00000003ff087819 */ /* 0x000fe40000011602 */
[----:B------:R-:W-:Y:S02]  /*07e0*/  LOP3.LUT R5, R5, 0x8, RZ, 0xc0, !PT ;  /* 0x0000000805057812 */ /* 0x000fe400078ec0ff */
[----:B------:R-:W-:Y:S02]  /*07f0*/  SHF.R.U32.HI R162, RZ, 0x3, R3 ;  /* 0x00000003ffa27819 */ /* 0x000fe40000011603 */
[----:B------:R-:W-:Y:S02]  /*0800*/  LEA R161, R168, UR5, 0x1 ;  /* 0x00000005a8a17c11 */ /* 0x000fe4000f8e08ff */
[----:B------:R-:W-:-:S02]  /*0810*/  SHF.R.U32.HI R6, RZ, 0x3, R166 ;  /* 0x00000003ff067819 */ /* 0x000fc400000116a6 */
[----:B------:R-:W-:Y:S01]  /*0820*/  LOP3.LUT R8, R8, R2, R7, 0x1e, !PT ;  /* 0x0000000208087212 */ /* 0x000fe200078e1e07 */
[----:B------:R-:W-:Y:S01]  /*0830*/  IMAD.SHL.U32 R2, R16, 0x20, RZ ;  /* 0x0000002010027824 */ /* 0x000fe200078e00ff */
[--C-:B------:R-:W-:Y:S01]  /*0840*/  LOP3.LUT R162, R162, R3, R5.reuse, 0x1e, !PT ;  /* 0x00000003a2a27212 */ /* 0x100fe200078e1e05 */
[----:B------:R-:W-:Y:S01]  /*0850*/  IMAD.IADD R161, R161, 0x1, R0 ;  /* 0x00000001a1a17824 */ /* 0x000fe200078e0200 */
[----:B------:R-:W-:Y:S01]  /*0860*/  LOP3.LUT R3, R6, R166, R5, 0x1e, !PT ;  /* 0x000000a606037212 */ /* 0x000fe200078e1e05 */
[----:B------:R-:W-:Y:S01]  /*0870*/  IMAD R0, R249, 0x200, R2 ;  /* 0x00000200f9007824 */ /* 0x000fe200078e0202 */
[----:B------:R-:W-:Y:S01]  /*0880*/  LOP3.LUT R9, R7, 0x10, R9, 0xf8, !PT ;  /* 0x0000001007097812 */ /* 0x000fe200078ef809 */
[----:B------:R-:W-:Y:S01]  /*0890*/  IMAD.IADD R162, R13, 0x1, R162 ;  /* 0x000000010da27824 */ /* 0x000fe200078e02a2 */
[----:B------:R-:W-:Y:S01]  /*08a0*/  LEA R223, R223, UR4, 0x1 ;  /* 0x00000004dfdf7c11 */ /* 0x000fe2000f8e08ff */
[----:B------:R-:W-:Y:S01]  /*08b0*/  IMAD.IADD R167, R0, 0x1, R3 ;  /* 0x0000000100a77824 */ /* 0x000fe200078e0203 */
[----:B------:R-:W-:Y:S01]  /*08c0*/  LOP3.LUT R166, R6, R9, R166, 0x1e, !PT ;  /* 0x0000000906a67212 */ /* 0x000fe200078e1ea6 */
[----:B------:R-:W-:Y:S01]  /*08d0*/  IMAD.U32 R0, RZ, RZ, UR6 ;  /* 0x00000006ff007e24 */ /* 0x000fe2000f8e00ff */
[----:B------:R-:W-:Y:S01]  /*08e0*/  USHF.R.S32.HI UR6, URZ, 0x1f, UR57 ;  /* 0x0000001f3f067899 */ /* 0x000fe20008011439 */
[----:B------:R-:W-:Y:S01]  /*08f0*/  IMAD.IADD R8, R8, 0x1, R10 ;  /* 0x0000000108087824 */ /* 0x000fe200078e020a */
[----:B------:R-:W-:Y:S01]  /*0900*/  SEL R224, R224, 0x10, !P6 ;  /* 0x00000010e0e07807 */ /* 0x000fe20007000000 */
[----:B------:R-:W-:Y:S01]  /*0910*/  VIADD R222, R223, 0x40 ;  /* 0x00000040dfde7836 */ /* 0x000fe20000000000 */
[----:B------:R-:W-:Y:S01]  /*0920*/  LEA R162, R162, UR5, 0x1 ;  /* 0x00000005a2a27c11 */ /* 0x000fe2000f8e08ff */
[----:B------:R-:W-:Y:S01]  /*0930*/  IMAD.IADD R166, R2, 0x1, R166 ;  /* 0x0000000102a67824 */ /* 0x000fe200078e02a6 */
[----:B------:R-:W-:Y:S01]  /*0940*/  SEL R226, R165, 0xffffffe0, !P5 ;  /* 0xffffffe0a5e27807 */ /* 0x000fe20006800000 */
[----:B------:R-:W-:Y:S01]  /*0950*/  IMAD.U32 R0, RZ, RZ, UR6 ;  /* 0x00000006ff007e24 */ /* 0x000fe2000f8e00ff */
[----:B------:R-:W-:Y:S01]  /*0960*/  UIADD3 UR6, UR4, 0x6000, URZ ;  /* 0x0000600004067890 */ /* 0x000fe2000fffe03f */
[----:B------:R-:W-:Y:S01]  /*0970*/  @P4 VIADD R222, R223, 0xffffffc0 ;  /* 0xffffffc0dfde4836 */ /* 0x000fe20000000000 */
[----:B------:R-:W-:Y:S01]  /*0980*/  SEL R163, R163, 0xffffffc0, !P2 ;  /* 0xffffffc0a3a37807 */ /* 0x000fe20005000000 */
[----:B------:R-:W-:Y:S01]  /*0990*/  IMAD.U32 R2, RZ, RZ, UR7 ;  /* 0x00000007ff027e24 */ /* 0x000fe2000f8e00ff */
[----:B------:R-:W-:Y:S01]  /*09a0*/  USHF.R.S32.HI UR7, URZ, 0x1f, UR58 ;  /* 0x0000001f3f077899 */ /* 0x000fe2000801143a */
[----:B------:R-:W-:Y:S01]  /*09b0*/  IMAD.IADD R225, R223, 0x1, R224 ;  /* 0x00000001dfe17824 */ /* 0x000fe200078e02e0 */
[----:B------:R-:W-:Y:S01]  /*09c0*/  LEA R250, R8, UR6, 0x1 ;  /* 0x0000000608fa7c11 */ /* 0x000fe2000f8e08ff */
[----:B------:R-:W-:Y:S01]  /*09d0*/  VIADD R169, R162, 0x20 ;  /* 0x00000020a2a97836 */ /* 0x000fe20000000000 */
[----:B------:R-:W-:Y:S01]  /*09e0*/  SEL R165, R165, 0xffffffe0, !P0 ;  /* 0xffffffe0a5a57807 */ /* 0x000fe20004000000 */
[----:B------:R-:W-:Y:S01]  /*09f0*/  IMAD.IADD R224, R224, 0x1, R222 ;  /* 0x00000001e0e07824 */ /* 0x000fe200078e02de */
[----:B------:R-:W-:Y:S01]  /*0a00*/  LEA R2, R4, UR4, 0x1 ;  /* 0x0000000404027c11 */ /* 0x000fe2000f8e08ff */
[----:B------:R-:W-:-:S02]  /*0a10*/  @P1 VIADD R169, R162, 0xffffffe0 ;  /* 0xffffffe0a2a91836 */ /* 0x000fc40000000000 */
[--C-:B------:R-:W-:Y:S02]  /*0a20*/  IMAD.IADD R229, R223, 0x1, R226.reuse ;  /* 0x00000001dfe57824 */ /* 0x100fe400078e02e2 */
[----:B------:R-:W-:Y:S02]  /*0a30*/  IMAD.IADD R228, R225, 0x1, R226 ;  /* 0x00000001e1e47824 */ /* 0x000fe400078e02e2 */
[----:B------:R-:W-:Y:S02]  /*0a40*/  IMAD.IADD R227, R226, 0x1, R222 ;  /* 0x00000001e2e37824 */ /* 0x000fe400078e02de */
[----:B------:R-:W-:Y:S02]  /*0a50*/  VIADD R251, R250, 0x20 ;  /* 0x00000020fafb7836 */ /* 0x000fe40000000000 */
[----:B------:R-:W-:Y:S02]  /*0a60*/  IMAD.IADD R164, R162, 0x1, R163 ;  /* 0x00000001a2a47824 */ /* 0x000fe400078e02a3 */
[----:B------:R-:W-:-:S02]  /*0a70*/  IMAD.U32 R0, RZ, RZ, UR7 ;  /* 0x00000007ff007e24 */ /* 0x000fc4000f8e00ff */
[----:B------:R-:W-:Y:S02]  /*0a80*/  IMAD.IADD R226, R226, 0x1, R224 ;  /* 0x00000001e2e27824 */ /* 0x000fe400078e02e0 */
[----:B------:R-:W-:Y:S02]  /*0a90*/  @P3 VIADD R251, R250, 0xffffffe0 ;  /* 0xffffffe0fafb3836 */ /* 0x000fe40000000000 */
[----:B------:R-:W-:Y:S02]  /*0aa0*/  IMAD.IADD R163, R163, 0x1, R169 ;  /* 0x00000001a3a37824 */ /* 0x000fe400078e02a9 */
[C---:B------:R-:W-:Y:S02]  /*0ab0*/  VIADD R172, R169.reuse, 0x2000 ;  /* 0x00002000a9ac7836 */ /* 0x040fe40000000000 */
[C---:B------:R-:W-:Y:S02]  /*0ac0*/  VIADD R171, R169.reuse, 0x4000 ;  /* 0x00004000a9ab7836 */ /* 0x040fe40000000000 */
[----:B------:R-:W-:-:S07]  /*0ad0*/  VIADD R170, R169, 0x6000 ;  /* 0x00006000a9aa7836 */ /* 0x000fce0000000000 */
.L_x_465:
        /* <DEDUP_REMOVED lines=29> */
[----:B-1--4-:R-:W2:Y:S02]  /*0cb0*/  @P1 LDG.E R8, desc[UR12][R6.64] ;  /* 0x0000000c06081981 */ /* 0x012ea4000c1e1900 */
[----:B------:R-:W-:-:S02]  /*0cc0*/  UISETP.EQ.OR.EX UP4, UPT, UR7, URZ, !UP2, UP4 ;  /* 0x0000003f0700728c */ /* 0x000fc4000d782740 */
        /* <DEDUP_REMOVED lines=23> */
[----:B------:R-:W-:Y:S02]  /*0e40*/  ISETP.NE.AND.EX P0, PT, RZ, UR7, PT, P0 ;  /* 0x00000007ff007c0c */ /* 0x000fe4000bf05300 */
[----:B------:R-:W-:-:S05]  /*0e50*/  ULDC UR6, c[0x0][0x2c8] ;  /* 0x0000b20000067ab9 */ /* 0x000fca0000000800 */
        /* <DEDUP_REMOVED lines=11> */
.L_x_419:
        /* <DEDUP_REMOVED lines=17> */
[----:B------:R-:W-:Y:S01]  /*1020*/  ULDC.U8 UR29, c[0x0][0x480] ;  /* 0x00012000001d7ab9 */ /* 0x000fe20000000000 */
[----:B------:R-:W-:Y:S02]  /*1030*/  @!UP2 UIMAD UR6, UR56, UR8, URZ ;  /* 0x000000083806a2a4 */ /* 0x000fe4000f8e023f */
[----:B------:R-:W-:Y:S02]  /*1040*/  USHF.R.S32.HI UR37, URZ, 0x1f, UR59 ;  /* 0x0000001f3f257899 */ /* 0x000fe4000801143b */
[----:B------:R-:W-:Y:S02]  /*1050*/  @!UP2 UIMAD.WIDE.U32 UR38, UR57, UR8, URZ ;  /* 0x000000083926a2a5 */ /* 0x000fe4000f8e003f */
[----:B------:R-:W-:Y:S02]  /*1060*/  USHF.L.U32 UR18, UR57, 0x7, URZ ;  /* 0x0000000739127899 */ /* 0x000fe4000800063f */
[----:B------:R-:W-:Y:S01]  /*1070*/  UISETP.NE.AND UP4, UPT, UR29, URZ, UPT ;  /* 0x0000003f1d00728c */ /* 0x000fe2000bf85270 */
[----:B-1----:R-:W-:Y:S01]  /*1080*/  IABS R6, R7 ;  /* 0x0000000700067213 */ /* 0x002fe20000000000 */
[----:B------:R-:W-:Y:S01]  /*1090*/  ULDC UR8, c[0x0][0x394] ;  /* 0x0000e50000087ab9 */ /* 0x000fe20000000800 */
[----:B------:R-:W-:Y:S01]  /*10a0*/  ULDC.64 UR32, c[0x0][0x240] ;  /* 0x0000900000207ab9 */ /* 0x000fe20000000a00 */
[----:B------:R-:W-:Y:S01]  /*10b0*/  ULDC UR43, c[0x0][0x2dc] ;  /* 0x0000b700002b7ab9 */ /* 0x000fe20000000800 */
[----:B------:R-:W1:Y:S01]  /*10c0*/  I2F.RP R4, R6 ;  /* 0x0000000600047306 */ /* 0x000e620000209400 */
[----:B------:R-:W-:Y:S01]  /*10d0*/  ULDC UR41, c[0x0][0x270] ;  /* 0x00009c0000297ab9 */ /* 0x000fe20000000800 */
[----:B------:R-:W-:Y:S01]  /*10e0*/  USEL UR36, UR18, URZ, UP0 ;  /* 0x0000003f12247287 */ /* 0x000fe20008000000 */
[----:B------:R-:W-:Y:S01]  /*10f0*/  ISETP.NE.AND P3, PT, R7, RZ, PT ;  /* 0x000000ff0700720c */ /* 0x000fe20003f65270 */
[----:B--2---:R-:W-:-:S02]  /*1100*/  UIMAD.WIDE.U32 UR30, UR10, UR14, URZ ;  /* 0x0000000e0a1e72a5 */ /* 0x004fc4000f8e003f */
[----:B------:R-:W-:Y:S02]  /*1110*/  UIMAD.WIDE.U32 UR18, UR5, UR32, URZ ;  /* 0x00000020051272a5 */ /* 0x000fe4000f8e003f */
[----:B------:R-:W-:Y:S02]  /*1120*/  UIMAD UR42, UR10, UR15, UR31 ;  /* 0x0000000f0a2a72a4 */ /* 0x000fe4000f8e021f */
[----:B------:R-:W-:Y:S02]  /*1130*/  UIADD3 UR10, UR11, 0x7f, URZ ;  /* 0x0000007f0b0a7890 */ /* 0x000fe4000fffe03f */
[----:B------:R-:W-:Y:S02]  /*1140*/  @!UP2 UIMAD UR31, UR57, UR9, UR6 ;  /* 0x00000009391fa2a4 */ /* 0x000fe4000f8e0206 */
[----:B------:R-:W-:Y:S01]  /*1150*/  USHF.R.S32.HI UR22, URZ, 0x1f, UR10 ;  /* 0x0000001f3f167899 */ /* 0x000fe2000801140a */
[----:B-1----:R-:W1:Y:S01]  /*1160*/  MUFU.RCP R4, R4 ;  /* 0x0000000400047308 */ /* 0x002e620000001000 */
[----:B------:R-:W-:Y:S01]  /*1170*/  @UP2 ULDC.64 UR14, c[0x0][0x420] ;  /* 0x00010800000e2ab9 */ /* 0x000fe20000000a00 */
[----:B------:R-:W-:-:S02]  /*1180*/  UIADD3 UR6, UR11, 0x80, UR24 ;  /* 0x000000800b067890 */ /* 0x000fc4000fffe018 */
[----:B------:R-:W-:Y:S02]  /*1190*/  @UP2 UIMAD.WIDE.U32 UR44, UR5, UR14, URZ ;  /* 0x0000000e052c22a5 */ /* 0x000fe4000f8e003f */
[----:B------:R-:W-:Y:S02]  /*11a0*/  ULEA.HI UR29, UR22, UR10, URZ, 0x7 ;  /* 0x0000000a161d7291 */ /* 0x000fe4000f8f383f */
[----:B------:R-:W-:Y:S02]  /*11b0*/  UIMAD UR10, UR37, UR57, URZ ;  /* 0x00000039250a72a4 */ /* 0x000fe4000f8e023f */
[----:B------:R-:W-:Y:S02]  /*11c0*/  UIADD3 UR6, UR6, UR8, -UR7 ;  /* 0x0000000806067290 */ /* 0x000fe4000fffe807 */
[----:B------:R-:W-:Y:S02]  /*11d0*/  @UP2 UIMAD UR48, UR5, UR15, UR45 ;  /* 0x0000000f053022a4 */ /* 0x000fe4000f8e022d */
[----:B------:R-:W-:-:S02]  /*11e0*/  USHF.L.U64.HI UR17, UR57, 0x7, UR56 ;  /* 0x0000000739117899 */ /* 0x000fc40008010238 */
[----:B------:R-:W-:Y:S01]  /*11f0*/  UIMAD.WIDE UR8, UR43, UR41, URZ ;  /* 0x000000292b0872a5 */ /* 0x000fe2000f8e023f */
[----:B-1----:R-:W-:Y:S01]  /*1200*/  VIADD R4, R4, 0xffffffe ;  /* 0x0ffffffe04047836 */ /* 0x002fe20000000000 */
[----:B------:R-:W-:Y:S02]  /*1210*/  UIMAD.WIDE.U32 UR14, UR57, UR59, URZ ;  /* 0x0000003b390e72a5 */ /* 0x000fe4000f8e003f */
[----:B------:R-:W-:Y:S01]  /*1220*/  UIMAD UR10, UR56, UR59, UR10 ;  /* 0x0000003b380a72a4 */ /* 0x000fe2000f8e020a */
[----:B------:R-:W1:Y:S01]  /*1230*/  F2I.FTZ.U32.TRUNC.NTZ R5, R4 ;  /* 0x0000000400057305 */ /* 0x000e62000021f000 */
[----:B------:R-:W-:Y:S02]  /*1240*/  UIADD3 UR6, UR6, 0x7f, URZ ;  /* 0x0000007f06067890 */ /* 0x000fe4000fffe03f */
[----:B------:R-:W-:Y:S02]  /*1250*/  USEL UR52, UR20, UR18, !UP2 ;  /* 0x0000001214347287 */ /* 0x000fe4000d000000 */
[----:B------:R-:W-:-:S02]  /*1260*/  USEL UR34, UR17, URZ, UP0 ;  /* 0x0000003f11227287 */ /* 0x000fc40008000000 */
[----:B------:R-:W-:Y:S02]  /*1270*/  UIMAD UR18, UR9, UR14, URZ ;  /* 0x0000000e091272a4 */ /* 0x000fe4000f8e023f */
[----:B------:R-:W-:Y:S02]  /*1280*/  UIADD3 UR10, UR15, UR10, URZ ;  /* 0x0000000a0f0a7290 */ /* 0x000fe4000fffe03f */
[----:B------:R-:W-:Y:S01]  /*1290*/  USHF.R.S32.HI UR17, URZ, 0x1f, UR6 ;  /* 0x0000001f3f117899 */ /* 0x000fe20008011406 */
[----:B------:R-:W-:Y:S01]  /*12a0*/  ULDC.U8 UR23, c[0x0][0x3d8] ;  /* 0x0000f60000177ab9 */ /* 0x000fe20000000000 */
[----:B------:R-:W-:Y:S01]  /*12b0*/  UIADD3 UR46, UR21, UR26, URZ ;  /* 0x0000001a152e7290 */ /* 0x000fe2000fffe03f */
[----:B-1----:R-:W-:Y:S01]  /*12c0*/  IMAD.MOV R0, RZ, RZ, -R5 ;  /* 0x000000ffff007224 */ /* 0x002fe200078e0a05 */
[----:B------:R-:W-:Y:S01]  /*12d0*/  UIMAD.WIDE.U32 UR20, UR8, UR14, URZ ;  /* 0x0000000e081472a5 */ /* 0x000fe2000f8e003f */
[----:B------:R-:W-:Y:S01]  /*12e0*/  IMAD.MOV.U32 R4, RZ, RZ, RZ ;  /* 0x000000ffff047224 */ /* 0x000fe200078e00ff */
[----:B------:R-:W-:Y:S01]  /*12f0*/  UIMAD UR10, UR8, UR10, UR18 ;  /* 0x0000000a080a72a4 */ /* 0x000fe2000f8e0212 */
[----:B------:R-:W-:Y:S01]  /*1300*/  IMAD R0, R0, R6, RZ ;  /* 0x0000000600007224 */ /* 0x000fe200078e02ff */
[----:B------:R-:W-:-:S02]  /*1310*/  UISETP.NE.AND UP3, UPT, UR23, URZ, UPT ;  /* 0x0000003f1700728c */ /* 0x000fc4000bf65270 */
[----:B------:R-:W-:Y:S01]  /*1320*/  ULEA.HI UR6, UR17, UR6, URZ, 0x7 ;  /* 0x0000000611067291 */ /* 0x000fe2000f8f383f */
[----:B------:R-:W-:Y:S01]  /*1330*/  IMAD.HI.U32 R0, R5, R0, R4 ;  /* 0x0000000005007227 */ /* 0x000fe200078e0004 */
[----:B------:R-:W-:Y:S02]  /*1340*/  UIADD3 UR47, UR21, UR10, URZ ;  /* 0x0000000a152f7290 */ /* 0x000fe4000fffe03f */
[----:B------:R-:W-:Y:S02]  /*1350*/  USHF.R.S32.HI UR10, URZ, 0x7, UR29 ;  /* 0x000000073f0a7899 */ /* 0x000fe4000801141d */
[----:B------:R-:W-:Y:S01]  /*1360*/  USHF.R.S32.HI UR6, URZ, 0x7, UR6 ;  /* 0x000000073f067899 */ /* 0x000fe20008011406 */
[----:B------:R-:W-:Y:S01]  /*1370*/  IMAD.HI.U32 R0, R0, R3, RZ ;  /* 0x0000000300007227 */ /* 0x000fe200078e00ff */
[----:B------:R-:W-:Y:S01]  /*1380*/  ULDC UR40, c[0x0][0x2c4] ;  /* 0x0000b10000287ab9 */ /* 0x000fe20000000800 */
[----:B------:R-:W-:Y:S02]  /*1390*/  UISETP.NE.AND UP1, UPT, UR55, -0x1, UPT ;  /* 0xffffffff3700788c */ /* 0x000fe4000bf25270 */
[----:B------:R-:W-:Y:S01]  /*13a0*/  UISETP.LT.AND UP0, UPT, UR10, UR6, UPT ;  /* 0x000000060a00728c */ /* 0x000fe2000bf01270 */
[----:B------:R-:W-:Y:S01]  /*13b0*/  IADD3 R4, -R0, RZ, RZ ;  /* 0x000000ff00047210 */ /* 0x000fe20007ffe1ff */
[----:B------:R-:W-:-:S02]  /*13c0*/  @UP3 UIMAD UR17, UR57, UR40, URZ ;  /* 0x00000028391132a4 */ /* 0x000fc4000f8e023f */
[----:B------:R-:W-:Y:S02]  /*13d0*/  USEL UR37, UR10, UR6, UP0 ;  /* 0x000000060a257287 */ /* 0x000fe40008000000 */
[C---:B------:R-:W-:Y:S01]  /*13e0*/  IMAD R3, R6.reuse, R4, R3 ;  /* 0x0000000406037224 */ /* 0x040fe200078e0203 */
[----:B------:R-:W-:Y:S02]  /*13f0*/  @UP3 USEL UR17, UR17, UR5, !UP2 ;  /* 0x0000000511113287 */ /* 0x000fe4000d000000 */
[----:B------:R-:W-:Y:S02]  /*1400*/  ULEA UR6, UR37, 0xffffff80, 0x7 ;  /* 0xffffff8025067891 */ /* 0x000fe4000f8e383f */
[----:B------:R-:W-:Y:S01]  /*1410*/  ISETP.GT.U32.AND P1, PT, R6, R3, PT ;  /* 0x000000030600720c */ /* 0x000fe20003f24070 */
[----:B------:R-:W-:Y:S01]  /*1420*/  UIMAD.WIDE.U32 UR14, UR8, UR5, URZ ;  /* 0x00000005080e72a5 */ /* 0x000fe2000f8e003f */
[----:B------:R-:W-:Y:S01]  /*1430*/  @UP3 ULDC UR10, c[0x0][0x2e4] ;  /* 0x0000b900000a3ab9 */ /* 0x000fe20000000800 */
[----:B------:R-:W-:-:S02]  /*1440*/  USHF.R.S32.HI UR26, URZ, 0x1f, UR6 ;  /* 0x0000001f3f1a7899 */ /* 0x000fc40008011406 */
[----:B------:R-:W-:Y:S02]  /*1450*/  @UP3 UIMAD UR29, UR58, UR10, UR17 ;  /* 0x0000000a3a1d32a4 */ /* 0x000fe4000f8e0211 */
[----:B------:R-:W-:Y:S02]  /*1460*/  UIADD3 UR10, UP0, UR6, UR36, URZ ;  /* 0x00000024060a7290 */ /* 0x000fe4000ff1e03f */
[----:B------:R-:W-:Y:S02]  /*1470*/  USEL UR54, UR20, UR14, !UP2 ;  /* 0x0000000e14367287 */ /* 0x000fe4000d000000 */
[----:B------:R-:W-:Y:S02]  /*1480*/  UIMAD UR25, UR5, UR33, URZ ;  /* 0x00000021051972a4 */ /* 0x000fe4000f8e023f */
[----:B------:R-:W-:Y:S01]  /*1490*/  @!P1 IMAD.IADD R3, R3, 0x1, -R6 ;  /* 0x0000000103039824 */ /* 0x000fe200078e0a06 */
[----:B------:R-:W-:Y:S01]  /*14a0*/  @!UP3 UIMAD UR20, UR57, UR41, UR58 ;  /* 0x000000293914b2a4 */ /* 0x000fe2000f8e023a */
[----:B------:R-:W-:Y:S01]  /*14b0*/  @!P1 VIADD R0, R0, 0x1 ;  /* 0x0000000100009836 */ /* 0x000fe20000000000 */
[----:B------:R-:W-:Y:S01]  /*14c0*/  UIMAD UR14, UR9, UR5, URZ ;  /* 0x00000005090e72a4 */ /* 0x000fe2000f8e023f */
[----:B------:R-:W-:Y:S01]  /*14d0*/  PLOP3.LUT P1, PT, PT, PT, UP1, 0x80, 0x0 ;  /* 0x000000000000781c */ /* 0x000fe20003f2f018 */
[----:B------:R-:W-:Y:S01]  /*14e0*/  UIADD3.X UR17, UR26, UR34, URZ, UP0, !UPT ;  /* 0x000000221a117290 */ /* 0x000fe200087fe43f */
[----:B------:R-:W-:Y:S01]  /*14f0*/  ISETP.GE.U32.AND P0, PT, R3, R6, PT ;  /* 0x000000060300720c */ /* 0x000fe20003f06070 */
[----:B------:R-:W-:Y:S01]  /*1500*/  UIMAD UR9, UR9, UR10, URZ ;  /* 0x0000000a090972a4 */ /* 0x000fe2000f8e023f */
[----:B------:R-:W-:Y:S01]  /*1510*/  LOP3.LUT R3, R7, UR58, RZ, 0x3c, !PT ;  /* 0x0000003a07037c12 */ /* 0x000fe2000f8e3cff */
[----:B------:R-:W-:-:S02]  /*1520*/  @UP1 UIADD3 UR27, UR53, UR55, URZ ;  /* 0x00000037351b1290 */ /* 0x000fc4000fffe03f */
[----:B------:R-:W-:Y:S01]  /*1530*/  @UP1 UIADD3 UR28, UR53, UR55, URZ ;  /* 0x00000037351c1290 */ /* 0x000fe2000fffe03f */
[----:B------:R-:W-:Y:S01]  /*1540*/  ISETP.GE.AND P2, PT, R3, RZ, PT ;  /* 0x000000ff0300720c */ /* 0x000fe20003f46270 */
[----:B------:R-:W-:Y:S02]  /*1550*/  @UP2 UIADD3 UR46, UR19, UR25, URZ ;  /* 0x00000019132e2290 */ /* 0x000fe4000fffe03f */
[----:B------:R-:W-:Y:S01]  /*1560*/  @!UP3 UIMAD UR29, UR20, UR40, URZ ;  /* 0x00000028141db2a4 */ /* 0x000fe2000f8e023f */
[----:B------:R-:W-:Y:S01]  /*1570*/  @UP1 ULDC.64 UR22, c[0x0][0x248] ;  /* 0x0000920000161ab9 */ /* 0x000fe20000000a00 */
[----:B------:R-:W-:Y:S01]  /*1580*/  @UP1 ULDC.64 UR18, c[0x0][0x250] ;  /* 0x0000940000121ab9 */ /* 0x000fe20000000a00 */
[----:B------:R-:W-:Y:S01]  /*1590*/  UIMAD.WIDE.U32 UR40, UR8, UR10, URZ ;  /* 0x0000000a082872a5 */ /* 0x000fe2000f8e003f */
[----:B------:R-:W-:Y:S01]  /*15a0*/  @P0 IADD3 R0, R0, 0x1, RZ ;  /* 0x0000000100000810 */ /* 0x000fe20007ffe0ff */
[----:B------:R-:W-:Y:S01]  /*15b0*/  @UP2 UIADD3 UR47, UR15, UR14, URZ ;  /* 0x0000000e0f2f2290 */ /* 0x000fe2000fffe03f */
[----:B------:R-:W-:Y:S01]  /*15c0*/  PLOP3.LUT P0, PT, PT, PT, UP3, 0x80, 0x0 ;  /* 0x000000000000781c */ /* 0x000fe20003f0f038 */
[----:B------:R-:W-:-:S02]  /*15d0*/  UIMAD UR10, UR8, UR17, UR9 ;  /* 0x00000011080a72a4 */ /* 0x000fc4000f8e0209 */
[----:B------:R-:W-:Y:S01]  /*15e0*/  @UP1 UIMAD.WIDE.U32 UR14, UR27, UR22, URZ ;  /* 0x000000161b0e12a5 */ /* 0x000fe2000f8e003f */
[----:B------:R-:W-:Y:S01]  /*15f0*/  IMAD.MOV.U32 R10, RZ, RZ, R0 ;  /* 0x000000ffff0a7224 */ /* 0x000fe200078e0000 */
[----:B------:R-:W-:Y:S02]  /*1600*/  @UP1 UIMAD.WIDE.U32 UR8, UR28, UR18, URZ ;  /* 0x000000121c0812a5 */ /* 0x000fe4000f8e003f */
[----:B------:R-:W-:Y:S02]  /*1610*/  UIMAD UR49, UR58, UR43, URZ ;  /* 0x0000002b3a3172a4 */ /* 0x000fe4000f8e023f */
[----:B------:R-:W-:Y:S01]  /*1620*/  @UP1 UIMAD UR21, UR27, UR23, URZ ;  /* 0x000000171b1512a4 */ /* 0x000fe2000f8e023f */
[----:B------:R-:W-:Y:S01]  /*1630*/  @!P2 IADD3 R10, -R10, RZ, RZ ;  /* 0x000000ff0a0aa210 */ /* 0x000fe20007ffe1ff */
[----:B------:R-:W-:Y:S01]  /*1640*/  @UP1 UIMAD UR17, UR28, UR19, URZ ;  /* 0x000000131c1112a4 */ /* 0x000fe2000f8e023f */
[----:B------:R-:W-:Y:S01]  /*1650*/  @!P3 LOP3.LUT R10, RZ, R7, RZ, 0x33, !PT ;  /* 0x00000007ff0ab212 */ /* 0x000fe200078e33ff */
[----:B------:R-:W-:-:S02]  /*1660*/  @!UP2 UIADD3 UR48, UR39, UR31, URZ ;  /* 0x0000001f2730a290 */ /* 0x000fc4000fffe03f */
[----:B------:R-:W-:Y:S02]  /*1670*/  USEL UR50, UR42, URZ, UP4 ;  /* 0x0000003f2a327287 */ /* 0x000fe4000a000000 */
[----:B------:R-:W-:Y:S02]  /*1680*/  USHF.R.S32.HI UR35, URZ, 0x1f, UR24 ;  /* 0x0000001f3f237899 */ /* 0x000fe40008011418 */
[----:B------:R-:W-:Y:S02]  /*1690*/  USHF.R.S32.HI UR28, URZ, 0x1f, UR49 ;  /* 0x0000001f3f1c7899 */ /* 0x000fe40008011431 */
        /* <DEDUP_REMOVED lines=19> */
.L_x_421:
        /* <DEDUP_REMOVED lines=13> */
.L_x_422:
        /* <DEDUP_REMOVED lines=11> */
.L_x_423:
[----:B------:R-:W-:Y:S02]  /*1950*/  ULDC UR5, c[0x0][0x270] ;  /* 0x00009c0000057ab9 */ /* 0x000fe40000000800 */
[----:B------:R-:W-:-:S04]  /*1960*/  UIMAD UR5, UR57, UR5, UR58 ;  /* 0x00000005390572a4 */ /* 0x000fc8000f8e023a */
[----:B------:R-:W-:-:S12]  /*1970*/  UIMAD UR5, UR5, UR59, URZ ;  /* 0x0000003b050572a4 */ /* 0x000fd8000f8e023f */
.L_x_424:
[----:B------:R-:W-:Y:S01]  /*1980*/  SHF.R.S32.HI R16, RZ, 0x1f, R240 ;  /* 0x0000001fff107819 */ /* 0x000fe200000114f0 */
[----:B------:R-:W1:Y:S01]  /*1990*/  LDC.64 R12, c[0x0][0x420] ;  /* 0x00010800ff0c7b82 */ /* 0x000e620000000a00 */
[----:B------:R-:W-:Y:S01]  /*19a0*/  IADD3 R0, P0, R240, UR6, RZ ;  /* 0x00000006f0007c10 */ /* 0x000fe2000ff1e0ff */
[----:B------:R-:W2:Y:S01]  /*19b0*/  S2R R9, SR_TID.X ;  /* 0x0000000000097919 */ /* 0x000ea20000002100 */
[--C-:B------:R-:W-:Y:S01]  /*19c0*/  SHF.R.S32.HI R235, RZ, 0x1f, R234.reuse ;  /* 0x0000001fffeb7819 */ /* 0x100fe200000114ea */
[----:B------:R-:W-:Y:S01]  /*19d0*/  USHF.R.S32.HI UR34, URZ, 0x1f, UR58 ;  /* 0x0000001f3f227899 */ /* 0x000fe2000801143a */
[----:B------:R-:W-:Y:S01]  /*19e0*/  IADD3.X R3, R16, UR26, RZ, P0, !PT ;  /* 0x0000001a10037c10 */ /* 0x000fe200087fe4ff */
[----:B------:R-:W-:Y:S01]  /*19f0*/  ULDC UR8, c[0x0][0x2dc] ;  /* 0x0000b70000087ab9 */ /* 0x000fe20000000800 */
[----:B------:R-:W-:Y:S01]  /*1a00*/  ULDC UR10, c[0x0][0x270] ;  /* 0x00009c00000a7ab9 */ /* 0x000fe20000000800 */
[----:B------:R-:W-:Y:S01]  /*1a10*/  IMAD.WIDE.U32 R4, R0, UR32, R234 ;  /* 0x0000002000047c25 */ /* 0x000fe2000f8e00ea */
[----:B------:R-:W-:Y:S01]  /*1a20*/  UIADD3 UR17, UR6, UR5, URZ ;  /* 0x0000000506117290 */ /* 0x000fe2000fffe03f */
[----:B------:R-:W-:Y:S01]  /*1a30*/  BSSY B1, `(.L_x_420) ;  /* 0x00008fb000017945 */ /* 0x000fe20003800000 */
[----:B------:R-:W-:Y:S01]  /*1a40*/  ULDC.64 UR20, c[0x0][0x428] ;  /* 0x00010a0000147ab9 */ /* 0x000fe20000000a00 */
[----:B------:R-:W-:Y:S01]  /*1a50*/  IMAD R3, R3, UR32, RZ ;  /* 0x0000002003037c24 */ /* 0x000fe2000f8e02ff */
[----:B------:R-:W-:Y:S01]  /*1a60*/  IADD3 R6, P0, R4, UR52, RZ ;  /* 0x0000003404067c10 */ /* 0x000fe2000ff1e0ff */
[----:B------:R-:W-:-:S02]  /*1a70*/  UIMAD UR5, UR8, UR10, URZ ;  /* 0x0000000a080572a4 */ /* 0x000fc4000f8e023f */
[----:B------:R-:W-:Y:S01]  /*1a80*/  IMAD R0, R0, UR33, R3 ;  /* 0x0000002100007c24 */ /* 0x000fe2000f8e0203 */
[----:B------:R-:W-:Y:S01]  /*1a90*/  UIMAD UR10, UR34, UR20, URZ ;  /* 0x00000014220a72a4 */ /* 0x000fe2000f8e023f */
[----:B------:R-:W-:Y:S01]  /*1aa0*/  IMAD.U32 R3, RZ, RZ, UR20 ;  /* 0x00000014ff037e24 */ /* 0x000fe2000f8e00ff */
[----:B------:R-:W-:Y:S01]  /*1ab0*/  ULDC UR52, c[0x0][0x398] ;  /* 0x0000e60000347ab9 */ /* 0x000fe20000000800 */
[----:B------:R-:W-:Y:S01]  /*1ac0*/  UIADD3 UR30, UR6, UR29, URZ ;  /* 0x0000001d061e7290 */ /* 0x000fe2000fffe03f */
[----:B------:R-:W-:Y:S01]  /*1ad0*/  IADD3.X R7, R5, UR46, R0, P0, !PT ;  /* 0x0000002e05077c10 */ /* 0x000fe200087fe400 */
[----:B------:R-:W-:Y:S01]  /*1ae0*/  UIMAD UR21, UR58, UR21, UR10 ;  /* 0x000000153a1572a4 */ /* 0x000fe2000f8e020a */
[----:B------:R-:W-:Y:S01]  /*1af0*/  IADD3 R4, P0, R234, UR9, RZ ;  /* 0x00000009ea047c10 */ /* 0x000fe2000ff1e0ff */
[C---:B-1----:R-:W-:Y:S01]  /*1b00*/  IMAD R0, R12.reuse, UR26, RZ ;  /* 0x0000001a0c007c24 */ /* 0x042fe2000f8e02ff */
[----:B------:R-:W-:Y:S02]  /*1b10*/  UIADD3 UR10, -UR7, UR11, UR24 ;  /* 0x0000000b070a7290 */ /* 0x000fe4000fffe118 */
[----:B------:R-:W-:Y:S01]  /*1b20*/  IADD3.X R5, R235, UR48, RZ, P0, !PT ;  /* 0x00000030eb057c10 */ /* 0x000fe200087fe4ff */
[----:B------:R-:W-:Y:S01]  /*1b30*/  IMAD R0, R13, UR6, R0 ;  /* 0x000000060d007c24 */ /* 0x000fe2000f8e0200 */
[----:B------:R-:W-:Y:S01]  /*1b40*/  ULDC.64 UR14, c[0x0][0x258] ;  /* 0x00009600000e7ab9 */ /* 0x000fe20000000a00 */
[----:B------:R-:W-:Y:S01]  /*1b50*/  USHF.L.U32 UR36, UR5, 0x7, URZ ;  /* 0x0000000705247899 */ /* 0x000fe2000800063f */
[----:B------:R-:W-:Y:S01]  /*1b60*/  IMAD.U32 R8, RZ, RZ, UR14 ;  /* 0x0000000eff087e24 */ /* 0x000fe2000f8e00ff */
[----:B------:R-:W-:Y:S01]  /*1b70*/  UIMAD UR9, UR34, UR14, URZ ;  /* 0x0000000e220972a4 */ /* 0x000fe2000f8e023f */
[----:B------:R-:W-:Y:S01]  /*1b80*/  IMAD.WIDE.U32 R4, R12, UR6, R4 ;  /* 0x000000060c047c25 */ /* 0x000fe2000f8e0004 */
[----:B------:R-:W-:Y:S01]  /*1b90*/  UIADD3 UR6, UR10, -UR52, URZ ;  /* 0x800000340a067290 */ /* 0x000fe2000fffe03f */
[----:B--2---:R-:W-:Y:S01]  /*1ba0*/  SHF.R.S32.HI R11, RZ, 0x1f, R9 ;  /* 0x0000001fff0b7819 */ /* 0x004fe20000011409 */
[----:B------:R-:W-:Y:S01]  /*1bb0*/  UIMAD UR15, UR58, UR15, UR9 ;  /* 0x0000000f3a0f72a4 */ /* 0x000fe2000f8e0209 */
[----:B------:R-:W-:Y:S01]  /*1bc0*/  IMAD.IADD R5, R5, 0x1, R0 ;  /* 0x0000000105057824 */ /* 0x000fe200078e0200 */
[----:B------:R-:W-:Y:S01]  /*1bd0*/  USHF.R.S32.HI UR34, URZ, 0x1f, UR6 ;  /* 0x0000001f3f227899 */ /* 0x000fe20008011406 */
[----:B------:R-:W-:Y:S01]  /*1be0*/  LEA.HI R0, R11, R9, RZ, 0x5 ;  /* 0x000000090b007211 */ /* 0x000fe200078f28ff */
[----:B------:R-:W-:Y:S01]  /*1bf0*/  USHF.R.S32.HI UR9, URZ, 0x1f, UR36 ;  /* 0x0000001f3f097899 */ /* 0x000fe20008011424 */
[----:B------:R-:W-:Y:S01]  /*1c00*/  IMAD.WIDE.U32 R4, R3, UR58, R4 ;  /* 0x0000003a03047c25 */ /* 0x000fe2000f8e0004 */
[----:B------:R-:W-:Y:S01]  /*1c10*/  ULEA.HI UR34, UR34, UR6, URZ, 0x7 ;  /* 0x0000000622227291 */ /* 0x000fe2000f8f383f */
[----:B------:R-:W-:Y:S01]  /*1c20*/  LOP3.LUT R0, R0, 0xffffffe0, RZ, 0xc0, !PT ;  /* 0xffffffe000007812 */ /* 0x000fe200078ec0ff */
[----:B------:R-:W-:Y:S01]  /*1c30*/  UIADD3 UR10, UP2, UP0, UR40, UR36, UR49 ;  /* 0x00000024280a7290 */ /* 0x000fe2000f85e031 */
[----:B------:R-:W-:Y:S01]  /*1c40*/  IMAD.WIDE.U32 R6, R8, UR58, R6 ;  /* 0x0000003a08067c25 */ /* 0x000fe2000f8e0006 */
[----:B------:R-:W-:-:S02]  /*1c50*/  USHF.R.S32.HI UR34, URZ, 0x7, UR34 ;  /* 0x000000073f227899 */ /* 0x000fc40008011422 */
[----:B------:R-:W-:Y:S01]  /*1c60*/  UIADD3.X UR9, UR27, UR9, UR28, UP2, UP0 ;  /* 0x000000091b097290 */ /* 0x000fe200097e041c */
[----:B------:R-:W-:Y:S01]  /*1c70*/  IMAD.IADD R14, R9, 0x1, -R0 ;  /* 0x00000001090e7824 */ /* 0x000fe200078e0a00 */
[----:B------:R-:W-:Y:S01]  /*1c80*/  UISETP.LT.AND UP0, UPT, URZ, UR34, UPT ;  /* 0x000000223f00728c */ /* 0x000fe2000bf01270 */
[----:B------:R-:W-:Y:S01]  /*1c90*/  VIADD R5, R5, UR21 ;  /* 0x0000001505057c36 */ /* 0x000fe20008000000 */
[----:B------:R-:W-:Y:S01]  /*1ca0*/  UIADD3 UR10, UP3, UP2, UR51, UR10, UR54 ;  /* 0x0000000a330a7290 */ /* 0x000fe2000fa7e036 */
[----:B------:R-:W-:Y:S01]  /*1cb0*/  IMAD R3, R248, UR5, R14 ;  /* 0x00000005f8037c24 */ /* 0x000fe2000f8e020e */
[----:B------:R-:W-:Y:S01]  /*1cc0*/  USEL UR34, URZ, UR34, !UP0 ;  /* 0x000000223f227287 */ /* 0x000fe2000c000000 */
[-C--:B------:R-:W-:Y:S01]  /*1cd0*/  IMAD R8, R16, R12.reuse, RZ ;  /* 0x0000000c10087224 */ /* 0x080fe200078e02ff */
[----:B------:R-:W-:Y:S01]  /*1ce0*/  UIADD3.X UR9, UR50, UR9, UR47, UP3, UP2 ;  /* 0x0000000932097290 */ /* 0x000fe20009fe442f */
[C---:B------:R-:W-:Y:S01]  /*1cf0*/  IMAD.WIDE.U32 R4, R240.reuse, R12, R4 ;  /* 0x0000000cf0047225 */ /* 0x040fe200078e0004 */
[----:B------:R-:W-:Y:S01]  /*1d00*/  UISETP.GT.AND UP0, UPT, UR37, UR34, UPT ;  /* 0x000000222500728c */ /* 0x000fe2000bf04270 */
[C---:B------:R-:W-:Y:S01]  /*1d10*/  IADD3 R0, P0, R3.reuse, UR10, RZ ;  /* 0x0000000a03007c10 */ /* 0x040fe2000ff1e0ff */
[----:B------:R-:W-:Y:S01]  /*1d20*/  ULDC.64 UR44, c[0x0][0x478] ;  /* 0x00011e00002c7ab9 */ /* 0x000fe20000000a00 */
[----:B------:R-:W-:Y:S01]  /*1d30*/  IMAD R8, R240, R13, R8 ;  /* 0x0000000df0087224 */ /* 0x000fe200078e0208 */
[----:B------:R-:W-:Y:S01]  /*1d40*/  ULDC.64 UR28, c[0x0][0x3e0] ;  /* 0x0000f800001c7ab9 */ /* 0x000fe20000000a00 */
[----:B------:R-:W-:Y:S01]  /*1d50*/  LEA.HI.X.SX32 R177, R3, UR9, 0x1, P0 ;  /* 0x0000000903b17c11 */ /* 0x000fe200080f0eff */
[----:B------:R-:W-:Y:S01]  /*1d60*/  UIMAD.WIDE UR20, UR17, 0x4, UR44 ;  /* 0x00000004111478a5 */ /* 0x000fe2000f8e022c */
[----:B------:R-:W-:Y:S01]  /*1d70*/  PLOP3.LUT P0, PT, PT, PT, UP0, 0x80, 0x0 ;  /* 0x000000000000781c */ /* 0x000fe20003f0f008 */
[----:B------:R-:W-:Y:S01]  /*1d80*/  ULDC.64 UR38, c[0x0][0x210] ;  /* 0x0000840000267ab9 */ /* 0x000fe20000000a00 */
[----:B------:R-:W-:Y:S01]  /*1d90*/  ULDC.64 UR26, c[0x0][0x400] ;  /* 0x00010000001a7ab9 */ /* 0x000fe20000000a00 */
[----:B------:R-:W-:Y:S01]  /*1da0*/  IMAD.IADD R3, R5, 0x1, R8 ;  /* 0x0000000105037824 */ /* 0x000fe200078e0208 */
[----:B------:R-:W-:Y:S01]  /*1db0*/  LEA R230, P3, R4, UR28, 0x1 ;  /* 0x0000001c04e67c11 */ /* 0x000fe2000f8608ff */
[----:B------:R-:W-:Y:S01]  /*1dc0*/  VIADD R7, R7, UR15 ;  /* 0x0000000f07077c36 */ /* 0x000fe20008000000 */
[----:B------:R-:W-:Y:S01]  /*1dd0*/  LEA R232, P4, R6, UR38, 0x1 ;  /* 0x0000002606e87c11 */ /* 0x000fe2000f8808ff */
[----:B------:R-:W-:Y:S01]  /*1de0*/  ULDC.64 UR48, c[0x0][0x2b0] ;  /* 0x0000ac0000307ab9 */ /* 0x000fe20000000a00 */
[----:B------:R-:W-:Y:S01]  /*1df0*/  LEA R178, P2, R0, UR26, 0x2 ;  /* 0x0000001a00b27c11 */ /* 0x000fe2000f8410ff */
[----:B------:R-:W-:Y:S01]  /*1e00*/  UIMAD.WIDE UR14, UR30, 0x4, UR48 ;  /* 0x000000041e0e78a5 */ /* 0x000fe2000f8e0230 */
[----:B------:R-:W-:Y:S01]  /*1e10*/  LEA.HI.X R231, R4, UR29, R3, 0x1, P3 ;  /* 0x0000001d04e77c11 */ /* 0x000fe200098f0c03 */
[----:B------:R-:W-:Y:S01]  /*1e20*/  UIADD3 UR8, UR37, -0x1, URZ ;  /* 0xffffffff25087890 */ /* 0x000fe2000fffe03f */
[----:B------:R-:W-:Y:S01]  /*1e30*/  LEA.HI.X R233, R6, UR39, R7, 0x1, P4 ;  /* 0x0000002706e97c11 */ /* 0x000fe2000a0f0c07 */
[----:B------:R-:W-:Y:S01]  /*1e40*/  UMOV UR30, UR20 ;  /* 0x00000014001e7c82 */ /* 0x000fe20008000000 */
[----:B------:R-:W-:Y:S01]  /*1e50*/  LEA.HI.X R177, R0, UR27, R177, 0x2, P2 ;  /* 0x0000001b00b17c11 */ /* 0x000fe200090f14b1 */
[----:B------:R-:W-:Y:S01]  /*1e60*/  UMOV UR29, UR21 ;  /* 0x00000015001d7c82 */ /* 0x000fe20008000000 */
[----:B------:R-:W-:Y:S07]  /*1e70*/  @P0 BRA `(.L_x_425) ;  /* 0x0000000400fc0947 */ /* 0x000fee0003800000 */
        /* <DEDUP_REMOVED lines=19> */
.L_x_426:
        /* <DEDUP_REMOVED lines=19> */
.L_x_427:
        /* <DEDUP_REMOVED lines=32> */
.L_x_429:
[----:B------:R-:W-:Y:S05]  /*22e0*/  BSYNC B0 ;  /* 0x0000000000007941 */ /* 0x000fea0003800000 */
.L_x_428:
        /* <DEDUP_REMOVED lines=14> */
.L_x_431:
[----:B------:R-:W-:Y:S05]  /*23d0*/  BSYNC B0 ;  /* 0x0000000000007941 */ /* 0x000fea0003800000 */
.L_x_430:
        /* <DEDUP_REMOVED lines=26> */
.L_x_433:
[----:B------:R-:W-:Y:S05]  /*2580*/  BSYNC B0 ;  /* 0x0000000000007941 */ /* 0x000fea0003800000 */
.L_x_432:
        /* <DEDUP_REMOVED lines=14> */
.L_x_425:
[CC--:B------:R-:W-:Y:S01]  /*2670*/  LEA.HI R0, R11.reuse, R9.reuse, RZ, 0x3 ;  /* 0x000000090b007211 */ /* 0x0c0fe200078f18ff */
[----:B------:R-:W-:Y:S01]  /*2680*/  UIMAD UR9, UR16, -0x80, UR7 ;  /* 0xffffff80100978a4 */ /* 0x000fe2000f8e0207 */
[----:B------:R-:W-:Y:S01]  /*2690*/  PLOP3.LUT P3, PT, PT, PT, UP4, 0x80, 0x0 ;  /* 0x000000000000781c */ /* 0x000fe20003f6f048 */
[----:B------:R-:W-:Y:S01]  /*26a0*/  UIMAD UR6, UR8, -0x80, UR11 ;  /* 0xffffff80080678a4 */ /* 0x000fe2000f8e020b */
[----:B------:R-:W-:Y:S01]  /*26b0*/  SHF.R.S32.HI R0, RZ, 0x3, R0 ;  /* 0x00000003ff007819 */ /* 0x000fe20000011400 */
[C---:B------:R-:W-:Y:S01]  /*26c0*/  VIADD R3, R240.reuse, 0x40 ;  /* 0x00000040f0037836 */ /* 0x040fe20000000000 */
[----:B------:R-:W-:Y:S01]  /*26d0*/  LEA.HI R6, R11, R9, RZ, 0x2 ;  /* 0x000000090b067211 */ /* 0x000fe200078f10ff */
[----:B------:R-:W-:Y:S01]  /*26e0*/  UIMAD UR10, UR35, UR18, URZ ;  /* 0x00000012230a72a4 */ /* 0x000fe2000f8e023f */
[----:B------:R-:W-:Y:S01]  /*26f0*/  ISETP.GE.AND P1, PT, R240, UR9, PT ;  /* 0x00000009f0007c0c */ /* 0x000fe2000bf26270 */
[----:B------:R-:W-:Y:S01]  /*2700*/  IMAD.SHL.U32 R0, R0, 0x40, RZ ;  /* 0x0000004000007824 */ /* 0x000fe200078e00ff */
[C---:B------:R-:W-:Y:S01]  /*2710*/  ISETP.GE.AND P2, PT, R3.reuse, UR9, PT ;  /* 0x0000000903007c0c */ /* 0x040fe2000bf46270 */
[----:B------:R-:W-:Y:S01]  /*2720*/  UIMAD UR10, UR24, UR19, UR10 ;  /* 0x00000013180a72a4 */ /* 0x000fe2000f8e020a */
[----:B------:R-:W-:Y:S01]  /*2730*/  ISETP.GE.AND P4, PT, R3, UR6, PT ;  /* 0x0000000603007c0c */ /* 0x000fe2000bf86270 */
[----:B------:R-:W-:Y:S01]  /*2740*/  IMAD.U32 R4, RZ, RZ, UR18 ;  /* 0x00000012ff047e24 */ /* 0x000fe2000f8e00ff */
[----:B------:R-:W-:Y:S01]  /*2750*/  LEA.HI R3, R6, R240, RZ, 0x1 ;  /* 0x000000f006037211 */ /* 0x000fe200078f08ff */
[----:B------:R-:W-:Y:S01]  /*2760*/  @P3 BAR.SYNC.DEFER_BLOCKING 0x0 ;  /* 0x0000000000003b1d */ /* 0x000fe20000010000 */
[----:B------:R-:W-:Y:S01]  /*2770*/  LOP3.LUT R0, R0, 0xc0, RZ, 0xc0, !PT ;  /* 0x000000c000007812 */ /* 0x000fe200078ec0ff */
[----:B------:R-:W-:Y:S01]  /*2780*/  ULEA.HI UR17, UR8, UR8, URZ, 0x1 ;  /* 0x0000000808117291 */ /* 0x000fe2000f8f083f */
[----:B------:R-:W-:Y:S01]  /*2790*/  LOP3.LUT R3, R3, 0x7fffffe, RZ, 0xc0, !PT ;  /* 0x07fffffe03037812 */ /* 0x000fe200078ec0ff */
[----:B------:R-:W-:Y:S01]  /*27a0*/  IMAD.U32 R7, RZ, RZ, UR10 ;  /* 0x0000000aff077e24 */ /* 0x000fe2000f8e00ff */
[--C-:B------:R-:W-:Y:S01]  /*27b0*/  LOP3.LUT R6, R0, 0x18, R234.reuse, 0xf8, !PT ;  /* 0x0000001800067812 */ /* 0x100fe200078ef8ea */
[----:B------:R-:W-:Y:S01]  /*27c0*/  IMAD.WIDE.U32 R4, R4, UR24, R234 ;  /* 0x0000001804047c25 */ /* 0x000fe2000f8e00ea */
[----:B------:R-:W-:Y:S01]  /*27d0*/  SHF.R.U32.HI R0, RZ, 0x3, R0 ;  /* 0x00000003ff007819 */ /* 0x000fe20000011600 */
[----:B------:R-:W-:Y:S01]  /*27e0*/  ULOP3.LUT UR10, UR17, 0xfffffffe, URZ, 0xc0, !UPT ;  /* 0xfffffffe110a7892 */ /* 0x000fe2000f8ec03f */
[----:B------:R-:W-:Y:S01]  /*27f0*/  BSSY B0, `(.L_x_435) ;  /* 0x000002a000007945 */ /* 0x000fe20003800000 */
[----:B------:R-:W-:Y:S01]  /*2800*/  IMAD.IADD R3, R240, 0x1, -R3 ;  /* 0x00000001f0037824 */ /* 0x000fe200078e0a03 */
[----:B------:R-:W-:Y:S01]  /*2810*/  LOP3.LUT R0, R6, R0, RZ, 0x3c, !PT ;  /* 0x0000000006007212 */ /* 0x000fe200078e3cff */
[----:B------:R-:W-:Y:S01]  /*2820*/  UIADD3 UR10, UR8, -UR10, URZ ;  /* 0x8000000a080a7290 */ /* 0x000fe2000fffe03f */
[----:B------:R-:W-:Y:S01]  /*2830*/  IADD3 R4, P0, R4, UR42, RZ ;  /* 0x0000002a04047c10 */ /* 0x000fe2000ff1e0ff */
[----:B------:R-:W-:Y:S01]  /*2840*/  IMAD R3, R248, 0x8, R3 ;  /* 0x00000008f8037824 */ /* 0x000fe200078e0203 */
[----:B------:R-:W-:Y:S01]  /*2850*/  ULDC.64 UR20, c[0x0][0x268] ;  /* 0x00009a0000147ab9 */ /* 0x000fe20000000a00 */
[----:B------:R-:W-:Y:S01]  /*2860*/  UISETP.NE.AND UP0, UPT, UR10, 0x1, UPT ;  /* 0x000000010a00788c */ /* 0x000fe2000bf05270 */
[----:B------:R-:W-:Y:S01]  /*2870*/  IMAD R6, R15, UR20, RZ ;  /* 0x000000140f067c24 */ /* 0x000fe2000f8e02ff */
[----:B------:R-:W-:Y:S01]  /*2880*/  IADD3.X R5, R5, UR43, R7, P0, !PT ;  /* 0x0000002b05057c10 */ /* 0x000fe200087fe407 */
[----:B------:R-:W-:Y:S01]  /*2890*/  IMAD.U32 R3, R3, 0x20, R0 ;  /* 0x0000002003037824 */ /* 0x000fe200078e0000 */
[----:B------:R-:W-:Y:S01]  /*28a0*/  ISETP.GE.AND P5, PT, R240, UR6, PT ;  /* 0x00000006f0007c0c */ /* 0x000fe2000bfa6270 */
[C---:B------:R-:W-:Y:S01]  /*28b0*/  IMAD R11, R10.reuse, UR21, R6 ;  /* 0x000000150a0b7c24 */ /* 0x040fe2000f8e0206 */
[----:B------:R-:W-:Y:S01]  /*28c0*/  PLOP3.LUT P0, PT, PT, PT, UP0, 0x80, 0x0 ;  /* 0x000000000000781c */ /* 0x000fe20003f0f008 */
[C---:B------:R-:W-:Y:S01]  /*28d0*/  VIADD R6, R3.reuse, 0x1000 ;  /* 0x0000100003067836 */ /* 0x040fe20000000000 */
[----:B------:R-:W-:Y:S01]  /*28e0*/  LEA R0, R3, UR4, 0x1 ;  /* 0x0000000403007c11 */ /* 0x000fe2000f8e08ff */
[----:B------:R-:W-:-:S03]  /*28f0*/  IMAD.WIDE.U32 R4, R10, UR20, R4 ;  /* 0x000000140a047c25 */ /* 0x000fc6000f8e0004 */
[----:B------:R-:W-:Y:S01]  /*2900*/  SEL R221, R6, R3, !P0 ;  /* 0x0000000306dd7207 */ /* 0x000fe20004000000 */
[----:B------:R1:W-:Y:S01]  /*2910*/  @P1 STS [R0+0x8000], RZ ;  /* 0x008000ff00001388 */ /* 0x0003e20000000800 */
[----:B------:R-:W-:-:S03]  /*2920*/  IMAD.IADD R11, R5, 0x1, R11 ;  /* 0x00000001050b7824 */ /* 0x000fc600078e020b */
        /* <DEDUP_REMOVED lines=22> */
.L_x_436:
[----:B------:R-:W-:Y:S05]  /*2a90*/  BSYNC B0 ;  /* 0x0000000000007941 */ /* 0x000fea0003800000 */
.L_x_435:
        /* <DEDUP_REMOVED lines=22> */
.L_x_438:
[----:B------:R-:W-:Y:S05]  /*2c00*/  BSYNC B0 ;  /* 0x0000000000007941 */ /* 0x000fea0003800000 */
.L_x_437:
        /* <DEDUP_REMOVED lines=18> */
.L_x_440:
[----:B------:R-:W-:Y:S05]  /*2d30*/  BSYNC B0 ;  /* 0x0000000000007941 */ /* 0x000fea0003800000 */
.L_x_439:
        /* <DEDUP_REMOVED lines=13> */
.L_x_442:
[----:B------:R-:W-:Y:S05]  /*2e10*/  BSYNC B0 ;  /* 0x0000000000007941 */ /* 0x000fea0003800000 */
.L_x_441:
        /* <DEDUP_REMOVED lines=17> */
.L_x_444:
[----:B------:R-:W-:Y:S05]  /*2f30*/  BSYNC B0 ;  /* 0x0000000000007941 */ /* 0x000fea0003800000 */
.L_x_443:
        /* <DEDUP_REMOVED lines=21> */
.L_x_446:
[----:B------:R-:W-:Y:S05]  /*3090*/  BSYNC B0 ;  /* 0x0000000000007941 */ /* 0x000fea0003800000 */
.L_x_445:
        /* <DEDUP_REMOVED lines=12> */
[----:B------:R-:W-:Y:S02]  /*3160*/  IADD3 R11, R237, 0x48, RZ ;  /* 0x00000048ed0b7810 */ /* 0x000fe40007ffe0ff */
        /* <DEDUP_REMOVED lines=23> */
[----:B---3--:R-:W-:-:S04]  /*32e0*/  LEA R8, P1, R6, UR18, 0x1 ;  /* 0x0000001206087c11 */ /* 0x008fc8000f8208ff */
[----:B------:R-:W-:-:S05]  /*32f0*/  LEA.HI.X R9, R6, UR19, R3, 0x1, P1 ;  /* 0x0000001306097c11 */ /* 0x000fca00088f0c03 */
[----:B------:R-:W-:Y:S01]  /*3300*/  @!PT LDS RZ, [RZ] ;  /* 0x00000000fffff984 */ /* 0x000fe20000000800 */
[----:B------:R-:W-:Y:S01]  /*3310*/  @!PT LDS RZ, [RZ] ;  /* 0x00000000fffff984 */ /* 0x000fe20000000800 */
[----:B------:R-:W-:Y:S01]  /*3320*/  @!PT LDS RZ, [RZ] ;  /* 0x00000000fffff984 */ /* 0x000fe20000000800 */
[----:B------:R3:W-:Y:S04]  /*3330*/  LDGSTS.E.BYPASS.LTC128B.128 [R0+0x6000], desc[UR12][R8.64] ;  /* 0x0600000008007fae */ /* 0x0007e8000b901d4c */
.L_x_448:
[----:B------:R-:W-:Y:S05]  /*3340*/  BSYNC B0 ;  /* 0x0000000000007941 */ /* 0x000fea0003800000 */
.L_x_447:
        /* <DEDUP_REMOVED lines=22> */
.L_x_450:
[----:B------:R-:W-:Y:S05]  /*34b0*/  BSYNC B0 ;  /* 0x0000000000007941 */ /* 0x000fea0003800000 */
.L_x_449:
[----:B------:R-:W0:Y:S01]  /*34c0*/  LDGDEPBAR ;  /* 0x00000000000079af */ /* 0x000e220000000000 */
[----:B-1----:R-:W-:Y:S01]  /*34d0*/  IMAD.MOV.U32 R4, RZ, RZ, 0x4 ;  /* 0x00000004ff047424 */ /* 0x002fe200078e00ff */
[----:B---3--:R-:W1:Y:S01]  /*34e0*/  LDC.64 R8, c[0x0][0x3b8] ;  /* 0x0000ee00ff087b82 */ /* 0x008e620000000a00 */
[----:B------:R-:W-:Y:S01]  /*34f0*/  IMAD.MOV.U32 R6, RZ, RZ, 0x4 ;  /* 0x00000004ff067424 */ /* 0x000fe200078e00ff */
[----:B------:R-:W-:Y:S01]  /*3500*/  ULDC UR6, c[0x0][0x270] ;  /* 0x00009c0000067ab9 */ /* 0x000fe20000000800 */
[----:B------:R-:W-:Y:S02]  /*3510*/  IMAD.MOV.U32 R242, RZ, RZ, 0x7f800000 ;  /* 0x7f800000fff27424 */ /* 0x000fe400078e00ff */
[----:B------:R-:W-:Y:S02]  /*3520*/  IMAD.MOV.U32 R243, RZ, RZ, 0x7f800000 ;  /* 0x7f800000fff37424 */ /* 0x000fe400078e00ff */
[----:B------:R-:W-:Y:S02]  /*3530*/  IMAD.MOV.U32 R244, RZ, RZ, 0x7f800000 ;  /* 0x7f800000fff47424 */ /* 0x000fe400078e00ff */
[----:B------:R-:W-:Y:S01]  /*3540*/  IMAD.MOV.U32 R241, RZ, RZ, 0x7f800000 ;  /* 0x7f800000fff17424 */ /* 0x000fe200078e00ff */
[----:B--2-4-:R-:W-:Y:S01]  /*3550*/  SHF.R.S32.HI R0, RZ, 0x1f, R14 ;  /* 0x0000001fff007819 */ /* 0x014fe2000001140e */
[----:B------:R-:W-:Y:S01]  /*3560*/  IMAD.WIDE R4, R237, R4, UR14 ;  /* 0x0000000eed047e25 */ /* 0x000fe2000f8e0204 */
[----:B------:R-:W-:Y:S01]  /*3570*/  ULDC UR54, c[0x0][0x2d0] ;  /* 0x0000b40000367ab9 */ /* 0x000fe20000000800 */
[----:B------:R-:W-:-:S02]  /*3580*/  ULDC UR56, c[0x0][0x398] ;  /* 0x0000e60000387ab9 */ /* 0x000fc40000000800 */
[----:B------:R-:W-:Y:S01]  /*3590*/  @!P3 IMAD.WIDE R6, R11, R6, UR14 ;  /* 0x0000000e0b06be25 */ /* 0x000fe2000f8e0206 */
[----:B------:R2:W5:Y:S04]  /*35a0*/  @!P6 LDG.E R243, desc[UR12][R4.64] ;  /* 0x0000000c04f3e981 */ /* 0x000568000c1e1900 */
[----:B------:R2:W5:Y:S01]  /*35b0*/  @!P5 LDG.E R244, desc[UR12][R4.64+0x20] ;  /* 0x0000200c04f4d981 */ /* 0x000562000c1e1900 */
[----:B------:R-:W-:-:S04]  /*35c0*/  DEPBAR.LE SB0, 0x1 ;  /* 0x000080400000791a */ /* 0x000fc80000000000 */
[----:B------:R2:W5:Y:S04]  /*35d0*/  @!P4 LDG.E R241, desc[UR12][R4.64+0x100] ;  /* 0x0001000c04f1c981 */ /* 0x000568000c1e1900 */
[----:B------:R2:W5:Y:S01]  /*35e0*/  @!P3 LDG.E R242, desc[UR12][R6.64] ;  /* 0x0000000c06f2b981 */ /* 0x000562000c1e1900 */
[----:B------:R-:W-:Y:S06]  /*35f0*/  BAR.SYNC.DEFER_BLOCKING 0x0 ;  /* 0x0000000000007b1d */ /* 0x000fec0000010000 */
[----:B-1----:R-:W3:Y:S04]  /*3600*/  LDG.E.64 R4, desc[UR12][R8.64+0x8] ;  /* 0x0000080c08047981 */ /* 0x002ee8000c1e1b00 */
[----:B------:R-:W4:Y:S01]  /*3610*/  LDG.E.64 R6, desc[UR12][R8.64] ;  /* 0x0000000c08067981 */ /* 0x000f22000c1e1b00 */
[----:B------:R-:W-:Y:S01]  /*3620*/  LEA R140, R168, UR4, 0x1 ;  /* 0x00000004a88c7c11 */ /* 0x000fe2000f8e08ff */
[----:B------:R-:W-:Y:S01]  /*3630*/  UIMAD UR6, UR57, UR6, UR58 ;  /* 0x00000006390672a4 */ /* 0x000fe2000f8e023a */
[----:B------:R-:W-:Y:S01]  /*3640*/  VIADD R160, R167, 0x1000 ;  /* 0x00001000a7a07836 */ /* 0x000fe20000000000 */
[----:B------:R2:W1:Y:S01]  /*3650*/  LDSM.16.M88.4 R144, [R161] ;  /* 0x00000000a190783b */ /* 0x0004620000000200 */
[----:B------:R-:W-:Y:S01]  /*3660*/  VIADD R3, R166, 0x1000 ;  /* 0x00001000a6037836 */ /* 0x000fe20000000000 */
[----:B------:R-:W-:Y:S01]  /*3670*/  USHF.L.U32 UR6, UR6, 0x5, URZ ;  /* 0x0000000506067899 */ /* 0x000fe2000800063f */
[----:B------:R-:W-:Y:S01]  /*3680*/  IMAD.MOV.U32 R252, RZ, RZ, 0x4 ;  /* 0x00000004fffc7424 */ /* 0x000fe200078e00ff */
[----:B------:R2:W1:Y:S01]  /*3690*/  LDSM.16.M88.4 R128, [R140+0x8000] ;  /* 0x008000008c80783b */ /* 0x0004620000000200 */
[----:B------:R-:W-:Y:S01]  /*36a0*/  UIADD3 UR24, UR24, UR11, URZ ;  /* 0x0000000b18187290 */ /* 0x000fe2000fffe03f */
[----:B------:R-:W-:Y:S01]  /*36b0*/  SEL R160, R160, R167, !P0 ;  /* 0x000000a7a0a07207 */ /* 0x000fe20004000000 */
[----:B------:R-:W-:Y:S01]  /*36c0*/  USHF.R.S32.HI UR9, URZ, 0x1f, UR6 ;  /* 0x0000001f3f097899 */ /* 0x000fe20008011406 */
[----:B------:R2:W1:Y:S01]  /*36d0*/  LDSM.16.M88.4 R132, [R140+0x8400] ;  /* 0x008400008c84783b */ /* 0x0004620000000200 */
[----:B------:R-:W-:Y:S01]  /*36e0*/  SEL R3, R3, R166, !P0 ;  /* 0x000000a603037207 */ /* 0x000fe20004000000 */
[----:B------:R-:W-:Y:S01]  /*36f0*/  UIADD3 UR24, -UR7, 0x80, UR24 ;  /* 0x0000008007187890 */ /* 0x000fe2000fffe118 */
[----:B------:R-:W-:Y:S01]  /*3700*/  CS2R R94, SRZ ;  /* 0x00000000005e7805 */ /* 0x000fe2000001ff00 */
[----:B------:R2:W1:Y:S01]  /*3710*/  LDSM.16.M88.4 R136, [R140+0x8800] ;  /* 0x008800008c88783b */ /* 0x0004620000000200 */
[----:B------:R-:W-:-:S02]  /*3720*/  CS2R R92, SRZ ;  /* 0x00000000005c7805 */ /* 0x000fc4000001ff00 */
[----:B------:R-:W-:Y:S02]  /*3730*/  CS2R R98, SRZ ;  /* 0x0000000000627805 */ /* 0x000fe4000001ff00 */
[----:B------:R-:W-:Y:S01]  /*3740*/  CS2R R96, SRZ ;  /* 0x0000000000607805 */ /* 0x000fe2000001ff00 */
[----:B------:R-:W1:Y:S01]  /*3750*/  LDSM.16.M88.4 R140, [R140+0x8c00] ;  /* 0x008c00008c8c783b */ /* 0x000e620000000200 */
[----:B------:R-:W-:Y:S02]  /*3760*/  CS2R R90, SRZ ;  /* 0x00000000005a7805 */ /* 0x000fe4000001ff00 */
[----:B------:R-:W-:Y:S02]  /*3770*/  CS2R R88, SRZ ;  /* 0x0000000000587805 */ /* 0x000fe4000001ff00 */
[----:B------:R-:W-:Y:S01]  /*3780*/  CS2R R86, SRZ ;  /* 0x0000000000567805 */ /* 0x000fe2000001ff00 */
[----:B------:R2:W1:Y:S01]  /*3790*/  LDSM.16.M88.4 R148, [R161+0x400] ;  /* 0x00040000a194783b */ /* 0x0004620000000200 */
[----:B------:R-:W-:-:S02]  /*37a0*/  CS2R R84, SRZ ;  /* 0x0000000000547805 */ /* 0x000fc4000001ff00 */
[----:B------:R-:W-:Y:S02]  /*37b0*/  CS2R R78, SRZ ;  /* 0x00000000004e7805 */ /* 0x000fe4000001ff00 */
[----:B------:R-:W-:Y:S01]  /*37c0*/  CS2R R76, SRZ ;  /* 0x00000000004c7805 */ /* 0x000fe2000001ff00 */
[----:B------:R2:W1:Y:S01]  /*37d0*/  LDSM.16.M88.4 R152, [R161+0x800] ;  /* 0x00080000a198783b */ /* 0x0004620000000200 */
[----:B------:R-:W-:Y:S02]  /*37e0*/  CS2R R82, SRZ ;  /* 0x0000000000527805 */ /* 0x000fe4000001ff00 */
[----:B------:R-:W-:Y:S02]  /*37f0*/  CS2R R80, SRZ ;  /* 0x0000000000507805 */ /* 0x000fe4000001ff00 */
[----:B------:R-:W-:Y:S01]  /*3800*/  CS2R R74, SRZ ;  /* 0x00000000004a7805 */ /* 0x000fe2000001ff00 */
[----:B------:R2:W1:Y:S01]  /*3810*/  LDSM.16.M88.4 R156, [R161+0xc00] ;  /* 0x000c0000a19c783b */ /* 0x0004620000000200 */
[----:B------:R-:W-:-:S02]  /*3820*/  CS2R R72, SRZ ;  /* 0x0000000000487805 */ /* 0x000fc4000001ff00 */
[----:B------:R-:W-:Y:S02]  /*3830*/  CS2R R70, SRZ ;  /* 0x0000000000467805 */ /* 0x000fe4000001ff00 */
[----:B------:R-:W-:Y:S02]  /*3840*/  CS2R R68, SRZ ;  /* 0x0000000000447805 */ /* 0x000fe4000001ff00 */
[----:B------:R-:W-:Y:S01]  /*3850*/  LEA R160, R160, UR4, 0x1 ;  /* 0x00000004a0a07c11 */ /* 0x000fe2000f8e08ff */
[----:B------:R-:W-:Y:S01]  /*3860*/  IMAD.MOV.U32 R236, RZ, RZ, R221 ;  /* 0x000000ffffec7224 */ /* 0x000fe200078e00dd */
[----:B------:R-:W-:Y:S01]  /*3870*/  LEA R3, R3, UR4, 0x1 ;  /* 0x0000000403037c11 */ /* 0x000fe2000f8e08ff */
[----:B------:R-:W-:Y:S01]  /*3880*/  UIADD3 UR51, UR24, -UR52, URZ ;  /* 0x8000003418337290 */ /* 0x000fe2000fffe03f */
[----:B------:R-:W-:Y:S01]  /*3890*/  ULDC UR10, c[0x0][0x394] ;  /* 0x0000e500000a7ab9 */ /* 0x000fe20000000800 */
[----:B------:R-:W-:Y:S02]  /*38a0*/  USHF.L.U32 UR50, UR5, 0x3, URZ ;  /* 0x0000000305327899 */ /* 0x000fe4000800063f */
[----:B------:R-:W-:-:S02]  /*38b0*/  USHF.L.U32 UR49, UR5, 0x4, URZ ;  /* 0x0000000405317899 */ /* 0x000fc4000800063f */
[----:B------:R-:W-:Y:S02]  /*38c0*/  UIMAD UR48, UR5, 0x18, URZ ;  /* 0x00000018053078a4 */ /* 0x000fe4000f8e023f */
[----:B------:R-:W-:Y:S02]  /*38d0*/  USHF.L.U32 UR47, UR5, 0x5, URZ ;  /* 0x00000005052f7899 */ /* 0x000fe4000800063f */
[----:B------:R-:W-:Y:S02]  /*38e0*/  UIMAD UR46, UR5, 0x28, URZ ;  /* 0x00000028052e78a4 */ /* 0x000fe4000f8e023f */
[----:B------:R-:W-:Y:S02]  /*38f0*/  UIMAD UR45, UR5, 0x30, URZ ;  /* 0x00000030052d78a4 */ /* 0x000fe4000f8e023f */
[----:B------:R-:W-:Y:S02]  /*3900*/  UIMAD UR44, UR5, 0x38, URZ ;  /* 0x00000038052c78a4 */ /* 0x000fe4000f8e023f */
[----:B------:R-:W-:-:S02]  /*3910*/  USHF.L.U32 UR43, UR5, 0x6, URZ ;  /* 0x00000006052b7899 */ /* 0x000fc4000800063f */
[----:B------:R-:W-:Y:S02]  /*3920*/  UIMAD UR42, UR5, 0x48, URZ ;  /* 0x00000048052a78a4 */ /* 0x000fe4000f8e023f */
[----:B------:R-:W-:Y:S02]  /*3930*/  UIMAD UR41, UR5, 0x50, URZ ;  /* 0x00000050052978a4 */ /* 0x000fe4000f8e023f */
[----:B------:R-:W-:Y:S02]  /*3940*/  UIMAD UR40, UR5, 0x58, URZ ;  /* 0x00000058052878a4 */ /* 0x000fe4000f8e023f */
[----:B------:R-:W-:Y:S02]  /*3950*/  UIMAD UR39, UR5, 0x60, URZ ;  /* 0x00000060052778a4 */ /* 0x000fe4000f8e023f */
[----:B------:R-:W-:Y:S02]  /*3960*/  UIMAD UR38, UR5, 0x68, URZ ;  /* 0x00000068052678a4 */ /* 0x000fe4000f8e023f */
[----:B------:R-:W-:-:S02]  /*3970*/  UIMAD UR37, UR5, 0x70, URZ ;  /* 0x00000070052578a4 */ /* 0x000fc4000f8e023f */
[----:B------:R-:W-:Y:S02]  /*3980*/  UIMAD UR35, UR5, 0x78, URZ ;  /* 0x00000078052378a4 */ /* 0x000fe4000f8e023f */
[----:B------:R-:W-:Y:S01]  /*3990*/  UIADD3 UR36, -UR36, URZ, URZ ;  /* 0x0000003f24247290 */ /* 0x000fe2000fffe13f */
[----:B------:R-:W-:Y:S01]  /*39a0*/  UMOV UR28, UR10 ;  /* 0x0000000a001c7c82 */ /* 0x000fe20008000000 */
[----:B------:R-:W-:Y:S01]  /*39b0*/  ULDC UR5, c[0x0][0x2ec] ;  /* 0x0000bb0000057ab9 */ /* 0x000fe20000000800 */
[----:B---3--:R-:W-:Y:S02]  /*39c0*/  IADD3 R247, P2, P1, R4, UR6, R14 ;  /* 0x0000000604f77c10 */ /* 0x008fe4000f95e00e */
[----:B----4-:R-:W-:Y:S02]  /*39d0*/  R2UR UR6, R6 ;  /* 0x00000000060672ca */ /* 0x010fe400000e0000 */
[----:B------:R-:W-:Y:S02]  /*39e0*/  R2UR UR33, R7 ;  /* 0x00000000072172ca */ /* 0x000fe400000e0000 */
[----:B------:R-:W-:-:S09]  /*39f0*/  IADD3.X R0, R5, UR9, R0, P2, P1 ;  /* 0x0000000905007c10 */ /* 0x000fd200097e2400 */
[----:B------:R-:W-:Y:S01]  /*3a00*/  UIADD3 UR27, UR6, -0x61c88647, URZ ;  /* 0x9e3779b9061b7890 */ /* 0x000fe2000fffe03f */
[----:B------:R-:W-:Y:S01]  /*3a10*/  LOP3.LUT R245, R0, UR6, RZ, 0x3c, !PT ;  /* 0x0000000600f57c12 */ /* 0x000fe2000f8e3cff */
[----:B------:R-:W-:Y:S02]  /*3a20*/  UIADD3 UR26, UR6, 0x3c6ef372, URZ ;  /* 0x3c6ef372061a7890 */ /* 0x000fe4000fffe03f */
[----:B------:R-:W-:Y:S02]  /*3a30*/  UIADD3 UR24, UR6, -0x255992d5, URZ ;  /* 0xdaa66d2b06187890 */ /* 0x000fe4000fffe03f */
[----:B------:R-:W-:Y:S02]  /*3a40*/  UIADD3 UR22, UR6, 0x78dde6e4, URZ ;  /* 0x78dde6e406167890 */ /* 0x000fe4000fffe03f */
[----:B------:R-:W-:Y:S02]  /*3a50*/  UIADD3 UR20, UR6, 0x1715609d, URZ ;  /* 0x1715609d06147890 */ /* 0x000fe4000fffe03f */
[----:B------:R-:W-:-:S02]  /*3a60*/  UIADD3 UR18, UR6, -0x4ab325aa, URZ ;  /* 0xb54cda5606127890 */ /* 0x000fc4000fffe03f */
[----:B------:R-:W-:Y:S02]  /*3a70*/  UIADD3 UR52, UR33, -0x4498517b, URZ ;  /* 0xbb67ae8521347890 */ /* 0x000fe4000fffe03f */
[----:B------:R-:W-:Y:S02]  /*3a80*/  UIADD3 UR25, UR33, 0x76cf5d0a, URZ ;  /* 0x76cf5d0a21197890 */ /* 0x000fe4000fffe03f */
[----:B------:R-:W-:Y:S02]  /*3a90*/  UIADD3 UR23, UR33, 0x32370b8f, URZ ;  /* 0x32370b8f21177890 */ /* 0x000fe4000fffe03f */
[----:B------:R-:W-:Y:S02]  /*3aa0*/  UIADD3 UR21, UR33, -0x126145ec, URZ ;  /* 0xed9eba1421157890 */ /* 0x000fe4000fffe03f */
[----:B------:R-:W-:Y:S02]  /*3ab0*/  UIADD3 UR19, UR33, -0x56f99767, URZ ;  /* 0xa906689921137890 */ /* 0x000fe4000fffe03f */
[----:B------:R-:W-:Y:S01]  /*3ac0*/  UIADD3 UR17, UR33, 0x646e171e, URZ ;  /* 0x646e171e21117890 */ /* 0x000fe2000fffe03f */
[----:B-12---:R-:W-:-:S11]  /*3ad0*/  ULDC.U8 UR6, c[0x0][0x388] ;  /* 0x0000e20000067ab9 */ /* 0x006fd60000000000 */
.L_x_455:
[----:B------:R-:W0:Y:S01]  /*3ae0*/  LDGDEPBAR ;  /* 0x00000000000079af */ /* 0x000e220000000000 */
[----:B------:R-:W-:Y:S01]  /*3af0*/  IMAD.U32 R4, RZ, RZ, UR30 ;  /* 0x0000001eff047e24 */ /* 0x000fe2000f8e00ff */
[----:B------:R-:W-:Y:S01]  /*3b00*/  LEA R100, R168, UR4, 0x1 ;  /* 0x00000004a8647c11 */ /* 0x000fe2000f8e08ff */
[----:B------:R-:W-:Y:S01]  /*3b10*/  IMAD.U32 R5, RZ, RZ, UR29 ;  /* 0x0000001dff057e24 */ /* 0x000fe2000f8e00ff */
[----:B------:R-:W-:Y:S01]  /*3b20*/  IADD3 R112, R165, R160, RZ ;  /* 0x000000a0a5707210 */ /* 0x000fe20007ffe0ff */
[----:B------:R-:W-:Y:S01]  /*3b30*/  USHF.L.U32 UR9, UR8, 0x7, URZ ;  /* 0x0000000708097899 */ /* 0x000fe2000800063f */
[C---:B------:R-:W-:Y:S01]  /*3b40*/  LEA R4, P0, R237.reuse, R4, 0x2 ;  /* 0x00000004ed047211 */ /* 0x040fe200078010ff */
[----:B------:R-:W-:Y:S01]  /*3b50*/  UMOV UR10, UR60 ;  /* 0x0000003c000a7c82 */ /* 0x000fe20008000000 */
[----:B------:R-:W-:Y:S01]  /*3b60*/  IMAD.MOV.U32 R238, RZ, RZ, R178 ;  /* 0x000000ffffee7224 */ /* 0x000fe200078e00b2 */
[----:B------:R-:W-:Y:S01]  /*3b70*/  UISETP.GE.AND UP0, UPT, UR9, UR51, UPT ;  /* 0x000000330900728c */ /* 0x000fe2000bf06270 */
[----:B------:R-:W-:Y:S02]  /*3b80*/  LEA.HI.X.SX32 R5, R237, R5, 0x2, P0 ;  /* 0x00000005ed057211 */ /* 0x000fe400000f16ff */
[----:B------:R-:W-:Y:S03]  /*3b90*/  MOV R239, R177 ;  /* 0x000000b100ef7202 */ /* 0x000fe60000000f00 */
        /* <DEDUP_REMOVED lines=9> */
[----:B------:R-:W2:Y:S04]  /*3c30*/  LDSM.16.M88.4 R60, [R160+0x1000] ;  /* 0x00100000a03c783b */ /* 0x000ea80000000200 */
[----:B------:R-:W3:Y:S04]  /*3c40*/  LDSM.16.M88.4 R32, [R100+0x6400] ;  /* 0x006400006420783b */ /* 0x000ee80000000200 */
[----:B------:R-:W4:Y:S04]  /*3c50*/  LDSM.16.M88.4 R48, [R100+0x6800] ;  /* 0x006800006430783b */ /* 0x000f280000000200 */
[----:B------:R-:W4:Y:S04]  /*3c60*/  LDSM.16.M88.4 R100, [R100+0x6c00] ;  /* 0x006c00006464783b */ /* 0x000f280000000200 */
[----:B------:R-:W-:Y:S04]  /*3c70*/  LDSM.16.M88.4 R104, [R112] ;  /* 0x000000007068783b */ /* 0x000fe80000000200 */
[----:B------:R-:W4:Y:S04]  /*3c80*/  LDSM.16.M88.4 R108, [R161+-0x2000] ;  /* 0xffe00000a16c783b */ /* 0x000f280000000200 */
[----:B------:R-:W4:Y:S04]  /*3c90*/  LDSM.16.M88.4 R112, [R112+0x1000] ;  /* 0x001000007070783b */ /* 0x000f280000000200 */
[----:B------:R-:W4:Y:S04]  /*3ca0*/  LDSM.16.M88.4 R116, [R161+-0x1c00] ;  /* 0xffe40000a174783b */ /* 0x000f280000000200 */
[----:B------:R-:W4:Y:S01]  /*3cb0*/  LDSM.16.M88.4 R120, [R161+-0x1800] ;  /* 0xffe80000a178783b */ /* 0x000f220000000200 */
[-C--:B-1----:R-:W-:Y:S03]  /*3cc0*/  HMMA.16816.F32 R4, R64, R16.reuse, RZ ;  /* 0x000000104004723c */ /* 0x082fe600000018ff */
[----:B------:R-:W1:Y:S03]  /*3cd0*/  LDSM.16.M88.4 R124, [R161+-0x1400] ;  /* 0xffec0000a17c783b */ /* 0x000e660000000200 */
[C---:B--2---:R-:W-:Y:S06]  /*3ce0*/  HMMA.16816.F32 R8, R60.reuse, R16, RZ ;  /* 0x000000103c08723c */ /* 0x044fec00000018ff */
[-C--:B------:R-:W-:Y:S06]  /*3cf0*/  HMMA.16816.F32 R12, R60, R18.reuse, RZ ;  /* 0x000000123c0c723c */ /* 0x080fec00000018ff */
        /* <DEDUP_REMOVED lines=32> */
[----:B------:R-:W-:Y:S04]  /*3f00*/  USHF.L.U32 UR10, UR16, 0x7, URZ ;  /* 0x00000007100a7899 */ /* 0x000fe8000800063f */
[----:B------:R-:W-:Y:S02]  /*3f10*/  UIADD3 UR31, UR10, UR11, URZ ;  /* 0x0000000b0a1f7290 */ /* 0x000fe4000fffe03f */
[----:B------:R-:W-:Y:S02]  /*3f20*/  UIADD3 UR10, UR10, 0x80, URZ ;  /* 0x000000800a0a7890 */ /* 0x000fe4000fffe03f */
[----:B------:R-:W-:Y:S02]  /*3f30*/  UIADD3 UR32, UR28, UR31, -UR7 ;  /* 0x0000001f1c207290 */ /* 0x000fe4000fffe807 */
[----:B------:R-:W-:Y:S02]  /*3f40*/  UIADD3 UR31, UR9, 0x80, URZ ;  /* 0x00000080091f7890 */ /* 0x000fe4000fffe03f */
[----:B------:R-:W-:Y:S01]  /*3f50*/  IMAD.U32 R0, RZ, RZ, UR10 ;  /* 0x0000000aff007e24 */ /* 0x000fe2000f8e00ff */
[----:B------:R-:W-:Y:S01]  /*3f60*/  UMOV UR10, UR28 ;  /* 0x0000001c000a7c82 */ /* 0x000fe20008000000 */
[----:B------:R-:W-:Y:S03]  /*3f70*/  UISETP.GE.AND UP0, UPT, UR31, UR32, UPT ;  /* 0x000000201f00728c */ /* 0x000fe6000bf06270 */
[----:B------:R-:W-:Y:S03]  /*3f80*/  ISETP.LT.AND P0, PT, R0, UR7, PT ;  /* 0x0000000700007c0c */ /* 0x000fe6000bf01270 */
[----:B------:R-:W-:Y:S11]  /*3f90*/  PLOP3.LUT P1, PT, PT, PT, UP0, 0x80, 0x0 ;  /* 0x000000000000781c */ /* 0x000ff60003f2f008 */
[----:B------:R-:W-:Y:S02]  /*3fa0*/  @!UPT UIADD3 URZ, URZ, URZ, URZ ;  /* 0x0000003f3f3ff290 */ /* 0x000fe4000fffe03f */
[----:B------:R-:W-:Y:S05]  /*3fb0*/  @!P1 BRA P0, `(.L_x_452) ;  /* 0x0000000c00b09947 */ /* 0x000fea0000000000 */
.L_x_451:
[----:B------:R-:W1:Y:S01]  /*3fc0*/  S2R R110, SR_TID.X ;  /* 0x00000000006e7919 */ /* 0x000e620000002100 */
[----:B------:R-:W-:Y:S01]  /*3fd0*/  VIADD R106, R237, UR9 ;  /* 0x00000009ed6a7c36 */ /* 0x000fe20008000000 */
[----:B------:R-:W-:Y:S01]  /*3fe0*/  UIADD3 UR9, -UR10, UR7, -UR11 ;  /* 0x000000070a097290 */ /* 0x000fe2000fffe90b */
[----:B------:R-:W-:Y:S01]  /*3ff0*/  IMAD.U32 R108, RZ, RZ, UR16 ;  /* 0x00000010ff6c7e24 */ /* 0x000fe2000f8e00ff */
[----:B------:R-:W-:Y:S01]  /*4000*/  UMOV UR28, UR10 ;  /* 0x0000000a001c7c82 */ /* 0x000fe20008000000 */
[C---:B------:R-:W-:Y:S02]  /*4010*/  VIADD R105, R106.reuse, 0x8 ;  /* 0x000000086a697836 */ /* 0x040fe40000000000 */
[C---:B------:R-:W-:Y:S01]  /*4020*/  VIADD R103, R106.reuse, 0x40 ;  /* 0x000000406a677836 */ /* 0x040fe20000000000 */
[C---:B------:R-:W-:Y:S01]  /*4030*/  VIADDMNMX R107, R106.reuse, UR9, RZ, !PT ;  /* 0x000000096a6b7c46 */ /* 0x040fe2000f8001ff */
[----:B------:R-:W-:Y:S01]  /*4040*/  VIADD R101, R106, 0x48 ;  /* 0x000000486a657836 */ /* 0x000fe20000000000 */
[----:B------:R-:W-:Y:S02]  /*4050*/  VIADDMNMX R105, R105, UR9, RZ, !PT ;  /* 0x0000000969697c46 */ /* 0x000fe4000f8001ff */
[----:B------:R-:W-:Y:S02]  /*4060*/  VIADDMNMX R103, R103, UR9, RZ, !PT ;  /* 0x0000000967677c46 */ /* 0x000fe4000f8001ff */
[----:B------:R-:W-:Y:S01]  /*4070*/  VIADDMNMX R101, R101, UR9, RZ, !PT ;  /* 0x0000000965657c46 */ /* 0x000fe2000f8001ff */
[----:B------:R-:W-:Y:S04]  /*4080*/  UIADD3 UR9, UR7, 0x1, -UR11 ;  /* 0x0000000107097890 */ /* 0x000fe8000fffe80b */
[----:B------:R-:W-:Y:S06]  /*4090*/  UIADD3 UR9, UR9, UR56, URZ ;  /* 0x0000003809097290 */ /* 0x000fec000fffe03f */
[----:B------:R-:W-:Y:S02]  /*40a0*/  IMAD.U32 R102, RZ, RZ, UR9 ;  /* 0x00000009ff667e24 */ /* 0x000fe4000f8e00ff */
[----:B------:R-:W-:Y:S02]  /*40b0*/  IMAD.U32 R100, RZ, RZ, UR9 ;  /* 0x00000009ff647e24 */ /* 0x000fe4000f8e00ff */
[----:B------:R-:W-:Y:S01]  /*40c0*/  IMAD.U32 R0, RZ, RZ, UR9 ;  /* 0x00000009ff007e24 */ /* 0x000fe2000f8e00ff */
[--C-:B------:R-:W-:Y:S01]  /*40d0*/  IADD3 R109, R102, 0x8, R106.reuse ;  /* 0x00000008666d7810 */ /* 0x100fe20007ffe06a */
[----:B------:R-:W-:Y:S01]  /*40e0*/  IMAD.U32 R104, RZ, RZ, UR9 ;  /* 0x00000009ff687e24 */ /* 0x000fe2000f8e00ff */
[--C-:B------:R-:W-:Y:S01]  /*40f0*/  IADD3 R102, R100, 0x40, R106.reuse ;  /* 0x0000004064667810 */ /* 0x100fe20007ffe06a */
[----:B-1----:R-:W-:Y:S01]  /*4100*/  IMAD.SHL.U32 R110, R110, 0x2, RZ ;  /* 0x000000026e6e7824 */ /* 0x002fe200078e00ff */
[----:B------:R-:W-:Y:S02]  /*4110*/  IADD3 R100, R0, 0x48, R106 ;  /* 0x0000004800647810 */ /* 0x000fe40007ffe06a */
[----:B------:R-:W-:Y:S02]  /*4120*/  VIADDMNMX R106, R106, R104, UR7, PT ;  /* 0x000000076a6a7e46 */ /* 0x000fe4000b800168 */
[----:B------:R-:W-:Y:S02]  /*4130*/  LOP3.LUT R110, R110, 0x6, RZ, 0xc0, !PT ;  /* 0x000000066e6e7812 */ /* 0x000fe400078ec0ff */
[----:B------:R-:W-:Y:S02]  /*4140*/  VIMNMX R104, R109, UR7, PT ;  /* 0x000000076d687c48 */ /* 0x000fe4000bfe0100 */
[----:B------:R-:W-:Y:S01]  /*4150*/  VIMNMX R102, R102, UR7, PT ;  /* 0x0000000766667c48 */ /* 0x000fe2000bfe0100 */
[----:B------:R-:W-:Y:S01]  /*4160*/  IMAD R110, R246, 0x40, R110 ;  /* 0x00000040f66e7824 */ /* 0x000fe200078e026e */
[----:B------:R-:W-:Y:S03]  /*4170*/  VIMNMX R100, R100, UR7, PT ;  /* 0x0000000764647c48 */ /* 0x000fe6000bfe0100 */
[----:B------:R-:W-:Y:S04]  /*4180*/  IMAD R0, R108, 0x80, R110 ;  /* 0x000000806c007824 */ /* 0x000fe800078e026e */
[C---:B------:R-:W-:Y:S01]  /*4190*/  VIADD R121, R0.reuse, 0x1 ;  /* 0x0000000100797836 */ /* 0x040fe20000000000 */
[C---:B------:R-:W-:Y:S01]  /*41a0*/  ISETP.GE.AND P0, PT, R0.reuse, R107, PT ;  /* 0x0000006b0000720c */ /* 0x040fe20003f06270 */
[C---:B------:R-:W-:Y:S01]  /*41b0*/  VIADD R120, R0.reuse, 0x8 ;  /* 0x0000000800787836 */ /* 0x040fe20000000000 */
[C---:B------:R-:W-:Y:S01]  /*41c0*/  ISETP.GE.AND P6, PT, R0.reuse, R105, PT ;  /* 0x000000690000720c */ /* 0x040fe20003fc6270 */
[C---:B------:R-:W-:Y:S01]  /*41d0*/  VIADD R119, R0.reuse, 0x9 ;  /* 0x0000000900777836 */ /* 0x040fe20000000000 */
[C---:B------:R-:W-:Y:S01]  /*41e0*/  ISETP.GE.OR P0, PT, R0.reuse, R106, !P0 ;  /* 0x0000006a0000720c */ /* 0x040fe20004706670 */
[C---:B------:R-:W-:Y:S01]  /*41f0*/  VIADD R118, R0.reuse, 0x10 ;  /* 0x0000001000767836 */ /* 0x040fe20000000000 */
[C---:B------:R-:W-:Y:S01]  /*4200*/  ISETP.GE.AND P5, PT, R0.reuse, R103, PT ;  /* 0x000000670000720c */ /* 0x040fe20003fa6270 */
[----:B------:R-:W-:Y:S01]  /*4210*/  VIADD R117, R0, 0x11 ;  /* 0x0000001100757836 */ /* 0x000fe20000000000 */
[----:B------:R-:W-:Y:S01]  /*4220*/  FSEL R4, R4, -INF , !P0 ;  /* 0xff80000004047808 */ /* 0x000fe20004000000 */
[C---:B------:R-:W-:Y:S01]  /*4230*/  VIADD R116, R0.reuse, 0x18 ;  /* 0x0000001800747836 */ /* 0x040fe20000000000 */
[C---:B------:R-:W-:Y:S01]  /*4240*/  ISETP.GE.AND P4, PT, R0.reuse, R101, PT ;  /* 0x000000650000720c */ /* 0x040fe20003f86270 */
        /* <DEDUP_REMOVED lines=9> */
[C---:B------:R-:W-:Y:S01]  /*42e0*/  ISETP.GE.OR P6, PT, R0.reuse, R104, !P6 ;  /* 0x000000680000720c */ /* 0x040fe200077c6670 */
[C---:B------:R-:W-:Y:S01]  /*42f0*/  VIADD R110, R0.reuse, 0x30 ;  /* 0x00000030006e7836 */ /* 0x040fe20000000000 */
[C---:B------:R-:W-:Y:S01]  /*4300*/  ISETP.GE.OR P5, PT, R0.reuse, R102, !P5 ;  /* 0x000000660000720c */ /* 0x040fe20006fa6670 */
[C---:B------:R-:W-:Y:S01]  /*4310*/  VIADD R109, R0.reuse, 0x31 ;  /* 0x00000031006d7836 */ /* 0x040fe20000000000 */
[C---:B------:R-:W-:Y:S01]  /*4320*/  ISETP.GE.OR P4, PT, R0.reuse, R100, !P4 ;  /* 0x000000640000720c */ /* 0x040fe20006786670 */
[C---:B------:R-:W-:Y:S01]  /*4330*/  VIADD R108, R0.reuse, 0x38 ;  /* 0x00000038006c7836 */ /* 0x040fe20000000000 */
[-C--:B------:R-:W-:Y:S01]  /*4340*/  ISETP.GE.OR P3, PT, R121, R106.reuse, !P3 ;  /* 0x0000006a7900720c */ /* 0x080fe20005f66670 */
[----:B------:R-:W-:Y:S01]  /*4350*/  VIADD R0, R0, 0x39 ;  /* 0x0000003900007836 */ /* 0x000fe20000000000 */
        /* <DEDUP_REMOVED lines=35> */
[-C--:B------:R-:W-:Y:S02]  /*4590*/  ISETP.GE.AND P2, PT, R121, R105.reuse, PT ;  /* 0x000000697900720c */ /* 0x080fe40003f46270 */
[-C--:B------:R-:W-:Y:S02]  /*45a0*/  ISETP.GE.AND P1, PT, R120, R105.reuse, PT ;  /* 0x000000697800720c */ /* 0x080fe40003f26270 */
[-C--:B------:R-:W-:Y:S02]  /*45b0*/  ISETP.GE.AND P0, PT, R119, R105.reuse, PT ;  /* 0x000000697700720c */ /* 0x080fe40003f06270 */
[-C--:B------:R-:W-:Y:S02]  /*45c0*/  ISETP.GE.OR P6, PT, R110, R106.reuse, !P6 ;  /* 0x0000006a6e00720c */ /* 0x080fe400077c6670 */
[-C--:B------:R-:W-:Y:S02]  /*45d0*/  ISETP.GE.OR P5, PT, R109, R106.reuse, !P5 ;  /* 0x0000006a6d00720c */ /* 0x080fe40006fa6670 */
[-C--:B------:R-:W-:Y:S02]  /*45e0*/  ISETP.GE.OR P4, PT, R108, R106.reuse, !P4 ;  /* 0x0000006a6c00720c */ /* 0x080fe40006786670 */
[----:B------:R-:W-:Y:S02]  /*45f0*/  ISETP.GE.OR P3, PT, R0, R106, !P3 ;  /* 0x0000006a0000720c */ /* 0x000fe40005f66670 */
        /* <DEDUP_REMOVED lines=78> */
[----:B------:R-:W-:Y:S02]  /*4ae0*/  ISETP.GE.AND P1, PT, R0, R103, PT ;  /* 0x000000670000720c */ /* 0x000fe40003f26270 */
[-C--:B------:R-:W-:Y:S02]  /*4af0*/  ISETP.GE.AND P0, PT, R121, R101.reuse, PT ;  /* 0x000000657900720c */ /* 0x080fe40003f06270 */
[-C--:B------:R-:W-:Y:S02]  /*4b00*/  ISETP.GE.OR P6, PT, R112, R102.reuse, !P6 ;  /* 0x000000667000720c */ /* 0x080fe400077c6670 */
[-C--:B------:R-:W-:Y:S02]  /*4b10*/  ISETP.GE.OR P5, PT, R111, R102.reuse, !P5 ;  /* 0x000000666f00720c */ /* 0x080fe40006fa6670 */
[-C--:B------:R-:W-:Y:S02]  /*4b20*/  ISETP.GE.OR P4, PT, R110, R102.reuse, !P4 ;  /* 0x000000666e00720c */ /* 0x080fe40006786670 */
[-C--:B------:R-:W-:Y:S02]  /*4b30*/  ISETP.GE.OR P3, PT, R109, R102.reuse, !P3 ;  /* 0x000000666d00720c */ /* 0x080fe40005f66670 */
[-C--:B------:R-:W-:Y:S02]  /*4b40*/  ISETP.GE.OR P2, PT, R108, R102.reuse, !P2 ;  /* 0x000000666c00720c */ /* 0x080fe40005746670 */
[----:B------:R-:W-:Y:S02]  /*4b50*/  ISETP.GE.OR P1, PT, R0, R102, !P1 ;  /* 0x000000660000720c */ /* 0x000fe40004f26670 */
        /* <DEDUP_REMOVED lines=50> */
.L_x_452:
[C---:B------:R-:W-:Y:S01]  /*4e80*/  FSETP.NEU.FTZ.AND P1, PT, R243.reuse, -INF , PT ;  /* 0xff800000f300780b */ /* 0x040fe20003f3d000 */
[----:B------:R-:W-:Y:S01]  /*4e90*/  FMUL.FTZ R101, R243, 1.4426950216293334961 ;  /* 0x3fb8aa3bf3657820 */ /* 0x000fe20000410000 */
[C---:B------:R-:W-:Y:S01]  /*4ea0*/  FSETP.NEU.FTZ.AND P0, PT, R244.reuse, -INF , PT ;  /* 0xff800000f400780b */ /* 0x040fe20003f1d000 */
[----:B------:R-:W-:Y:S01]  /*4eb0*/  FMUL.FTZ R100, R244, 1.4426950216293334961 ;  /* 0x3fb8aa3bf4647820 */ /* 0x000fe20000410000 */
[----:B------:R-:W-:Y:S01]  /*4ec0*/  FMUL.FTZ R0, R242, 1.4426950216293334961 ;  /* 0x3fb8aa3bf2007820 */ /* 0x000fe20000410000 */
[----:B------:R-:W-:Y:S01]  /*4ed0*/  IMAD.U32 R104, RZ, RZ, UR4 ;  /* 0x00000004ff687e24 */ /* 0x000fe2000f8e00ff */
[----:B------:R-:W-:Y:S01]  /*4ee0*/  FSEL R101, R101, RZ, P1 ;  /* 0x000000ff65657208 */ /* 0x000fe20000800000 */
[----:B------:R-:W-:Y:S01]  /*4ef0*/  UISETP.GT.AND UP2, UPT, UR8, UR34, UPT ;  /* 0x000000220800728c */ /* 0x000fe2000bf44270 */
[----:B------:R-:W-:Y:S02]  /*4f00*/  FSEL R100, R100, RZ, P0 ;  /* 0x000000ff64647208 */ /* 0x000fe40000000000 */
[----:B------:R-:W-:Y:S01]  /*4f10*/  FSETP.NEU.FTZ.AND P1, PT, R241, -INF , PT ;  /* 0xff800000f100780b */ /* 0x000fe20003f3d000 */
[--C-:B------:R-:W-:Y:S01]  /*4f20*/  FFMA.FTZ R16, R16, UR5, -R101.reuse ;  /* 0x0000000510107c23 */ /* 0x100fe20008010865 */
[----:B------:R-:W-:Y:S01]  /*4f30*/  FSETP.NEU.FTZ.AND P0, PT, R242, -INF , PT ;  /* 0xff800000f200780b */ /* 0x000fe20003f1d000 */
[--C-:B------:R-:W-:Y:S01]  /*4f40*/  FFMA.FTZ R18, R18, UR5, -R100.reuse ;  /* 0x0000000512127c23 */ /* 0x100fe20008010864 */
[--C-:B------:R-:W-:Y:S01]  /*4f50*/  FFMA.FTZ R4, R4, UR5, -R101.reuse ;  /* 0x0000000504047c23 */ /* 0x100fe20008010865 */
[----:B------:R1:W-:Y:S01]  /*4f60*/  MUFU.EX2 R208, R16 ;  /* 0x0000001000d07308 */ /* 0x0003e20000000800 */
[----:B------:R-:W-:Y:S01]  /*4f70*/  FSEL R0, R0, RZ, P0 ;  /* 0x000000ff00007208 */ /* 0x000fe20000000000 */
[--C-:B------:R-:W-:Y:S01]  /*4f80*/  FFMA.FTZ R19, R19, UR5, -R100.reuse ;  /* 0x0000000513137c23 */ /* 0x100fe20008010864 */
[--C-:B------:R-:W-:Y:S01]  /*4f90*/  FFMA.FTZ R7, R7, UR5, -R100.reuse ;  /* 0x0000000507077c23 */ /* 0x100fe20008010864 */
[----:B------:R-:W-:Y:S01]  /*4fa0*/  FFMA.FTZ R192, R6, UR5, -R100 ;  /* 0x0000000506c07c23 */ /* 0x000fe20008010864 */
[----:B------:R-:W-:Y:S02]  /*4fb0*/  IMAD.U32 R6, RZ, RZ, UR8 ;  /* 0x00000008ff067e24 */ /* 0x000fe4000f8e00ff */
[--C-:B------:R-:W-:Y:S01]  /*4fc0*/  FFMA.FTZ R15, R15, UR5, -R0.reuse ;  /* 0x000000050f0f7c23 */ /* 0x100fe20008010800 */
[----:B------:R-:W-:Y:S02]  /*4fd0*/  FFMA.FTZ R126, R5, UR5, -R101 ;  /* 0x00000005057e7c23 */ /* 0x000fe40008010865 */
[----:B------:R2:W-:Y:S01]  /*4fe0*/  MUFU.EX2 R205, R18 ;  /* 0x0000001200cd7308 */ /* 0x0005e20000000800 */
[----:B------:R-:W-:Y:S02]  /*4ff0*/  IMAD R6, R6, 0x8, R249 ;  /* 0x0000000806067824 */ /* 0x000fe400078e02f9 */
[--C-:B------:R-:W-:Y:S01]  /*5000*/  FFMA.FTZ R191, R17, UR5, -R101.reuse ;  /* 0x0000000511bf7c23 */ /* 0x100fe20008010865 */
[--C-:B------:R-:W-:Y:S01]  /*5010*/  FFMA.FTZ R20, R20, UR5, -R101.reuse ;  /* 0x0000000514147c23 */ /* 0x100fe20008010865 */
[--C-:B------:R-:W-:Y:S01]  /*5020*/  FFMA.FTZ R30, R30, UR5, -R0.reuse ;  /* 0x000000051e1e7c23 */ /* 0x100fe20008010800 */
[--C-:B------:R-:W-:Y:S01]  /*5030*/  FFMA.FTZ R185, R14, UR5, -R0.reuse ;  /* 0x000000050eb97c23 */ /* 0x100fe20008010800 */
[--C-:B------:R-:W-:Y:S01]  /*5040*/  FFMA.FTZ R125, R10, UR5, -R0.reuse ;  /* 0x000000050a7d7c23 */ /* 0x100fe20008010800 */
[----:B------:R-:W-:Y:S02]  /*5050*/  FFMA.FTZ R31, R31, UR5, -R0 ;  /* 0x000000051f1f7c23 */ /* 0x000fe40008010800 */
[----:B------:R3:W-:Y:S01]  /*5060*/  MUFU.EX2 R194, R4 ;  /* 0x0000000400c27308 */ /* 0x0007e20000000800 */
[----:B-1----:R-:W-:Y:S01]  /*5070*/  FMUL.FTZ R16, R241, 1.4426950216293334961 ;  /* 0x3fb8aa3bf1107820 */ /* 0x002fe20000410000 */
[--C-:B------:R-:W-:Y:S01]  /*5080*/  FFMA.FTZ R64, R64, UR5, -R101.reuse ;  /* 0x0000000540407c23 */ /* 0x100fe20008010865 */
[--C-:B------:R-:W-:Y:S01]  /*5090*/  FFMA.FTZ R67, R67, UR5, -R100.reuse ;  /* 0x0000000543437c23 */ /* 0x100fe20008010864 */
[----:B------:R-:W-:Y:S01]  /*50a0*/  FFMA.FTZ R66, R66, UR5, -R100 ;  /* 0x0000000542427c23 */ /* 0x000fe20008010864 */
[--C-:B------:R-:W-:Y:S01]  /*50b0*/  FFMA.FTZ R65, R65, UR5, -R101.reuse ;  /* 0x0000000541417c23 */ /* 0x100fe20008010865 */
[----:B------:R-:W-:Y:S01]  /*50c0*/  FSEL R16, R16, RZ, P1 ;  /* 0x000000ff10107208 */ /* 0x000fe20000800000 */
[--C-:B------:R-:W-:Y:S03]  /*50d0*/  FFMA.FTZ R63, R63, UR5, -R0.reuse ;  /* 0x000000053f3f7c23 */ /* 0x100fe60008010800 */
[----:B------:R1:W4:Y:S01]  /*50e0*/  MUFU.EX2 R209, R19 ;  /* 0x0000001300d17308 */ /* 0x0003220000000800 */
[----:B--2---:R-:W-:Y:S02]  /*50f0*/  VIADD R18, R6, 0x4 ;  /* 0x0000000406127836 */ /* 0x004fe40000000000 */
[----:B------:R-:W-:Y:S01]  /*5100*/  FFMA.FTZ R187, R11, UR5, -R0 ;  /* 0x000000050bbb7c23 */ /* 0x000fe20008010800 */
[--C-:B------:R-:W-:Y:S01]  /*5110*/  FFMA.FTZ R12, R12, UR5, -R16.reuse ;  /* 0x000000050c0c7c23 */ /* 0x100fe20008010810 */
[--C-:B------:R-:W-:Y:S01]  /*5120*/  FFMA.FTZ R190, R8, UR5, -R16.reuse ;  /* 0x0000000508be7c23 */ /* 0x100fe20008010810 */
[----:B------:R-:W-:Y:S02]  /*5130*/  IMAD.U32 R8, RZ, RZ, UR16 ;  /* 0x00000010ff087e24 */ /* 0x000fe4000f8e00ff */
[--C-:B------:R-:W-:Y:S01]  /*5140*/  FFMA.FTZ R28, R28, UR5, -R16.reuse ;  /* 0x000000051c1c7c23 */ /* 0x100fe20008010810 */
[----:B------:R-:W-:Y:S01]  /*5150*/  FFMA.FTZ R124, R13, UR5, -R16 ;  /* 0x000000050d7c7c23 */ /* 0x000fe20008010810 */
[----:B------:R2:W-:Y:S01]  /*5160*/  MUFU.EX2 R195, R7 ;  /* 0x0000000700c37308 */ /* 0x0005e20000000800 */
[----:B------:R-:W-:Y:S02]  /*5170*/  IMAD R8, R8, 0x2, R246 ;  /* 0x0000000208087824 */ /* 0x000fe400078e02f6 */
[--C-:B------:R-:W-:Y:S01]  /*5180*/  FFMA.FTZ R60, R60, UR5, -R16.reuse ;  /* 0x000000053c3c7c23 */ /* 0x100fe20008010810 */
[----:B---3--:R-:W-:Y:S04]  /*5190*/  IMAD.WIDE.U32 R4, R247, -0x2daee0ad, RZ ;  /* 0xd2511f53f7047825 */ /* 0x008fe800078e00ff */
[----:B------:R-:W-:Y:S01]  /*51a0*/  FFMA.FTZ R117, R9, UR5, -R16 ;  /* 0x0000000509757c23 */ /* 0x000fe20008010810 */
[----:B------:R-:W-:Y:S01]  /*51b0*/  FFMA.FTZ R27, R27, UR5, -R0 ;  /* 0x000000051b1b7c23 */ /* 0x000fe20008010800 */
[----:B------:R-:W-:Y:S01]  /*51c0*/  IMAD.SHL.U32 R8, R8, 0x2, RZ ;  /* 0x0000000208087824 */ /* 0x000fe200078e00ff */
[----:B------:R-:W-:Y:S01]  /*51d0*/  LOP3.LUT R17, R4, UR52, RZ, 0x3c, !PT ;  /* 0x0000003404117c12 */ /* 0x000fe2000f8e3cff */
[----:B------:R3:W-:Y:S01]  /*51e0*/  MUFU.EX2 R200, R12 ;  /* 0x0000000c00c87308 */ /* 0x0007e20000000800 */
[----:B-1----:R-:W-:Y:S04]  /*51f0*/  IMAD.WIDE.U32 R18, R18, -0x326172a9, RZ ;  /* 0xcd9e8d5712127825 */ /* 0x002fe800078e00ff */
[----:B------:R-:W-:Y:S01]  /*5200*/  FFMA.FTZ R24, R24, UR5, -R16 ;  /* 0x0000000518187c23 */ /* 0x000fe20008010810 */
[----:B------:R-:W-:Y:S01]  /*5210*/  LOP3.LUT R10, R5, UR33, R8, 0x96, !PT ;  /* 0x00000021050a7c12 */ /* 0x000fe2000f8e9608 */
[----:B------:R-:W-:Y:S02]  /*5220*/  VIADD R4, R8, 0x1 ;  /* 0x0000000108047836 */ /* 0x000fe40000000000 */
[----:B------:R-:W-:Y:S01]  /*5230*/  FFMA.FTZ R182, R26, UR5, -R0 ;  /* 0x000000051ab67c23 */ /* 0x000fe20008010800 */
[----:B------:R-:W-:Y:S01]  /*5240*/  FFMA.FTZ R23, R23, UR5, -R100 ;  /* 0x0000000517177c23 */ /* 0x000fe20008010864 */
[----:B------:R1:W-:Y:S01]  /*5250*/  MUFU.EX2 R198, R15 ;  /* 0x0000000f00c67308 */ /* 0x0003e20000000800 */
[----:B--2---:R-:W-:Y:S01]  /*5260*/  IMAD.WIDE.U32 R6, R6, -0x326172a9, RZ ;  /* 0xcd9e8d5706067825 */ /* 0x004fe200078e00ff */
[----:B------:R-:W-:Y:S03]  /*5270*/  LOP3.LUT R4, R5, UR33, R4, 0x96, !PT ;  /* 0x0000002105047c12 */ /* 0x000fe6000f8e9604 */
[--C-:B------:R-:W-:Y:S01]  /*5280*/  FFMA.FTZ R123, R21, UR5, -R101.reuse ;  /* 0x00000005157b7c23 */ /* 0x100fe20008010865 */
[----:B------:R-:W-:Y:S01]  /*5290*/  FFMA.FTZ R181, R29, UR5, -R16 ;  /* 0x000000051db57c23 */ /* 0x000fe20008010810 */
[-C--:B------:R-:W-:Y:S01]  /*52a0*/  LOP3.LUT R14, R7, R245.reuse, RZ, 0x3c, !PT ;  /* 0x000000f5070e7212 */ /* 0x080fe200078e3cff */
[--C-:B------:R-:W-:Y:S02]  /*52b0*/  FFMA.FTZ R32, R32, UR5, -R101.reuse ;  /* 0x0000000520207c23 */ /* 0x100fe40008010865 */
[----:B------:R-:W-:Y:S01]  /*52c0*/  MUFU.EX2 R216, R64 ;  /* 0x0000004000d87308 */ /* 0x000fe20000000800 */
[----:B---3--:R-:W-:Y:S01]  /*52d0*/  LOP3.LUT R12, R19, R245, RZ, 0x3c, !PT ;  /* 0x000000f5130c7212 */ /* 0x008fe200078e3cff */
[----:B------:R-:W-:Y:S04]  /*52e0*/  IMAD.WIDE.U32 R10, R10, -0x326172a9, RZ ;  /* 0xcd9e8d570a0a7825 */ /* 0x000fe800078e00ff */
[----:B------:R-:W-:Y:S01]  /*52f0*/  FFMA.FTZ R184, R22, UR5, -R100 ;  /* 0x0000000516b87c23 */ /* 0x000fe20008010864 */
[----:B------:R-:W-:Y:S01]  /*5300*/  FFMA.FTZ R122, R25, UR5, -R16 ;  /* 0x00000005197a7c23 */ /* 0x000fe20008010810 */
[----:B------:R-:W-:Y:S04]  /*5310*/  IMAD.WIDE.U32 R12, R12, -0x2daee0ad, RZ ;  /* 0xd2511f530c0c7825 */ /* 0x000fe800078e00ff */
[--C-:B------:R-:W-:Y:S01]  /*5320*/  FFMA.FTZ R36, R36, UR5, -R101.reuse ;  /* 0x0000000524247c23 */ /* 0x100fe20008010865 */
[----:B------:R2:W-:Y:S01]  /*5330*/  MUFU.EX2 R202, R20 ;  /* 0x0000001400ca7308 */ /* 0x0005e20000000800 */
[--C-:B------:R-:W-:Y:S01]  /*5340*/  FFMA.FTZ R34, R34, UR5, -R100.reuse ;  /* 0x0000000522227c23 */ /* 0x100fe20008010864 */
[----:B-1----:R-:W-:Y:S04]  /*5350*/  IMAD.WIDE.U32 R14, R14, -0x2daee0ad, RZ ;  /* 0xd2511f530e0e7825 */ /* 0x002fe800078e00ff */
[--C-:B------:R-:W-:Y:S01]  /*5360*/  FFMA.FTZ R35, R35, UR5, -R100.reuse ;  /* 0x0000000523237c23 */ /* 0x100fe20008010864 */
[----:B------:R-:W-:Y:S01]  /*5370*/  FFMA.FTZ R39, R39, UR5, -R100 ;  /* 0x0000000527277c23 */ /* 0x000fe20008010864 */
[----:B------:R-:W-:Y:S01]  /*5380*/  IMAD.WIDE.U32 R8, R4, -0x326172a9, RZ ;  /* 0xcd9e8d5704087825 */ /* 0x000fe200078e00ff */
[C---:B------:R-:W-:Y:S01]  /*5390*/  LOP3.LUT R7, R17.reuse, R15, RZ, 0x3c, !PT ;  /* 0x0000000f11077212 */ /* 0x040fe200078e3cff */
[----:B------:R1:W-:Y:S01]  /*53a0*/  MUFU.EX2 R197, R30 ;  /* 0x0000001e00c57308 */ /* 0x0003e20000000800 */
[----:B------:R-:W-:Y:S01]  /*53b0*/  LOP3.LUT R4, R17, R13, RZ, 0x3c, !PT ;  /* 0x0000000d11047212 */ /* 0x000fe200078e3cff */
[--C-:B------:R-:W-:Y:S01]  /*53c0*/  FFMA.FTZ R183, R33, UR5, -R101.reuse ;  /* 0x0000000521b77c23 */ /* 0x100fe20008010865 */
[----:B------:R-:W-:Y:S01]  /*53d0*/  LOP3.LUT R15, R11, UR27, R6, 0x96, !PT ;  /* 0x0000001b0b0f7c12 */ /* 0x000fe2000f8e9606 */
[----:B------:R-:W-:Y:S01]  /*53e0*/  FFMA.FTZ R180, R38, UR5, -R100 ;  /* 0x0000000526b47c23 */ /* 0x000fe20008010864 */
[----:B------:R-:W-:Y:S01]  /*53f0*/  LOP3.LUT R13, R9, UR27, R6, 0x96, !PT ;  /* 0x0000001b090d7c12 */ /* 0x000fe2000f8e9606 */
[----:B------:R-:W-:Y:S04]  /*5400*/  IMAD.WIDE.U32 R6, R7, -0x326172a9, RZ ;  /* 0xcd9e8d5707067825 */ /* 0x000fe800078e00ff */
[--C-:B------:R-:W-:Y:S01]  /*5410*/  FFMA.FTZ R48, R48, UR5, -R101.reuse ;  /* 0x0000000530307c23 */ /* 0x100fe20008010865 */
[----:B------:R3:W-:Y:S01]  /*5420*/  MUFU.EX2 R214, R28 ;  /* 0x0000001c00d67308 */ /* 0x0007e20000000800 */
[----:B--2---:R-:W-:Y:S01]  /*5430*/  LOP3.LUT R20, R11, UR27, R18, 0x96, !PT ;  /* 0x0000001b0b147c12 */ /* 0x004fe2000f8e9612 */
[----:B------:R-:W-:Y:S01]  /*5440*/  IMAD.WIDE.U32 R4, R4, -0x326172a9, RZ ;  /* 0xcd9e8d5704047825 */ /* 0x000fe200078e00ff */
[----:B------:R-:W-:Y:S02]  /*5450*/  LOP3.LUT R17, R7, UR26, R10, 0x96, !PT ;  /* 0x0000001a07117c12 */ /* 0x000fe4000f8e960a */
[----:B------:R-:W-:Y:S01]  /*5460*/  LOP3.LUT R18, R9, UR27, R18, 0x96, !PT ;  /* 0x0000001b09127c12 */ /* 0x000fe2000f8e9612 */
[--C-:B------:R-:W-:Y:S01]  /*5470*/  FFMA.FTZ R121, R37, UR5, -R101.reuse ;  /* 0x0000000525797c23 */ /* 0x100fe20008010865 */
[----:B------:R-:W-:Y:S03]  /*5480*/  LOP3.LUT R26, R5, UR26, R10, 0x96, !PT ;  /* 0x0000001a051a7c12 */ /* 0x000fe6000f8e960a */
[----:B------:R2:W-:Y:S01]  /*5490*/  MUFU.EX2 R215, R31 ;  /* 0x0000001f00d77308 */ /* 0x0005e20000000800 */
[----:B-1----:R-:W-:Y:S01]  /*54a0*/  LOP3.LUT R30, R7, UR26, R8, 0x96, !PT ;  /* 0x0000001a071e7c12 */ /* 0x002fe2000f8e9608 */
[----:B------:R-:W-:Y:S04]  /*54b0*/  IMAD.WIDE.U32 R10, R15, -0x2daee0ad, RZ ;  /* 0xd2511f530f0a7825 */ /* 0x000fe800078e00ff */
[----:B------:R-:W-:Y:S01]  /*54c0*/  FFMA.FTZ R51, R51, UR5, -R100 ;  /* 0x0000000533337c23 */ /* 0x000fe20008010864 */
[----:B------:R-:W-:Y:S01]  /*54d0*/  FFMA.FTZ R44, R44, UR5, -R16 ;  /* 0x000000052c2c7c23 */ /* 0x000fe20008010810 */
[----:B------:R-:W-:Y:S01]  /*54e0*/  FFMA.FTZ R50, R50, UR5, -R100 ;  /* 0x0000000532327c23 */ /* 0x000fe20008010864 */
[----:B------:R-:W-:Y:S01]  /*54f0*/  LOP3.LUT R7, R11, UR25, R14, 0x96, !PT ;  /* 0x000000190b077c12 */ /* 0x000fe2000f8e960e */
[----:B------:R1:W-:Y:S01]  /*5500*/  MUFU.EX2 R196, R27 ;  /* 0x0000001b00c47308 */ /* 0x0003e20000000800 */
[----:B---3--:R-:W-:Y:S01]  /*5510*/  LOP3.LUT R28, R5, UR26, R8, 0x96, !PT ;  /* 0x0000001a051c7c12 */ /* 0x008fe2000f8e9608 */
[----:B------:R-:W-:Y:S04]  /*5520*/  IMAD.WIDE.U32 R8, R13, -0x2daee0ad, RZ ;  /* 0xd2511f530d087825 */ /* 0x000fe800078e00ff */
[----:B------:R-:W-:Y:S01]  /*5530*/  FFMA.FTZ R47, R47, UR5, -R0 ;  /* 0x000000052f2f7c23 */ /* 0x000fe20008010800 */
[----:B------:R-:W-:Y:S01]  /*5540*/  FFMA.FTZ R40, R40, UR5, -R16 ;  /* 0x0000000528287c23 */ /* 0x000fe20008010810 */
[--C-:B------:R-:W-:Y:S01]  /*5550*/  FFMA.FTZ R49, R49, UR5, -R101.reuse ;  /* 0x0000000531317c23 */ /* 0x100fe20008010865 */
[----:B------:R-:W-:Y:S01]  /*5560*/  LOP3.LUT R5, R9, UR25, R14, 0x96, !PT ;  /* 0x0000001909057c12 */ /* 0x000fe2000f8e960e */
[----:B------:R3:W-:Y:S01]  /*5570*/  MUFU.EX2 R199, R24 ;  /* 0x0000001800c77308 */ /* 0x0007e20000000800 */
[----:B--2---:R-:W-:Y:S04]  /*5580*/  IMAD.WIDE.U32 R30, R30, -0x2daee0ad, RZ ;  /* 0xd2511f531e1e7825 */ /* 0x004fe800078e00ff */
[--C-:B------:R-:W-:Y:S01]  /*5590*/  FFMA.FTZ R43, R43, UR5, -R0.reuse ;  /* 0x000000052b2b7c23 */ /* 0x100fe20008010800 */
[----:B------:R-:W-:Y:S01]  /*55a0*/  FFMA.FTZ R46, R46, UR5, -R0 ;  /* 0x000000052e2e7c23 */ /* 0x000fe20008010800 */
[--C-:B------:R-:W-:Y:S01]  /*55b0*/  FFMA.FTZ R52, R52, UR5, -R101.reuse ;  /* 0x0000000534347c23 */ /* 0x100fe20008010865 */
[----:B------:R-:W-:Y:S01]  /*55c0*/  LOP3.LUT R13, R31, UR23, R8, 0x96, !PT ;  /* 0x000000171f0d7c12 */ /* 0x000fe2000f8e9608 */
[----:B------:R-:W-:Y:S01]  /*55d0*/  IMAD.WIDE.U32 R20, R20, -0x2daee0ad, RZ ;  /* 0xd2511f5314147825 */ /* 0x000fe200078e00ff */
[----:B------:R2:W-:Y:S03]  /*55e0*/  MUFU.EX2 R201, R23 ;  /* 0x0000001700c97308 */ /* 0x0005e60000000800 */
[----:B------:R-:W-:Y:S01]  /*55f0*/  FFMA.FTZ R101, R53, UR5, -R101 ;  /* 0x0000000535657c23 */ /* 0x000fe20008010865 */
[----:B------:R-:W-:Y:S01]  /*5600*/  IMAD.WIDE.U32 R8, R7, -0x326172a9, RZ ;  /* 0xcd9e8d5707087825 */ /* 0x000fe200078e00ff */
[----:B------:R-:W-:Y:S03]  /*5610*/  LOP3.LUT R11, R21, UR25, R12, 0x96, !PT ;  /* 0x00000019150b7c12 */ /* 0x000fe6000f8e960c */
[----:B------:R-:W-:Y:S01]  /*5620*/  FFMA.FTZ R55, R55, UR5, -R100 ;  /* 0x0000000537377c23 */ /* 0x000fe20008010864 */
[----:B-1----:R-:W-:Y:S01]  /*5630*/  IMAD.WIDE.U32 R26, R26, -0x2daee0ad, RZ ;  /* 0xd2511f531a1a7825 */ /* 0x002fe200078e00ff */
[----:B------:R-:W-:Y:S02]  /*5640*/  MUFU.EX2 R213, R67 ;  /* 0x0000004300d57308 */ /* 0x000fe40000000800 */
[----:B---3--:R-:W-:Y:S01]  /*5650*/  LOP3.LUT R24, R9, UR24, R6, 0x96, !PT ;  /* 0x0000001809187c12 */ /* 0x008fe2000f8e9606 */
[----:B------:R-:W-:Y:S01]  /*5660*/  IMAD.WIDE.U32 R14, R17, -0x2daee0ad, RZ ;  /* 0xd2511f53110e7825 */ /* 0x000fe200078e00ff */
[----:B------:R-:W-:Y:S03]  /*5670*/  LOP3.LUT R17, R27, UR23, R20, 0x96, !PT ;  /* 0x000000171b117c12 */ /* 0x000fe6000f8e9614 */
[----:B------:R-:W-:Y:S01]  /*5680*/  FFMA.FTZ R100, R54, UR5, -R100 ;  /* 0x0000000536647c23 */ /* 0x000fe20008010864 */
[----:B------:R-:W-:Y:S01]  /*5690*/  IMAD.WIDE.U32 R28, R28, -0x2daee0ad, RZ ;  /* 0xd2511f531c1c7825 */ /* 0x000fe200078e00ff */
[----:B------:R-:W-:Y:S01]  /*56a0*/  LOP3.LUT R22, R15, UR23, R10, 0x96, !PT ;  /* 0x000000170f167c12 */ /* 0x000fe2000f8e960a */
[----:B------:R1:W-:Y:S02]  /*56b0*/  MUFU.EX2 R218, R32 ;  /* 0x0000002000da7308 */ /* 0x0003e40000000800 */
[----:B------:R-:W-:Y:S01]  /*56c0*/  FFMA.FTZ R42, R42, UR5, -R0 ;  /* 0x000000052a2a7c23 */ /* 0x000fe20008010800 */
[----:B------:R-:W-:Y:S04]  /*56d0*/  IMAD.WIDE.U32 R18, R18, -0x2daee0ad, RZ ;  /* 0xd2511f5312127825 */ /* 0x000fe800078e00ff */
[--C-:B------:R-:W-:Y:S01]  /*56e0*/  FFMA.FTZ R45, R45, UR5, -R16.reuse ;  /* 0x000000052d2d7c23 */ /* 0x100fe20008010810 */
[----:B------:R-:W-:Y:S01]  /*56f0*/  FFMA.FTZ R41, R41, UR5, -R16 ;  /* 0x0000000529297c23 */ /* 0x000fe20008010810 */
[----:B------:R-:W-:Y:S01]  /*5700*/  IMAD.WIDE.U32 R20, R5, -0x326172a9, RZ ;  /* 0xcd9e8d5705147825 */ /* 0x000fe200078e00ff */
[----:B------:R-:W-:Y:S01]  /*5710*/  LOP3.LUT R12, R19, UR25, R12, 0x96, !PT ;  /* 0x00000019130c7c12 */ /* 0x000fe2000f8e960c */
[----:B------:R-:W-:Y:S01]  /*5720*/  MUFU.EX2 R210, R60 ;  /* 0x0000003c00d27308 */ /* 0x000fe20000000800 */
[----:B------:R-:W-:Y:S01]  /*5730*/  LOP3.LUT R15, R29, UR23, R18, 0x96, !PT ;  /* 0x000000171d0f7c12 */ /* 0x000fe2000f8e9612 */
[----:B------:R-:W-:Y:S01]  /*5740*/  IMAD.WIDE.U32 R18, R11, -0x326172a9, RZ ;  /* 0xcd9e8d570b127825 */ /* 0x000fe200078e00ff */
[----:B------:R-:W-:Y:S03]  /*5750*/  LOP3.LUT R5, R21, UR24, R6, 0x96, !PT ;  /* 0x0000001815057c12 */ /* 0x000fe6000f8e9606 */
[----:B------:R-:W-:Y:S01]  /*5760*/  FFMA.FTZ R59, R59, UR5, -R0 ;  /* 0x000000053b3b7c23 */ /* 0x000fe20008010800 */
[----:B------:R-:W-:Y:S01]  /*5770*/  IMAD.WIDE.U32 R24, R24, -0x2daee0ad, RZ ;  /* 0xd2511f5318187825 */ /* 0x000fe200078e00ff */
[----:B------:R-:W-:Y:S02]  /*5780*/  LOP3.LUT R10, R19, UR24, R4, 0x96, !PT ;  /* 0x00000018130a7c12 */ /* 0x000fe4000f8e9604 */
[----:B------:R-:W-:Y:S01]  /*5790*/  MUFU.EX2 R193, R66 ;  /* 0x0000004200c17308 */ /* 0x000fe20000000800 */
[----:B------:R-:W-:Y:S01]  /*57a0*/  FFMA.FTZ R58, R58, UR5, -R0 ;  /* 0x000000053a3a7c23 */ /* 0x000fe20008010800 */
[----:B------:R-:W-:Y:S01]  /*57b0*/  IMAD.WIDE.U32 R6, R12, -0x326172a9, RZ ;  /* 0xcd9e8d570c067825 */ /* 0x000fe200078e00ff */
[----:B------:R-:W-:Y:S03]  /*57c0*/  LOP3.LUT R21, R25, UR21, R14, 0x96, !PT ;  /* 0x0000001519157c12 */ /* 0x000fe6000f8e960e */
[----:B------:R-:W-:Y:S01]  /*57d0*/  FFMA.FTZ R0, R62, UR5, -R0 ;  /* 0x000000053e007c23 */ /* 0x000fe20008010800 */
[----:B--2---:R-:W-:Y:S01]  /*57e0*/  IMAD.WIDE.U32 R22, R22, -0x326172a9, RZ ;  /* 0xcd9e8d5716167825 */ /* 0x004fe200078e00ff */
[----:B------:R-:W-:Y:S02]  /*57f0*/  LOP3.LUT R4, R7, UR24, R4, 0x96, !PT ;  /* 0x0000001807047c12 */ /* 0x000fe4000f8e9604 */
[----:B------:R-:W-:Y:S01]  /*5800*/  MUFU.EX2 R120, R100 ;  /* 0x0000006400787308 */ /* 0x000fe20000000800 */
[----:B------:R-:W-:Y:S01]  /*5810*/  FFMA.FTZ R56, R56, UR5, -R16 ;  /* 0x0000000538387c23 */ /* 0x000fe20008010810 */
        /* <DEDUP_REMOVED lines=9> */
[----:B------:R-:W-:Y:S01]  /*58b0*/  IMAD.WIDE.U32 R8, R17, -0x326172a9, RZ ;  /* 0xcd9e8d5711087825 */ /* 0x000fe200078e00ff */
[----:B-1----:R-:W-:Y:S03]  /*58c0*/  LOP3.LUT R32, R13, UR22, R20, 0x96, !PT ;  /* 0x000000160d207c12 */ /* 0x002fe6000f8e9614 */
[----:B------:R1:W-:Y:S01]  /*58d0*/  MUFU.EX2 R206, R36 ;  /* 0x0000002400ce7308 */ /* 0x0003e20000000800 */
[----:B------:R-:W-:Y:S01]  /*58e0*/  IMAD.WIDE.U32 R6, R5, -0x2daee0ad, RZ ;  /* 0xd2511f5305067825 */ /* 0x000fe200078e00ff */
[----:B------:R-:W-:Y:S03]  /*58f0*/  LOP3.LUT R23, R9, UR22, R18, 0x96, !PT ;  /* 0x0000001609177c12 */ /* 0x000fe6000f8e9612 */
[----:B------:R-:W-:Y:S01]  /*5900*/  IMAD.WIDE.U32 R4, R4, -0x2daee0ad, RZ ;  /* 0xd2511f5304047825 */ /* 0x000fe200078e00ff */
[----:B------:R-:W-:Y:S04]  /*5910*/  LOP3.LUT R18, R7, UR21, R30, 0x96, !PT ;  /* 0x0000001507127c12 */ /* 0x000fe8000f8e961e */
[----:B------:R2:W-:Y:S01]  /*5920*/  MUFU.EX2 R211, R34 ;  /* 0x0000002200d37308 */ /* 0x0005e20000000800 */
[----:B------:R-:W-:Y:S01]  /*5930*/  IMAD.WIDE.U32 R20, R21, -0x326172a9, RZ ;  /* 0xcd9e8d5715147825 */ /* 0x000fe200078e00ff */
[----:B------:R-:W-:Y:S03]  /*5940*/  LOP3.LUT R25, R5, UR21, R28, 0x96, !PT ;  /* 0x0000001505197c12 */ /* 0x000fe6000f8e961c */
[----:B------:R-:W-:Y:S01]  /*5950*/  IMAD.WIDE.U32 R26, R27, -0x2daee0ad, RZ ;  /* 0xd2511f531b1a7825 */ /* 0x000fe200078e00ff */
[----:B------:R-:W-:Y:S04]  /*5960*/  LOP3.LUT R11, R21, UR20, R22, 0x96, !PT ;  /* 0x00000014150b7c12 */ /* 0x000fe8000f8e9616 */
[----:B------:R3:W4:Y:S01]  /*5970*/  MUFU.EX2 R217, R35 ;  /* 0x0000002300d97308 */ /* 0x0007220000000800 */
        /* <DEDUP_REMOVED lines=9> */
[----:B------:R-:W-:Y:S01]  /*5a10*/  MUFU.EX2 R115, R101 ;  /* 0x0000006500737308 */ /* 0x000fe20000000800 */
[----:B------:R-:W-:Y:S01]  /*5a20*/  IMAD.WIDE.U32 R24, R25, -0x326172a9, RZ ;  /* 0xcd9e8d5719187825 */ /* 0x000fe200078e00ff */
[----:B------:R-:W-:Y:S03]  /*5a30*/  LOP3.LUT R23, R31, UR19, R4, 0x96, !PT ;  /* 0x000000131f177c12 */ /* 0x000fe6000f8e9604 */
[----:B------:R-:W-:Y:S01]  /*5a40*/  IMAD.WIDE.U32 R8, R9, -0x326172a9, RZ ;  /* 0xcd9e8d5709087825 */ /* 0x000fe200078e00ff */
[----:B------:R-:W-:Y:S04]  /*5a50*/  LOP3.LUT R21, R25, UR20, R14, 0x96, !PT ;  /* 0x0000001419157c12 */ /* 0x000fe8000f8e960e */
[----:B------:R-:W-:Y:S01]  /*5a60*/  MUFU.EX2 R116, R63 ;  /* 0x0000003f00747308 */ /* 0x000fe20000000800 */
[----:B------:R-:W-:Y:S01]  /*5a70*/  IMAD.WIDE.U32 R4, R5, -0x2daee0ad, RZ ;  /* 0xd2511f5305047825 */ /* 0x000fe200078e00ff */
[----:B------:R-:W-:Y:S02]  /*5a80*/  LOP3.LUT R20, R9, UR18, R20, 0x96, !PT ;  /* 0x0000001209147c12 */ /* 0x000fe4000f8e9614 */
[----:B------:R-:W-:Y:S01]  /*5a90*/  LOP3.LUT R14, R8, 0xff, RZ, 0xc0, !PT ;  /* 0x000000ff080e7812 */ /* 0x000fe200078ec0ff */
[----:B------:R-:W-:Y:S01]  /*5aa0*/  IMAD.WIDE.U32 R6, R6, -0x326172a9, RZ ;  /* 0xcd9e8d5706067825 */ /* 0x000fe200078e00ff */
[--C-:B------:R-:W-:Y:S04]  /*5ab0*/  SHF.R.U32.HI R15, RZ, 0x18, R8.reuse ;  /* 0x00000018ff0f7819 */ /* 0x100fe80000011608 */
[----:B------:R-:W-:Y:S01]  /*5ac0*/  MUFU.EX2 R108, R0 ;  /* 0x00000000006c7308 */ /* 0x000fe20000000800 */
[----:B------:R-:W-:Y:S01]  /*5ad0*/  SHF.R.U32.HI R31, RZ, 0x10, R8 ;  /* 0x00000010ff1f7819 */ /* 0x000fe20000011608 */
[----:B------:R-:W-:Y:S01]  /*5ae0*/  IMAD.WIDE.U32 R18, R18, -0x326172a9, RZ ;  /* 0xcd9e8d5712127825 */ /* 0x000fe200078e00ff */
[----:B-1----:R-:W-:Y:S02]  /*5af0*/  LOP3.LUT R36, R8, 0xffff, RZ, 0xc0, !PT ;  /* 0x0000ffff08247812 */ /* 0x002fe400078ec0ff */
[C---:B------:R-:W-:Y:S01]  /*5b00*/  LOP3.LUT R9, R4.reuse, 0xff, RZ, 0xc0, !PT ;  /* 0x000000ff04097812 */ /* 0x040fe200078ec0ff */
[----:B------:R-:W-:Y:S01]  /*5b10*/  IMAD.WIDE.U32 R10, R11, -0x2daee0ad, RZ ;  /* 0xd2511f530b0a7825 */ /* 0x000fe200078e00ff */
[--C-:B------:R-:W-:Y:S03]  /*5b20*/  SHF.R.U32.HI R8, RZ, 0x18, R4.reuse ;  /* 0x00000018ff087819 */ /* 0x100fe60000011604 */
[----:B------:R-:W1:Y:S01]  /*5b30*/  MUFU.EX2 R219, R48 ;  /* 0x0000003000db7308 */ /* 0x000e620000000800 */
[----:B--2---:R-:W-:Y:S02]  /*5b40*/  SHF.R.U32.HI R34, RZ, 0x10, R4 ;  /* 0x00000010ff227819 */ /* 0x004fe40000011604 */
[----:B------:R-:W-:Y:S02]  /*5b50*/  LOP3.LUT R38, R4, 0xffff, RZ, 0xc0, !PT ;  /* 0x0000ffff04267812 */ /* 0x000fe400078ec0ff */
[----:B------:R-:W-:Y:S02]  /*5b60*/  LOP3.LUT R4, R6, 0xff, RZ, 0xc0, !PT ;  /* 0x000000ff06047812 */ /* 0x000fe400078ec0ff */
[----:B------:R-:W-:Y:S03]  /*5b70*/  LOP3.LUT R27, R19, UR20, R12, 0x96, !PT ;  /* 0x00000014131b7c12 */ /* 0x000fe6000f8e960c */
[----:B------:R-:W2:Y:S01]  /*5b80*/  MUFU.EX2 R220, R51 ;  /* 0x0000003300dc7308 */ /* 0x000ea20000000800 */
[----:B------:R-:W-:Y:S02]  /*5b90*/  ISETP.LE.U32.AND P4, PT, R15, UR6, PT ;  /* 0x000000060f007c0c */ /* 0x000fe4000bf83070 */
[----:B------:R-:W-:Y:S02]  /*5ba0*/  SHF.R.U32.HI R12, RZ, 0x18, R10 ;  /* 0x00000018ff0c7819 */ /* 0x000fe4000001160a */
[----:B------:R-:W-:Y:S02]  /*5bb0*/  ISETP.LE.U32.AND P3, PT, R14, UR6, PT ;  /* 0x000000060e007c0c */ /* 0x000fe4000bf63070 */
[----:B------:R-:W-:Y:S03]  /*5bc0*/  LOP3.LUT R17, R5, UR17, R22, 0x96, !PT ;  /* 0x0000001105117c12 */ /* 0x000fe6000f8e9616 */
[----:B------:R-:W2:Y:S01]  /*5bd0*/  MUFU.EX2 R207, R44 ;  /* 0x0000002c00cf7308 */ /* 0x000ea20000000800 */
[----:B------:R-:W-:Y:S02]  /*5be0*/  LOP3.LUT R18, R7, UR18, R18, 0x96, !PT ;  /* 0x0000001207127c12 */ /* 0x000fe4000f8e9612 */
[----:B------:R-:W-:Y:S02]  /*5bf0*/  LOP3.LUT R13, R10, 0xff, RZ, 0xc0, !PT ;  /* 0x000000ff0a0d7812 */ /* 0x000fe400078ec0ff */
[--C-:B------:R-:W-:Y:S02]  /*5c00*/  SHF.R.U32.HI R14, RZ, 0x18, R6.reuse ;  /* 0x00000018ff0e7819 */ /* 0x100fe40000011606 */
[----:B---3--:R-:W-:Y:S03]  /*5c10*/  SHF.R.U32.HI R35, RZ, 0x10, R6 ;  /* 0x00000010ff237819 */ /* 0x008fe60000011606 */
[----:B------:R-:W3:Y:S01]  /*5c20*/  MUFU.EX2 R212, R50 ;  /* 0x0000003200d47308 */ /* 0x000ee20000000800 */
[----:B----4-:R-:W-:Y:S01]  /*5c30*/  LOP3.LUT R39, R6, 0xffff, RZ, 0xc0, !PT ;  /* 0x0000ffff06277812 */ /* 0x010fe200078ec0ff */
[----:B------:R-:W-:Y:S01]  /*5c40*/  IMAD.WIDE.U32 R6, R21, -0x2daee0ad, RZ ;  /* 0xd2511f5315067825 */ /* 0x000fe200078e00ff */
[----:B------:R-:W-:Y:S02]  /*5c50*/  ISETP.LE.U32.AND P0, PT, R4, UR6, PT ;  /* 0x0000000604007c0c */ /* 0x000fe4000bf03070 */
[----:B------:R-:W-:Y:S01]  /*5c60*/  ISETP.LE.U32.AND P1, PT, R12, UR6, PT ;  /* 0x000000060c007c0c */ /* 0x000fe2000bf23070 */
[----:B------:R-:W-:Y:S01]  /*5c70*/  IMAD.WIDE.U32 R4, R23, -0x326172a9, RZ ;  /* 0xcd9e8d5717047825 */ /* 0x000fe200078e00ff */
[----:B------:R-:W-:Y:S03]  /*5c80*/  ISETP.LE.U32.AND P2, PT, R13, UR6, PT ;  /* 0x000000060d007c0c */ /* 0x000fe6000bf43070 */
[----:B------:R-:W4:Y:S01]  /*5c90*/  MUFU.EX2 R203, R47 ;  /* 0x0000002f00cb7308 */ /* 0x000f220000000800 */
[----:B------:R-:W-:Y:S02]  /*5ca0*/  LOP3.LUT R19, R11, UR17, R26, 0x96, !PT ;  /* 0x000000110b137c12 */ /* 0x000fe4000f8e961a */
[----:B------:R-:W-:Y:S02]  /*5cb0*/  SHF.R.U32.HI R33, RZ, 0x10, R10 ;  /* 0x00000010ff217819 */ /* 0x000fe4000001160a */
[----:B------:R-:W-:Y:S01]  /*5cc0*/  LOP3.LUT R37, R10, 0xffff, RZ, 0xc0, !PT ;  /* 0x0000ffff0a257812 */ /* 0x000fe200078ec0ff */
[----:B------:R-:W-:Y:S01]  /*5cd0*/  IMAD.WIDE.U32 R10, R27, -0x2daee0ad, RZ ;  /* 0xd2511f531b0a7825 */ /* 0x000fe200078e00ff */
[----:B------:R-:W-:Y:S03]  /*5ce0*/  LOP3.LUT R13, R5, UR18, R24, 0x96, !PT ;  /* 0x00000012050d7c12 */ /* 0x000fe6000f8e9618 */
[----:B------:R-:W-:Y:S01]  /*5cf0*/  MUFU.EX2 R192, R192 ;  /* 0x000000c000c07308 */ /* 0x000fe20000000800 */
[----:B------:R-:W-:Y:S02]  /*5d00*/  LOP3.LUT R12, R7, UR17, R30, 0x96, !PT ;  /* 0x00000011070c7c12 */ /* 0x000fe4000f8e961e */
[C---:B------:R-:W-:Y:S02]  /*5d10*/  LOP3.LUT R25, R4.reuse, 0xff, RZ, 0xc0, !PT ;  /* 0x000000ff04197812 */ /* 0x040fe400078ec0ff */
[--C-:B------:R-:W-:Y:S02]  /*5d20*/  SHF.R.U32.HI R24, RZ, 0x18, R4.reuse ;  /* 0x00000018ff187819 */ /* 0x100fe40000011604 */
[----:B------:R-:W-:Y:S03]  /*5d30*/  SHF.R.U32.HI R27, RZ, 0x10, R4 ;  /* 0x00000010ff1b7819 */ /* 0x000fe60000011604 */
[----:B------:R-:W4:Y:S01]  /*5d40*/  MUFU.EX2 R191, R191 ;  /* 0x000000bf00bf7308 */ /* 0x000f220000000800 */
[----:B------:R-:W-:Y:S02]  /*5d50*/  LOP3.LUT R30, R4, 0xffff, RZ, 0xc0, !PT ;  /* 0x0000ffff041e7812 */ /* 0x000fe400078ec0ff */
[----:B------:R-:W-:Y:S02]  /*5d60*/  SHF.R.U32.HI R4, RZ, 0x18, R20 ;  /* 0x00000018ff047819 */ /* 0x000fe40000011614 */
[----:B------:R-:W-:Y:S02]  /*5d70*/  ISETP.LE.U32.AND P6, PT, R9, UR6, PT ;  /* 0x0000000609007c0c */ /* 0x000fe4000bfc3070 */
[----:B------:R-:W-:Y:S03]  /*5d80*/  LOP3.LUT R5, R20, 0xff, RZ, 0xc0, !PT ;  /* 0x000000ff14057812 */ /* 0x000fe600078ec0ff */
[----:B------:R-:W-:Y:S01]  /*5d90*/  MUFU.EX2 R190, R190 ;  /* 0x000000be00be7308 */ /* 0x000fe20000000800 */
[----:B------:R-:W-:Y:S01]  /*5da0*/  ISETP.LE.U32.AND P5, PT, R8, UR6, PT ;  /* 0x0000000608007c0c */ /* 0x000fe2000bfa3070 */
[----:B------:R-:W-:Y:S01]  /*5db0*/  IMAD.WIDE.U32 R8, R29, -0x326172a9, RZ ;  /* 0xcd9e8d571d087825 */ /* 0x000fe200078e00ff */
[----:B------:R-:W-:Y:S02]  /*5dc0*/  LOP3.LUT R23, R10, 0xff, RZ, 0xc0, !PT ;  /* 0x000000ff0a177812 */ /* 0x000fe400078ec0ff */
[----:B------:R-:W-:Y:S02]  /*5dd0*/  LOP3.LUT R15, R11, UR17, R32, 0x96, !PT ;  /* 0x000000110b0f7c12 */ /* 0x000fe4000f8e9620 */
[C---:B------:R-:W-:Y:S03]  /*5de0*/  LOP3.LUT R21, R8.reuse, 0xff, RZ, 0xc0, !PT ;  /* 0x000000ff08157812 */ /* 0x040fe600078ec0ff */
[----:B------:R-:W-:Y:S01]  /*5df0*/  MUFU.EX2 R185, R185 ;  /* 0x000000b900b97308 */ /* 0x000fe20000000800 */
[--C-:B------:R-:W-:Y:S02]  /*5e00*/  SHF.R.U32.HI R22, RZ, 0x18, R8.reuse ;  /* 0x00000018ff167819 */ /* 0x100fe40000011608 */
[----:B------:R-:W-:Y:S02]  /*5e10*/  LOP3.LUT R29, R8, 0xffff, RZ, 0xc0, !PT ;  /* 0x0000ffff081d7812 */ /* 0x000fe400078ec0ff */
[----:B------:R-:W-:Y:S02]  /*5e20*/  SHF.R.U32.HI R26, RZ, 0x10, R8 ;  /* 0x00000010ff1a7819 */ /* 0x000fe40000011608 */
[----:B------:R-:W-:Y:S03]  /*5e30*/  LOP3.LUT R8, R6, 0xff, RZ, 0xc0, !PT ;  /* 0x000000ff06087812 */ /* 0x000fe600078ec0ff */
[----:B------:R-:W4:Y:S01]  /*5e40*/  MUFU.EX2 R187, R187 ;  /* 0x000000bb00bb7308 */ /* 0x000f220000000800 */
[----:B------:R-:W-:Y:S02]  /*5e50*/  LOP3.LUT R32, R10, 0xffff, RZ, 0xc0, !PT ;  /* 0x0000ffff0a207812 */ /* 0x000fe400078ec0ff */
[----:B------:R-:W-:Y:S02]  /*5e60*/  SHF.R.U32.HI R11, RZ, 0x10, R6 ;  /* 0x00000010ff0b7819 */ /* 0x000fe40000011606 */
[----:B------:R-:W-:Y:S05]  /*5e70*/  LOP3.LUT R7, R6, 0xffff, RZ, 0xc0, !PT ;  /* 0x0000ffff06077812 */ /* 0x000fea00078ec0ff */
[----:B------:R-:W-:Y:S10]  /*5e80*/  MUFU.EX2 R183, R183 ;  /* 0x000000b700b77308 */ /* 0x000ff40000000800 */
[----:B------:R-:W4:Y:S10]  /*5e90*/  MUFU.EX2 R184, R184 ;  /* 0x000000b800b87308 */ /* 0x000f340000000800 */
[----:B------:R-:W4:Y:S10]  /*5ea0*/  MUFU.EX2 R182, R182 ;  /* 0x000000b600b67308 */ /* 0x000f340000000800 */
[----:B------:R-:W-:Y:S10]  /*5eb0*/  MUFU.EX2 R180, R180 ;  /* 0x000000b400b47308 */ /* 0x000ff40000000800 */
[----:B------:R-:W4:Y:S10]  /*5ec0*/  MUFU.EX2 R181, R181 ;  /* 0x000000b500b57308 */ /* 0x000f340000000800 */
[----:B------:R-:W-:Y:S10]  /*5ed0*/  MUFU.EX2 R179, R40 ;  /* 0x0000002800b37308 */ /* 0x000ff40000000800 */
[----:B------:R-:W4:Y:S10]  /*5ee0*/  MUFU.EX2 R186, R49 ;  /* 0x0000003100ba7308 */ /* 0x000f340000000800 */
[----:B------:R-:W4:Y:S10]  /*5ef0*/  MUFU.EX2 R178, R43 ;  /* 0x0000002b00b27308 */ /* 0x000f340000000800 */
[----:B------:R-:W4:Y:S10]  /*5f00*/  MUFU.EX2 R177, R46 ;  /* 0x0000002e00b17308 */ /* 0x000f340000000800 */
        /* <DEDUP_REMOVED lines=13> */
[----:B------:R-:W4:Y:S10]  /*5fe0*/  MUFU.EX2 R112, R59 ;  /* 0x0000003b00707308 */ /* 0x000f340000000800 */
[----:B------:R-:W-:Y:S10]  /*5ff0*/  MUFU.EX2 R111, R57 ;  /* 0x00000039006f7308 */ /* 0x000ff40000000800 */
[----:B------:R-:W4:Y:S10]  /*6000*/  MUFU.EX2 R110, R58 ;  /* 0x0000003a006e7308 */ /* 0x000f340000000800 */
[----:B------:R-:W4:Y:S01]  /*6010*/  MUFU.EX2 R109, R16 ;  /* 0x00000010006d7308 */ /* 0x000f220000000800 */
[----:B------:R-:W-:Y:S01]  /*6020*/  @!P4 FADD.FTZ R209, -R209, -RZ ;  /* 0x800000ffd1d1c221 */ /* 0x000fe20000010100 */
[----:B------:R-:W-:Y:S01]  /*6030*/  ISETP.LE.U32.AND P4, PT, R4, UR6, PT ;  /* 0x0000000604007c0c */ /* 0x000fe2000bf83070 */
[----:B------:R-:W-:Y:S01]  /*6040*/  @!P3 FADD.FTZ R208, -R208, -RZ ;  /* 0x800000ffd0d0b221 */ /* 0x000fe20000010100 */
[----:B------:R-:W-:Y:S01]  /*6050*/  ISETP.LE.U32.AND P3, PT, R14, UR6, PT ;  /* 0x000000060e007c0c */ /* 0x000fe2000bf63070 */
[----:B------:R-:W-:Y:S01]  /*6060*/  @!P1 FADD.FTZ R217, -R217, -RZ ;  /* 0x800000ffd9d99221 */ /* 0x000fe20000010100 */
[----:B------:R-:W-:Y:S01]  /*6070*/  LOP3.LUT R4, R31, 0xff, RZ, 0xc0, !PT ;  /* 0x000000ff1f047812 */ /* 0x000fe200078ec0ff */
[----:B------:R-:W-:Y:S01]  /*6080*/  @!P2 FADD.FTZ R218, -R218, -RZ ;  /* 0x800000ffdadaa221 */ /* 0x000fe20000010100 */
[----:B------:R-:W-:Y:S01]  /*6090*/  ISETP.LE.U32.AND P2, PT, R5, UR6, PT ;  /* 0x0000000605007c0c */ /* 0x000fe2000bf43070 */
[----:B-1----:R-:W-:Y:S01]  /*60a0*/  @!P0 FADD.FTZ R219, -R219, -RZ ;  /* 0x800000ffdbdb8221 */ /* 0x002fe20000010100 */
[----:B------:R-:W-:Y:S01]  /*60b0*/  ISETP.LE.U32.AND P1, PT, R4, UR6, PT ;  /* 0x0000000604007c0c */ /* 0x000fe2000bf23070 */
[----:B------:R-:W-:Y:S01]  /*60c0*/  @!P6 FADD.FTZ R214, -R214, -RZ ;  /* 0x800000ffd6d6e221 */ /* 0x000fe20000010100 */
[----:B------:R-:W-:Y:S01]  /*60d0*/  LOP3.LUT R4, R19, 0xff, RZ, 0xc0, !PT ;  /* 0x000000ff13047812 */ /* 0x000fe200078ec0ff */
[----:B------:R-:W-:Y:S01]  /*60e0*/  @!P5 FADD.FTZ R215, -R215, -RZ ;  /* 0x800000ffd7d7d221 */ /* 0x000fe20000010100 */
[----:B------:R-:W-:Y:S01]  /*60f0*/  ISETP.LE.U32.AND P6, PT, R21, UR6, PT ;  /* 0x0000000615007c0c */ /* 0x000fe2000bfc3070 */
[----:B------:R-:W-:Y:S01]  /*6100*/  @!P4 FADD.FTZ R195, -R195, -RZ ;  /* 0x800000ffc3c3c221 */ /* 0x000fe20000010100 */
[----:B------:R-:W-:Y:S01]  /*6110*/  ISETP.LE.U32.AND P0, PT, R4, UR6, PT ;  /* 0x0000000604007c0c */ /* 0x000fe2000bf03070 */
[----:B--2---:R-:W-:Y:S01]  /*6120*/  @!P3 FADD.FTZ R220, -R220, -RZ ;  /* 0x800000ffdcdcb221 */ /* 0x004fe20000010100 */
[----:B------:R-:W-:Y:S02]  /*6130*/  SHF.R.U32.HI R4, RZ, 0x18, R19 ;  /* 0x00000018ff047819 */ /* 0x000fe40000011613 */
[----:B------:R-:W-:Y:S01]  /*6140*/  LOP3.LUT R5, R33, 0xff, RZ, 0xc0, !PT ;  /* 0x000000ff21057812 */ /* 0x000fe200078ec0ff */
[----:B------:R-:W-:Y:S01]  /*6150*/  @!P2 FADD.FTZ R194, -R194, -RZ ;  /* 0x800000ffc2c2a221 */ /* 0x000fe20000010100 */
[----:B------:R-:W-:Y:S01]  /*6160*/  ISETP.LE.U32.AND P3, PT, R4, UR6, PT ;  /* 0x0000000604007c0c */ /* 0x000fe2000bf63070 */
[----:B------:R-:W-:Y:S01]  /*6170*/  @!P1 FADD.FTZ R205, -R205, -RZ ;  /* 0x800000ffcdcd9221 */ /* 0x000fe20000010100 */
[----:B------:R-:W-:Y:S02]  /*6180*/  LOP3.LUT R4, R17, 0xff, RZ, 0xc0, !PT ;  /* 0x000000ff11047812 */ /* 0x000fe400078ec0ff */
[----:B------:R-:W-:Y:S01]  /*6190*/  ISETP.LE.U32.AND P5, PT, R22, UR6, PT ;  /* 0x0000000616007c0c */ /* 0x000fe2000bfa3070 */
[----:B------:R-:W-:Y:S01]  /*61a0*/  @!P6 FADD.FTZ R200, -R200, -RZ ;  /* 0x800000ffc8c8e221 */ /* 0x000fe20000010100 */
[----:B------:R-:W-:Y:S01]  /*61b0*/  ISETP.LE.U32.AND P4, PT, R5, UR6, PT ;  /* 0x0000000605007c0c */ /* 0x000fe2000bf83070 */
[----:B------:R-:W-:Y:S01]  /*61c0*/  @!P0 FADD.FTZ R202, -R202, -RZ ;  /* 0x800000ffcaca8221 */ /* 0x000fe20000010100 */
[----:B------:R-:W-:Y:S02]  /*61d0*/  ISETP.LE.U32.AND P2, PT, R4, UR6, PT ;  /* 0x0000000604007c0c */ /* 0x000fe4000bf43070 */
[----:B------:R-:W-:Y:S02]  /*61e0*/  SHF.R.U32.HI R4, RZ, 0x18, R17 ;  /* 0x00000018ff047819 */ /* 0x000fe40000011611 */
[----:B------:R-:W-:Y:S01]  /*61f0*/  LOP3.LUT R5, R34, 0xff, RZ, 0xc0, !PT ;  /* 0x000000ff22057812 */ /* 0x000fe200078ec0ff */
[----:B------:R-:W-:Y:S01]  /*6200*/  @!P3 FADD.FTZ R201, -R201, -RZ ;  /* 0x800000ffc9c9b221 */ /* 0x000fe20000010100 */
[----:B------:R-:W-:Y:S02]  /*6210*/  ISETP.LE.U32.AND P1, PT, R4, UR6, PT ;  /* 0x0000000604007c0c */ /* 0x000fe4000bf23070 */
[----:B------:R-:W-:Y:S01]  /*6220*/  LOP3.LUT R4, R18, 0xff, RZ, 0xc0, !PT ;  /* 0x000000ff12047812 */ /* 0x000fe200078ec0ff */
[----:B------:R-:W-:Y:S01]  /*6230*/  @!P5 FADD.FTZ R198, -R198, -RZ ;  /* 0x800000ffc6c6d221 */ /* 0x000fe20000010100 */
[----:B------:R-:W-:Y:S01]  /*6240*/  ISETP.LE.U32.AND P6, PT, R5, UR6, PT ;  /* 0x0000000605007c0c */ /* 0x000fe2000bfc3070 */
[----:B------:R-:W-:Y:S01]  /*6250*/  @!P4 FADD.FTZ R211, -R211, -RZ ;  /* 0x800000ffd3d3c221 */ /* 0x000fe20000010100 */
[----:B------:R-:W-:Y:S01]  /*6260*/  ISETP.LE.U32.AND P5, PT, R4, UR6, PT ;  /* 0x0000000604007c0c */ /* 0x000fe2000bfa3070 */
[----:B------:R-:W-:Y:S01]  /*6270*/  @!P2 FADD.FTZ R199, -R199, -RZ ;  /* 0x800000ffc7c7a221 */ /* 0x000fe20000010100 */
[----:B------:R-:W-:Y:S02]  /*6280*/  ISETP.LE.U32.AND P4, PT, R25, UR6, PT ;  /* 0x0000000619007c0c */ /* 0x000fe4000bf83070 */
[----:B------:R-:W-:Y:S02]  /*6290*/  LOP3.LUT R4, R35, 0xff, RZ, 0xc0, !PT ;  /* 0x000000ff23047812 */ /* 0x000fe400078ec0ff */
[----:B------:R-:W-:Y:S01]  /*62a0*/  LOP3.LUT R14, R9, UR18, R28, 0x96, !PT ;  /* 0x00000012090e7c12 */ /* 0x000fe2000f8e961c */
[----:B------:R-:W-:Y:S01]  /*62b0*/  @!P1 FADD.FTZ R196, -R196, -RZ ;  /* 0x800000ffc4c49221 */ /* 0x000fe20000010100 */
[----:B------:R-:W-:Y:S02]  /*62c0*/  ISETP.LE.U32.AND P3, PT, R4, UR6, PT ;  /* 0x0000000604007c0c */ /* 0x000fe4000bf63070 */
[----:B------:R-:W-:Y:S01]  /*62d0*/  ISETP.LE.U32.AND P1, PT, R23, UR6, PT ;  /* 0x0000000617007c0c */ /* 0x000fe2000bf23070 */
[----:B------:R-:W-:Y:S01]  /*62e0*/  @!P6 FADD.FTZ R197, -R197, -RZ ;  /* 0x800000ffc5c5e221 */ /* 0x000fe20000010100 */
[----:B------:R-:W-:Y:S01]  /*62f0*/  SHF.R.U32.HI R9, RZ, 0x18, R10 ;  /* 0x00000018ff097819 */ /* 0x000fe2000001160a */
[----:B------:R-:W-:Y:S01]  /*6300*/  @!P5 FADD.FTZ R206, -R206, -RZ ;  /* 0x800000ffceced221 */ /* 0x000fe20000010100 */
[----:B------:R-:W-:Y:S01]  /*6310*/  SHF.R.U32.HI R5, RZ, 0x18, R18 ;  /* 0x00000018ff057819 */ /* 0x000fe20000011612 */
[----:B------:R-:W-:Y:S01]  /*6320*/  @!P4 FADD.FTZ R207, -R207, -RZ ;  /* 0x800000ffcfcfc221 */ /* 0x000fe20000010100 */
[----:B------:R-:W-:Y:S02]  /*6330*/  SHF.R.U32.HI R4, RZ, 0x8, R36 ;  /* 0x00000008ff047819 */ /* 0x000fe40000011624 */
[----:B------:R-:W-:Y:S02]  /*6340*/  ISETP.LE.U32.AND P0, PT, R5, UR6, PT ;  /* 0x0000000605007c0c */ /* 0x000fe4000bf03070 */
[----:B------:R-:W-:Y:S01]  /*6350*/  ISETP.LE.U32.AND P2, PT, R24, UR6, PT ;  /* 0x0000000618007c0c */ /* 0x000fe2000bf43070 */
[----:B---3--:R-:W-:Y:S01]  /*6360*/  @!P3 FADD.FTZ R212, -R212, -RZ ;  /* 0x800000ffd4d4b221 */ /* 0x008fe20000010100 */
[----:B------:R-:W-:Y:S01]  /*6370*/  ISETP.LE.U32.AND P6, PT, R9, UR6, PT ;  /* 0x0000000609007c0c */ /* 0x000fe2000bfc3070 */
[----:B------:R-:W-:Y:S01]  /*6380*/  @!P1 FADD.FTZ R216, -R216, -RZ ;  /* 0x800000ffd8d89221 */ /* 0x000fe20000010100 */
[----:B------:R-:W-:Y:S02]  /*6390*/  LOP3.LUT R4, R4, 0xffff, RZ, 0xc0, !PT ;  /* 0x0000ffff04047812 */ /* 0x000fe400078ec0ff */
[----:B------:R-:W-:Y:S02]  /*63a0*/  SHF.R.U32.HI R5, RZ, 0x10, R20 ;  /* 0x00000010ff057819 */ /* 0x000fe40000011614 */
[----:B------:R-:W-:Y:S02]  /*63b0*/  ISETP.LE.U32.AND P4, PT, R4, UR6, PT ;  /* 0x0000000604007c0c */ /* 0x000fe4000bf83070 */
[----:B------:R-:W-:Y:S01]  /*63c0*/  LOP3.LUT R5, R5, 0xff, RZ, 0xc0, !PT ;  /* 0x000000ff05057812 */ /* 0x000fe200078ec0ff */
[----:B------:R-:W-:Y:S01]  /*63d0*/  @!P0 FADD.FTZ R204, -R204, -RZ ;  /* 0x800000ffcccc8221 */ /* 0x000fe20000010100 */
[----:B------:R-:W-:Y:S01]  /*63e0*/  SHF.R.U32.HI R4, RZ, 0x18, R14 ;  /* 0x00000018ff047819 */ /* 0x000fe2000001160e */
[----:B----4-:R-:W-:Y:S01]  /*63f0*/  @!P2 FADD.FTZ R203, -R203, -RZ ;  /* 0x800000ffcbcba221 */ /* 0x010fe20000010100 */
[----:B------:R-:W-:Y:S01]  /*6400*/  ISETP.LE.U32.AND P5, PT, R8, UR6, PT ;  /* 0x0000000608007c0c */ /* 0x000fe2000bfa3070 */
[----:B------:R-:W-:Y:S01]  /*6410*/  @!P6 FADD.FTZ R213, -R213, -RZ ;  /* 0x800000ffd5d5e221 */ /* 0x000fe20000010100 */
[----:B------:R-:W-:Y:S02]  /*6420*/  ISETP.LE.U32.AND P3, PT, R5, UR6, PT ;  /* 0x0000000605007c0c */ /* 0x000fe4000bf63070 */
[----:B------:R-:W-:Y:S02]  /*6430*/  ISETP.LE.U32.AND P1, PT, R4, UR6, PT ;  /* 0x0000000604007c0c */ /* 0x000fe4000bf23070 */
[----:B------:R-:W-:Y:S01]  /*6440*/  LOP3.LUT R5, R14, 0xff, RZ, 0xc0, !PT ;  /* 0x000000ff0e057812 */ /* 0x000fe200078ec0ff */
[----:B------:R-:W-:Y:S01]  /*6450*/  @!P4 FADD.FTZ R191, -R191, -RZ ;  /* 0x800000ffbfbfc221 */ /* 0x000fe20000010100 */
[----:B------:R-:W-:Y:S02]  /*6460*/  LOP3.LUT R4, R26, 0xff, RZ, 0xc0, !PT ;  /* 0x000000ff1a047812 */ /* 0x000fe400078ec0ff */
        /* <DEDUP_REMOVED lines=8> */
[----:B------:R-:W-:Y:S02]  /*64f0*/  SHF.R.U32.HI R10, RZ, 0x18, R6 ;  /* 0x00000018ff0a7819 */ /* 0x000fe40000011606 */
[----:B------:R-:W-:Y:S01]  /*6500*/  LOP3.LUT R5, R5, 0xff, RZ, 0xc0, !PT ;  /* 0x000000ff05057812 */ /* 0x000fe200078ec0ff */
[----:B------:R-:W-:Y:S01]  /*6510*/  @!P2 FADD.FTZ R190, -R190, -RZ ;  /* 0x800000ffbebea221 */ /* 0x000fe20000010100 */
[----:B------:R-:W-:Y:S01]  /*6520*/  LOP3.LUT R4, R4, 0xffff, RZ, 0xc0, !PT ;  /* 0x0000ffff04047812 */ /* 0x000fe200078ec0ff */
[----:B------:R-:W-:Y:S01]  /*6530*/  @!P6 FADD.FTZ R185, -R185, -RZ ;  /* 0x800000ffb9b9e221 */ /* 0x000fe20000010100 */
[----:B------:R-:W-:Y:S02]  /*6540*/  SHF.R.U32.HI R6, RZ, 0x10, R17 ;  /* 0x00000010ff067819 */ /* 0x000fe40000011611 */
[----:B------:R-:W-:Y:S02]  /*6550*/  ISETP.LE.U32.AND P5, PT, R5, UR6, PT ;  /* 0x0000000605007c0c */ /* 0x000fe4000bfa3070 */
[----:B------:R-:W-:Y:S02]  /*6560*/  ISETP.LE.U32.AND P3, PT, R4, UR6, PT ;  /* 0x0000000604007c0c */ /* 0x000fe4000bf63070 */
[----:B------:R-:W-:Y:S02]  /*6570*/  LOP3.LUT R5, R6, 0xff, RZ, 0xc0, !PT ;  /* 0x000000ff06057812 */ /* 0x000fe400078ec0ff */
[----:B------:R-:W-:Y:S02]  /*6580*/  SHF.R.U32.HI R4, RZ, 0x8, R38 ;  /* 0x00000008ff047819 */ /* 0x000fe40000011626 */
[----:B------:R-:W-:Y:S02]  /*6590*/  ISETP.LE.U32.AND P4, PT, R5, UR6, PT ;  /* 0x0000000605007c0c */ /* 0x000fe4000bf83070 */
[----:B------:R-:W-:Y:S02]  /*65a0*/  LOP3.LUT R4, R4, 0xffff, RZ, 0xc0, !PT ;  /* 0x0000ffff04047812 */ /* 0x000fe400078ec0ff */
[----:B------:R-:W-:Y:S01]  /*65b0*/  SHF.R.U32.HI R5, RZ, 0x8, R39 ;  /* 0x00000008ff057819 */ /* 0x000fe20000011627 */
[----:B------:R-:W-:Y:S01]  /*65c0*/  @!P5 FADD.FTZ R184, -R184, -RZ ;  /* 0x800000ffb8b8d221 */ /* 0x000fe20000010100 */
[----:B------:R-:W-:Y:S01]  /*65d0*/  SHF.R.U32.HI R6, RZ, 0x10, R18 ;  /* 0x00000010ff067819 */ /* 0x000fe20000011612 */
[----:B------:R-:W-:Y:S01]  /*65e0*/  @!P3 FADD.FTZ R183, -R183, -RZ ;  /* 0x800000ffb7b7b221 */ /* 0x000fe20000010100 */
[----:B------:R-:W-:Y:S02]  /*65f0*/  ISETP.LE.U32.AND P2, PT, R4, UR6, PT ;  /* 0x0000000604007c0c */ /* 0x000fe4000bf43070 */
[----:B------:R-:W-:Y:S02]  /*6600*/  LOP3.LUT R4, R5, 0xffff, RZ, 0xc0, !PT ;  /* 0x0000ffff05047812 */ /* 0x000fe400078ec0ff */
[----:B------:R-:W-:Y:S01]  /*6610*/  LOP3.LUT R6, R6, 0xff, RZ, 0xc0, !PT ;  /* 0x000000ff06067812 */ /* 0x000fe200078ec0ff */
[----:B------:R-:W-:Y:S01]  /*6620*/  @!P4 FADD.FTZ R182, -R182, -RZ ;  /* 0x800000ffb6b6c221 */ /* 0x000fe20000010100 */
[----:B------:R-:W-:Y:S02]  /*6630*/  ISETP.LE.U32.AND P6, PT, R4, UR6, PT ;  /* 0x0000000604007c0c */ /* 0x000fe4000bfc3070 */
[----:B------:R-:W-:Y:S02]  /*6640*/  ISETP.LE.U32.AND P1, PT, R6, UR6, PT ;  /* 0x0000000606007c0c */ /* 0x000fe4000bf23070 */
[----:B------:R-:W-:Y:S02]  /*6650*/  SHF.R.U32.HI R4, RZ, 0x18, R13 ;  /* 0x00000018ff047819 */ /* 0x000fe4000001160d */
[----:B------:R-:W-:Y:S01]  /*6660*/  LOP3.LUT R5, R13, 0xff, RZ, 0xc0, !PT ;  /* 0x000000ff0d057812 */ /* 0x000fe200078ec0ff */
[----:B------:R-:W-:Y:S01]  /*6670*/  @!P2 FADD.FTZ R181, -R181, -RZ ;  /* 0x800000ffb5b5a221 */ /* 0x000fe20000010100 */
[----:B------:R-:W-:Y:S02]  /*6680*/  ISETP.LE.U32.AND P3, PT, R4, UR6, PT ;  /* 0x0000000604007c0c */ /* 0x000fe4000bf63070 */
[----:B------:R-:W-:Y:S02]  /*6690*/  ISETP.LE.U32.AND P5, PT, R5, UR6, PT ;  /* 0x0000000605007c0c */ /* 0x000fe4000bfa3070 */
[----:B------:R-:W-:Y:S01]  /*66a0*/  LOP3.LUT R4, R27, 0xff, RZ, 0xc0, !PT ;  /* 0x000000ff1b047812 */ /* 0x000fe200078ec0ff */
[----:B------:R-:W-:Y:S01]  /*66b0*/  @!P6 FADD.FTZ R186, -R186, -RZ ;  /* 0x800000ffbabae221 */ /* 0x000fe20000010100 */
[----:B------:R-:W-:Y:S01]  /*66c0*/  LOP3.LUT R5, R15, 0xff, RZ, 0xc0, !PT ;  /* 0x000000ff0f057812 */ /* 0x000fe200078ec0ff */
[----:B------:R-:W-:Y:S01]  /*66d0*/  @!P1 FADD.FTZ R180, -R180, -RZ ;  /* 0x800000ffb4b49221 */ /* 0x000fe20000010100 */
[----:B------:R-:W-:Y:S02]  /*66e0*/  ISETP.LE.U32.AND P4, PT, R4, UR6, PT ;  /* 0x0000000604007c0c */ /* 0x000fe4000bf83070 */
[----:B------:R-:W-:Y:S02]  /*66f0*/  SHF.R.U32.HI R4, RZ, 0x18, R15 ;  /* 0x00000018ff047819 */ /* 0x000fe4000001160f */
[----:B------:R-:W-:Y:S01]  /*6700*/  LOP3.LUT R20, R20, 0xffff, RZ, 0xc0, !PT ;  /* 0x0000ffff14147812 */ /* 0x000fe200078ec0ff */
[----:B------:R-:W-:Y:S01]  /*6710*/  @!P3 FADD.FTZ R178, -R178, -RZ ;  /* 0x800000ffb2b2b221 */ /* 0x000fe20000010100 */
[----:B------:R-:W-:Y:S01]  /*6720*/  ISETP.LE.U32.AND P1, PT, R4, UR6, PT ;  /* 0x0000000604007c0c */ /* 0x000fe2000bf23070 */
[----:B------:R-:W-:Y:S01]  /*6730*/  @!P5 FADD.FTZ R179, -R179, -RZ ;  /* 0x800000ffb3b3d221 */ /* 0x000fe20000010100 */
[----:B------:R-:W-:Y:S02]  /*6740*/  LOP3.LUT R4, R12, 0xff, RZ, 0xc0, !PT ;  /* 0x000000ff0c047812 */ /* 0x000fe400078ec0ff */
[----:B------:R-:W-:Y:S02]  /*6750*/  ISETP.LE.U32.AND P2, PT, R5, UR6, PT ;  /* 0x0000000605007c0c */ /* 0x000fe4000bf43070 */
[----:B------:R-:W-:Y:S01]  /*6760*/  LOP3.LUT R5, R28, 0xff, RZ, 0xc0, !PT ;  /* 0x000000ff1c057812 */ /* 0x000fe200078ec0ff */
[----:B------:R-:W-:Y:S01]  /*6770*/  @!P4 FADD.FTZ R177, -R177, -RZ ;  /* 0x800000ffb1b1c221 */ /* 0x000fe20000010100 */
[----:B------:R-:W-:Y:S02]  /*6780*/  ISETP.LE.U32.AND P5, PT, R4, UR6, PT ;  /* 0x0000000604007c0c */ /* 0x000fe4000bfa3070 */
[----:B------:R-:W-:Y:S02]  /*6790*/  SHF.R.U32.HI R4, RZ, 0x8, R20 ;  /* 0x00000008ff047819 */ /* 0x000fe40000011614 */
[----:B------:R-:W-:Y:S01]  /*67a0*/  ISETP.LE.U32.AND P6, PT, R5, UR6, PT ;  /* 0x0000000605007c0c */ /* 0x000fe2000bfc3070 */
[----:B------:R-:W-:Y:S01]  /*67b0*/  @!P1 FADD.FTZ R188, -R188, -RZ ;  /* 0x800000ffbcbc9221 */ /* 0x000fe20000010100 */
[----:B------:R-:W-:Y:S02]  /*67c0*/  SHF.R.U32.HI R5, RZ, 0x18, R12 ;  /* 0x00000018ff057819 */ /* 0x000fe4000001160c */
[----:B------:R-:W-:Y:S01]  /*67d0*/  SHF.R.U32.HI R6, RZ, 0x10, R14 ;  /* 0x00000010ff067819 */ /* 0x000fe2000001160e */
[----:B------:R-:W-:Y:S01]  /*67e0*/  @!P2 FADD.FTZ R189, -R189, -RZ ;  /* 0x800000ffbdbda221 */ /* 0x000fe20000010100 */
[----:B------:R-:W-:Y:S02]  /*67f0*/  LOP3.LUT R4, R4, 0xffff, RZ, 0xc0, !PT ;  /* 0x0000ffff04047812 */ /* 0x000fe400078ec0ff */
[----:B------:R-:W-:Y:S01]  /*6800*/  ISETP.LE.U32.AND P3, PT, R5, UR6, PT ;  /* 0x0000000605007c0c */ /* 0x000fe2000bf63070 */
[----:B------:R-:W-:Y:S01]  /*6810*/  @!P5 FADD.FTZ R113, -R113, -RZ ;  /* 0x800000ff7171d221 */ /* 0x000fe20000010100 */
[----:B------:R-:W-:Y:S02]  /*6820*/  LOP3.LUT R5, R6, 0xff, RZ, 0xc0, !PT ;  /* 0x000000ff06057812 */ /* 0x000fe400078ec0ff */
[----:B------:R-:W-:Y:S01]  /*6830*/  ISETP.LE.U32.AND P4, PT, R4, UR6, PT ;  /* 0x0000000604007c0c */ /* 0x000fe2000bf83070 */
[----:B------:R-:W-:Y:S01]  /*6840*/  @!P6 FADD.FTZ R193, -R193, -RZ ;  /* 0x800000ffc1c1e221 */ /* 0x000fe20000010100 */
[----:B------:R-:W-:Y:S02]  /*6850*/  SHF.R.U32.HI R4, RZ, 0x8, R29 ;  /* 0x00000008ff047819 */ /* 0x000fe4000001161d */
[----:B------:R-:W-:Y:S02]  /*6860*/  LOP3.LUT R19, R19, 0xffff, RZ, 0xc0, !PT ;  /* 0x0000ffff13137812 */ /* 0x000fe400078ec0ff */
[----:B------:R-:W-:Y:S02]  /*6870*/  ISETP.LE.U32.AND P2, PT, R5, UR6, PT ;  /* 0x0000000605007c0c */ /* 0x000fe4000bf43070 */
[----:B------:R-:W-:Y:S01]  /*6880*/  LOP3.LUT R5, R4, 0xffff, RZ, 0xc0, !PT ;  /* 0x0000ffff04057812 */ /* 0x000fe200078ec0ff */
[----:B------:R-:W-:Y:S01]  /*6890*/  @!P3 FADD.FTZ R112, -R112, -RZ ;  /* 0x800000ff7070b221 */ /* 0x000fe20000010100 */
[----:B------:R-:W-:Y:S02]  /*68a0*/  SHF.R.U32.HI R6, RZ, 0x8, R19 ;  /* 0x00000008ff067819 */ /* 0x000fe40000011613 */
[----:B------:R-:W-:Y:S01]  /*68b0*/  LOP3.LUT R4, R17, 0xffff, RZ, 0xc0, !PT ;  /* 0x0000ffff11047812 */ /* 0x000fe200078ec0ff */
[----:B------:R-:W-:Y:S01]  /*68c0*/  @!P4 FADD.FTZ R126, -R126, -RZ ;  /* 0x800000ff7e7ec221 */ /* 0x000fe20000010100 */
[----:B------:R-:W-:Y:S02]  /*68d0*/  LOP3.LUT R6, R6, 0xffff, RZ, 0xc0, !PT ;  /* 0x0000ffff06067812 */ /* 0x000fe400078ec0ff */
[----:B------:R-:W-:Y:S02]  /*68e0*/  SHF.R.U32.HI R4, RZ, 0x8, R4 ;  /* 0x00000008ff047819 */ /* 0x000fe40000011604 */
[----:B------:R-:W-:Y:S01]  /*68f0*/  LOP3.LUT R18, R18, 0xffff, RZ, 0xc0, !PT ;  /* 0x0000ffff12127812 */ /* 0x000fe200078ec0ff */
[----:B------:R-:W-:Y:S01]  /*6900*/  @!P2 FADD.FTZ R125, -R125, -RZ ;  /* 0x800000ff7d7da221 */ /* 0x000fe20000010100 */
        /* <DEDUP_REMOVED lines=8> */
[----:B------:R-:W-:Y:S01]  /*6990*/  ISETP.LE.U32.AND P2, PT, R5, UR6, PT ;  /* 0x0000000605007c0c */ /* 0x000fe2000bf43070 */
[----:B------:R-:W-:Y:S01]  /*69a0*/  @!P6 FADD.FTZ R123, -R123, -RZ ;  /* 0x800000ff7b7be221 */ /* 0x000fe20000010100 */
[----:B------:R-:W-:Y:S02]  /*69b0*/  LOP3.LUT R4, R11, 0xff, RZ, 0xc0, !PT ;  /* 0x000000ff0b047812 */ /* 0x000fe400078ec0ff */
[----:B------:R-:W-:Y:S02]  /*69c0*/  LOP3.LUT R6, R6, 0xff, RZ, 0xc0, !PT ;  /* 0x000000ff06067812 */ /* 0x000fe400078ec0ff */
[----:B------:R-:W-:Y:S01]  /*69d0*/  SHF.R.U32.HI R5, RZ, 0x8, R30 ;  /* 0x00000008ff057819 */ /* 0x000fe2000001161e */
[----:B------:R-:W-:Y:S01]  /*69e0*/  @!P4 FADD.FTZ R122, -R122, -RZ ;  /* 0x800000ff7a7ac221 */ /* 0x000fe20000010100 */
[----:B------:R-:W-:Y:S02]  /*69f0*/  ISETP.LE.U32.AND P1, PT, R4, UR6, PT ;  /* 0x0000000604007c0c */ /* 0x000fe4000bf23070 */
[----:B------:R-:W-:Y:S02]  /*6a00*/  ISETP.LE.U32.AND P6, PT, R6, UR6, PT ;  /* 0x0000000606007c0c */ /* 0x000fe4000bfc3070 */
[----:B------:R-:W-:Y:S01]  /*6a10*/  LOP3.LUT R4, R5, 0xffff, RZ, 0xc0, !PT ;  /* 0x0000ffff05047812 */ /* 0x000fe200078ec0ff */
[----:B------:R-:W-:Y:S01]  /*6a20*/  @!P2 FADD.FTZ R121, -R121, -RZ ;  /* 0x800000ff7979a221 */ /* 0x000fe20000010100 */
[----:B------:R-:W-:Y:S02]  /*6a30*/  FSETP.GE.FTZ.AND P3, PT, R194, RZ, PT ;  /* 0x000000ffc200720b */ /* 0x000fe40003f76000 */
[----:B------:R-:W-:Y:S02]  /*6a40*/  ISETP.LE.U32.AND P4, PT, R4, UR6, PT ;  /* 0x0000000604007c0c */ /* 0x000fe4000bf83070 */
[----:B------:R-:W-:Y:S02]  /*6a50*/  SHF.R.U32.HI R4, RZ, 0x8, R32 ;  /* 0x00000008ff047819 */ /* 0x000fe40000011620 */
[----:B------:R-:W-:Y:S01]  /*6a60*/  SHF.R.U32.HI R5, RZ, 0x10, R15 ;  /* 0x00000010ff057819 */ /* 0x000fe2000001160f */
[----:B------:R-:W-:Y:S01]  /*6a70*/  @!P1 FADD.FTZ R108, -R108, -RZ ;  /* 0x800000ff6c6c9221 */ /* 0x000fe20000010100 */
[----:B------:R-:W-:Y:S01]  /*6a80*/  LOP3.LUT R4, R4, 0xffff, RZ, 0xc0, !PT ;  /* 0x0000ffff04047812 */ /* 0x000fe200078ec0ff */
[----:B------:R-:W-:Y:S01]  /*6a90*/  @!P6 FADD.FTZ R119, -R119, -RZ ;  /* 0x800000ff7777e221 */ /* 0x000fe20000010100 */
[----:B------:R-:W-:Y:S02]  /*6aa0*/  FSETP.GE.FTZ.AND P1, PT, R192, RZ, PT ;  /* 0x000000ffc000720b */ /* 0x000fe40003f36000 */
[----:B------:R-:W-:Y:S02]  /*6ab0*/  ISETP.LE.U32.AND P6, PT, R4, UR6, PT ;  /* 0x0000000604007c0c */ /* 0x000fe4000bfc3070 */
[----:B------:R-:W-:Y:S01]  /*6ac0*/  LOP3.LUT R5, R5, 0xff, RZ, 0xc0, !PT ;  /* 0x000000ff05057812 */ /* 0x000fe200078ec0ff */
[----:B------:R-:W-:Y:S01]  /*6ad0*/  @!P4 FADD.FTZ R118, -R118, -RZ ;  /* 0x800000ff7676c221 */ /* 0x000fe20000010100 */
[----:B------:R-:W-:Y:S02]  /*6ae0*/  LOP3.LUT R6, R14, 0xffff, RZ, 0xc0, !PT ;  /* 0x0000ffff0e067812 */ /* 0x000fe400078ec0ff */
[----:B------:R-:W-:Y:S02]  /*6af0*/  ISETP.LE.U32.AND P2, PT, R5, UR6, PT ;  /* 0x0000000605007c0c */ /* 0x000fe4000bf43070 */
[----:B------:R-:W-:Y:S02]  /*6b00*/  SHF.R.U32.HI R6, RZ, 0x8, R6 ;  /* 0x00000008ff067819 */ /* 0x000fe40000011606 */
[----:B------:R-:W-:Y:S02]  /*6b10*/  LOP3.LUT R13, R13, 0xffff, RZ, 0xc0, !PT ;  /* 0x0000ffff0d0d7812 */ /* 0x000fe400078ec0ff */
[----:B------:R-:W-:Y:S01]  /*6b20*/  LOP3.LUT R4, R6, 0xffff, RZ, 0xc0, !PT ;  /* 0x0000ffff06047812 */ /* 0x000fe200078ec0ff */
[----:B------:R-:W-:Y:S01]  /*6b30*/  @!P6 FADD.FTZ R127, -R127, -RZ ;  /* 0x800000ff7f7fe221 */ /* 0x000fe20000010100 */
[----:B------:R-:W-:Y:S02]  /*6b40*/  SHF.R.U32.HI R5, RZ, 0x8, R13 ;  /* 0x00000008ff057819 */ /* 0x000fe4000001160d */
[----:B------:R-:W-:Y:S02]  /*6b50*/  ISETP.LE.U32.AND P4, PT, R4, UR6, PT ;  /* 0x0000000604007c0c */ /* 0x000fe4000bf83070 */
[----:B------:R-:W-:Y:S01]  /*6b60*/  F2FP.RELU.F16.F32.PACK_AB R0, R127, R216 ;  /* 0x000000d87f00723e */ /* 0x000fe200000008ff */
[----:B------:R-:W-:Y:S01]  /*6b70*/  @!P2 FADD.FTZ R120, -R120, -RZ ;  /* 0x800000ff7878a221 */ /* 0x000fe20000010100 */
[----:B------:R-:W-:Y:S02]  /*6b80*/  LOP3.LUT R5, R5, 0xffff, RZ, 0xc0, !PT ;  /* 0x0000ffff05057812 */ /* 0x000fe400078ec0ff */
[----:B------:R-:W-:Y:S02]  /*6b90*/  LOP3.LUT R15, R15, 0xffff, RZ, 0xc0, !PT ;  /* 0x0000ffff0f0f7812 */ /* 0x000fe400078ec0ff */
[----:B------:R-:W-:Y:S02]  /*6ba0*/  ISETP.LE.U32.AND P2, PT, R5, UR6, PT ;  /* 0x0000000605007c0c */ /* 0x000fe4000bf43070 */
[----:B------:R-:W-:Y:S02]  /*6bb0*/  SHF.R.U32.HI R5, RZ, 0x10, R12 ;  /* 0x00000010ff057819 */ /* 0x000fe4000001160c */
[----:B------:R-:W-:Y:S01]  /*6bc0*/  SHF.R.U32.HI R4, RZ, 0x8, R15 ;  /* 0x00000008ff047819 */ /* 0x000fe2000001160f */
[----:B------:R-:W-:Y:S01]  /*6bd0*/  @!P4 FADD.FTZ R117, -R117, -RZ ;  /* 0x800000ff7575c221 */ /* 0x000fe20000010100 */
[----:B------:R-:W-:Y:S02]  /*6be0*/  LOP3.LUT R5, R5, 0xff, RZ, 0xc0, !PT ;  /* 0x000000ff05057812 */ /* 0x000fe400078ec0ff */
[----:B------:R-:W-:Y:S02]  /*6bf0*/  LOP3.LUT R4, R4, 0xffff, RZ, 0xc0, !PT ;  /* 0x0000ffff04047812 */ /* 0x000fe400078ec0ff */
[----:B------:R-:W-:Y:S02]  /*6c00*/  ISETP.LE.U32.AND P4, PT, R5, UR6, PT ;  /* 0x0000000605007c0c */ /* 0x000fe4000bf83070 */
[----:B------:R-:W-:Y:S01]  /*6c10*/  F2FP.RELU.F16.F32.PACK_AB R5, R126, R194 ;  /* 0x000000c27e05723e */ /* 0x000fe200000008ff */
[----:B------:R-:W-:Y:S01]  /*6c20*/  @!P2 FADD.FTZ R114, -R114, -RZ ;  /* 0x800000ff7272a221 */ /* 0x000fe20000010100 */
[----:B------:R-:W-:Y:S02]  /*6c30*/  ISETP.LE.U32.AND P6, PT, R4, UR6, PT ;  /* 0x0000000604007c0c */ /* 0x000fe4000bfc3070 */
[----:B------:R-:W-:Y:S01]  /*6c40*/  SHF.R.U32.HI R4, RZ, 0x8, R7 ;  /* 0x00000008ff047819 */ /* 0x000fe20000011607 */
[----:B------:R1:W-:Y:S01]  /*6c50*/  STS [R223+0x10000], R5 ;  /* 0x01000005df007388 */ /* 0x0003e20000000800 */
[----:B------:R-:W-:Y:S02]  /*6c60*/  LOP3.LUT R6, R12, 0xffff, RZ, 0xc0, !PT ;  /* 0x0000ffff0c067812 */ /* 0x000fe400078ec0ff */
[----:B------:R-:W-:Y:S02]  /*6c70*/  LOP3.LUT R7, R4, 0xffff, RZ, 0xc0, !PT ;  /* 0x0000ffff04077812 */ /* 0x000fe400078ec0ff */
[----:B------:R-:W-:Y:S01]  /*6c80*/  F2FP.RELU.F16.F32.PACK_AB R4, R195, R192 ;  /* 0x000000c0c304723e */ /* 0x000fe200000008ff */
[----:B------:R-:W-:Y:S01]  /*6c90*/  @!P4 FADD.FTZ R110, -R110, -RZ ;  /* 0x800000ff6e6ec221 */ /* 0x000fe20000010100 */
[----:B------:R-:W-:Y:S02]  /*6ca0*/  SHF.R.U32.HI R6, RZ, 0x8, R6 ;  /* 0x00000008ff067819 */ /* 0x000fe40000011606 */
[----:B------:R-:W-:Y:S01]  /*6cb0*/  F2FP.RELU.F16.F32.PACK_AB R8, R117, R190 ;  /* 0x000000be7508723e */ /* 0x000fe200000008ff */
[----:B------:R2:W-:Y:S01]  /*6cc0*/  STS [R223+0x10400], R4 ;  /* 0x01040004df007388 */ /* 0x0005e20000000800 */
[----:B------:R-:W-:Y:S01]  /*6cd0*/  LOP3.LUT R6, R6, 0xffff, RZ, 0xc0, !PT ;  /* 0x0000ffff06067812 */ /* 0x000fe200078ec0ff */
[----:B------:R-:W-:Y:S01]  /*6ce0*/  @!P6 FADD.FTZ R115, -R115, -RZ ;  /* 0x800000ff7373e221 */ /* 0x000fe20000010100 */
[----:B------:R-:W-:Y:S02]  /*6cf0*/  ISETP.LE.U32.AND P2, PT, R7, UR6, PT ;  /* 0x0000000607007c0c */ /* 0x000fe4000bf43070 */
[----:B------:R-:W-:Y:S02]  /*6d00*/  ISETP.LE.U32.AND P6, PT, R6, UR6, PT ;  /* 0x0000000606007c0c */ /* 0x000fe4000bfc3070 */
[----:B------:R-:W-:Y:S02]  /*6d10*/  F2FP.RELU.F16.F32.PACK_AB R6, R191, R208 ;  /* 0x000000d0bf06723e */ /* 0x000fe400000008ff */
[----:B------:R-:W-:Y:S02]  /*6d20*/  F2FP.RELU.F16.F32.PACK_AB R7, R187, R125 ;  /* 0x0000007dbb07723e */ /* 0x000fe400000008ff */
[----:B------:R-:W-:Y:S01]  /*6d30*/  ISETP.LE.U32.AND P0, PT, R10, UR6, PT ;  /* 0x000000060a007c0c */ /* 0x000fe2000bf03070 */
[----:B------:R3:W-:Y:S01]  /*6d40*/  STS [R225+0x10000], R6 ;  /* 0x01000006e1007388 */ /* 0x0007e20000000800 */
[----:B-1----:R-:W-:Y:S03]  /*6d50*/  F2FP.RELU.F16.F32.PACK_AB R5, R209, R205 ;  /* 0x000000cdd105723e */ /* 0x002fe600000008ff */
[----:B------:R-:W-:Y:S01]  /*6d60*/  @!P2 FADD.FTZ R109, -R109, -RZ ;  /* 0x800000ff6d6da221 */ /* 0x000fe20000010100 */
[----:B------:R-:W-:Y:S01]  /*6d70*/  FSETP.GE.FTZ.AND P2, PT, R126, RZ, PT ;  /* 0x000000ff7e00720b */ /* 0x000fe20003f56000 */
[----:B------:R-:W-:Y:S01]  /*6d80*/  @!P6 FADD.FTZ R111, -R111, -RZ ;  /* 0x800000ff6f6fe221 */ /* 0x000fe20000010100 */
[----:B------:R1:W-:Y:S04]  /*6d90*/  STS [R225+0x10400], R5 ;  /* 0x01040005e1007388 */ /* 0x0003e80000000800 */
[----:B------:R4:W-:Y:S01]  /*6da0*/  STS [R223+0x12000], R8 ;  /* 0x01200008df007388 */ /* 0x0009e20000000800 */
[----:B--2---:R-:W-:Y:S01]  /*6db0*/  F2FP.RELU.F16.F32.PACK_AB R4, R124, R200 ;  /* 0x000000c87c04723e */ /* 0x004fe200000008ff */
[----:B------:R-:W-:Y:S01]  /*6dc0*/  @!P0 FADD.FTZ R116, -R116, -RZ ;  /* 0x800000ff74748221 */ /* 0x000fe20000010100 */
[----:B------:R-:W-:Y:S01]  /*6dd0*/  FSETP.GE.FTZ.AND P0, PT, R195, RZ, PT ;  /* 0x000000ffc300720b */ /* 0x000fe20003f16000 */
[----:B------:R2:W-:Y:S04]  /*6de0*/  STS [R223+0x12400], R7 ;  /* 0x01240007df007388 */ /* 0x0005e80000000800 */
[----:B------:R2:W-:Y:S01]  /*6df0*/  STS [R225+0x12000], R4 ;  /* 0x01200004e1007388 */ /* 0x0005e20000000800 */
[----:B---3--:R-:W-:Y:S02]  /*6e00*/  F2FP.RELU.F16.F32.PACK_AB R6, R201, R184 ;  /* 0x000000b8c906723e */ /* 0x008fe400000008ff */
[----:B-1----:R-:W-:Y:S02]  /*6e10*/  F2FP.RELU.F16.F32.PACK_AB R5, R183, R218 ;  /* 0x000000dab705723e */ /* 0x002fe400000008ff */
[----:B----4-:R-:W-:Y:S02]  /*6e20*/  F2FP.RELU.F16.F32.PACK_AB R8, R198, R185 ;  /* 0x000000b9c608723e */ /* 0x010fe400000008ff */
[----:B--2---:R-:W-:Y:S03]  /*6e30*/  F2FP.RELU.F16.F32.PACK_AB R7, R123, R202 ;  /* 0x000000ca7b07723e */ /* 0x004fe600000008ff */
[----:B------:R1:W-:Y:S01]  /*6e40*/  STS [R225+0x12400], R8 ;  /* 0x01240008e1007388 */ /* 0x0003e20000000800 */
[----:B------:R-:W-:Y:S03]  /*6e50*/  F2FP.RELU.F16.F32.PACK_AB R4, R217, R211 ;  /* 0x000000d3d904723e */ /* 0x000fe600000008ff */
[----:B------:R2:W-:Y:S04]  /*6e60*/  STS [R229+0x10000], R7 ;  /* 0x01000007e5007388 */ /* 0x0005e80000000800 */
[----:B------:R3:W-:Y:S04]  /*6e70*/  STS [R229+0x10400], R6 ;  /* 0x01040006e5007388 */ /* 0x0007e80000000800 */
[----:B------:R4:W-:Y:S04]  /*6e80*/  STS [R228+0x10000], R5 ;  /* 0x01000005e4007388 */ /* 0x0009e80000000800 */
[----:B------:R4:W-:Y:S01]  /*6e90*/  STS [R228+0x10400], R4 ;  /* 0x01040004e4007388 */ /* 0x0009e20000000800 */
[----:B-1----:R-:W-:Y:S02]  /*6ea0*/  F2FP.RELU.F16.F32.PACK_AB R8, R122, R199 ;  /* 0x000000c77a08723e */ /* 0x002fe400000008ff */
[----:B--2---:R-:W-:Y:S03]  /*6eb0*/  F2FP.RELU.F16.F32.PACK_AB R7, R196, R182 ;  /* 0x000000b6c407723e */ /* 0x004fe600000008ff */
[----:B------:R1:W-:Y:S01]  /*6ec0*/  STS [R229+0x12000], R8 ;  /* 0x01200008e5007388 */ /* 0x0003e20000000800 */
[----:B---3--:R-:W-:Y:S03]  /*6ed0*/  F2FP.RELU.F16.F32.PACK_AB R6, R181, R214 ;  /* 0x000000d6b506723e */ /* 0x008fe600000008ff */
[----:B------:R2:W-:Y:S01]  /*6ee0*/  STS [R229+0x12400], R7 ;  /* 0x01240007e5007388 */ /* 0x0005e20000000800 */
[----:B----4-:R-:W-:Y:S03]  /*6ef0*/  F2FP.RELU.F16.F32.PACK_AB R5, R215, R197 ;  /* 0x000000c5d705723e */ /* 0x010fe600000008ff */
[----:B------:R3:W-:Y:S01]  /*6f00*/  STS [R228+0x12000], R6 ;  /* 0x01200006e4007388 */ /* 0x0007e20000000800 */
[----:B------:R-:W-:Y:S03]  /*6f10*/  F2FP.RELU.F16.F32.PACK_AB R4, R121, R206 ;  /* 0x000000ce7904723e */ /* 0x000fe600000008ff */
[----:B------:R4:W-:Y:S04]  /*6f20*/  STS [R228+0x12400], R5 ;  /* 0x01240005e4007388 */ /* 0x0009e80000000800 */
[----:B------:R4:W-:Y:S01]  /*6f30*/  STS [R222+0x10000], R4 ;  /* 0x01000004de007388 */ /* 0x0009e20000000800 */
[----:B-1----:R-:W-:Y:S02]  /*6f40*/  F2FP.RELU.F16.F32.PACK_AB R8, R204, R180 ;  /* 0x000000b4cc08723e */ /* 0x002fe400000008ff */
[----:B--2---:R-:W-:Y:S03]  /*6f50*/  F2FP.RELU.F16.F32.PACK_AB R7, R114, R179 ;  /* 0x000000b37207723e */ /* 0x004fe600000008ff */
[----:B------:R-:W-:Y:S01]  /*6f60*/  STS [R222+0x10400], R8 ;  /* 0x01040008de007388 */ /* 0x000fe20000000800 */
[----:B---3--:R-:W-:Y:S02]  /*6f70*/  F2FP.RELU.F16.F32.PACK_AB R6, R178, R119 ;  /* 0x00000077b206723e */ /* 0x008fe400000008ff */
[----:B----4-:R-:W-:Y:S02]  /*6f80*/  F2FP.RELU.F16.F32.PACK_AB R5, R186, R219 ;  /* 0x000000dbba05723e */ /* 0x010fe400000008ff */
[----:B------:R-:W-:Y:S03]  /*6f90*/  F2FP.RELU.F16.F32.PACK_AB R4, R220, R212 ;  /* 0x000000d4dc04723e */ /* 0x000fe600000008ff */
        /* <DEDUP_REMOVED lines=16> */
[----:B----4-:R-:W-:Y:S02]  /*70a0*/  F2FP.RELU.F16.F32.PACK_AB R4, R116, R108 ;  /* 0x0000006c7404723e */ /* 0x010fe400000008ff */
[----:B------:R-:W-:Y:S05]  /*70b0*/  F2FP.RELU.F16.F32.PACK_AB R0, R213, R193 ;  /* 0x000000c1d500723e */ /* 0x000fea00000008ff */
[----:B------:R1:W-:Y:S04]  /*70c0*/  STS [R226+0x10400], R0 ;  /* 0x01040000e2007388 */ /* 0x0003e80000000800 */
[----:B------:R-:W-:Y:S04]  /*70d0*/  STS [R227+0x12000], R7 ;  /* 0x01200007e3007388 */ /* 0x000fe80000000800 */
[----:B------:R-:W-:Y:S04]  /*70e0*/  STS [R227+0x12400], R6 ;  /* 0x01240006e3007388 */ /* 0x000fe80000000800 */
[----:B------:R-:W-:Y:S04]  /*70f0*/  STS [R226+0x12000], R5 ;  /* 0x01200005e2007388 */ /* 0x000fe80000000800 */
[----:B------:R-:W-:Y:S01]  /*7100*/  STS [R226+0x12400], R4 ;  /* 0x01240004e2007388 */ /* 0x000fe20000000800 */
[----:B-1----:R-:W-:Y:S05]  /*7110*/  IMAD.SHL.U32 R0, R167, 0x2, RZ ;  /* 0x00000002a7007824 */ /* 0x002fea00078e00ff */
[----:B------:R-:W-:Y:S01]  /*7120*/  IADD3 R104, R0, 0x4000, R104 ;  /* 0x0000400000687810 */ /* 0x000fe20007ffe068 */
[----:B------:R-:W1:Y:S04]  /*7130*/  LDSM.16.M88.4 R64, [R0+UR4+0x4000] ;  /* 0x004000040040783b */ /* 0x000e680008000200 */
[----:B------:R-:W-:Y:S04]  /*7140*/  IMAD.IADD R104, R104, 0x1, R165 ;  /* 0x0000000168687824 */ /* 0x000fe800078e02a5 */
        /* <DEDUP_REMOVED lines=23> */
[----:B-----5:R-:W-:Y:S01]  /*72c0*/  FADD.FTZ R7, -R175, R7 ;  /* 0x00000007af077221 */ /* 0x020fe20000010100 */
[-C--:B------:R-:W-:Y:S04]  /*72d0*/  HMMA.16816.F32 R20, R100, R148.reuse, R20 ;  /* 0x000000946414723c */ /* 0x080fe80000001814 */
[-C--:B------:R-:W-:Y:S01]  /*72e0*/  FSEL R7, R7, R175.reuse, P0 ;  /* 0x000000af07077208 */ /* 0x080fe20000000000 */
[----:B------:R-:W-:Y:S01]  /*72f0*/  FADD.FTZ R6, -R175, R6 ;  /* 0x00000006af067221 */ /* 0x000fe20000010100 */
[----:B------:R-:W-:Y:S01]  /*7300*/  FSETP.GE.FTZ.AND P0, PT, R187, RZ, PT ;  /* 0x000000ffbb00720b */ /* 0x000fe20003f16000 */
[C---:B------:R-:W-:Y:S04]  /*7310*/  HMMA.16816.F32 R24, R104.reuse, R148, R24 ;  /* 0x000000946818723c */ /* 0x040fe80000001818 */
[----:B------:R-:W-:Y:S01]  /*7320*/  FSEL R6, R6, R175, P1 ;  /* 0x000000af06067208 */ /* 0x000fe20000800000 */
[----:B------:R-:W-:Y:S01]  /*7330*/  FADD.FTZ R4, -R176, R4 ;  /* 0x00000004b0047221 */ /* 0x000fe20000010100 */
[----:B------:R-:W-:Y:S01]  /*7340*/  FSETP.GE.FTZ.AND P1, PT, R125, RZ, PT ;  /* 0x000000ff7d00720b */ /* 0x000fe20003f36000 */
[-C--:B------:R-:W-:Y:S04]  /*7350*/  HMMA.16816.F32 R28, R104, R150.reuse, R28 ;  /* 0x00000096681c723c */ /* 0x080fe8000000181c */
[-C--:B------:R-:W-:Y:S01]  /*7360*/  FSEL R4, R4, R176.reuse, P3 ;  /* 0x000000b004047208 */ /* 0x080fe20001800000 */
[----:B------:R-:W-:Y:S01]  /*7370*/  FADD.FTZ R11, -R173, R11 ;  /* 0x0000000bad0b7221 */ /* 0x000fe20000010100 */
[----:B------:R-:W-:Y:S01]  /*7380*/  FSETP.GE.FTZ.AND P3, PT, R190, RZ, PT ;  /* 0x000000ffbe00720b */ /* 0x000fe20003f76000 */
[C---:B------:R-:W-:Y:S04]  /*7390*/  HMMA.16816.F32 R32, R100.reuse, R150, R32 ;  /* 0x000000966420723c */ /* 0x040fe80000001820 */
[-C--:B------:R-:W-:Y:S01]  /*73a0*/  FSEL R11, R11, R173.reuse, P0 ;  /* 0x000000ad0b0b7208 */ /* 0x080fe20000000000 */
[----:B------:R-:W-:Y:S01]  /*73b0*/  FADD.FTZ R5, -R176, R5 ;  /* 0x00000005b0057221 */ /* 0x000fe20000010100 */
[----:B------:R-:W-:Y:S01]  /*73c0*/  FSETP.GE.FTZ.AND P0, PT, R198, RZ, PT ;  /* 0x000000ffc600720b */ /* 0x000fe20003f16000 */
[-C--:B------:R-:W-:Y:S04]  /*73d0*/  HMMA.16816.F32 R36, R100, R152.reuse, R36 ;  /* 0x000000986424723c */ /* 0x080fe80000001824 */
[----:B------:R-:W-:Y:S01]  /*73e0*/  FSEL R5, R5, R176, P2 ;  /* 0x000000b005057208 */ /* 0x000fe20001000000 */
[----:B------:R-:W-:Y:S01]  /*73f0*/  FADD.FTZ R8, -R174, R8 ;  /* 0x00000008ae087221 */ /* 0x000fe20000010100 */
[----:B------:R-:W-:Y:S01]  /*7400*/  FSETP.GE.FTZ.AND P2, PT, R117, RZ, PT ;  /* 0x000000ff7500720b */ /* 0x000fe20003f56000 */
[C---:B------:R-:W-:Y:S04]  /*7410*/  HMMA.16816.F32 R40, R104.reuse, R152, R40 ;  /* 0x000000986828723c */ /* 0x040fe80000001828 */
[----:B------:R-:W-:Y:S01]  /*7420*/  FSEL R8, R8, R174, P3 ;  /* 0x000000ae08087208 */ /* 0x000fe20001800000 */
[C---:B------:R-:W-:Y:S01]  /*7430*/  FADD.FTZ R0, -R173.reuse, R15 ;  /* 0x0000000fad007221 */ /* 0x040fe20000010100 */
[----:B------:R-:W-:Y:S01]  /*7440*/  FSETP.GE.FTZ.AND P3, PT, R200, RZ, PT ;  /* 0x000000ffc800720b */ /* 0x000fe20003f76000 */
[-C--:B------:R-:W-:Y:S04]  /*7450*/  HMMA.16816.F32 R44, R104, R154.reuse, R44 ;  /* 0x0000009a682c723c */ /* 0x080fe8000000182c */
[-C--:B------:R-:W-:Y:S01]  /*7460*/  FSEL R0, R0, R173.reuse, P0 ;  /* 0x000000ad00007208 */ /* 0x080fe20000000000 */
[----:B------:R-:W-:Y:S01]  /*7470*/  FADD.FTZ R10, -R173, R10 ;  /* 0x0000000aad0a7221 */ /* 0x000fe20000010100 */
[----:B------:R-:W-:Y:S01]  /*7480*/  FSETP.GE.FTZ.AND P0, PT, R209, RZ, PT ;  /* 0x000000ffd100720b */ /* 0x000fe20003f16000 */
[C---:B------:R-:W-:Y:S04]  /*7490*/  HMMA.16816.F32 R48, R100.reuse, R154, R48 ;  /* 0x0000009a6430723c */ /* 0x040fe80000001830 */
[----:B------:R-:W-:Y:S01]  /*74a0*/  FSEL R10, R10, R173, P1 ;  /* 0x000000ad0a0a7208 */ /* 0x000fe20000800000 */
[----:B------:R-:W-:Y:S01]  /*74b0*/  FMUL.FTZ R192, R192, R6 ;  /* 0x00000006c0c07220 */ /* 0x000fe20000410000 */
[----:B------:R-:W-:Y:S01]  /*74c0*/  FSETP.GE.FTZ.AND P1, PT, R185, RZ, PT ;  /* 0x000000ffb900720b */ /* 0x000fe20003f36000 */
[-C--:B------:R-:W-:Y:S04]  /*74d0*/  HMMA.16816.F32 R52, R100, R156.reuse, R52 ;  /* 0x0000009c6434723c */ /* 0x080fe80000001834 */
[C---:B------:R-:W-:Y:S01]  /*74e0*/  FADD.FTZ R9, -R174.reuse, R9 ;  /* 0x00000009ae097221 */ /* 0x040fe20000010100 */
[----:B------:R-:W-:Y:S01]  /*74f0*/  FADD.FTZ R6, -R174, R12 ;  /* 0x0000000cae067221 */ /* 0x000fe20000010100 */
[C---:B------:R-:W-:Y:S05]  /*7500*/  HMMA.16816.F32 R56, R104.reuse, R156, R56 ;  /* 0x0000009c6838723c */ /* 0x040fea0000001838 */
[-C--:B------:R-:W-:Y:S01]  /*7510*/  FSEL R9, R9, R174.reuse, P2 ;  /* 0x000000ae09097208 */ /* 0x080fe20001000000 */
[-C--:B------:R-:W-:Y:S03]  /*7520*/  HMMA.16816.F32 R60, R104, R158.reuse, R60 ;  /* 0x0000009e683c723c */ /* 0x080fe6000000183c */
[----:B------:R-:W-:Y:S02]  /*7530*/  FSETP.GE.FTZ.AND P2, PT, R124, RZ, PT ;  /* 0x000000ff7c00720b */ /* 0x000fe40003f56000 */
[----:B------:R-:W-:Y:S01]  /*7540*/  FSEL R6, R6, R174, P3 ;  /* 0x000000ae06067208 */ /* 0x000fe20001800000 */
[----:B------:R-:W-:Y:S01]  /*7550*/  FADD.FTZ R19, -R175, R19 ;  /* 0x00000013af137221 */ /* 0x000fe20000010100 */
[----:B------:R-:W-:Y:S01]  /*7560*/  FSETP.GE.FTZ.AND P3, PT, R208, RZ, PT ;  /* 0x000000ffd000720b */ /* 0x000fe20003f76000 */
[----:B------:R-:W-:Y:S01]  /*7570*/  FMUL.FTZ R104, R194, R4 ;  /* 0x00000004c2687220 */ /* 0x000fe20000410000 */
[----:B------:R-:W-:Y:S04]  /*7580*/  HMMA.16816.F32 R64, R100, R158, R64 ;  /* 0x0000009e6440723c */ /* 0x000fe80000001840 */
[----:B------:R-:W-:Y:S01]  /*7590*/  FSEL R19, R19, R175, P0 ;  /* 0x000000af13137208 */ /* 0x000fe20000000000 */
[----:B------:R-:W-:Y:S01]  /*75a0*/  FMUL.FTZ R126, R126, R5 ;  /* 0x000000057e7e7220 */ /* 0x000fe20000410000 */
[----:B------:R-:W-:Y:S01]  /*75b0*/  FSETP.GE.FTZ.AND P0, PT, R201, RZ, PT ;  /* 0x000000ffc900720b */ /* 0x000fe20003f16000 */
[----:B------:R-:W-:Y:S01]  /*75c0*/  FADD.FTZ R4, -R173, R14 ;  /* 0x0000000ead047221 */ /* 0x000fe20000010100 */
[----:B------:R-:W-:Y:S03]  /*75d0*/  FADD.FTZ R5, -R174, R13 ;  /* 0x0000000dae057221 */ /* 0x000fe60000010100 */
[----:B------:R-:W-:Y:S01]  /*75e0*/  F2FP.F16.F32.PACK_AB R126, R126, R104 ;  /* 0x000000687e7e723e */ /* 0x000fe200000000ff */
[----:B------:R-:W-:Y:S01]  /*75f0*/  FADD.FTZ R16, -R176, R16 ;  /* 0x00000010b0107221 */ /* 0x000fe20000010100 */
[----:B------:R-:W-:Y:S01]  /*7600*/  FSEL R4, R4, R173, P1 ;  /* 0x000000ad04047208 */ /* 0x000fe20000800000 */
[----:B------:R-:W-:Y:S01]  /*7610*/  FADD.FTZ R23, -R175, R23 ;  /* 0x00000017af177221 */ /* 0x000fe20000010100 */
[----:B------:R-:W-:Y:S01]  /*7620*/  FSEL R5, R5, R174, P2 ;  /* 0x000000ae05057208 */ /* 0x000fe20001000000 */
[----:B------:R-:W-:Y:S01]  /*7630*/  FADD.FTZ R18, -R175, R18 ;  /* 0x00000012af127221 */ /* 0x000fe20000010100 */
[----:B------:R-:W-:Y:S01]  /*7640*/  FSETP.GE.FTZ.AND P1, PT, R205, RZ, PT ;  /* 0x000000ffcd00720b */ /* 0x000fe20003f36000 */
[----:B------:R-:W-:Y:S01]  /*7650*/  FADD.FTZ R17, -R176, R17 ;  /* 0x00000011b0117221 */ /* 0x000fe20000010100 */
[-C--:B------:R-:W-:Y:S01]  /*7660*/  FSEL R16, R16, R176.reuse, P3 ;  /* 0x000000b010107208 */ /* 0x080fe20001800000 */
[----:B------:R-:W-:Y:S01]  /*7670*/  FADD.FTZ R20, -R176, R20 ;  /* 0x00000014b0147221 */ /* 0x000fe20000010100 */
[----:B------:R-:W-:Y:S01]  /*7680*/  FSETP.GE.FTZ.AND P2, PT, R191, RZ, PT ;  /* 0x000000ffbf00720b */ /* 0x000fe20003f56000 */
[----:B------:R-:W-:Y:S01]  /*7690*/  FADD.FTZ R27, -R173, R27 ;  /* 0x0000001bad1b7221 */ /* 0x000fe20000010100 */
[----:B------:R-:W-:Y:S01]  /*76a0*/  FSETP.GE.FTZ.AND P3, PT, R202, RZ, PT ;  /* 0x000000ffca00720b */ /* 0x000fe20003f76000 */
[----:B------:R-:W-:Y:S01]  /*76b0*/  FADD.FTZ R22, -R175, R22 ;  /* 0x00000016af167221 */ /* 0x000fe20000010100 */
[-C--:B------:R-:W-:Y:S01]  /*76c0*/  FSEL R23, R23, R175.reuse, P0 ;  /* 0x000000af17177208 */ /* 0x080fe20000000000 */
        /* <DEDUP_REMOVED lines=9> */
[----:B------:R-:W-:Y:S01]  /*7760*/  FSEL R20, R20, R176, P3 ;  /* 0x000000b014147208 */ /* 0x000fe20001800000 */
[C---:B------:R-:W-:Y:S01]  /*7770*/  FADD.FTZ R28, -R174.reuse, R28 ;  /* 0x0000001cae1c7221 */ /* 0x040fe20000010100 */
[----:B------:R-:W-:Y:S01]  /*7780*/  FSETP.GE.FTZ.AND P2, PT, R123, RZ, PT ;  /* 0x000000ff7b00720b */ /* 0x000fe20003f56000 */
[----:B------:R-:W-:Y:S01]  /*7790*/  FADD.FTZ R35, -R175, R35 ;  /* 0x00000023af237221 */ /* 0x000fe20000010100 */
[----:B------:R-:W-:Y:S01]  /*77a0*/  FSETP.GE.FTZ.AND P3, PT, R199, RZ, PT ;  /* 0x000000ffc700720b */ /* 0x000fe20003f76000 */
[----:B------:R-:W-:Y:S01]  /*77b0*/  FADD.FTZ R30, -R173, R30 ;  /* 0x0000001ead1e7221 */ /* 0x000fe20000010100 */
[----:B------:R-:W-:Y:S01]  /*77c0*/  FSEL R27, R27, R173, P0 ;  /* 0x000000ad1b1b7208 */ /* 0x000fe20000000000 */
[----:B------:R-:W-:Y:S01]  /*77d0*/  FADD.FTZ R29, -R174, R29 ;  /* 0x0000001dae1d7221 */ /* 0x000fe20000010100 */
[----:B------:R-:W-:Y:S01]  /*77e0*/  FSEL R22, R22, R175, P1 ;  /* 0x000000af16167208 */ /* 0x000fe20000800000 */
[----:B------:R-:W-:Y:S01]  /*77f0*/  FADD.FTZ R32, -R176, R32 ;  /* 0x00000020b0207221 */ /* 0x000fe20000010100 */
[----:B------:R-:W-:Y:S01]  /*7800*/  FSETP.GE.FTZ.AND P0, PT, R215, RZ, PT ;  /* 0x000000ffd700720b */ /* 0x000fe20003f16000 */
[----:B------:R-:W-:Y:S01]  /*7810*/  FMUL.FTZ R4, R185, R4 ;  /* 0x00000004b9047220 */ /* 0x000fe20000410000 */
[----:B------:R-:W-:Y:S01]  /*7820*/  FSEL R21, R21, R176, P2 ;  /* 0x000000b015157208 */ /* 0x000fe20001000000 */
[----:B------:R-:W-:Y:S01]  /*7830*/  FMUL.FTZ R0, R198, R0 ;  /* 0x00000000c6007220 */ /* 0x000fe20000410000 */
[----:B------:R-:W-:Y:S01]  /*7840*/  FSETP.GE.FTZ.AND P1, PT, R182, RZ, PT ;  /* 0x000000ffb600720b */ /* 0x000fe20003f36000 */
[C---:B------:R-:W-:Y:S01]  /*7850*/  FADD.FTZ R39, -R175.reuse, R39 ;  /* 0x00000027af277221 */ /* 0x040fe20000010100 */
[----:B------:R-:W-:Y:S01]  /*7860*/  FSEL R24, R24, R174, P3 ;  /* 0x000000ae18187208 */ /* 0x000fe20001800000 */
[----:B------:R-:W-:Y:S01]  /*7870*/  FADD.FTZ R34, -R175, R34 ;  /* 0x00000022af227221 */ /* 0x000fe20000010100 */
[----:B------:R-:W-:Y:S01]  /*7880*/  FSETP.GE.FTZ.AND P2, PT, R122, RZ, PT ;  /* 0x000000ff7a00720b */ /* 0x000fe20003f56000 */
[----:B------:R-:W-:Y:S01]  /*7890*/  FADD.FTZ R33, -R176, R33 ;  /* 0x00000021b0217221 */ /* 0x000fe20000010100 */
[----:B------:R-:W-:Y:S01]  /*78a0*/  FSETP.GE.FTZ.AND P3, PT, R214, RZ, PT ;  /* 0x000000ffd600720b */ /* 0x000fe20003f76000 */
[----:B------:R-:W-:Y:S01]  /*78b0*/  FADD.FTZ R36, -R176, R36 ;  /* 0x00000024b0247221 */ /* 0x000fe20000010100 */
[-C--:B------:R-:W-:Y:S01]  /*78c0*/  FSEL R31, R31, R173.reuse, P0 ;  /* 0x000000ad1f1f7208 */ /* 0x080fe20000000000 */
[----:B------:R-:W-:Y:S01]  /*78d0*/  FMUL.FTZ R6, R200, R6 ;  /* 0x00000006c8067220 */ /* 0x000fe20000410000 */
[----:B------:R-:W-:Y:S01]  /*78e0*/  FSEL R26, R26, R173, P1 ;  /* 0x000000ad1a1a7208 */ /* 0x000fe20000800000 */
[----:B------:R-:W-:Y:S01]  /*78f0*/  FMUL.FTZ R5, R124, R5 ;  /* 0x000000057c057220 */ /* 0x000fe20000410000 */
[----:B------:R-:W-:Y:S01]  /*7900*/  FSETP.GE.FTZ.AND P0, PT, R217, RZ, PT ;  /* 0x000000ffd900720b */ /* 0x000fe20003f16000 */
[----:B------:R-:W-:Y:S01]  /*7910*/  FADD.FTZ R38, -R175, R38 ;  /* 0x00000026af267221 */ /* 0x000fe20000010100 */
[-C--:B------:R-:W-:Y:S01]  /*7920*/  FSEL R25, R25, R174.reuse, P2 ;  /* 0x000000ae19197208 */ /* 0x080fe20001000000 */
[----:B------:R-:W-:Y:S01]  /*7930*/  FADD.FTZ R37, -R176, R37 ;  /* 0x00000025b0257221 */ /* 0x000fe20000010100 */
[----:B------:R-:W-:Y:S01]  /*7940*/  FSETP.GE.FTZ.AND P1, PT, R197, RZ, PT ;  /* 0x000000ffc500720b */ /* 0x000fe20003f36000 */
[----:B------:R-:W-:Y:S01]  /*7950*/  FADD.FTZ R40, -R174, R40 ;  /* 0x00000028ae287221 */ /* 0x000fe20000010100 */
[----:B------:R-:W-:Y:S01]  /*7960*/  FSEL R28, R28, R174, P3 ;  /* 0x000000ae1c1c7208 */ /* 0x000fe20001800000 */
[----:B------:R-:W-:Y:S01]  /*7970*/  FMUL.FTZ R16, R208, R16 ;  /* 0x00000010d0107220 */ /* 0x000fe20000410000 */
[----:B------:R-:W-:Y:S01]  /*7980*/  FSETP.GE.FTZ.AND P2, PT, R181, RZ, PT ;  /* 0x000000ffb500720b */ /* 0x000fe20003f56000 */
[----:B------:R-:W-:Y:S01]  /*7990*/  FMUL.FTZ R17, R191, R17 ;  /* 0x00000011bf117220 */ /* 0x000fe20000410000 */
[----:B------:R-:W-:Y:S01]  /*79a0*/  FSETP.GE.FTZ.AND P3, PT, R218, RZ, PT ;  /* 0x000000ffda00720b */ /* 0x000fe20003f76000 */
[----:B------:R-:W-:Y:S01]  /*79b0*/  FADD.FTZ R47, -R173, R47 ;  /* 0x0000002fad2f7221 */ /* 0x000fe20000010100 */
[----:B------:R-:W-:Y:S01]  /*79c0*/  FSEL R35, R35, R175, P0 ;  /* 0x000000af23237208 */ /* 0x000fe20000000000 */
[----:B------:R-:W-:Y:S01]  /*79d0*/  FADD.FTZ R41, -R174, R41 ;  /* 0x00000029ae297221 */ /* 0x000fe20000010100 */
[----:B------:R-:W-:Y:S01]  /*79e0*/  FSEL R30, R30, R173, P1 ;  /* 0x000000ad1e1e7208 */ /* 0x000fe20000800000 */
[----:B------:R-:W-:Y:S01]  /*79f0*/  FMUL.FTZ R7, R195, R7 ;  /* 0x00000007c3077220 */ /* 0x000fe20000410000 */
[----:B------:R-:W-:Y:S01]  /*7a00*/  FSETP.GE.FTZ.AND P0, PT, R204, RZ, PT ;  /* 0x000000ffcc00720b */ /* 0x000fe20003f16000 */
        /* <DEDUP_REMOVED lines=8> */
[----:B------:R-:W-:Y:S01]  /*7a90*/  FADD.FTZ R48, -R176, R48 ;  /* 0x00000030b0307221 */ /* 0x000fe20000010100 */
[----:B------:R-:W-:Y:S01]  /*7aa0*/  FSETP.GE.FTZ.AND P3, PT, R206, RZ, PT ;  /* 0x000000ffce00720b */ /* 0x000fe20003f76000 */
[----:B------:R-:W-:Y:S01]  /*7ab0*/  FMUL.FTZ R9, R117, R9 ;  /* 0x0000000975097220 */ /* 0x000fe20000410000 */
[----:B------:R-:W-:Y:S01]  /*7ac0*/  F2FP.F16.F32.PACK_AB R106, R0, R4 ;  /* 0x00000004006a723e */ /* 0x000fe200000000ff */
[----:B------:R-:W-:Y:S01]  /*7ad0*/  FADD.FTZ R0, -R173, R43 ;  /* 0x0000002bad007221 */ /* 0x000fe20000010100 */
[-C--:B------:R-:W-:Y:S01]  /*7ae0*/  FSEL R39, R39, R175.reuse, P0 ;  /* 0x000000af27277208 */ /* 0x080fe20000000000 */
[----:B------:R-:W-:Y:S01]  /*7af0*/  FADD.FTZ R4, -R173, R46 ;  /* 0x0000002ead047221 */ /* 0x000fe20000010100 */
[----:B------:R-:W-:Y:S01]  /*7b00*/  FSEL R34, R34, R175, P1 ;  /* 0x000000af22227208 */ /* 0x000fe20000800000 */
[----:B------:R-:W-:Y:S01]  /*7b10*/  FADD.FTZ R50, -R175, R50 ;  /* 0x00000032af327221 */ /* 0x000fe20000010100 */
[----:B------:R-:W-:Y:S01]  /*7b20*/  FSETP.GE.FTZ.AND P0, PT, R178, RZ, PT ;  /* 0x000000ffb200720b */ /* 0x000fe20003f16000 */
        /* <DEDUP_REMOVED lines=8> */
[----:B------:R-:W-:Y:S01]  /*7bb0*/  FADD.FTZ R49, -R176, R49 ;  /* 0x00000031b0317221 */ /* 0x000fe20000010100 */
[----:B------:R-:W-:Y:S01]  /*7bc0*/  FSETP.GE.FTZ.AND P3, PT, R179, RZ, PT ;  /* 0x000000ffb300720b */ /* 0x000fe20003f76000 */
[----:B------:R-:W-:Y:S01]  /*7bd0*/  FADD.FTZ R58, -R173, R58 ;  /* 0x0000003aad3a7221 */ /* 0x000fe20000010100 */
[----:B------:R-:W-:Y:S01]  /*7be0*/  F2FP.F16.F32.PACK_AB R107, R5, R6 ;  /* 0x00000006056b723e */ /* 0x000fe200000000ff */
[----:B------:R-:W-:Y:S01]  /*7bf0*/  FADD.FTZ R5, -R173, R42 ;  /* 0x0000002aad057221 */ /* 0x000fe20000010100 */
[----:B------:R-:W-:Y:S01]  /*7c00*/  FSEL R0, R0, R173, P0 ;  /* 0x000000ad00007208 */ /* 0x000fe20000000000 */
[----:B------:R-:W-:Y:S01]  /*7c10*/  FADD.FTZ R6, -R174, R44 ;  /* 0x0000002cae067221 */ /* 0x000fe20000010100 */
[----:B------:R-:W-:Y:S01]  /*7c20*/  FSEL R38, R38, R175, P1 ;  /* 0x000000af26267208 */ /* 0x000fe20000800000 */
[----:B------:R-:W-:Y:S01]  /*7c30*/  FADD.FTZ R64, -R176, R64 ;  /* 0x00000040b0407221 */ /* 0x000fe20000010100 */
[----:B------:R-:W-:Y:S01]  /*7c40*/  FSEL R37, R37, R176, P2 ;  /* 0x000000b025257208 */ /* 0x000fe20001000000 */
[----:B------:R-:W-:Y:S01]  /*7c50*/  FMUL.FTZ R18, R205, R18 ;  /* 0x00000012cd127220 */ /* 0x000fe20000410000 */
[----:B------:R-:W-:Y:S01]  /*7c60*/  FSETP.GE.FTZ.AND P1, PT, R119, RZ, PT ;  /* 0x000000ff7700720b */ /* 0x000fe20003f36000 */
[----:B------:R-:W-:Y:S01]  /*7c70*/  FMUL.FTZ R19, R209, R19 ;  /* 0x00000013d1137220 */ /* 0x000fe20000410000 */
[----:B------:R-:W-:Y:S01]  /*7c80*/  FSEL R40, R40, R174, P3 ;  /* 0x000000ae28287208 */ /* 0x000fe20001800000 */
[----:B------:R-:W-:Y:S01]  /*7c90*/  FADD.FTZ R66, -R175, R66 ;  /* 0x00000042af427221 */ /* 0x000fe20000010100 */
[----:B------:R-:W-:Y:S01]  /*7ca0*/  FSETP.GE.FTZ.AND P0, PT, R203, RZ, PT ;  /* 0x000000ffcb00720b */ /* 0x000fe20003f16000 */
[----:B------:R-:W-:Y:S01]  /*7cb0*/  FMUL.FTZ R20, R202, R20 ;  /* 0x00000014ca147220 */ /* 0x000fe20000410000 */
[----:B------:R-:W-:Y:S01]  /*7cc0*/  FSETP.GE.FTZ.AND P2, PT, R114, RZ, PT ;  /* 0x000000ff7200720b */ /* 0x000fe20003f56000 */
[----:B------:R-:W-:Y:S01]  /*7cd0*/  FMUL.FTZ R21, R123, R21 ;  /* 0x000000157b157220 */ /* 0x000fe20000410000 */
[----:B------:R-:W-:Y:S01]  /*7ce0*/  FSETP.GE.FTZ.AND P3, PT, R207, RZ, PT ;  /* 0x000000ffcf00720b */ /* 0x000fe20003f76000 */
[----:B------:R-:W-:Y:S01]  /*7cf0*/  FMUL.FTZ R22, R184, R22 ;  /* 0x00000016b8167220 */ /* 0x000fe20000410000 */
[----:B------:R-:W-:Y:S01]  /*7d00*/  F2FP.F16.F32.PACK_AB R105, R17, R16 ;  /* 0x000000101169723e */ /* 0x000fe200000000ff */
[----:B------:R-:W-:Y:S01]  /*7d10*/  FMUL.FTZ R16, R178, R0 ;  /* 0x00000000b2107220 */ /* 0x000fe20000410000 */
[----:B------:R-:W-:Y:S01]  /*7d20*/  FSEL R5, R5, R173, P1 ;  /* 0x000000ad05057208 */ /* 0x000fe20000800000 */
[----:B------:R-:W-:Y:S01]  /*7d30*/  FMUL.FTZ R23, R201, R23 ;  /* 0x00000017c9177220 */ /* 0x000fe20000410000 */
[----:B------:R-:W-:Y:S01]  /*7d40*/  FSEL R0, R47, R173, P0 ;  /* 0x000000ad2f007208 */ /* 0x000fe20000000000 */
[----:B------:R-:W-:Y:S01]  /*7d50*/  FMUL.FTZ R24, R199, R24 ;  /* 0x00000018c7187220 */ /* 0x000fe20000410000 */
[-C--:B------:R-:W-:Y:S01]  /*7d60*/  FSEL R41, R41, R174.reuse, P2 ;  /* 0x000000ae29297208 */ /* 0x080fe20001000000 */
[----:B------:R-:W-:Y:S01]  /*7d70*/  FMUL.FTZ R119, R119, R5 ;  /* 0x0000000577777220 */ /* 0x000fe20000410000 */
[----:B------:R-:W-:Y:S01]  /*7d80*/  FSEL R6, R6, R174, P3 ;  /* 0x000000ae06067208 */ /* 0x000fe20001800000 */
[----:B------:R-:W-:Y:S01]  /*7d90*/  FMUL.FTZ R14, R203, R0 ;  /* 0x00000000cb0e7220 */ /* 0x000fe20000410000 */
[----:B------:R-:W-:Y:S01]  /*7da0*/  FSETP.GE.FTZ.AND P2, PT, R118, RZ, PT ;  /* 0x000000ff7600720b */ /* 0x000fe20003f56000 */
[----:B------:R-:W-:Y:S01]  /*7db0*/  FMUL.FTZ R25, R122, R25 ;  /* 0x000000197a197220 */ /* 0x000fe20000410000 */
        /* <DEDUP_REMOVED lines=12> */
[----:B------:R-:W-:Y:S01]  /*7e80*/  FSEL R0, R51, R175, P0 ;  /* 0x000000af33007208 */ /* 0x000fe20000000000 */
[----:B------:R-:W-:Y:S01]  /*7e90*/  FMUL.FTZ R15, R118, R5 ;  /* 0x00000005760f7220 */ /* 0x000fe20000410000 */
[----:B------:R-:W-:Y:S01]  /*7ea0*/  F2FP.F16.F32.PACK_AB R117, R11, R10 ;  /* 0x0000000a0b75723e */ /* 0x000fe200000000ff */
[----:B------:R-:W-:Y:S01]  /*7eb0*/  FADD.FTZ R10, -R175, R55 ;  /* 0x00000037af0a7221 */ /* 0x000fe20000010100 */
[----:B------:R-:W-:Y:S01]  /*7ec0*/  FSEL R6, R48, R176, P3 ;  /* 0x000000b030067208 */ /* 0x000fe20001800000 */
[----:B------:R-:W-:Y:S01]  /*7ed0*/  FMUL.FTZ R177, R177, R4 ;  /* 0x00000004b1b17220 */ /* 0x000fe20000410000 */
[----:B------:R-:W-:Y:S01]  /*7ee0*/  FSETP.GE.FTZ.AND P1, PT, R212, RZ, PT ;  /* 0x000000ffd400720b */ /* 0x000fe20003f36000 */
[----:B------:R-:W-:Y:S01]  /*7ef0*/  FMUL.FTZ R12, R220, R0 ;  /* 0x00000000dc0c7220 */ /* 0x000fe20000410000 */
[----:B------:R-:W-:Y:S01]  /*7f00*/  FSETP.GE.FTZ.AND P3, PT, R189, RZ, PT ;  /* 0x000000ffbd00720b */ /* 0x000fe20003f76000 */
[----:B------:R-:W-:Y:S01]  /*7f10*/  FADD.FTZ R11, -R176, R53 ;  /* 0x00000035b00b7221 */ /* 0x000fe20000010100 */
[----:B------:R-:W-:Y:S01]  /*7f20*/  FSETP.GE.FTZ.AND P0, PT, R188, RZ, PT ;  /* 0x000000ffbc00720b */ /* 0x000fe20003f16000 */
[----:B------:R-:W-:Y:S01]  /*7f30*/  FMUL.FTZ R31, R215, R31 ;  /* 0x0000001fd71f7220 */ /* 0x000fe20000410000 */
[----:B------:R-:W-:Y:S01]  /*7f40*/  FSEL R4, R50, R175, P1 ;  /* 0x000000af32047208 */ /* 0x000fe20000800000 */
[----:B------:R-:W-:Y:S01]  /*7f50*/  FMUL.FTZ R32, R218, R32 ;  /* 0x00000020da207220 */ /* 0x000fe20000410000 */
[----:B------:R-:W-:Y:S01]  /*7f60*/  FSEL R0, R52, R176, P3 ;  /* 0x000000b034007208 */ /* 0x000fe20001800000 */
[----:B------:R-:W-:Y:S01]  /*7f70*/  FMUL.FTZ R33, R183, R33 ;  /* 0x00000021b7217220 */ /* 0x000fe20000410000 */
[----:B------:R-:W-:Y:S01]  /*7f80*/  FSEL R10, R10, R175, P0 ;  /* 0x000000af0a0a7208 */ /* 0x000fe20000000000 */
[----:B------:R-:W-:Y:S01]  /*7f90*/  FMUL.FTZ R34, R211, R34 ;  /* 0x00000022d3227220 */ /* 0x000fe20000410000 */
[----:B------:R-:W-:Y:S01]  /*7fa0*/  FSETP.GE.FTZ.AND P1, PT, R120, RZ, PT ;  /* 0x000000ff7800720b */ /* 0x000fe20003f36000 */
[----:B------:R-:W-:Y:S01]  /*7fb0*/  FMUL.FTZ R35, R217, R35 ;  /* 0x00000023d9237220 */ /* 0x000fe20000410000 */
[----:B------:R-:W-:Y:S01]  /*7fc0*/  FSETP.GE.FTZ.AND P0, PT, R112, RZ, PT ;  /* 0x000000ff7000720b */ /* 0x000fe20003f16000 */
[----:B------:R-:W-:Y:S01]  /*7fd0*/  FMUL.FTZ R36, R206, R36 ;  /* 0x00000024ce247220 */ /* 0x000fe20000410000 */
[----:B------:R-:W-:Y:S01]  /*7fe0*/  F2FP.F16.F32.PACK_AB R124, R9, R8 ;  /* 0x00000008097c723e */ /* 0x000fe200000000ff */
[----:B------:R-:W-:Y:S01]  /*7ff0*/  FMUL.FTZ R8, R212, R4 ;  /* 0x00000004d4087220 */ /* 0x000fe20000410000 */
[----:B------:R-:W-:Y:S01]  /*8000*/  F2FP.F16.F32.PACK_AB R15, R15, R7 ;  /* 0x000000070f0f723e */ /* 0x000fe200000000ff */
[----:B------:R-:W-:Y:S01]  /*8010*/  FMUL.FTZ R7, R189, R0 ;  /* 0x00000000bd077220 */ /* 0x000fe20000410000 */
[----:B------:R-:W-:Y:S01]  /*8020*/  FSEL R4, R54, R175, P1 ;  /* 0x000000af36047208 */ /* 0x000fe20000800000 */
[----:B------:R-:W-:Y:S01]  /*8030*/  FMUL.FTZ R9, R219, R6 ;  /* 0x00000006db097220 */ /* 0x000fe20000410000 */
[-C--:B------:R-:W-:Y:S01]  /*8040*/  FSEL R0, R59, R173.reuse, P0 ;  /* 0x000000ad3b007208 */ /* 0x080fe20000000000 */
[----:B------:R-:W-:Y:S01]  /*8050*/  FADD.FTZ R6, -R174, R56 ;  /* 0x00000038ae067221 */ /* 0x000fe20000010100 */
[----:B------:R-:W-:Y:S01]  /*8060*/  FSETP.GE.FTZ.AND P2, PT, R186, RZ, PT ;  /* 0x000000ffba00720b */ /* 0x000fe20003f56000 */
[----:B------:R-:W-:Y:S01]  /*8070*/  FMUL.FTZ R120, R120, R4 ;  /* 0x0000000478787220 */ /* 0x000fe20000410000 */
[----:B------:R-:W-:Y:S01]  /*8080*/  FSETP.GE.FTZ.AND P1, PT, R110, RZ, PT ;  /* 0x000000ff6e00720b */ /* 0x000fe20003f36000 */
[----:B------:R-:W-:Y:S01]  /*8090*/  FMUL.FTZ R38, R180, R38 ;  /* 0x00000026b4267220 */ /* 0x000fe20000410000 */
[----:B------:R-:W-:Y:S01]  /*80a0*/  F2FP.F16.F32.PACK_AB R12, R12, R8 ;  /* 0x000000080c0c723e */ /* 0x000fe200000000ff */
[----:B------:R-:W-:Y:S01]  /*80b0*/  FMUL.FTZ R8, R112, R0 ;  /* 0x0000000070087220 */ /* 0x000fe20000410000 */
[----:B------:R-:W-:Y:S01]  /*80c0*/  FSEL R5, R49, R176, P2 ;  /* 0x000000b031057208 */ /* 0x000fe20001000000 */
        /* <DEDUP_REMOVED lines=9> */
[----:B------:R-:W-:Y:S01]  /*8160*/  FSETP.GE.FTZ.AND P0, PT, R116, RZ, PT ;  /* 0x000000ff7400720b */ /* 0x000fe20003f16000 */
[----:B------:R-:W-:Y:S01]  /*8170*/  FADD.FTZ R4, -R174, R60 ;  /* 0x0000003cae047221 */ /* 0x000fe20000010100 */
        /* <DEDUP_REMOVED lines=8> */
[-C--:B------:R-:W-:Y:S02]  /*8200*/  FSEL R6, R6, R174.reuse, P3 ;  /* 0x000000ae06067208 */ /* 0x080fe40001800000 */
[----:B------:R-:W-:Y:S01]  /*8210*/  FSETP.GE.FTZ.AND P3, PT, R210, RZ, PT ;  /* 0x000000ffd200720b */ /* 0x000fe20003f76000 */
[----:B------:R-:W-:Y:S01]  /*8220*/  @P0 FADD.FTZ R173, -R173, R63 ;  /* 0x0000003fadad0221 */ /* 0x000fe20000010100 */
[----:B------:R-:W-:Y:S01]  /*8230*/  FSEL R5, R5, R174, P2 ;  /* 0x000000ae05057208 */ /* 0x000fe20001000000 */
[----:B------:R-:W-:Y:S01]  /*8240*/  FMUL.FTZ R6, R113, R6 ;  /* 0x0000000671067220 */ /* 0x000fe20000410000 */
[----:B------:R-:W-:Y:S02]  /*8250*/  FSETP.GE.FTZ.AND P2, PT, R109, RZ, PT ;  /* 0x000000ff6d00720b */ /* 0x000fe40003f56000 */
[----:B------:R-:W-:Y:S01]  /*8260*/  FSEL R4, R4, R174, P3 ;  /* 0x000000ae04047208 */ /* 0x000fe20001800000 */
[----:B------:R-:W-:Y:S01]  /*8270*/  FMUL.FTZ R5, R111, R5 ;  /* 0x000000056f057220 */ /* 0x000fe20000410000 */
[----:B------:R-:W-:Y:S02]  /*8280*/  FSETP.GE.FTZ.AND P3, PT, R216, RZ, PT ;  /* 0x000000ffd800720b */ /* 0x000fe40003f76000 */
[----:B------:R-:W-:Y:S01]  /*8290*/  FSETP.GE.FTZ.AND P0, PT, R213, RZ, PT ;  /* 0x000000ffd500720b */ /* 0x000fe20003f16000 */
[----:B------:R-:W-:Y:S01]  /*82a0*/  FMUL.FTZ R4, R210, R4 ;  /* 0x00000004d2047220 */ /* 0x000fe20000410000 */
[----:B------:R-:W-:Y:S01]  /*82b0*/  FSEL R64, R64, R176, P3 ;  /* 0x000000b040407208 */ /* 0x000fe20001800000 */
[----:B------:R-:W-:Y:S01]  /*82c0*/  @P1 FADD.FTZ R176, -R176, R65 ;  /* 0x00000041b0b01221 */ /* 0x000fe20000010100 */
[----:B------:R-:W-:Y:S02]  /*82d0*/  PLOP3.LUT P1, PT, PT, PT, UP2, 0x80, 0x0 ;  /* 0x000000000000781c */ /* 0x000fe40003f2f028 */
[----:B------:R-:W-:Y:S01]  /*82e0*/  F2FP.F16.F32.PACK_AB R13, R13, R9 ;  /* 0x000000090d0d723e */ /* 0x000fe200000000ff */
[----:B------:R-:W-:Y:S01]  /*82f0*/  @P2 FADD.FTZ R174, -R174, R61 ;  /* 0x0000003daeae2221 */ /* 0x000fe20000010100 */
[----:B------:R-:W-:Y:S01]  /*8300*/  FSETP.GE.FTZ.AND P2, PT, R193, RZ, PT ;  /* 0x000000ffc100720b */ /* 0x000fe20003f56000 */
[----:B------:R-:W-:Y:S01]  /*8310*/  FMUL.FTZ R64, R216, R64 ;  /* 0x00000040d8407220 */ /* 0x000fe20000410000 */
[----:B------:R-:W-:Y:S01]  /*8320*/  F2FP.F16.F32.PACK_AB R104, R19, R18 ;  /* 0x000000121368723e */ /* 0x000fe200000000ff */
[----:B------:R-:W-:Y:S01]  /*8330*/  FMUL.FTZ R19, R121, R37 ;  /* 0x0000002579137220 */ /* 0x000fe20000410000 */
[----:B------:R-:W-:Y:S01]  /*8340*/  F2FP.F16.F32.PACK_AB R11, R11, R7 ;  /* 0x000000070b0b723e */ /* 0x000fe200000000ff */
[----:B------:R-:W-:Y:S01]  /*8350*/  FMUL.FTZ R18, R204, R39 ;  /* 0x00000027cc127220 */ /* 0x000fe20000410000 */
[----:B------:R-:W-:Y:S01]  /*8360*/  F2FP.F16.F32.PACK_AB R9, R5, R6 ;  /* 0x000000060509723e */ /* 0x000fe200000000ff */
[----:B------:R-:W-:Y:S01]  /*8370*/  FMUL.FTZ R7, R109, R174 ;  /* 0x000000ae6d077220 */ /* 0x000fe20000410000 */
[----:B------:R-:W-:Y:S01]  /*8380*/  FSEL R66, R66, R175, P2 ;  /* 0x000000af42427208 */ /* 0x000fe20001000000 */
[----:B------:R-:W-:Y:S01]  /*8390*/  FMUL.FTZ R6, R116, R173 ;  /* 0x000000ad74067220 */ /* 0x000fe20000410000 */
[----:B------:R-:W-:Y:S01]  /*83a0*/  F2FP.F16.F32.PACK_AB R20, R21, R20 ;  /* 0x000000141514723e */ /* 0x000fe200000000ff */
[----:B------:R-:W-:Y:S01]  /*83b0*/  @P0 FADD.FTZ R175, -R175, R67 ;  /* 0x00000043afaf0221 */ /* 0x000fe20000010100 */
[----:B------:R-:W-:Y:S01]  /*83c0*/  F2FP.F16.F32.PACK_AB R22, R23, R22 ;  /* 0x000000161716723e */ /* 0x000fe200000000ff */
        /* <DEDUP_REMOVED lines=25> */
[----:B------:R-:W-:Y:S02]  /*8560*/  VIADD R221, R221, UR9 ;  /* 0x00000009dddd7c36 */ /* 0x000fe40008000000 */
[----:B------:R-:W-:Y:S02]  /*8570*/  VIADD R236, R236, UR9 ;  /* 0x00000009ecec7c36 */ /* 0x000fe40008000000 */
[----:B------:R-:W-:Y:S01]  /*8580*/  VIADD R160, R160, UR9 ;  /* 0x00000009a0a07c36 */ /* 0x000fe20008000000 */
[----:B------:R3:W-:Y:S04]  /*8590*/  @P2 STS [R221], RZ ;  /* 0x000000ffdd002388 */ /* 0x0007e80000000800 */
[----:B------:R3:W-:Y:S04]  /*85a0*/  @P2 STS [R221+0x4], RZ ;  /* 0x000004ffdd002388 */ /* 0x0007e80000000800 */
[----:B------:R3:W-:Y:S04]  /*85b0*/  @P2 STS [R221+0x8], RZ ;  /* 0x000008ffdd002388 */ /* 0x0007e80000000800 */
[----:B------:R3:W-:Y:S01]  /*85c0*/  @P2 STS [R221+0xc], RZ ;  /* 0x00000cffdd002388 */ /* 0x0007e20000000800 */
[C---:B-1----:R-:W-:Y:S04]  /*85d0*/  LEA R0, -R21.reuse, RZ, 0x7 ;  /* 0x000000ff15007211 */ /* 0x042fe800078e39ff */
[C---:B------:R-:W-:Y:S04]  /*85e0*/  LEA R4, P0, R0.reuse, R232, 0x1 ;  /* 0x000000e800047211 */ /* 0x040fe800078008ff */
[----:B------:R-:W-:Y:S01]  /*85f0*/  LEA.HI.X.SX32 R0, R0, R233, 0x1, P0 ;  /* 0x000000e900007211 */ /* 0x000fe200000f0eff */
[----:B------:R-:W-:Y:S03]  /*8600*/  IMAD.MOV.U32 R232, RZ, RZ, R4 ;  /* 0x000000ffffe87224 */ /* 0x000fe600078e0004 */
[----:B------:R-:W-:Y:S02]  /*8610*/  MOV R233, R0 ;  /* 0x0000000000e97202 */ /* 0x000fe40000000f00 */
[C---:B------:R-:W-:Y:S03]  /*8620*/  @!P2 LEA R4, P0, R21.reuse, R232, 0x7 ;  /* 0x000000e81504a211 */ /* 0x040fe600078038ff */
        /* <DEDUP_REMOVED lines=14> */
.L_x_453:
[----:B------:R-:W-:Y:S01]  /*8710*/  STS [R223+0x8000], R126 ;  /* 0x0080007edf007388 */ /* 0x000fe20000000800 */
[----:B---3--:R-:W-:Y:S02]  /*8720*/  F2FP.F16.F32.PACK_AB R4, R176, R64 ;  /* 0x00000040b004723e */ /* 0x008fe400000000ff */
        /* <DEDUP_REMOVED lines=81> */
[----:B------:R-:W5:Y:S01]  /*8c40*/  LDSM.16.MT88.4 R28, [R2+0x17800] ;  /* 0x01780000021c783b */ /* 0x000f620000004200 */
        /* <DEDUP_REMOVED lines=8> */
[C---:B-----5:R-:W-:Y:S05]  /*8cd0*/  HMMA.16816.F32 R72, R28.reuse, R20, R72 ;  /* 0x000000141c48723c */ /* 0x060fea0000001848 */
        /* <DEDUP_REMOVED lines=41> */
.L_x_454:
[----:B------:R-:W-:Y:S01]  /*8f70*/  LDSM.16.M88.4 R16, [R162] ;  /* 0x00000000a210783b */ /* 0x000fe20000000200 */
[----:B--2---:R-:W-:Y:S01]  /*8f80*/  @P1 VIADD R4, R237, 0xffffff80 ;  /* 0xffffff80ed041836 */ /* 0x004fe20000000000 */
[----:B------:R-:W-:Y:S01]  /*8f90*/  @UP2 UIADD3 UR10, UP0, UR14, -0x200, URZ ;  /* 0xfffffe000e0a2890 */ /* 0x000fe2000ff1e03f */
[----:B------:R-:W-:Y:S01]  /*8fa0*/  IMAD.U32 R58, RZ, RZ, UR42 ;  /* 0x0000002aff3a7e24 */ /* 0x000fe2000f8e00ff */
[----:B------:R-:W1:Y:S01]  /*8fb0*/  LDSM.16.MT88.4 R20, [R0+0x6000] ;  /* 0x006000000014783b */ /* 0x000e620000004200 */
[----:B------:R-:W-:Y:S01]  /*8fc0*/  @P1 IMAD.WIDE R52, R4, R252, UR14 ;  /* 0x0000000e04341e25 */ /* 0x000fe2000f8e02fc */
[----:B------:R-:W-:Y:S02]  /*8fd0*/  @UP2 UIADD3.X UR9, UR15, -0x1, URZ, UP0, !UPT ;  /* 0xffffffff0f092890 */ /* 0x000fe400087fe43f */
[----:B------:R-:W2:Y:S01]  /*8fe0*/  LDSM.16.M88.4 R12, [R162+0x2000] ;  /* 0x00200000a20c783b */ /* 0x000ea20000000200 */
[----:B------:R-:W-:Y:S01]  /*8ff0*/  IMAD.U32 R57, RZ, RZ, UR41 ;  /* 0x00000029ff397e24 */ /* 0x000fe2000f8e00ff */
[----:B------:R-:W-:Y:S01]  /*9000*/  UISETP.GT.AND UP1, UPT, UR8, UR34, UPT ;  /* 0x000000220800728c */ /* 0x000fe2000bf24270 */
[----:B------:R-:W-:Y:S01]  /*9010*/  IMAD.U32 R56, RZ, RZ, UR40 ;  /* 0x00000028ff387e24 */ /* 0x000fe2000f8e00ff */
[----:B------:R-:W-:Y:S01]  /*9020*/  LDSM.16.M88.4 R24, [R169] ;  /* 0x00000000a918783b */ /* 0x000fe20000000200 */
[----:B------:R-:W-:Y:S01]  /*9030*/  IMAD.U32 R55, RZ, RZ, UR39 ;  /* 0x00000027ff377e24 */ /* 0x000fe2000f8e00ff */
[----:B------:R-:W-:Y:S01]  /*9040*/  @UP2 UMOV UR15, UR9 ;  /* 0x00000009000f2c82 */ /* 0x000fe20008000000 */
[----:B------:R-:W-:Y:S01]  /*9050*/  IMAD.U32 R54, RZ, RZ, UR38 ;  /* 0x00000026ff367e24 */ /* 0x000fe2000f8e00ff */
[----:B------:R-:W3:Y:S01]  /*9060*/  LDSM.16.MT88.4 R28, [R0+0x6400] ;  /* 0x00640000001c783b */ /* 0x000ee20000004200 */
[----:B------:R-:W-:Y:S01]  /*9070*/  ULOP3.LUT UR9, UR8, 0x1, URZ, 0xc0, !UPT ;  /* 0x0000000108097892 */ /* 0x000fe2000f8ec03f */
[----:B------:R-:W-:Y:S02]  /*9080*/  @UP2 UMOV UR14, UR10 ;  /* 0x0000000a000e2c82 */ /* 0x000fe40008000000 */
[----:B------:R-:W4:Y:S01]  /*9090*/  LDSM.16.M88.4 R32, [R172] ;  /* 0x00000000ac20783b */ /* 0x000f220000000200 */
[----:B------:R-:W-:Y:S02]  /*90a0*/  UISETP.NE.U32.AND UP0, UPT, UR9, 0x1, UPT ;  /* 0x000000010900788c */ /* 0x000fe4000bf05070 */
[----:B------:R-:W-:Y:S01]  /*90b0*/  UIADD3 UR8, UR8, -0x1, URZ ;  /* 0xffffffff08087890 */ /* 0x000fe2000fffe03f */
[----:B------:R-:W-:Y:S04]  /*90c0*/  LDSM.16.M88.4 R36, [R164] ;  /* 0x00000000a424783b */ /* 0x000fe80000000200 */
[----:B------:R-:W4:Y:S04]  /*90d0*/  LDSM.16.MT88.4 R40, [R0+0x6800] ;  /* 0x006800000028783b */ /* 0x000f280000004200 */
[----:B------:R-:W4:Y:S04]  /*90e0*/  LDSM.16.M88.4 R44, [R164+0x2000] ;  /* 0x00200000a42c783b */ /* 0x000f280000000200 */
[----:B------:R-:W-:Y:S04]  /*90f0*/  LDSM.16.M88.4 R48, [R163+0x2000] ;  /* 0x00200000a330783b */ /* 0x000fe80000000200 */
[----:B------:R-:W5:Y:S01]  /*9100*/  @P1 LDG.E R243, desc[UR12][R52.64] ;  /* 0x0000000c34f31981 */ /* 0x000f62000c1e1900 */
[-C--:B-1----:R-:W-:Y:S03]  /*9110*/  HMMA.16816.F32 R4, R16, R20.reuse, RZ ;  /* 0x000000141004723c */ /* 0x082fe600000018ff */
[----:B------:R-:W5:Y:S04]  /*9120*/  @P1 LDG.E R244, desc[UR12][R52.64+0x20] ;  /* 0x0000200c34f41981 */ /* 0x000f68000c1e1900 */
[----:B------:R-:W5:Y:S01]  /*9130*/  @P1 LDG.E R241, desc[UR12][R52.64+0x100] ;  /* 0x0001000c34f11981 */ /* 0x000f62000c1e1900 */
[C---:B--2---:R-:W-:Y:S03]  /*9140*/  HMMA.16816.F32 R8, R12.reuse, R20, RZ ;  /* 0x000000140c08723c */ /* 0x044fe600000018ff */
[----:B------:R1:W5:Y:S03]  /*9150*/  @P1 LDG.E R242, desc[UR12][R52.64+0x120] ;  /* 0x0001200c34f21981 */ /* 0x000366000c1e1900 */
[-C--:B------:R-:W-:Y:S06]  /*9160*/  HMMA.16816.F32 R12, R12, R22.reuse, RZ ;  /* 0x000000160c0c723c */ /* 0x080fec00000018ff */
[----:B------:R-:W-:Y:S01]  /*9170*/  HMMA.16816.F32 R16, R16, R22, RZ ;  /* 0x000000161010723c */ /* 0x000fe200000018ff */
[----:B------:R-:W-:Y:S05]  /*9180*/  LDSM.16.M88.4 R20, [R163] ;  /* 0x00000000a314783b */ /* 0x000fea0000000200 */
[-C--:B---3--:R-:W-:Y:S06]  /*9190*/  HMMA.16816.F32 R4, R24, R28.reuse, R4 ;  /* 0x0000001c1804723c */ /* 0x088fec0000001804 */
[C---:B----4-:R-:W-:Y:S01]  /*91a0*/  HMMA.16816.F32 R8, R32.reuse, R28, R8 ;  /* 0x0000001c2008723c */ /* 0x050fe20000001808 */
[----:B-1----:R-:W-:Y:S05]  /*91b0*/  IMAD.U32 R53, RZ, RZ, UR37 ;  /* 0x00000025ff357e24 */ /* 0x002fea000f8e00ff */
[-C--:B------:R-:W-:Y:S01]  /*91c0*/  HMMA.16816.F32 R12, R32, R30.reuse, R12 ;  /* 0x0000001e200c723c */ /* 0x080fe2000000180c */
[----:B------:R-:W1:Y:S01]  /*91d0*/  LDSM.16.MT88.4 R32, [R0+0x6c00] ;  /* 0x006c00000020783b */ /* 0x000e620000004200 */
[----:B------:R-:W-:Y:S04]  /*91e0*/  MOV R52, UR35 ;  /* 0x0000002300347c02 */ /* 0x000fe80008000f00 */
[----:B------:R-:W-:Y:S01]  /*91f0*/  HMMA.16816.F32 R16, R24, R30, R16 ;  /* 0x0000001e1810723c */ /* 0x000fe20000001810 */
[----:B------:R-:W-:Y:S04]  /*9200*/  LDSM.16.M88.4 R24, [R162+0x4000] ;  /* 0x00400000a218783b */ /* 0x000fe80000000200 */
[----:B------:R-:W2:Y:S01]  /*9210*/  LDSM.16.MT88.4 R28, [R0+0x7000] ;  /* 0x00700000001c783b */ /* 0x000ea20000004200 */
[-C--:B------:R-:W-:Y:S06]  /*9220*/  HMMA.16816.F32 R4, R36, R40.reuse, R4 ;  /* 0x000000282404723c */ /* 0x080fec0000001804 */
[C---:B------:R-:W-:Y:S06]  /*9230*/  HMMA.16816.F32 R8, R44.reuse, R40, R8 ;  /* 0x000000282c08723c */ /* 0x040fec0000001808 */
[-C--:B------:R-:W-:Y:S01]  /*9240*/  HMMA.16816.F32 R12, R44, R42.reuse, R12 ;  /* 0x0000002a2c0c723c */ /* 0x080fe2000000180c */
[----:B------:R-:W3:Y:S05]  /*9250*/  LDSM.16.M88.4 R44, [R162+0x6000] ;  /* 0x00600000a22c783b */ /* 0x000eea0000000200 */
[----:B------:R-:W-:Y:S01]  /*9260*/  HMMA.16816.F32 R16, R36, R42, R16 ;  /* 0x0000002a2410723c */ /* 0x000fe20000001810 */
[----:B------:R-:W-:Y:S04]  /*9270*/  LDSM.16.M88.4 R36, [R171] ;  /* 0x00000000ab24783b */ /* 0x000fe80000000200 */
[----:B------:R-:W4:Y:S01]  /*9280*/  LDSM.16.MT88.4 R40, [R0+0x7400] ;  /* 0x007400000028783b */ /* 0x000f220000004200 */
[-C--:B-1----:R-:W-:Y:S06]  /*9290*/  HMMA.16816.F32 R4, R20, R32.reuse, R4 ;  /* 0x000000201404723c */ /* 0x082fec0000001804 */
[C---:B------:R-:W-:Y:S06]  /*92a0*/  HMMA.16816.F32 R8, R48.reuse, R32, R8 ;  /* 0x000000203008723c */ /* 0x040fec0000001808 */
[-C--:B------:R-:W-:Y:S01]  /*92b0*/  HMMA.16816.F32 R12, R48, R34.reuse, R12 ;  /* 0x00000022300c723c */ /* 0x080fe2000000180c */
[----:B------:R-:W1:Y:S05]  /*92c0*/  LDSM.16.M88.4 R48, [R170] ;  /* 0x00000000aa30783b */ /* 0x000e6a0000000200 */
[----:B------:R-:W-:Y:S01]  /*92d0*/  HMMA.16816.F32 R16, R20, R34, R16 ;  /* 0x000000221410723c */ /* 0x000fe20000001810 */
[----:B------:R-:W-:Y:S04]  /*92e0*/  LDSM.16.M88.4 R20, [R164+0x4000] ;  /* 0x00400000a414783b */ /* 0x000fe80000000200 */
[----:B------:R-:W1:Y:S01]  /*92f0*/  LDSM.16.MT88.4 R32, [R0+0x7800] ;  /* 0x007800000020783b */ /* 0x000e620000004200 */
[-C--:B--2---:R-:W-:Y:S06]  /*9300*/  HMMA.16816.F32 R4, R24, R28.reuse, R4 ;  /* 0x0000001c1804723c */ /* 0x084fec0000001804 */
[C---:B---3--:R-:W-:Y:S06]  /*9310*/  HMMA.16816.F32 R8, R44.reuse, R28, R8 ;  /* 0x0000001c2c08723c */ /* 0x048fec0000001808 */
[-C--:B------:R-:W-:Y:S01]  /*9320*/  HMMA.16816.F32 R12, R44, R30.reuse, R12 ;  /* 0x0000001e2c0c723c */ /* 0x080fe2000000180c */
[----:B------:R-:W2:Y:S05]  /*9330*/  LDSM.16.M88.4 R44, [R164+0x6000] ;  /* 0x00600000a42c783b */ /* 0x000eaa0000000200 */
[----:B------:R-:W-:Y:S01]  /*9340*/  HMMA.16816.F32 R16, R24, R30, R16 ;  /* 0x0000001e1810723c */ /* 0x000fe20000001810 */
[----:B------:R3:W-:Y:S04]  /*9350*/  LDSM.16.MT88.4 R28, [R0+0x7c00] ;  /* 0x007c0000001c783b */ /* 0x0007e80000004200 */
[----:B------:R-:W2:Y:S01]  /*9360*/  LDSM.16.M88.4 R24, [R163+0x4000] ;  /* 0x00400000a318783b */ /* 0x000ea20000000200 */
[-C--:B----4-:R-:W-:Y:S06]  /*9370*/  HMMA.16816.F32 R4, R36, R40.reuse, R4 ;  /* 0x000000282404723c */ /* 0x090fec0000001804 */
[C---:B-1----:R-:W-:Y:S06]  /*9380*/  HMMA.16816.F32 R8, R48.reuse, R40, R8 ;  /* 0x000000283008723c */ /* 0x042fec0000001808 */
[-C--:B------:R-:W-:Y:S01]  /*9390*/  HMMA.16816.F32 R12, R48, R42.reuse, R12 ;  /* 0x0000002a300c723c */ /* 0x080fe2000000180c */
[----:B------:R-:W1:Y:S01]  /*93a0*/  LDSM.16.M88.4 R48, [R163+0x6000] ;  /* 0x00600000a330783b */ /* 0x000e620000000200 */
[----:B------:R-:W-:Y:S04]  /*93b0*/  IMAD.U32 R40, RZ, RZ, UR45 ;  /* 0x0000002dff287e24 */ /* 0x000fe8000f8e00ff */
[----:B------:R-:W-:Y:S01]  /*93c0*/  HMMA.16816.F32 R16, R36, R42, R16 ;  /* 0x0000002a2410723c */ /* 0x000fe20000001810 */
[----:B---3--:R-:W-:Y:S05]  /*93d0*/  IMAD.U32 R0, RZ, RZ, UR36 ;  /* 0x00000024ff007e24 */ /* 0x008fea000f8e00ff */
[-C--:B------:R-:W-:Y:S01]  /*93e0*/  HMMA.16816.F32 R4, R20, R32.reuse, R4 ;  /* 0x000000201404723c */ /* 0x080fe20000001804 */
[----:B------:R-:W-:Y:S01]  /*93f0*/  IMAD.U32 R42, RZ, RZ, UR46 ;  /* 0x0000002eff2a7e24 */ /* 0x000fe2000f8e00ff */
[----:B------:R-:W-:Y:S03]  /*9400*/  MOV R38, UR44 ;  /* 0x0000002c00267c02 */ /* 0x000fe60008000f00 */
[----:B------:R-:W-:Y:S01]  /*9410*/  IMAD.U32 R36, RZ, RZ, UR43 ;  /* 0x0000002bff247e24 */ /* 0x000fe2000f8e00ff */
[C---:B--2---:R-:W-:Y:S06]  /*9420*/  HMMA.16816.F32 R8, R44.reuse, R32, R8 ;  /* 0x000000202c08723c */ /* 0x044fec0000001808 */
[-C--:B------:R-:W-:Y:S01]  /*9430*/  HMMA.16816.F32 R12, R44, R34.reuse, R12 ;  /* 0x000000222c0c723c */ /* 0x080fe2000000180c */
[----:B------:R-:W-:Y:S01]  /*9440*/  IMAD.U32 R32, RZ, RZ, UR41 ;  /* 0x00000029ff207e24 */ /* 0x000fe2000f8e00ff */
[----:B------:R-:W-:Y:S04]  /*9450*/  MOV R33, UR35 ;  /* 0x0000002300217c02 */ /* 0x000fe80008000f00 */
        /* <DEDUP_REMOVED lines=10> */
[----:B------:R-:W-:Y:S04]  /*9500*/  IMAD.U32 R34, RZ, RZ, UR42 ;  /* 0x0000002aff227e24 */ /* 0x000fe8000f8e00ff */
[----:B------:R-:W-:Y:S01]  /*9510*/  LEA.HI.X.SX32 R177, R0, R239, 0x2, P0 ;  /* 0x000000ef00b17211 */ /* 0x000fe200000f16ff */
[----:B------:R-:W-:Y:S01]  /*9520*/  HMMA.16816.F32 R16, R24, R30, R16 ;  /* 0x0000001e1810723c */ /* 0x000fe20000001810 */
[----:B------:R-:W-:Y:S04]  /*9530*/  IMAD.U32 R50, RZ, RZ, UR50 ;  /* 0x00000032ff327e24 */ /* 0x000fe8000f8e00ff */
[----:B------:R-:W-:Y:S02]  /*9540*/  IMAD.MOV.U32 R20, RZ, RZ, R178 ;  /* 0x000000ffff147224 */ /* 0x000fe400078e00b2 */
[----:B------:R-:W-:Y:S01]  /*9550*/  IMAD.MOV.U32 R21, RZ, RZ, R177 ;  /* 0x000000ffff157224 */ /* 0x000fe200078e00b1 */
[----:B------:R-:W-:Y:S03]  /*9560*/  MOV R30, UR40 ;  /* 0x00000028001e7c02 */ /* 0x000fe60008000f00 */
[----:B------:R-:W-:Y:S01]  /*9570*/  IMAD.U32 R48, RZ, RZ, UR49 ;  /* 0x00000031ff307e24 */ /* 0x000fe2000f8e00ff */
[-C--:B------:R-:W-:Y:S01]  /*9580*/  LEA R50, P0, R50, R20.reuse, 0x2 ;  /* 0x0000001432327211 */ /* 0x080fe200078010ff */
[----:B------:R-:W-:Y:S01]  /*9590*/  IMAD.U32 R0, RZ, RZ, UR50 ;  /* 0x00000032ff007e24 */ /* 0x000fe2000f8e00ff */
[----:B------:R-:W-:Y:S01]  /*95a0*/  REDG.E.ADD.F32.FTZ.RN.STRONG.GPU desc[UR12][R20.64], R4 ;  /* 0x00000004140079a6 */ /* 0x000fe2000c10f38c */
[-C--:B------:R-:W-:Y:S01]  /*95b0*/  LEA R46, P5, R46, R20.reuse, 0x2 ;  /* 0x000000142e2e7211 */ /* 0x080fe200078a10ff */
[----:B------:R-:W-:Y:S01]  /*95c0*/  IMAD.U32 R24, RZ, RZ, UR47 ;  /* 0x0000002fff187e24 */ /* 0x000fe2000f8e00ff */
[-C--:B------:R-:W-:Y:S01]  /*95d0*/  LEA R48, P6, R48, R20.reuse, 0x2 ;  /* 0x0000001430307211 */ /* 0x080fe200078c10ff */
[----:B------:R-:W-:Y:S01]  /*95e0*/  IMAD.U32 R25, RZ, RZ, UR46 ;  /* 0x0000002eff197e24 */ /* 0x000fe2000f8e00ff */
[-C--:B------:R-:W-:Y:S01]  /*95f0*/  LEA.HI.X.SX32 R51, R0, R21.reuse, 0x2, P0 ;  /* 0x0000001500337211 */ /* 0x080fe200000f16ff */
[----:B------:R-:W-:Y:S01]  /*9600*/  IMAD.U32 R27, RZ, RZ, UR45 ;  /* 0x0000002dff1b7e24 */ /* 0x000fe2000f8e00ff */
[-C--:B------:R-:W-:Y:S01]  /*9610*/  LEA.HI.X.SX32 R49, R22, R21.reuse, 0x2, P6 ;  /* 0x0000001516317211 */ /* 0x080fe200030f16ff */
[----:B------:R-:W-:Y:S01]  /*9620*/  IMAD.U32 R31, RZ, RZ, UR44 ;  /* 0x0000002cff1f7e24 */ /* 0x000fe2000f8e00ff */
        /* <DEDUP_REMOVED lines=19> */
[----:B------:R-:W-:Y:S01]  /*9760*/  VIADD R0, R3, 0xffffe000 ;  /* 0xffffe00003007836 */ /* 0x000fe20000000000 */
[-C--:B------:R-:W-:Y:S01]  /*9770*/  LEA R34, P6, R34, R20.reuse, 0x2 ;  /* 0x0000001422227211 */ /* 0x080fe200078c10ff */
[----:B------:R-:W-:Y:S01]  /*9780*/  REDG.E.ADD.F32.FTZ.RN.STRONG.GPU desc[UR12][R40.64], R10 ;  /* 0x0000000a280079a6 */ /* 0x000fe2000c10f38c */
[-C--:B------:R-:W-:Y:S02]  /*9790*/  LEA.HI.X.SX32 R37, R35, R21.reuse, 0x2, P0 ;  /* 0x0000001523257211 */ /* 0x080fe400000f16ff */
[-C--:B------:R-:W-:Y:S01]  /*97a0*/  LEA R32, P5, R32, R20.reuse, 0x2 ;  /* 0x0000001420207211 */ /* 0x080fe200078a10ff */
        /* <DEDUP_REMOVED lines=11> */
[----:B------:R-:W-:Y:S01]  /*9860*/  LEA R26, P2, R26, R20, 0x2 ;  /* 0x000000141a1a7211 */ /* 0x000fe200078410ff */
[----:B------:R-:W-:Y:S01]  /*9870*/  REDG.E.ADD.F32.FTZ.RN.STRONG.GPU desc[UR12][R30.64], R19 ;  /* 0x000000131e0079a6 */ /* 0x000fe2000c10f38c */
[-C--:B------:R-:W-:Y:S02]  /*9880*/  LEA.HI.X.SX32 R29, R55, R21.reuse, 0x2, P3 ;  /* 0x00000015371d7211 */ /* 0x080fe400018f16ff */
[-C--:B------:R-:W-:Y:S01]  /*9890*/  LEA.HI.X.SX32 R27, R54, R21.reuse, 0x2, P2 ;  /* 0x00000015361b7211 */ /* 0x080fe200010f16ff */
[----:B------:R-:W-:Y:S01]  /*98a0*/  LDSM.16.MT88.4 R4, [R2+0x8000] ;  /* 0x008000000204783b */ /* 0x000fe20000004200 */
        /* <DEDUP_REMOVED lines=57> */
[----:B------:R2:W3:Y:S01]  /*9c40*/  LDSM.16.MT88.4 R20, [R3+0x1c00] ;  /* 0x001c00000314783b */ /* 0x0004e20000004200 */
[-C--:B-1----:R-:W-:Y:S06]  /*9c50*/  HMMA.16816.F32 R84, R4, R8.reuse, R84 ;  /* 0x000000080454723c */ /* 0x082fec0000001854 */
[C---:B------:R-:W-:Y:S05]  /*9c60*/  HMMA.16816.F32 R88, R12.reuse, R8, R88 ;  /* 0x000000080c58723c */ /* 0x040fea0000001858 */
[----:B--2---:R-:W-:Y:S01]  /*9c70*/  IMAD.MOV.U32 R3, RZ, RZ, R0 ;  /* 0x000000ffff037224 */ /* 0x004fe200078e0000 */
[-C--:B------:R-:W-:Y:S06]  /*9c80*/  HMMA.16816.F32 R92, R12, R10.reuse, R92 ;  /* 0x0000000a0c5c723c */ /* 0x080fec000000185c */
[----:B------:R-:W-:Y:S06]  /*9c90*/  HMMA.16816.F32 R96, R4, R10, R96 ;  /* 0x0000000a0460723c */ /* 0x000fec0000001860 */
[-C--:B---3--:R-:W-:Y:S06]  /*9ca0*/  HMMA.16816.F32 R84, R16, R20.reuse, R84 ;  /* 0x000000141054723c */ /* 0x088fec0000001854 */
[C---:B------:R-:W-:Y:S06]  /*9cb0*/  HMMA.16816.F32 R88, R24.reuse, R20, R88 ;  /* 0x000000141858723c */ /* 0x040fec0000001858 */
        /* <DEDUP_REMOVED lines=95> */
.L_x_456:
        /* <DEDUP_REMOVED lines=19> */
.L_x_457:
        /* <DEDUP_REMOVED lines=40> */
.L_x_459:
[----:B------:R-:W-:Y:S05]  /*a660*/  BSYNC B0 ;  /* 0x0000000000007941 */ /* 0x000fea0003800000 */
.L_x_458:
        /* <DEDUP_REMOVED lines=13> */
.L_x_461:
[----:B------:R-:W-:Y:S05]  /*a740*/  BSYNC B0 ;  /* 0x0000000000007941 */ /* 0x000fea0003800000 */
.L_x_460:
        /* <DEDUP_REMOVED lines=27> */
.L_x_463:
[----:B------:R-:W-:Y:S05]  /*a900*/  BSYNC B0 ;  /* 0x0000000000007941 */ /* 0x000fea0003800000 */
.L_x_462:
        /* <DEDUP_REMOVED lines=13> */
.L_x_434:
[----:B------:R-:W-:Y:S05]  /*a9e0*/  BSYNC B1 ;  /* 0x0000000000017941 */ /* 0x000fea0003800000 */
.L_x_420:
        /* <DEDUP_REMOVED lines=11> */
.L_x_464:
[----:B------:R-:W-:Y:S05]  /*aaa0*/  EXIT ;  /* 0x000000000000794d */ /* 0x000fea0003800000 */
.L_x_466:
        /* <DEDUP_REMOVED lines=13> */
.L_x_1340:


//--------------------- .text._ZN5flash44flash_bwd_dq_dk_dv_loop_seqk_parallel_kernelI23Flash_bwd_kernel_traitsILi32ELi128ELi128ELi8ELi4ELi4ELi4ELb1ELb0EN7cutlass6half_tE19Flash_kernel_traitsILi32ELi128ELi128ELi8ES3_EELb0ELb0ELb1ELb0ELb0ELb0ELb1EEEvNS_16Flash_bwd_paramsE --------------------------
	.section	.text._ZN5flash44flash_bwd_dq_dk_dv_loop_seqk_parallel_kernelI23Flash_bwd_kernel_traitsILi32ELi128ELi128ELi8ELi4ELi4ELi4ELb1ELb0EN7cutlass6half_tE19Flash_kernel_traitsILi32ELi128ELi128ELi8ES3_EELb0ELb0ELb1ELb0ELb0ELb0ELb1EEEvNS_16Flash_bwd_paramsE,"ax",@progbits
	.align	128
        .global         _ZN5flash44flash_bwd_dq_dk_dv_loop_seqk_parallel_kernelI23Flash_bwd_kernel_traitsILi32ELi128ELi128ELi8ELi4ELi4ELi4ELb1ELb0EN7cutlass6half_tE19Flash_kernel_traitsILi32ELi128ELi128ELi8ES3_EELb0ELb0ELb1ELb0ELb0ELb0ELb1EEEvNS_16Flash_bwd_paramsE
        .type           _ZN5flash44flash_bwd_dq_dk_dv_loop_seqk_parallel_kernelI23Flash_bwd_kernel_traitsILi32ELi128ELi128ELi8ELi4ELi4ELi4ELb1ELb0EN7cutlass6half_tE19Flash_kernel_traitsILi32ELi128ELi128ELi8ES3_EELb0ELb0ELb1ELb0ELb0ELb0ELb1EEEvNS_16Flash_bwd_paramsE,@function
        .size           _ZN5flash44flash_bwd_dq_dk_dv_loop_seqk_parallel_kernelI23Flash_bwd_kernel_traitsILi32ELi128ELi128ELi8ELi4ELi4ELi4ELb1ELb0EN7cutlass6half_tE19Flash_kernel_traitsILi32ELi128ELi128ELi8ES3_EELb0ELb0ELb1ELb0ELb0ELb0ELb1EEEvNS_16Flash_bwd_paramsE,(.L_x_1341 - _ZN5flash44flash_bwd_dq_dk_dv_loop_seqk_parallel_kernelI23Flash_bwd_kernel_traitsILi32ELi128ELi128ELi8ELi4ELi4ELi4ELb1ELb0EN7cutlass6half_tE19Flash_kernel_traitsILi32ELi128ELi128ELi8ES3_EELb0ELb0ELb1ELb0ELb0ELb0ELb1EEEvNS_16Flash_bwd_paramsE)
        .other          _ZN5flash44flash_bwd_dq_dk_dv_loop_seqk_parallel_kernelI23Flash_bwd_kernel_traitsILi32ELi128ELi128ELi8ELi4ELi4ELi4ELb1ELb0EN7cutlass6half_tE19Flash_kernel_traitsILi32ELi128ELi128ELi8ES3_EELb0ELb0ELb1ELb0ELb0ELb0ELb1EEEvNS_16Flash_bwd_paramsE,@"STO_CUDA_ENTRY STV_DEFAULT"
_ZN5flash44flash_bwd_dq_dk_dv_loop_seqk_parallel_kernelI23Flash_bwd_kernel_traitsILi32ELi128ELi128ELi8ELi4ELi4ELi4ELb1ELb0EN7cutlass6half_tE19Flash_kernel_traitsILi32ELi128ELi128ELi8ES3_EELb0ELb0ELb1ELb0ELb0ELb0ELb1EEEvNS_16Flash_bwd_paramsE:
.text._ZN5flash44flash_bwd_dq_dk_dv_loop_seqk_parallel_kernelI23Flash_bwd_kernel_traitsILi32ELi128ELi128ELi8ELi4ELi4ELi4ELb1ELb0EN7cutlass6half_tE19Flash_kernel_traitsILi32ELi128ELi128ELi8ES3_EELb0ELb0ELb1ELb0ELb0ELb0ELb1EEEvNS_16Flash_bwd_paramsE:
        /* <DEDUP_REMOVED lines=12> */
[----:B------:R-:W2:Y:S01]  /*00c0*/  S2UR UR48, SR_CTAID.Y ;  /* 0x00000000003079c3 */ /* 0x000ea20000002600 */
[----:B------:R-:W-:Y:S01]  /*00d0*/  UMOV UR5, 0x400 ;  /* 0x0000040000057882 */ /* 0x000fe20000000000 */
[----:B------:R-:W-:Y:S01]  /*00e0*/  IMAD.MOV.U32 R158, RZ, RZ, 0x20 ;  /* 0x00000020ff9e7424 */ /* 0x000fe200078e00ff */
[----:B------:R-:W-:Y:S01]  /*00f0*/  ULDC.64 UR14, c[0x0][0x208] ;  /* 0x00008200000e7ab9 */ /* 0x000fe20000000a00 */
[----:B------:R-:W-:Y:S01]  /*0100*/  IMAD.MOV.U32 R230, RZ, RZ, -0x10 ;  /* 0xfffffff0ffe67424 */ /* 0x000fe200078e00ff */
[----:B------:R-:W-:Y:S01]  /*0110*/  ULDC UR60, c[0x0][0x394] ;  /* 0x0000e500003c7ab9 */ /* 0x000fe20000000800 */
[----:B------:R-:W-:Y:S01]  /*0120*/  IMAD.MOV.U32 R152, RZ, RZ, 0x40 ;  /* 0x00000040ff987424 */ /* 0x000fe200078e00ff */
[----:B------:R-:W-:Y:S01]  /*0130*/  UMOV UR61, 0xffffe000 ;  /* 0xffffe000003d7882 */ /* 0x000fe20000000000 */
[----:B------:R-:W-:Y:S08]  /*0140*/  S2UR UR57, SR_CTAID.Z ;  /* 0x00000000003979c3 */ /* 0x000ff00000002700 */
[----:B------:R-:W3:Y:S01]  /*0150*/  S2UR UR4, SR_CgaCtaId ;  /* 0x00000000000479c3 */ /* 0x000ee20000008800 */
[----:B--2---:R-:W-:Y:S01]  /*0160*/  USHF.L.U32 UR6, UR48, 0x7, URZ ;  /* 0x0000000730067899 */ /* 0x004fe2000800063f */
[----:B-1----:R-:W-:-:S04]  /*0170*/  SHF.R.S32.HI R10, RZ, 0x1f, R20 ;  /* 0x0000001fff0a7819 */ /* 0x002fc80000011414 */
[CC--:B------:R-:W-:Y:S02]  /*0180*/  LEA.HI R8, R10.reuse, R20.reuse, RZ, 0x5 ;  /* 0x000000140a087211 */ /* 0x0c0fe400078f28ff */
[-C--:B------:R-:W-:Y:S02]  /*0190*/  LEA.HI R11, R10, R20.reuse, RZ, 0x4 ;  /* 0x000000140a0b7211 */ /* 0x080fe400078f20ff */
[----:B------:R-:W-:Y:S01]  /*01a0*/  LOP3.LUT R0, R8, 0xffffffe0, RZ, 0xc0, !PT ;  /* 0xffffffe008007812 */ /* 0x000fe200078ec0ff */
[----:B---3--:R-:W-:Y:S01]  /*01b0*/  ULEA UR4, UR4, UR5, 0x18 ;  /* 0x0000000504047291 */ /* 0x008fe2000f8ec03f */
[----:B------:R-:W-:Y:S01]  /*01c0*/  SHF.R.S32.HI R7, RZ, 0x4, R11 ;  /* 0x00000004ff077819 */ /* 0x000fe2000001140b */
[----:B------:R-:W-:Y:S01]  /*01d0*/  USHF.R.S32.HI UR5, URZ, 0x1f, UR57 ;  /* 0x0000001f3f057899 */ /* 0x000fe20008011439 */
[----:B------:R-:W-:Y:S01]  /*01e0*/  LEA.HI R6, R10, R20, RZ, 0x2 ;  /* 0x000000140a067211 */ /* 0x000fe200078f10ff */
[----:B------:R-:W-:Y:S01]  /*01f0*/  IMAD.IADD R0, R20, 0x1, -R0 ;  /* 0x0000000114007824 */ /* 0x000fe200078e0a00 */
[----:B------:R-:W-:Y:S01]  /*0200*/  LEA.HI R5, R11, R7, RZ, 0x1 ;  /* 0x000000070b057211 */ /* 0x000fe200078f08ff */
[----:B------:R-:W-:Y:S01]  /*0210*/  IMAD.U32 R155, RZ, RZ, UR4 ;  /* 0x00000004ff9b7e24 */ /* 0x000fe2000f8e00ff */
[----:B------:R-:W-:-:S02]  /*0220*/  SHF.R.S32.HI R9, RZ, 0x2, R6 ;  /* 0x00000002ff097819 */ /* 0x000fc40000011406 */
[----:B------:R-:W-:Y:S02]  /*0230*/  SHF.R.S32.HI R2, RZ, 0x1f, R0 ;  /* 0x0000001fff027819 */ /* 0x000fe40000011400 */
[----:B------:R-:W-:Y:S02]  /*0240*/  SHF.R.S32.HI R4, RZ, 0x1f, R6 ;  /* 0x0000001fff047819 */ /* 0x000fe40000011406 */
[----:B------:R-:W-:Y:S02]  /*0250*/  LEA.HI R19, R2, R0, RZ, 0x2 ;  /* 0x0000000002137211 */ /* 0x000fe400078f10ff */
[----:B------:R-:W-:Y:S02]  /*0260*/  LOP3.LUT R0, R5, 0xfffffffe, RZ, 0xc0, !PT ;  /* 0xfffffffe05007812 */ /* 0x000fe400078ec0ff */
[--C-:B------:R-:W-:Y:S02]  /*0270*/  SHF.R.S32.HI R3, RZ, 0x5, R8.reuse ;  /* 0x00000005ff037819 */ /* 0x100fe40000011408 */
[----:B------:R-:W-:Y:S01]  /*0280*/  SHF.R.S32.HI R2, RZ, 0x1f, R8 ;  /* 0x0000001fff027819 */ /* 0x000fe20000011408 */
[----:B------:R-:W-:Y:S01]  /*0290*/  IMAD.IADD R16, R7, 0x1, -R0 ;  /* 0x0000000107107824 */ /* 0x000fe200078e0a00 */
[----:B------:R-:W-:-:S02]  /*02a0*/  LEA.HI R5, R6, R9, RZ, 0x1 ;  /* 0x0000000906057211 */ /* 0x000fc400078f08ff */
[----:B------:R-:W-:Y:S02]  /*02b0*/  LEA.HI R4, R4, R9, RZ, 0x3 ;  /* 0x0000000904047211 */ /* 0x000fe400078f18ff */
[----:B------:R-:W-:Y:S02]  /*02c0*/  LEA.HI R0, R2, R3, RZ, 0x2 ;  /* 0x0000000302007211 */ /* 0x000fe400078f10ff */
[----:B------:R-:W-:Y:S02]  /*02d0*/  LOP3.LUT R2, R5, 0x7fffffe, RZ, 0xc0, !PT ;  /* 0x07fffffe05027812 */ /* 0x000fe400078ec0ff */
[----:B------:R-:W-:Y:S02]  /*02e0*/  LOP3.LUT R4, R4, 0xfffffff8, RZ, 0xc0, !PT ;  /* 0xfffffff804047812 */ /* 0x000fe400078ec0ff */
        /* <DEDUP_REMOVED lines=57> */
[----:B------:R-:W-:Y:S01]  /*0680*/  SEL R150, R158, 0xffffffe0, !P0 ;  /* 0xffffffe09e967807 */ /* 0x000fe20004000000 */
        /* <DEDUP_REMOVED lines=10> */
[--C-:B------:R-:W-:Y:S01]  /*0730*/  IMAD R151, R4, 0x200, R2.reuse ;  /* 0x0000020004977824 */ /* 0x100fe200078e0202 */
[----:B------:R-:W-:Y:S01]  /*0740*/  IADD3 R13, R3, R13, R2 ;  /* 0x0000000d030d7210 */ /* 0x000fe20007ffe002 */
[----:B------:R-:W-:Y:S01]  /*0750*/  STL [R1+0x28], R11 ;  /* 0x0000280b01007387 */ /* 0x000fe20000100800 */
        /* <DEDUP_REMOVED lines=13> */
[----:B------:R-:W-:Y:S01]  /*0830*/  LOP3.LUT R7, R0, 0x8, RZ, 0xc0, !PT ;  /* 0x0000000800077812 */ /* 0x000fe200078ec0ff */
[----:B------:R-:W-:Y:S01]  /*0840*/  IMAD R3, R16, 0x200, R3 ;  /* 0x0000020010037824 */ /* 0x000fe200078e0203 */
[----:B------:R-:W-:Y:S01]  /*0850*/  SHF.R.S32.HI R0, RZ, 0x1, R9 ;  /* 0x00000001ff007819 */ /* 0x000fe20000011409 */
[----:B------:R-:W-:Y:S01]  /*0860*/  IMAD R2, R10, 0x40, R2 ;  /* 0x000000400a027824 */ /* 0x000fe200078e0202 */
[----:B------:R-:W-:Y:S01]  /*0870*/  R2P PR, R15, 0x6 ;  /* 0x000000060f007804 */ /* 0x000fe20000000000 */
[----:B------:R-:W-:Y:S01]  /*0880*/  IMAD.SHL.U32 R10, R16, 0x10, RZ ;  /* 0x00000010100a7824 */ /* 0x000fe200078e00ff */
[C---:B------:R-:W-:Y:S01]  /*0890*/  LOP3.LUT P3, RZ, R0.reuse, 0x2, RZ, 0xc0, !PT ;  /* 0x0000000200ff7812 */ /* 0x040fe2000786c0ff */
[----:B------:R-:W-:Y:S01]  /*08a0*/  IMAD.SHL.U32 R0, R0, 0x40, RZ ;  /* 0x0000004000007824 */ /* 0x000fe200078e00ff */
[----:B------:R1:W-:Y:S01]  /*08b0*/  STL [R1+0x40], R2 ;  /* 0x0000400201007387 */ /* 0x0003e20000100800 */
[----:B------:R-:W-:-:S02]  /*08c0*/  LOP3.LUT R6, R6, 0x1c0, RZ, 0xc0, !PT ;  /* 0x000001c006067812 */ /* 0x000fc400078ec0ff */
[----:B------:R-:W-:Y:S02]  /*08d0*/  LOP3.LUT R5, R5, 0x8, RZ, 0xc0, !PT ;  /* 0x0000000805057812 */ /* 0x000fe400078ec0ff */
[----:B------:R-:W-:Y:S02]  /*08e0*/  LOP3.LUT R0, R0, 0xc0, RZ, 0xc0, !PT ;  /* 0x000000c000007812 */ /* 0x000fe400078ec0ff */
[----:B------:R-:W-:Y:S02]  /*08f0*/  SHF.R.U32.HI R9, RZ, 0x3, R6 ;  /* 0x00000003ff097819 */ /* 0x000fe40000011606 */
[----:B------:R-:W-:Y:S02]  /*0900*/  SHF.R.U32.HI R8, RZ, 0x3, R0 ;  /* 0x00000003ff087819 */ /* 0x000fe40000011600 */
[----:B------:R-:W-:Y:S02]  /*0910*/  LOP3.LUT R10, R7, 0x10, R10, 0xf8, !PT ;  /* 0x00000010070a7812 */ /* 0x000fe400078ef80a */
[----:B------:R-:W-:-:S02]  /*0920*/  LOP3.LUT R9, R9, R6, R5, 0x1e, !PT ;  /* 0x0000000609097212 */ /* 0x000fc400078e1e05 */
[----:B------:R-:W-:Y:S01]  /*0930*/  LOP3.LUT R8, R8, R0, R7, 0x1e, !PT ;  /* 0x0000000008087212 */ /* 0x000fe200078e1e07 */
[----:B------:R-:W-:Y:S01]  /*0940*/  IMAD.SHL.U32 R0, R17, 0x20, RZ ;  /* 0x0000002011007824 */ /* 0x000fe200078e00ff */
[----:B------:R-:W-:Y:S01]  /*0950*/  LEA R236, R13, UR4, 0x1 ;  /* 0x000000040dec7c11 */ /* 0x000fe2000f8e08ff */
[----:B------:R-:W-:Y:S01]  /*0960*/  IMAD.IADD R151, R151, 0x1, R9 ;  /* 0x0000000197977824 */ /* 0x000fe200078e0209 */
[----:B------:R-:W-:Y:S01]  /*0970*/  SEL R230, R230, 0x10, !P6 ;  /* 0x00000010e6e67807 */ /* 0x000fe20007000000 */
[----:B------:R-:W-:Y:S01]  /*0980*/  IMAD R162, R162, 0x200, R0 ;  /* 0x00000200a2a27824 */ /* 0x000fe200078e0200 */
[----:B------:R-:W-:Y:S01]  /*0990*/  LOP3.LUT P0, RZ, R14, 0x2, RZ, 0xc0, !PT ;  /* 0x000000020eff7812 */ /* 0x000fe2000780c0ff */
[----:B------:R-:W-:Y:S01]  /*09a0*/  IMAD.IADD R8, R8, 0x1, R12 ;  /* 0x0000000108087824 */ /* 0x000fe200078e020c */
[----:B------:R-:W-:Y:S01]  /*09b0*/  SEL R152, R152, 0xffffffc0, !P2 ;  /* 0xffffffc098987807 */ /* 0x000fe20005000000 */
[----:B------:R-:W-:Y:S01]  /*09c0*/  VIADD R231, R236, 0x40 ;  /* 0x00000040ece77836 */ /* 0x000fe20000000000 */
[----:B------:R-:W-:Y:S01]  /*09d0*/  SEL R158, R158, 0xffffffe0, !P0 ;  /* 0xffffffe09e9e7807 */ /* 0x000fe20004000000 */
[----:B-1----:R-:W-:Y:S01]  /*09e0*/  IMAD.SHL.U32 R2, R14, 0x40, RZ ;  /* 0x000000400e027824 */ /* 0x002fe200078e00ff */
[----:B------:R-:W-:Y:S01]  /*09f0*/  LEA R149, R149, UR4, 0x1 ;  /* 0x0000000495957c11 */ /* 0x000fe2000f8e08ff */
[----:B------:R-:W-:-:S02]  /*0a00*/  @P4 VIADD R231, R236, 0xffffffc0 ;  /* 0xffffffc0ece74836 */ /* 0x000fc40000000000 */
[----:B------:R-:W-:Y:S01]  /*0a10*/  IMAD.IADD R235, R236, 0x1, R230 ;  /* 0x00000001eceb7824 */ /* 0x000fe200078e02e6 */
[----:B------:R-:W-:Y:S01]  /*0a20*/  LOP3.LUT R2, R2, 0xc0, RZ, 0xc0, !PT ;  /* 0x000000c002027812 */ /* 0x000fe200078ec0ff */
[--C-:B------:R-:W-:Y:S02]  /*0a30*/  IMAD.IADD R230, R230, 0x1, R231.reuse ;  /* 0x00000001e6e67824 */ /* 0x100fe400078e02e7 */
[----:B------:R-:W-:Y:S01]  /*0a40*/  IMAD.IADD R237, R236, 0x1, R232 ;  /* 0x00000001eced7824 */ /* 0x000fe200078e02e8 */
[----:B------:R-:W-:Y:S01]  /*0a50*/  SHF.R.U32.HI R4, RZ, 0x3, R2 ;  /* 0x00000003ff047819 */ /* 0x000fe20000011602 */
[----:B------:R-:W-:Y:S02]  /*0a60*/  IMAD.IADD R234, R235, 0x1, R232 ;  /* 0x00000001ebea7824 */ /* 0x000fe400078e02e8 */
[----:B------:R-:W-:Y:S01]  /*0a70*/  IMAD.IADD R233, R232, 0x1, R231 ;  /* 0x00000001e8e97824 */ /* 0x000fe200078e02e7 */
[----:B------:R-:W-:Y:S01]  /*0a80*/  LOP3.LUT R5, R4, R2, R5, 0x1e, !PT ;  /* 0x0000000204057212 */ /* 0x000fe200078e1e05 */
[----:B------:R-:W-:Y:S01]  /*0a90*/  IMAD.IADD R150, R150, 0x1, R149 ;  /* 0x0000000196967824 */ /* 0x000fe200078e0295 */
[----:B------:R-:W-:Y:S01]  /*0aa0*/  LOP3.LUT R2, R4, R10, R2, 0x1e, !PT ;  /* 0x0000000a04027212 */ /* 0x000fe200078e1e02 */
[----:B------:R-:W-:Y:S01]  /*0ab0*/  IMAD.U32 R4, RZ, RZ, UR5 ;  /* 0x00000005ff047e24 */ /* 0x000fe2000f8e00ff */
[----:B------:R-:W-:Y:S01]  /*0ac0*/  USHF.R.S32.HI UR5, URZ, 0x1f, UR48 ;  /* 0x0000001f3f057899 */ /* 0x000fe20008011430 */
[----:B------:R-:W-:-:S02]  /*0ad0*/  IMAD.IADD R162, R162, 0x1, R5 ;  /* 0x00000001a2a27824 */ /* 0x000fc400078e0205 */
[----:B------:R-:W-:Y:S02]  /*0ae0*/  IMAD.IADD R156, R0, 0x1, R2 ;  /* 0x00000001009c7824 */ /* 0x000fe400078e0202 */
[----:B------:R-:W-:Y:S01]  /*0af0*/  IMAD.U32 R0, RZ, RZ, UR6 ;  /* 0x00000006ff007e24 */ /* 0x000fe2000f8e00ff */
[----:B------:R-:W-:Y:S01]  /*0b00*/  USHF.R.S32.HI UR6, URZ, 0x1f, UR57 ;  /* 0x0000001f3f067899 */ /* 0x000fe20008011439 */
[----:B------:R-:W-:Y:S01]  /*0b10*/  IMAD.U32 R2, RZ, RZ, UR5 ;  /* 0x00000005ff027e24 */ /* 0x000fe2000f8e00ff */
[----:B------:R-:W-:Y:S01]  /*0b20*/  UIADD3 UR5, UR4, 0x8000, URZ ;  /* 0x0000800004057890 */ /* 0x000fe2000fffe03f */
[----:B------:R-:W-:Y:S01]  /*0b30*/  IMAD.SHL.U32 R154, R162, 0x2, RZ ;  /* 0x00000002a29a7824 */ /* 0x000fe200078e00ff */
[----:B------:R-:W-:Y:S01]  /*0b40*/  LEA R2, R3, UR4, 0x1 ;  /* 0x0000000403027c11 */ /* 0x000fe2000f8e08ff */
[----:B------:R-:W-:Y:S02]  /*0b50*/  IMAD.IADD R232, R232, 0x1, R230 ;  /* 0x00000001e8e87824 */ /* 0x000fe400078e02e6 */
[----:B------:R-:W-:Y:S01]  /*0b60*/  IMAD.U32 R0, RZ, RZ, UR6 ;  /* 0x00000006ff007e24 */ /* 0x000fe2000f8e00ff */
[----:B------:R-:W-:Y:S01]  /*0b70*/  UIADD3 UR6, UR4, 0x6000, URZ ;  /* 0x0000600004067890 */ /* 0x000fe2000fffe03f */
[----:B------:R-:W-:-:S02]  /*0b80*/  LEA R151, R151, UR5, 0x1 ;  /* 0x0000000597977c11 */ /* 0x000fc4000f8e08ff */
[----:B------:R-:W-:-:S03]  /*0b90*/  IADD3 R155, R154, 0x4000, R155 ;  /* 0x000040009a9b7810 */ /* 0x000fc60007ffe09b */
[----:B------:R-:W-:Y:S01]  /*0ba0*/  LEA R4, R8, UR6, 0x1 ;  /* 0x0000000608047c11 */ /* 0x000fe2000f8e08ff */
[C---:B------:R-:W-:Y:S02]  /*0bb0*/  VIADD R157, R151.reuse, 0x20 ;  /* 0x00000020979d7836 */ /* 0x040fe40000000000 */
[C---:B------:R-:W-:Y:S02]  /*0bc0*/  @P1 VIADD R157, R151.reuse, 0xffffffe0 ;  /* 0xffffffe0979d1836 */ /* 0x040fe40000000000 */
[C---:B------:R-:W-:Y:S01]  /*0bd0*/  VIADD R0, R4.reuse, 0x20 ;  /* 0x0000002004007836 */ /* 0x040fe20000000000 */
[----:B------:R1:W-:Y:S01]  /*0be0*/  STL [R1+0x44], R4 ;  /* 0x0000440401007387 */ /* 0x0003e20000100800 */
[----:B------:R-:W-:Y:S02]  /*0bf0*/  @P3 VIADD R0, R4, 0xffffffe0 ;  /* 0xffffffe004003836 */ /* 0x000fe40000000000 */
[----:B------:R-:W-:Y:S02]  /*0c00*/  IMAD.IADD R153, R151, 0x1, R152 ;  /* 0x0000000197997824 */ /* 0x000fe400078e0298 */
[----:B------:R-:W-:Y:S01]  /*0c10*/  IMAD.IADD R155, R155, 0x1, R158 ;  /* 0x000000019b9b7824 */ /* 0x000fe200078e029e */
[----:B------:R1:W-:Y:S01]  /*0c20*/  STL [R1+0x48], R0 ;  /* 0x0000480001007387 */ /* 0x0003e20000100800 */
[----:B------:R-:W-:-:S02]  /*0c30*/  IMAD.IADD R152, R152, 0x1, R157 ;  /* 0x0000000198987824 */ /* 0x000fc400078e029d */
[C---:B------:R-:W-:Y:S02]  /*0c40*/  VIADD R161, R157.reuse, 0x2000 ;  /* 0x000020009da17836 */ /* 0x040fe40000000000 */
[C---:B------:R-:W-:Y:S02]  /*0c50*/  VIADD R160, R157.reuse, 0x4000 ;  /* 0x000040009da07836 */ /* 0x040fe40000000000 */
[----:B------:R-:W-:-:S07]  /*0c60*/  VIADD R159, R157, 0x6000 ;  /* 0x000060009d9f7836 */ /* 0x000fce0000000000 */
.L_x_513:
        /* <DEDUP_REMOVED lines=16> */
[----:B-1-3--:R-:W-:Y:S01]  /*0d70*/  IMAD.U32 R4, RZ, RZ, UR8 ;  /* 0x00000008ff047e24 */ /* 0x00afe2000f8e00ff */
        /* <DEDUP_REMOVED lines=12> */
[----:B--2---:R-:W2:Y:S02]  /*0e40*/  @P1 LDG.E R8, desc[UR14][R6.64] ;  /* 0x0000000e06081981 */ /* 0x004ea4000c1e1900 */
        /* <DEDUP_REMOVED lines=8> */
[----:B------:R1:W5:Y:S02]  /*0ed0*/  @P3 LDG.E R0, desc[UR14][R4.64+0x4] ;  /* 0x0000040e04003981 */ /* 0x000364000c1e1900 */
        /* <DEDUP_REMOVED lines=28> */
.L_x_467:
        /* <DEDUP_REMOVED lines=14> */
[----:B------:R-:W-:Y:S02]  /*1180*/  UIMAD UR24, UR48, UR9, UR6 ;  /* 0x00000009301872a4 */ /* 0x000fe4000f8e0206 */
[----:B------:R-:W-:Y:S01]  /*1190*/  USHF.L.U32 UR16, UR48, 0x7, URZ ;  /* 0x0000000730107899 */ /* 0x000fe2000800063f */
[----:B------:R-:W-:Y:S01]  /*11a0*/  @!UP2 ULDC.64 UR8, c[0x0][0x418] ;  /* 0x000106000008aab9 */ /* 0x000fe20000000a00 */
[----:B------:R-:W-:Y:S01]  /*11b0*/  ULDC UR59, c[0x0][0x2d4] ;  /* 0x0000b500003b7ab9 */ /* 0x000fe20000000800 */
[----:B------:R-:W-:-:S02]  /*11c0*/  @!UP2 UIMAD UR6, UR58, UR8, URZ ;  /* 0x000000083a06a2a4 */ /* 0x000fc4000f8e023f */
[----:B------:R-:W-:Y:S02]  /*11d0*/  @!UP2 UIMAD.WIDE.U32 UR42, UR48, UR8, URZ ;  /* 0x00000008302aa2a5 */ /* 0x000fe4000f8e003f */
[----:B------:R-:W-:Y:S02]  /*11e0*/  @!UP2 UIMAD UR34, UR48, UR9, UR6 ;  /* 0x000000093022a2a4 */ /* 0x000fe4000f8e0206 */
[----:B------:R-:W-:Y:S01]  /*11f0*/  UIADD3 UR6, UR12, 0x80, UR30 ;  /* 0x000000800c067890 */ /* 0x000fe2000fffe01e */
[----:B------:R-:W-:Y:S01]  /*1200*/  ULDC UR8, c[0x0][0x394] ;  /* 0x0000e50000087ab9 */ /* 0x000fe20000000800 */
[----:B-1----:R-:W-:Y:S01]  /*1210*/  IABS R6, R7 ;  /* 0x0000000700067213 */ /* 0x002fe20000000000 */
[----:B------:R-:W-:Y:S01]  /*1220*/  ULDC.64 UR32, c[0x0][0x240] ;  /* 0x0000900000207ab9 */ /* 0x000fe20000000a00 */
[----:B------:R-:W-:Y:S01]  /*1230*/  USHF.R.S32.HI UR26, URZ, 0x1f, UR59 ;  /* 0x0000001f3f1a7899 */ /* 0x000fe2000801143b */
[----:B------:R-:W-:Y:S01]  /*1240*/  ISETP.NE.AND P3, PT, R7, RZ, PT ;  /* 0x000000ff0700720c */ /* 0x000fe20003f65270 */
[----:B------:R-:W1:Y:S01]  /*1250*/  I2F.RP R4, R6 ;  /* 0x0000000600047306 */ /* 0x000e620000209400 */
[----:B------:R-:W-:Y:S01]  /*1260*/  ULDC UR29, c[0x0][0x2dc] ;  /* 0x0000b700001d7ab9 */ /* 0x000fe20000000800 */
[----:B------:R-:W-:Y:S01]  /*1270*/  ULDC UR46, c[0x0][0x270] ;  /* 0x00009c00002e7ab9 */ /* 0x000fe20000000800 */
[----:B------:R-:W-:-:S02]  /*1280*/  USEL UR40, UR16, URZ, UP0 ;  /* 0x0000003f10287287 */ /* 0x000fc40008000000 */
[----:B--2---:R-:W-:Y:S02]  /*1290*/  UIMAD.WIDE.U32 UR36, UR13, UR10, URZ ;  /* 0x0000000a0d2472a5 */ /* 0x004fe4000f8e003f */
[----:B------:R-:W-:Y:S02]  /*12a0*/  UIADD3 UR6, UR6, UR8, -UR7 ;  /* 0x0000000806067290 */ /* 0x000fe4000fffe807 */
[----:B------:R-:W-:Y:S02]  /*12b0*/  UIMAD UR51, UR13, UR11, UR37 ;  /* 0x0000000b0d3372a4 */ /* 0x000fe4000f8e0225 */
[----:B------:R-:W-:Y:S01]  /*12c0*/  UIADD3 UR13, UR12, 0x7f, URZ ;  /* 0x0000007f0c0d7890 */ /* 0x000fe2000fffe03f */
[----:B------:R-:W-:Y:S01]  /*12d0*/  @UP2 ULDC.64 UR10, c[0x0][0x420] ;  /* 0x00010800000a2ab9 */ /* 0x000fe20000000a00 */
[----:B------:R-:W-:Y:S01]  /*12e0*/  UIMAD.WIDE.U32 UR16, UR5, UR32, URZ ;  /* 0x00000020051072a5 */ /* 0x000fe2000f8e003f */
[----:B-1----:R-:W1:Y:S01]  /*12f0*/  MUFU.RCP R4, R4 ;  /* 0x0000000400047308 */ /* 0x002e620000001000 */
[----:B------:R-:W-:-:S02]  /*1300*/  @UP2 UIMAD.WIDE.U32 UR44, UR5, UR10, URZ ;  /* 0x0000000a052c22a5 */ /* 0x000fc4000f8e003f */
[----:B------:R-:W-:Y:S02]  /*1310*/  USHF.R.S32.HI UR22, URZ, 0x1f, UR13 ;  /* 0x0000001f3f167899 */ /* 0x000fe4000801140d */
[----:B------:R-:W-:Y:S02]  /*1320*/  @UP2 UIMAD UR53, UR5, UR11, UR45 ;  /* 0x0000000b053522a4 */ /* 0x000fe4000f8e022d */
[----:B------:R-:W-:Y:S02]  /*1330*/  UIMAD UR23, UR5, UR33, URZ ;  /* 0x00000021051772a4 */ /* 0x000fe4000f8e023f */
[----:B------:R-:W-:Y:S02]  /*1340*/  UIMAD.WIDE UR8, UR29, UR46, URZ ;  /* 0x0000002e1d0872a5 */ /* 0x000fe4000f8e023f */
[----:B------:R-:W-:Y:S02]  /*1350*/  UIMAD.WIDE.U32 UR10, UR48, UR59, URZ ;  /* 0x0000003b300a72a5 */ /* 0x000fe4000f8e003f */
[----:B------:R-:W-:-:S02]  /*1360*/  ULEA.HI UR22, UR22, UR13, URZ, 0x7 ;  /* 0x0000000d16167291 */ /* 0x000fc4000f8f383f */
[----:B------:R-:W-:Y:S01]  /*1370*/  UIMAD UR13, UR26, UR48, URZ ;  /* 0x000000301a0d72a4 */ /* 0x000fe2000f8e023f */
[----:B-1----:R-:W-:Y:S01]  /*1380*/  VIADD R4, R4, 0xffffffe ;  /* 0x0ffffffe04047836 */ /* 0x002fe20000000000 */
[----:B------:R-:W-:Y:S02]  /*1390*/  UIADD3 UR50, UR19, UR24, URZ ;  /* 0x0000001813327290 */ /* 0x000fe4000fffe03f */
[----:B------:R-:W-:Y:S01]  /*13a0*/  USEL UR56, UR18, UR16, !UP2 ;  /* 0x0000001012387287 */ /* 0x000fe2000d000000 */
[----:B------:R-:W1:Y:S01]  /*13b0*/  F2I.FTZ.U32.TRUNC.NTZ R5, R4 ;  /* 0x0000000400057305 */ /* 0x000e62000021f000 */
[----:B------:R-:W-:Y:S02]  /*13c0*/  @UP2 UIADD3 UR50, UR17, UR23, URZ ;  /* 0x0000001711322290 */ /* 0x000fe4000fffe03f */
[----:B------:R-:W-:Y:S02]  /*13d0*/  UIMAD.WIDE.U32 UR18, UR8, UR10, URZ ;  /* 0x0000000a081272a5 */ /* 0x000fe4000f8e003f */
[----:B------:R-:W-:-:S02]  /*13e0*/  UIMAD UR17, UR9, UR10, URZ ;  /* 0x0000000a091172a4 */ /* 0x000fc4000f8e023f */
[----:B------:R-:W-:Y:S02]  /*13f0*/  UIMAD UR10, UR58, UR59, UR13 ;  /* 0x0000003b3a0a72a4 */ /* 0x000fe4000f8e020d */
[----:B------:R-:W-:Y:S02]  /*1400*/  UIADD3 UR6, UR6, 0x7f, URZ ;  /* 0x0000007f06067890 */ /* 0x000fe4000fffe03f */
[----:B------:R-:W-:Y:S02]  /*1410*/  UIADD3 UR13, UR11, UR10, URZ ;  /* 0x0000000a0b0d7290 */ /* 0x000fe4000fffe03f */
[----:B------:R-:W-:Y:S01]  /*1420*/  USHF.R.S32.HI UR16, URZ, 0x1f, UR6 ;  /* 0x0000001f3f107899 */ /* 0x000fe20008011406 */
[----:B-1----:R-:W-:Y:S01]  /*1430*/  IMAD.MOV R0, RZ, RZ, -R5 ;  /* 0x000000ffff007224 */ /* 0x002fe200078e0a05 */
[----:B------:R-:W-:Y:S01]  /*1440*/  ULDC.U8 UR27, c[0x0][0x3d8] ;  /* 0x0000f600001b7ab9 */ /* 0x000fe20000000000 */
[----:B------:R-:W-:Y:S01]  /*1450*/  IMAD.MOV.U32 R4, RZ, RZ, RZ ;  /* 0x000000ffff047224 */ /* 0x000fe200078e00ff */
[----:B------:R-:W-:Y:S01]  /*1460*/  UIMAD UR13, UR8, UR13, UR17 ;  /* 0x0000000d080d72a4 */ /* 0x000fe2000f8e0211 */
[----:B------:R-:W-:Y:S01]  /*1470*/  IMAD R0, R0, R6, RZ ;  /* 0x0000000600007224 */ /* 0x000fe200078e02ff */
[----:B------:R-:W-:-:S02]  /*1480*/  UISETP.NE.AND UP3, UPT, UR27, URZ, UPT ;  /* 0x0000003f1b00728c */ /* 0x000fc4000bf65270 */
[----:B------:R-:W-:Y:S01]  /*1490*/  ULEA.HI UR6, UR16, UR6, URZ, 0x7 ;  /* 0x0000000610067291 */ /* 0x000fe2000f8f383f */
[----:B------:R-:W-:Y:S01]  /*14a0*/  IMAD.HI.U32 R4, R5, R0, R4 ;  /* 0x0000000005047227 */ /* 0x000fe200078e0004 */
[----:B------:R-:W-:Y:S01]  /*14b0*/  MOV R0, R3 ;  /* 0x0000000300007202 */ /* 0x000fe20000000f00 */
[----:B------:R-:W-:Y:S02]  /*14c0*/  USHF.L.U64.HI UR21, UR48, 0x7, UR58 ;  /* 0x0000000730157899 */ /* 0x000fe4000801023a */
[----:B------:R-:W-:Y:S02]  /*14d0*/  UIADD3 UR47, UR19, UR13, URZ ;  /* 0x0000000d132f7290 */ /* 0x000fe4000fffe03f */
[----:B------:R-:W-:Y:S01]  /*14e0*/  IMAD.HI.U32 R4, R4, R0, RZ ;  /* 0x0000000004047227 */ /* 0x000fe200078e00ff */
[----:B------:R-:W-:Y:S02]  /*14f0*/  USHF.R.S32.HI UR13, URZ, 0x7, UR22 ;  /* 0x000000073f0d7899 */ /* 0x000fe40008011416 */
[----:B------:R-:W-:Y:S01]  /*1500*/  USHF.R.S32.HI UR6, URZ, 0x7, UR6 ;  /* 0x000000073f067899 */ /* 0x000fe20008011406 */
[----:B------:R-:W-:Y:S01]  /*1510*/  IMAD.MOV R3, RZ, RZ, -R4 ;  /* 0x000000ffff037224 */ /* 0x000fe200078e0a04 */
[----:B------:R-:W-:-:S02]  /*1520*/  USEL UR35, UR21, URZ, UP0 ;  /* 0x0000003f15237287 */ /* 0x000fc40008000000 */
[----:B------:R-:W-:Y:S01]  /*1530*/  UISETP.LT.AND UP0, UPT, UR13, UR6, UPT ;  /* 0x000000060d00728c */ /* 0x000fe2000bf01270 */
[C---:B------:R-:W-:Y:S01]  /*1540*/  IMAD R0, R6.reuse, R3, R0 ;  /* 0x0000000306007224 */ /* 0x040fe200078e0200 */
[----:B------:R-:W-:Y:S01]  /*1550*/  ULDC UR52, c[0x0][0x2c4] ;  /* 0x0000b10000347ab9 */ /* 0x000fe20000000800 */
[----:B------:R-:W-:Y:S02]  /*1560*/  UISETP.NE.AND UP1, UPT, UR41, -0x1, UPT ;  /* 0xffffffff2900788c */ /* 0x000fe4000bf25270 */
[----:B------:R-:W-:Y:S01]  /*1570*/  @UP3 UIMAD UR16, UR48, UR52, URZ ;  /* 0x00000034301032a4 */ /* 0x000fe2000f8e023f */
[----:B------:R-:W-:Y:S01]  /*1580*/  ISETP.GT.U32.AND P1, PT, R6, R0, PT ;  /* 0x000000000600720c */ /* 0x000fe20003f24070 */
[----:B------:R-:W-:Y:S02]  /*1590*/  USEL UR38, UR13, UR6, UP0 ;  /* 0x000000060d267287 */ /* 0x000fe40008000000 */
[----:B------:R-:W-:Y:S02]  /*15a0*/  @UP3 USEL UR13, UR16, UR5, !UP2 ;  /* 0x00000005100d3287 */ /* 0x000fe4000d000000 */
[----:B------:R-:W-:Y:S01]  /*15b0*/  ULEA UR16, UR38, 0xffffff80, 0x7 ;  /* 0xffffff8026107891 */ /* 0x000fe2000f8e383f */
[----:B------:R-:W-:Y:S01]  /*15c0*/  @UP3 ULDC UR6, c[0x0][0x2e4] ;  /* 0x0000b90000063ab9 */ /* 0x000fe20000000800 */
[----:B------:R-:W-:-:S02]  /*15d0*/  UIMAD.WIDE.U32 UR10, UR8, UR5, URZ ;  /* 0x00000005080a72a5 */ /* 0x000fc4000f8e003f */
[----:B------:R-:W-:Y:S02]  /*15e0*/  @!UP3 UIMAD UR17, UR48, UR46, UR57 ;  /* 0x0000002e3011b2a4 */ /* 0x000fe4000f8e0239 */
[----:B------:R-:W-:Y:S02]  /*15f0*/  @UP3 UIMAD UR46, UR57, UR6, UR13 ;  /* 0x00000006392e32a4 */ /* 0x000fe4000f8e020d */
[----:B------:R-:W-:Y:S01]  /*1600*/  @!P1 IMAD.IADD R0, R0, 0x1, -R6 ;  /* 0x0000000100009824 */ /* 0x000fe200078e0a06 */
[----:B------:R-:W-:Y:S01]  /*1610*/  USHF.R.S32.HI UR21, URZ, 0x1f, UR16 ;  /* 0x0000001f3f157899 */ /* 0x000fe20008011410 */
[----:B------:R-:W-:Y:S01]  /*1620*/  @!P1 IADD3 R4, R4, 0x1, RZ ;  /* 0x0000000104049810 */ /* 0x000fe20007ffe0ff */
[----:B------:R-:W-:Y:S01]  /*1630*/  UIADD3 UR6, UP0, UR16, UR40, URZ ;  /* 0x0000002810067290 */ /* 0x000fe2000ff1e03f */
[----:B------:R-:W-:Y:S01]  /*1640*/  PLOP3.LUT P1, PT, PT, PT, UP1, 0x80, 0x0 ;  /* 0x000000000000781c */ /* 0x000fe20003f2f018 */
[----:B------:R-:W-:Y:S01]  /*1650*/  USEL UR55, UR18, UR10, !UP2 ;  /* 0x0000000a12377287 */ /* 0x000fe2000d000000 */
[----:B------:R-:W-:Y:S01]  /*1660*/  ISETP.GE.U32.AND P0, PT, R0, R6, PT ;  /* 0x000000060000720c */ /* 0x000fe20003f06070 */
[----:B------:R-:W-:Y:S01]  /*1670*/  UIMAD UR10, UR9, UR5, URZ ;  /* 0x00000005090a72a4 */ /* 0x000fe2000f8e023f */
[----:B------:R-:W-:Y:S01]  /*1680*/  LOP3.LUT R0, R7, UR57, RZ, 0x3c, !PT ;  /* 0x0000003907007c12 */ /* 0x000fe2000f8e3cff */
[----:B------:R-:W-:Y:S01]  /*1690*/  ULDC.U8 UR28, c[0x0][0x480] ;  /* 0x00012000001c7ab9 */ /* 0x000fe20000000000 */
[----:B------:R-:W-:-:S02]  /*16a0*/  UIADD3.X UR13, UR21, UR35, URZ, UP0, !UPT ;  /* 0x00000023150d7290 */ /* 0x000fc400087fe43f */
[----:B------:R-:W-:Y:S01]  /*16b0*/  UIMAD UR9, UR9, UR6, URZ ;  /* 0x00000006090972a4 */ /* 0x000fe2000f8e023f */
[----:B------:R-:W-:Y:S01]  /*16c0*/  ISETP.GE.AND P2, PT, R0, RZ, PT ;  /* 0x000000ff0000720c */ /* 0x000fe20003f46270 */
[----:B------:R-:W-:Y:S02]  /*16d0*/  @UP1 UIADD3 UR25, UR39, UR41, URZ ;  /* 0x0000002927191290 */ /* 0x000fe4000fffe03f */
[----:B------:R-:W-:Y:S02]  /*16e0*/  @UP1 UIADD3 UR31, UR39, UR41, URZ ;  /* 0x00000029271f1290 */ /* 0x000fe4000fffe03f */
[----:B------:R-:W-:Y:S01]  /*16f0*/  UIMAD UR49, UR57, UR29, URZ ;  /* 0x0000001d393172a4 */ /* 0x000fe2000f8e023f */
[----:B------:R-:W-:Y:S01]  /*1700*/  @P0 VIADD R4, R4, 0x1 ;  /* 0x0000000104040836 */ /* 0x000fe20000000000 */
[----:B------:R-:W-:Y:S01]  /*1710*/  UISETP.NE.AND UP4, UPT, UR28, URZ, UPT ;  /* 0x0000003f1c00728c */ /* 0x000fe2000bf85270 */
[----:B------:R-:W-:Y:S01]  /*1720*/  PLOP3.LUT P0, PT, PT, PT, UP3, 0x80, 0x0 ;  /* 0x000000000000781c */ /* 0x000fe20003f0f038 */
[----:B------:R-:W-:Y:S01]  /*1730*/  @!UP2 UIADD3 UR53, UR43, UR34, URZ ;  /* 0x000000222b35a290 */ /* 0x000fe2000fffe03f */
        /* <DEDUP_REMOVED lines=34> */
.L_x_469:
        /* <DEDUP_REMOVED lines=13> */
.L_x_470:
        /* <DEDUP_REMOVED lines=11> */
.L_x_471:
[----:B------:R-:W-:Y:S02]  /*1ae0*/  ULDC UR5, c[0x0][0x270] ;  /* 0x00009c0000057ab9 */ /* 0x000fe40000000800 */
[----:B------:R-:W-:-:S04]  /*1af0*/  UIMAD UR5, UR48, UR5, UR57 ;  /* 0x00000005300572a4 */ /* 0x000fc8000f8e0239 */
[----:B------:R-:W-:-:S12]  /*1b00*/  UIMAD UR5, UR5, UR59, URZ ;  /* 0x0000003b050572a4 */ /* 0x000fd8000f8e023f */
.L_x_472:
[----:B------:R-:W2:Y:S01]  /*1b10*/  LDL.64 R8, [R1+0x10] ;  /* 0x0000100001087983 */ /* 0x000ea20000100a00 */
[----:B------:R-:W1:Y:S01]  /*1b20*/  LDC.64 R14, c[0x0][0x420] ;  /* 0x00010800ff0e7b82 */ /* 0x000e620000000a00 */
[----:B------:R-:W-:Y:S01]  /*1b30*/  ULDC UR8, c[0x0][0x2dc] ;  /* 0x0000b70000087ab9 */ /* 0x000fe20000000800 */
[----:B------:R-:W-:Y:S01]  /*1b40*/  ULDC UR9, c[0x0][0x270] ;  /* 0x00009c0000097ab9 */ /* 0x000fe20000000800 */
[----:B------:R3:W2:Y:S01]  /*1b50*/  LDL.64 R20, [R1+0x10] ;  /* 0x0000100001147983 */ /* 0x0006a20000100a00 */
[----:B------:R-:W-:Y:S01]  /*1b60*/  UIADD3 UR35, UR16, UR5, URZ ;  /* 0x0000000510237290 */ /* 0x000fe2000fffe03f */
[----:B------:R-:W-:Y:S01]  /*1b70*/  BSSY B1, `(.L_x_468) ;  /* 0x00008f1000017945 */ /* 0x000fe20003800000 */
[----:B------:R-:W-:Y:S01]  /*1b80*/  UIMAD UR5, UR8, UR9, URZ ;  /* 0x00000009080572a4 */ /* 0x000fe2000f8e023f */
[----:B------:R-:W4:Y:S01]  /*1b90*/  S2R R5, SR_TID.X ;  /* 0x0000000000057919 */ /* 0x000f220000002100 */
[----:B------:R-:W-:Y:S02]  /*1ba0*/  UIADD3 UR8, -UR7, UR12, UR30 ;  /* 0x0000000c07087290 */ /* 0x000fe4000fffe11e */
[----:B------:R-:W-:Y:S01]  /*1bb0*/  USHF.L.U32 UR23, UR5, 0x7, URZ ;  /* 0x0000000705177899 */ /* 0x000fe2000800063f */
[----:B------:R-:W-:Y:S01]  /*1bc0*/  ULDC UR43, c[0x0][0x398] ;  /* 0x0000e600002b7ab9 */ /* 0x000fe20000000800 */
[----:B------:R-:W-:-:S02]  /*1bd0*/  ULDC.64 UR24, c[0x0][0x400] ;  /* 0x0001000000187ab9 */ /* 0x000fc40000000a00 */
[----:B------:R-:W-:Y:S02]  /*1be0*/  UIADD3 UR9, UP2, UP0, UR34, UR23, UR49 ;  /* 0x0000001722097290 */ /* 0x000fe4000f85e031 */
[----:B------:R-:W-:Y:S01]  /*1bf0*/  USHF.R.S32.HI UR42, URZ, 0x1f, UR57 ;  /* 0x0000001f3f2a7899 */ /* 0x000fe20008011439 */
[----:B------:R-:W-:Y:S01]  /*1c00*/  ULDC.64 UR18, c[0x0][0x258] ;  /* 0x0000960000127ab9 */ /* 0x000fe20000000a00 */
[----:B------:R-:W-:Y:S01]  /*1c10*/  ULDC.64 UR10, c[0x0][0x428] ;  /* 0x00010a00000a7ab9 */ /* 0x000fe20000000a00 */
[----:B------:R-:W-:Y:S01]  /*1c20*/  ULDC.64 UR44, c[0x0][0x2b0] ;  /* 0x0000ac00002c7ab9 */ /* 0x000fe20000000a00 */
[----:B------:R-:W-:Y:S01]  /*1c30*/  UIMAD UR13, UR42, UR10, URZ ;  /* 0x0000000a2a0d72a4 */ /* 0x000fe2000f8e023f */
[----:B-1----:R-:W-:-:S03]  /*1c40*/  IMAD R10, R14, UR21, RZ ;  /* 0x000000150e0a7c24 */ /* 0x002fc6000f8e02ff */
[----:B------:R-:W-:Y:S01]  /*1c50*/  UIMAD UR11, UR57, UR11, UR13 ;  /* 0x0000000b390b72a4 */ /* 0x000fe2000f8e020d */
[----:B------:R-:W-:Y:S01]  /*1c60*/  IMAD R10, R15, UR16, R10 ;  /* 0x000000100f0a7c24 */ /* 0x000fe2000f8e020a */
[----:B----4-:R-:W-:-:S04]  /*1c70*/  SHF.R.S32.HI R3, RZ, 0x1f, R5 ;  /* 0x0000001fff037819 */ /* 0x010fc80000011405 */
[CC--:B------:R-:W-:Y:S02]  /*1c80*/  LEA.HI R0, R3.reuse, R5.reuse, RZ, 0x5 ;  /* 0x0000000503007211 */ /* 0x0c0fe400078f28ff */
[----:B------:R-:W-:Y:S02]  /*1c90*/  LEA.HI R3, R3, R5, RZ, 0x2 ;  /* 0x0000000503037211 */ /* 0x000fe400078f10ff */
[----:B------:R-:W-:Y:S02]  /*1ca0*/  LOP3.LUT R7, R0, 0xffffffe0, RZ, 0xc0, !PT ;  /* 0xffffffe000077812 */ /* 0x000fe400078ec0ff */
[----:B------:R-:W-:-:S03]  /*1cb0*/  SHF.R.S32.HI R3, RZ, 0x2, R3 ;  /* 0x00000002ff037819 */ /* 0x000fc60000011403 */
[----:B------:R-:W-:Y:S01]  /*1cc0*/  IMAD.IADD R7, R5, 0x1, -R7 ;  /* 0x0000000105077824 */ /* 0x000fe200078e0a07 */
[----:B------:R-:W-:Y:S02]  /*1cd0*/  SHF.R.S32.HI R5, RZ, 0x5, R0 ;  /* 0x00000005ff057819 */ /* 0x000fe40000011400 */
[----:B------:R-:W-:Y:S02]  /*1ce0*/  SHF.R.S32.HI R17, RZ, 0x1f, R3 ;  /* 0x0000001fff117819 */ /* 0x000fe40000011403 */
[----:B------:R-:W-:Y:S01]  /*1cf0*/  IADD3 R0, P2, R3, UR16, RZ ;  /* 0x0000001003007c10 */ /* 0x000fe2000ff5e0ff */
[----:B------:R-:W-:Y:S02]  /*1d00*/  IMAD R5, R5, UR5, R7 ;  /* 0x0000000505057c24 */ /* 0x000fe4000f8e0207 */
[----:B--2---:R-:W-:Y:S01]  /*1d10*/  IMAD.MOV.U32 R20, RZ, RZ, R8 ;  /* 0x000000ffff147224 */ /* 0x004fe200078e0008 */
[----:B------:R-:W-:-:S04]  /*1d20*/  IADD3.X R8, R17, UR21, RZ, P2, !PT ;  /* 0x0000001511087c10 */ /* 0x000fc800097fe4ff */
[----:B------:R-:W-:Y:S01]  /*1d30*/  IADD3 R6, P0, R20, UR6, RZ ;  /* 0x0000000614067c10 */ /* 0x000fe2000ff1e0ff */
[----:B------:R-:W-:Y:S01]  /*1d40*/  UIADD3 UR6, UR8, -UR43, URZ ;  /* 0x8000002b08067290 */ /* 0x000fe2000fffe03f */
[----:B------:R-:W-:Y:S01]  /*1d50*/  SHF.R.S32.HI R21, RZ, 0x1f, R20 ;  /* 0x0000001fff157819 */ /* 0x000fe20000011414 */
[----:B------:R-:W-:Y:S01]  /*1d60*/  USHF.R.S32.HI UR8, URZ, 0x1f, UR23 ;  /* 0x0000001f3f087899 */ /* 0x000fe20008011417 */
[----:B------:R-:W-:Y:S01]  /*1d70*/  IMAD R8, R8, UR32, RZ ;  /* 0x0000002008087c24 */ /* 0x000fe2000f8e02ff */
[----:B------:R-:W-:Y:S01]  /*1d80*/  USHF.R.S32.HI UR21, URZ, 0x1f, UR6 ;  /* 0x0000001f3f157899 */ /* 0x000fe20008011406 */
[----:B------:R-:W-:Y:S01]  /*1d90*/  IADD3.X R7, R21, UR53, RZ, P0, !PT ;  /* 0x0000003515077c10 */ /* 0x000fe200087fe4ff */
[----:B------:R-:W-:Y:S01]  /*1da0*/  UIADD3.X UR8, UR17, UR8, UR54, UP2, UP0 ;  /* 0x0000000811087290 */ /* 0x000fe200097e0436 */
[C---:B------:R-:W-:Y:S01]  /*1db0*/  IMAD R11, R0.reuse, UR33, R8 ;  /* 0x00000021000b7c24 */ /* 0x040fe2000f8e0208 */
[----:B------:R-:W-:Y:S01]  /*1dc0*/  UIADD3 UR9, UP2, UP0, UR52, UR9, UR55 ;  /* 0x0000000934097290 */ /* 0x000fe2000f85e037 */
[----:B------:R-:W-:Y:S01]  /*1dd0*/  IMAD.WIDE.U32 R8, R0, UR32, R20 ;  /* 0x0000002000087c25 */ /* 0x000fe2000f8e0014 */
[----:B------:R-:W-:Y:S01]  /*1de0*/  ULEA.HI UR21, UR21, UR6, URZ, 0x7 ;  /* 0x0000000615157291 */ /* 0x000fe2000f8f383f */
[----:B------:R3:W-:Y:S01]  /*1df0*/  STL [R1+0x14], R21 ;  /* 0x0000141501007387 */ /* 0x0007e20000100800 */
[----:B------:R-:W-:Y:S01]  /*1e00*/  UIADD3.X UR8, UR51, UR8, UR47, UP2, UP0 ;  /* 0x0000000833087290 */ /* 0x000fe200097e042f */
[----:B------:R-:W-:Y:S01]  /*1e10*/  IMAD.WIDE.U32 R6, R14, UR16, R6 ;  /* 0x000000100e067c25 */ /* 0x000fe2000f8e0006 */
[C---:B------:R-:W-:Y:S01]  /*1e20*/  IADD3 R0, P0, R5.reuse, UR9, RZ ;  /* 0x0000000905007c10 */ /* 0x040fe2000ff1e0ff */
[----:B------:R-:W-:Y:S01]  /*1e30*/  USHF.R.S32.HI UR21, URZ, 0x7, UR21 ;  /* 0x000000073f157899 */ /* 0x000fe20008011415 */
[----:B------:R-:W-:Y:S01]  /*1e40*/  IADD3 R8, P2, R8, UR56, RZ ;  /* 0x0000003808087c10 */ /* 0x000fe2000ff5e0ff */
[----:B------:R-:W-:Y:S01]  /*1e50*/  UIMAD UR9, UR42, UR18, URZ ;  /* 0x000000122a0972a4 */ /* 0x000fe2000f8e023f */
[----:B------:R-:W-:Y:S01]  /*1e60*/  LEA.HI.X.SX32 R5, R5, UR8, 0x1, P0 ;  /* 0x0000000805057c11 */ /* 0x000fe200080f0eff */
[----:B------:R-:W-:Y:S01]  /*1e70*/  UISETP.LT.AND UP0, UPT, URZ, UR21, UPT ;  /* 0x000000153f00728c */ /* 0x000fe2000bf01270 */
[C---:B------:R-:W-:Y:S01]  /*1e80*/  LEA R181, P0, R0.reuse, UR24, 0x2 ;  /* 0x0000001800b57c11 */ /* 0x040fe2000f8010ff */
[----:B------:R-:W-:Y:S01]  /*1e90*/  UIMAD UR19, UR57, UR19, UR9 ;  /* 0x00000013391372a4 */ /* 0x000fe2000f8e0209 */
[----:B------:R-:W-:Y:S01]  /*1ea0*/  IADD3.X R9, R9, UR50, R11, P2, !PT ;  /* 0x0000003209097c10 */ /* 0x000fe200097fe40b */
[----:B------:R-:W-:Y:S01]  /*1eb0*/  IMAD.IADD R7, R7, 0x1, R10 ;  /* 0x0000000107077824 */ /* 0x000fe200078e020a */
[----:B------:R-:W-:Y:S01]  /*1ec0*/  LEA.HI.X R177, R0, UR25, R5, 0x2, P0 ;  /* 0x0000001900b17c11 */ /* 0x000fe200080f1405 */
[----:B------:R-:W-:Y:S01]  /*1ed0*/  IMAD.U32 R5, RZ, RZ, UR18 ;  /* 0x00000012ff057e24 */ /* 0x000fe2000f8e00ff */
[----:B------:R-:W-:Y:S01]  /*1ee0*/  USEL UR21, URZ, UR21, !UP0 ;  /* 0x000000153f157287 */ /* 0x000fe2000c000000 */
[----:B------:R-:W-:Y:S01]  /*1ef0*/  IMAD.U32 R0, RZ, RZ, UR10 ;  /* 0x0000000aff007e24 */ /* 0x000fe2000f8e00ff */
[----:B------:R-:W-:Y:S01]  /*1f00*/  ULDC.64 UR8, c[0x0][0x210] ;  /* 0x0000840000087ab9 */ /* 0x000fe20000000a00 */
[----:B------:R-:W-:Y:S01]  /*1f10*/  IMAD.WIDE.U32 R8, R5, UR57, R8 ;  /* 0x0000003905087c25 */ /* 0x000fe2000f8e0008 */
[----:B------:R-:W-:-:S02]  /*1f20*/  UISETP.GT.AND UP0, UPT, UR38, UR21, UPT ;  /* 0x000000152600728c */ /* 0x000fc4000bf04270 */
[----:B------:R-:W-:Y:S01]  /*1f30*/  UIADD3 UR10, UR16, UR46, URZ ;  /* 0x0000002e100a7290 */ /* 0x000fe2000fffe03f */
[----:B------:R-:W-:Y:S01]  /*1f40*/  IMAD.WIDE.U32 R6, R0, UR57, R6 ;  /* 0x0000003900067c25 */ /* 0x000fe2000f8e0006 */
[C---:B------:R-:W-:Y:S01]  /*1f50*/  LEA R240, P0, R8.reuse, UR8, 0x1 ;  /* 0x0000000808f07c11 */ /* 0x040fe2000f8008ff */
[----:B------:R-:W-:Y:S01]  /*1f60*/  ULDC.64 UR24, c[0x0][0x478] ;  /* 0x00011e0000187ab9 */ /* 0x000fe20000000a00 */
[----:B------:R-:W-:Y:S01]  /*1f70*/  ULDC.64 UR16, c[0x0][0x3e0] ;  /* 0x0000f80000107ab9 */ /* 0x000fe20000000a00 */
[----:B------:R-:W-:Y:S01]  /*1f80*/  VIADD R5, R9, UR19 ;  /* 0x0000001309057c36 */ /* 0x000fe20008000000 */
[----:B------:R-:W-:Y:S01]  /*1f90*/  UIMAD.WIDE UR24, UR35, 0x4, UR24 ;  /* 0x00000004231878a5 */ /* 0x000fe2000f8e0218 */
[----:B------:R-:W-:Y:S01]  /*1fa0*/  VIADD R7, R7, UR11 ;  /* 0x0000000b07077c36 */ /* 0x000fe20008000000 */
[----:B------:R-:W-:Y:S01]  /*1fb0*/  UIMAD.WIDE UR10, UR10, 0x4, UR44 ;  /* 0x000000040a0a78a5 */ /* 0x000fe2000f8e022c */
[-C--:B------:R-:W-:Y:S01]  /*1fc0*/  IMAD R0, R17, R14.reuse, RZ ;  /* 0x0000000e11007224 */ /* 0x080fe200078e02ff */
[----:B------:R-:W-:Y:S01]  /*1fd0*/  LEA.HI.X R241, R8, UR9, R5, 0x1, P0 ;  /* 0x0000000908f17c11 */ /* 0x000fe200080f0c05 */
[----:B------:R-:W-:Y:S01]  /*1fe0*/  IMAD.WIDE.U32 R6, R3, R14, R6 ;  /* 0x0000000e03067225 */ /* 0x000fe200078e0006 */
[----:B------:R-:W-:Y:S01]  /*1ff0*/  PLOP3.LUT P0, PT, PT, PT, UP0, 0x80, 0x0 ;  /* 0x000000000000781c */ /* 0x000fe20003f0f008 */
[----:B------:R-:W-:-:S02]  /*2000*/  UIADD3 UR8, UR38, -0x1, URZ ;  /* 0xffffffff26087890 */ /* 0x000fc4000fffe03f */
[----:B------:R-:W-:Y:S01]  /*2010*/  IMAD R0, R3, R15, R0 ;  /* 0x0000000f03007224 */ /* 0x000fe200078e0200 */
[----:B------:R-:W-:Y:S01]  /*2020*/  LEA R238, P2, R6, UR16, 0x1 ;  /* 0x0000001006ee7c11 */ /* 0x000fe2000f8408ff */
[----:B------:R-:W-:Y:S01]  /*2030*/  UMOV UR16, UR11 ;  /* 0x0000000b00107c82 */ /* 0x000fe20008000000 */
[----:B------:R-:W-:Y:S01]  /*2040*/  UMOV UR19, UR24 ;  /* 0x0000001800137c82 */ /* 0x000fe20008000000 */
[----:B------:R-:W-:Y:S01]  /*2050*/  IMAD.IADD R0, R7, 0x1, R0 ;  /* 0x0000000107007824 */ /* 0x000fe200078e0200 */
[----:B------:R-:W-:-:S04]  /*2060*/  UMOV UR18, UR25 ;  /* 0x0000001900127c82 */ /* 0x000fc80008000000 */
[----:B------:R-:W-:Y:S01]  /*2070*/  LEA.HI.X R239, R6, UR17, R0, 0x1, P2 ;  /* 0x0000001106ef7c11 */ /* 0x000fe200090f0c00 */
[----:B------:R-:W-:Y:S01]  /*2080*/  UMOV UR17, UR10 ;  /* 0x0000000a00117c82 */ /* 0x000fe20008000000 */
[----:B---3--:R-:W-:Y:S05]  /*2090*/  @P0 BRA `(.L_x_473) ;  /* 0x0000000400fc0947 */ /* 0x008fea0003800000 */
        /* <DEDUP_REMOVED lines=19> */
.L_x_474:
        /* <DEDUP_REMOVED lines=19> */
.L_x_475:
        /* <DEDUP_REMOVED lines=32> */
.L_x_477:
[----:B------:R-:W-:Y:S05]  /*2500*/  BSYNC B0 ;  /* 0x0000000000007941 */ /* 0x000fea0003800000 */
.L_x_476:
        /* <DEDUP_REMOVED lines=14> */
.L_x_479:
[----:B------:R-:W-:Y:S05]  /*25f0*/  BSYNC B0 ;  /* 0x0000000000007941 */ /* 0x000fea0003800000 */
.L_x_478:
        /* <DEDUP_REMOVED lines=26> */
.L_x_481:
[----:B------:R-:W-:Y:S05]  /*27a0*/  BSYNC B0 ;  /* 0x0000000000007941 */ /* 0x000fea0003800000 */
.L_x_480:
        /* <DEDUP_REMOVED lines=14> */
.L_x_473:
[----:B------:R-:W2:Y:S01]  /*2890*/  LDL R8, [R1+0x3c] ;  /* 0x00003c0001087983 */ /* 0x000ea20000100800 */
        /* <DEDUP_REMOVED lines=19> */
[C---:B------:R-:W-:Y:S01]  /*29d0*/  IMAD R12, R4.reuse, UR11, R0 ;  /* 0x0000000b040c7c24 */ /* 0x040fe2000f8e0200 */
[----:B------:R-:W-:Y:S01]  /*29e0*/  UISETP.NE.AND UP0, UPT, UR13, 0x1, UPT ;  /* 0x000000010d00788c */ /* 0x000fe2000bf05270 */
[C---:B------:R-:W-:Y:S01]  /*29f0*/  ISETP.GE.AND P2, PT, R5.reuse, UR9, PT ;  /* 0x0000000905007c0c */ /* 0x040fe2000bf46270 */
[----:B------:R-:W-:Y:S01]  /*2a00*/  IMAD.WIDE.U32 R6, R4, UR10, R6 ;  /* 0x0000000a04067c25 */ /* 0x000fe2000f8e0006 */
[----:B------:R-:W-:Y:S02]  /*2a10*/  ISETP.GE.AND P4, PT, R5, UR6, PT ;  /* 0x0000000605007c0c */ /* 0x000fe4000bf86270 */
[----:B------:R-:W-:Y:S01]  /*2a20*/  ISETP.GE.AND P5, PT, R3, UR6, PT ;  /* 0x0000000603007c0c */ /* 0x000fe2000bfa6270 */
[----:B------:R-:W-:Y:S01]  /*2a30*/  IMAD.IADD R12, R7, 0x1, R12 ;  /* 0x00000001070c7824 */ /* 0x000fe200078e020c */
        /* <DEDUP_REMOVED lines=27> */
.L_x_484:
[----:B------:R-:W-:Y:S05]  /*2bf0*/  BSYNC B0 ;  /* 0x0000000000007941 */ /* 0x000fea0003800000 */
.L_x_483:
        /* <DEDUP_REMOVED lines=22> */
.L_x_486:
[----:B------:R-:W-:Y:S05]  /*2d60*/  BSYNC B0 ;  /* 0x0000000000007941 */ /* 0x000fea0003800000 */
.L_x_485:
        /* <DEDUP_REMOVED lines=18> */
.L_x_488:
[----:B------:R-:W-:Y:S05]  /*2e90*/  BSYNC B0 ;  /* 0x0000000000007941 */ /* 0x000fea0003800000 */
.L_x_487:
        /* <DEDUP_REMOVED lines=13> */
.L_x_490:
[----:B------:R-:W-:Y:S05]  /*2f70*/  BSYNC B0 ;  /* 0x0000000000007941 */ /* 0x000fea0003800000 */
.L_x_489:
[----:B------:R-:W5:Y:S01]  /*2f80*/  LDL R18, [R1+0x28] ;  /* 0x0000280001127983 */ /* 0x000f620000100800 */
[----:B------:R-:W-:Y:S03]  /*2f90*/  BSSY B0, `(.L_x_491) ;  /* 0x0000012000007945 */ /* 0x000fe60003800000 */
[----:B------:R1:W-:Y:S04]  /*2fa0*/  @P5 STS [R164], RZ ;  /* 0x000000ffa4005388 */ /* 0x0003e80000000800 */
[----:B------:R1:W-:Y:S04]  /*2fb0*/  @P5 STS [R164+0x4], RZ ;  /* 0x000004ffa4005388 */ /* 0x0003e80000000800 */
[----:B------:R1:W-:Y:S04]  /*2fc0*/  @P5 STS [R164+0x8], RZ ;  /* 0x000008ffa4005388 */ /* 0x0003e80000000800 */
[----:B------:R1:W-:Y:S01]  /*2fd0*/  @P5 STS [R164+0xc], RZ ;  /* 0x00000cffa4005388 */ /* 0x0003e20000000800 */
[----:B-----5:R-:W-:Y:S01]  /*2fe0*/  IADD3 R5, R18, 0x48, RZ ;  /* 0x0000004812057810 */ /* 0x020fe20007ffe0ff */
[----:B-1----:R-:W-:Y:S05]  /*2ff0*/  @P5 BRA `(.L_x_492) ;  /* 0x00000000002c5947 */ /* 0x002fea0003800000 */
        /* <DEDUP_REMOVED lines=11> */
.L_x_492:
[----:B------:R-:W-:Y:S05]  /*30b0*/  BSYNC B0 ;  /* 0x0000000000007941 */ /* 0x000fea0003800000 */
.L_x_491:
        /* <DEDUP_REMOVED lines=21> */
.L_x_494:
[----:B------:R-:W-:Y:S05]  /*3210*/  BSYNC B0 ;  /* 0x0000000000007941 */ /* 0x000fea0003800000 */
.L_x_493:
        /* <DEDUP_REMOVED lines=20> */
[----:B------:R-:W-:-:S03]  /*3360*/  IMAD R12, R4, UR11, R12 ;  /* 0x0000000b040c7c24 */ /* 0x000fc6000f8e020c */
[----:B------:R-:W-:Y:S01]  /*3370*/  @!P3 LEA.HI.X R15, R5, UR16, R6, 0x2, P6 ;  /* 0x00000010050fbc11 */ /* 0x000fe2000b0f1406 */
[----:B------:R-:W-:Y:S01]  /*3380*/  IMAD.WIDE.U32 R4, R4, UR10, R8 ;  /* 0x0000000a04047c25 */ /* 0x000fe2000f8e0008 */
[----:B------:R-:W-:Y:S02]  /*3390*/  IADD3 R6, P6, R7, UR17, RZ ;  /* 0x0000001107067c10 */ /* 0x000fe4000ffde0ff */
[----:B------:R-:W-:Y:S01]  /*33a0*/  SHF.L.U64.HI R7, R18, 0x2, R16 ;  /* 0x0000000212077819 */ /* 0x000fe20000010210 */
[----:B------:R-:W-:Y:S01]  /*33b0*/  IMAD.IADD R12, R5, 0x1, R12 ;  /* 0x00000001050c7824 */ /* 0x000fe200078e020c */
        /* <DEDUP_REMOVED lines=23> */
.L_x_496:
[----:B------:R-:W-:Y:S05]  /*3530*/  BSYNC B0 ;  /* 0x0000000000007941 */ /* 0x000fea0003800000 */
.L_x_495:
        /* <DEDUP_REMOVED lines=22> */
.L_x_498:
[----:B------:R-:W-:Y:S05]  /*36a0*/  BSYNC B0 ;  /* 0x0000000000007941 */ /* 0x000fea0003800000 */
.L_x_497:
[----:B-1----:R-:W-:Y:S01]  /*36b0*/  IMAD.MOV.U32 R4, RZ, RZ, 0x7f800000 ;  /* 0x7f800000ff047424 */ /* 0x002fe200078e00ff */
[----:B------:R-:W0:Y:S01]  /*36c0*/  LDGDEPBAR ;  /* 0x00000000000079af */ /* 0x000e220000000000 */
[----:B--234-:R-:W-:Y:S01]  /*36d0*/  IMAD.MOV.U32 R0, RZ, RZ, 0x7f800000 ;  /* 0x7f800000ff007424 */ /* 0x01cfe200078e00ff */
[----:B------:R-:W-:Y:S01]  /*36e0*/  ULDC UR40, c[0x0][0x2d0] ;  /* 0x0000b40000287ab9 */ /* 0x000fe20000000800 */
[----:B------:R-:W-:Y:S01]  /*36f0*/  IMAD.MOV.U32 R3, RZ, RZ, 0x7f800000 ;  /* 0x7f800000ff037424 */ /* 0x000fe200078e00ff */
[----:B------:R-:W-:Y:S01]  /*3700*/  ULDC UR42, c[0x0][0x398] ;  /* 0x0000e600002a7ab9 */ /* 0x000fe20000000800 */
[----:B------:R-:W2:Y:S01]  /*3710*/  @!P5 LDG.E R4, desc[UR14][R6.64+0x20] ;  /* 0x0000200e0604d981 */ /* 0x000ea2000c1e1900 */
[----:B------:R-:W-:-:S03]  /*3720*/  IMAD.MOV.U32 R5, RZ, RZ, 0x7f800000 ;  /* 0x7f800000ff057424 */ /* 0x000fc600078e00ff */
[----:B------:R-:W3:Y:S04]  /*3730*/  @!P3 LDG.E R0, desc[UR14][R14.64] ;  /* 0x0000000e0e00b981 */ /* 0x000ee8000c1e1900 */
[----:B------:R-:W4:Y:S04]  /*3740*/  @!P4 LDG.E R3, desc[UR14][R6.64+0x100] ;  /* 0x0001000e0603c981 */ /* 0x000f28000c1e1900 */
[----:B------:R-:W5:Y:S01]  /*3750*/  @!P6 LDG.E R5, desc[UR14][R6.64] ;  /* 0x0000000e0605e981 */ /* 0x000f62000c1e1900 */
[----:B------:R-:W-:-:S04]  /*3760*/  DEPBAR.LE SB0, 0x1 ;  /* 0x000080400000791a */ /* 0x000fc80000000000 */
[----:B------:R-:W-:Y:S06]  /*3770*/  BAR.SYNC.DEFER_BLOCKING 0x0 ;  /* 0x0000000000007b1d */ /* 0x000fec0000010000 */
[----:B------:R-:W1:Y:S04]  /*3780*/  LDSM.16.M88.4 R116, [R149+0x8000] ;  /* 0x008000009574783b */ /* 0x000e680000000200 */
[----:B------:R-:W1:Y:S04]  /*3790*/  LDSM.16.M88.4 R120, [R149+0x8400] ;  /* 0x008400009578783b */ /* 0x000e680000000200 */
[----:B------:R-:W1:Y:S04]  /*37a0*/  LDSM.16.M88.4 R124, [R149+0x8800] ;  /* 0x00880000957c783b */ /* 0x000e680000000200 */
[----:B------:R-:W1:Y:S04]  /*37b0*/  LDSM.16.M88.4 R128, [R149+0x8c00] ;  /* 0x008c00009580783b */ /* 0x000e680000000200 */
[----:B------:R-:W1:Y:S04]  /*37c0*/  LDSM.16.M88.4 R132, [R150+0x8000] ;  /* 0x008000009684783b */ /* 0x000e680000000200 */
[----:B------:R-:W1:Y:S04]  /*37d0*/  LDSM.16.M88.4 R136, [R150+0x8400] ;  /* 0x008400009688783b */ /* 0x000e680000000200 */
[----:B------:R-:W1:Y:S04]  /*37e0*/  LDSM.16.M88.4 R140, [R150+0x8800] ;  /* 0x00880000968c783b */ /* 0x000e680000000200 */
[----:B------:R-:W1:Y:S01]  /*37f0*/  LDSM.16.M88.4 R144, [R150+0x8c00] ;  /* 0x008c00009690783b */ /* 0x000e620000000200 */
[----:B------:R-:W-:Y:S01]  /*3800*/  VIADD R148, R162, 0x1000 ;  /* 0x00001000a2947836 */ /* 0x000fe20000000000 */
[----:B------:R-:W-:-:S04]  /*3810*/  UIADD3 UR6, UR30, UR12, URZ ;  /* 0x0000000c1e067290 */ /* 0x000fc8000fffe03f */
[----:B------:R-:W-:Y:S01]  /*3820*/  UIADD3 UR6, -UR7, 0x80, UR6 ;  /* 0x0000008007067890 */ /* 0x000fe2000fffe106 */
[----:B------:R-:W-:Y:S02]  /*3830*/  SEL R148, R148, R162, !P0 ;  /* 0x000000a294947207 */ /* 0x000fe40004000000 */
        /* <DEDUP_REMOVED lines=16> */
[----:B------:R-:W-:Y:S01]  /*3940*/  LEA R148, R148, UR4, 0x1 ;  /* 0x0000000494947c11 */ /* 0x000fe2000f8e08ff */
[----:B------:R-:W-:Y:S01]  /*3950*/  ULDC UR9, c[0x0][0x394] ;  /* 0x0000e50000097ab9 */ /* 0x000fe20000000800 */
        /* <DEDUP_REMOVED lines=14> */
[----:B------:R-:W-:Y:S02]  /*3a40*/  UIMAD UR22, UR5, 0x78, URZ ;  /* 0x00000078051678a4 */ /* 0x000fe4000f8e023f */
[----:B------:R-:W-:Y:S02]  /*3a50*/  UIADD3 UR38, UR6, -UR43, URZ ;  /* 0x8000002b06267290 */ /* 0x000fe4000fffe03f */
[----:B------:R-:W-:Y:S01]  /*3a60*/  UIADD3 UR23, -UR23, URZ, URZ ;  /* 0x0000003f17177290 */ /* 0x000fe2000fffe13f */
[----:B------:R-:W-:Y:S01]  /*3a70*/  UMOV UR13, UR9 ;  /* 0x00000009000d7c82 */ /* 0x000fe20008000000 */
[----:B------:R-:W-:Y:S01]  /*3a80*/  ULDC UR5, c[0x0][0x39c] ;  /* 0x0000e70000057ab9 */ /* 0x000fe20000000800 */
[----:B------:R-:W-:Y:S01]  /*3a90*/  ULDC UR6, c[0x0][0x2ec] ;  /* 0x0000bb0000067ab9 */ /* 0x000fe20000000800 */
[----:B--2---:R-:W-:Y:S04]  /*3aa0*/  STL [R1+0x24], R4 ;  /* 0x0000240401007387 */ /* 0x004fe80000100800 */
[----:B---3--:R2:W-:Y:S04]  /*3ab0*/  STL [R1+0x1c], R0 ;  /* 0x00001c0001007387 */ /* 0x0085e80000100800 */
[----:B----4-:R3:W-:Y:S01]  /*3ac0*/  STL [R1+0x18], R3 ;  /* 0x0000180301007387 */ /* 0x0107e20000100800 */
[----:B--2---:R-:W-:-:S02]  /*3ad0*/  VIADD R0, R18, 0xffffff80 ;  /* 0xffffff8012007836 */ /* 0x004fc40000000000 */
[----:B---3--:R-:W-:-:S05]  /*3ae0*/  IMAD.SHL.U32 R3, R18, 0x4, RZ ;  /* 0x0000000412037824 */ /* 0x008fca00078e00ff */
[----:B------:R2:W-:Y:S04]  /*3af0*/  STL [R1+0x38], R3 ;  /* 0x0000380301007387 */ /* 0x0005e80000100800 */
[----:B-----5:R3:W-:Y:S01]  /*3b00*/  STL [R1+0x20], R5 ;  /* 0x0000200501007387 */ /* 0x0207e20000100800 */
[----:B--2---:R-:W-:Y:S02]  /*3b10*/  SHF.R.S32.HI R3, RZ, 0x1f, R0 ;  /* 0x0000001fff037819 */ /* 0x004fe40000011400 */
[----:B---3--:R-:W-:Y:S02]  /*3b20*/  SHF.L.U64.HI R5, R18, 0x2, R16 ;  /* 0x0000000212057819 */ /* 0x008fe40000010210 */
[C---:B------:R-:W-:Y:S01]  /*3b30*/  SHF.L.U64.HI R3, R0.reuse, 0x2, R3 ;  /* 0x0000000200037819 */ /* 0x040fe20000010203 */
[----:B------:R-:W-:-:S02]  /*3b40*/  IMAD.SHL.U32 R0, R0, 0x4, RZ ;  /* 0x0000000400007824 */ /* 0x000fc400078e00ff */
[----:B------:R-:W-:Y:S04]  /*3b50*/  STL [R1+0x34], R5 ;  /* 0x0000340501007387 */ /* 0x000fe80000100800 */
[----:B------:R2:W-:Y:S04]  /*3b60*/  STL [R1+0x30], R3 ;  /* 0x0000300301007387 */ /* 0x0005e80000100800 */
[----:B------:R3:W-:Y:S04]  /*3b70*/  STL [R1+0x2c], R0 ;  /* 0x00002c0001007387 */ /* 0x0007e80000100800 */
[----:B------:R3:W-:Y:S01]  /*3b80*/  STL [R1], R164 ;  /* 0x000000a401007387 */ /* 0x0007e20000100800 */
[----:B------:R-:W-:-:S05]  /*3b90*/  VIADD R4, R156, 0x1000 ;  /* 0x000010009c047836 */ /* 0x000fca0000000000 */
[----:B--2---:R-:W-:-:S04]  /*3ba0*/  SEL R3, R4, R156, !P0 ;  /* 0x0000009c04037207 */ /* 0x004fc80004000000 */
[----:B-1----:R-:W-:-:S07]  /*3bb0*/  LEA R3, R3, UR4, 0x1 ;  /* 0x0000000403037c11 */ /* 0x002fce000f8e08ff */
.L_x_503:
[----:B------:R-:W2:Y:S01]  /*3bc0*/  LDL R170, [R1+0x38] ;  /* 0x0000380001aa7983 */ /* 0x000ea20000100800 */
[----:B------:R-:W-:Y:S01]  /*3bd0*/  IADD3 R112, R158, R148, RZ ;  /* 0x000000949e707210 */ /* 0x000fe20007ffe0ff */
[----:B------:R-:W-:Y:S02]  /*3be0*/  USHF.L.U32 UR9, UR8, 0x7, URZ ;  /* 0x0000000708097899 */ /* 0x000fe4000800063f */
[----:B---3--:R-:W3:Y:S01]  /*3bf0*/  LDL R0, [R1+0x34] ;  /* 0x0000340001007983 */ /* 0x008ee20000100800 */
[----:B------:R-:W-:Y:S01]  /*3c00*/  UMOV UR11, UR60 ;  /* 0x0000003c000b7c82 */ /* 0x000fe20008000000 */
[----:B------:R-:W-:Y:S02]  /*3c10*/  UISETP.GE.AND UP0, UPT, UR9, UR38, UPT ;  /* 0x000000260900728c */ /* 0x000fe4000bf06270 */
[----:B------:R-:W0:Y:S01]  /*3c20*/  LDGDEPBAR ;  /* 0x00000000000079af */ /* 0x000e220000000000 */
[----:B------:R-:W-:Y:S04]  /*3c30*/  DEPBAR.LE SB0, 0x0 ;  /* 0x000080000000791a */ /* 0x000fe80000000000 */
[----:B------:R-:W-:Y:S06]  /*3c40*/  BAR.SYNC.DEFER_BLOCKING 0x0 ;  /* 0x0000000000007b1d */ /* 0x000fec0000010000 */
[----:B------:R-:W-:Y:S08]  /*3c50*/  LDSM.16.M88.4 R64, [R148] ;  /* 0x000000009440783b */ /* 0x000ff00000000200 */
[----:B------:R-:W1:Y:S08]  /*3c60*/  LDSM.16.M88.4 R16, [R149+0x6000] ;  /* 0x006000009510783b */ /* 0x000e700000000200 */
[----:B------:R-:W4:Y:S08]  /*3c70*/  LDSM.16.M88.4 R60, [R148+0x1000] ;  /* 0x00100000943c783b */ /* 0x000f300000000200 */
[----:B------:R-:W4:Y:S08]  /*3c80*/  LDSM.16.M88.4 R32, [R149+0x6400] ;  /* 0x006400009520783b */ /* 0x000f300000000200 */
[----:B------:R-:W4:Y:S08]  /*3c90*/  LDSM.16.M88.4 R48, [R149+0x6800] ;  /* 0x006800009530783b */ /* 0x000f300000000200 */
[----:B------:R-:W4:Y:S08]  /*3ca0*/  LDSM.16.M88.4 R100, [R149+0x6c00] ;  /* 0x006c00009564783b */ /* 0x000f300000000200 */
[----:B------:R-:W-:Y:S01]  /*3cb0*/  LDSM.16.M88.4 R104, [R112] ;  /* 0x000000007068783b */ /* 0x000fe20000000200 */
[-C--:B-1----:R-:W-:Y:S07]  /*3cc0*/  HMMA.16816.F32 R4, R64, R16.reuse, RZ ;  /* 0x000000104004723c */ /* 0x082fee00000018ff */
[----:B------:R-:W1:Y:S01]  /*3cd0*/  LDSM.16.M88.4 R108, [R150+0x6000] ;  /* 0x00600000966c783b */ /* 0x000e620000000200 */
[C---:B----4-:R-:W-:Y:S06]  /*3ce0*/  HMMA.16816.F32 R8, R60.reuse, R16, RZ ;  /* 0x000000103c08723c */ /* 0x050fec00000018ff */
[-C--:B------:R-:W-:Y:S01]  /*3cf0*/  HMMA.16816.F32 R12, R60, R18.reuse, RZ ;  /* 0x000000123c0c723c */ /* 0x080fe200000018ff */
[----:B------:R-:W4:Y:S05]  /*3d00*/  LDSM.16.M88.4 R112, [R112+0x1000] ;  /* 0x001000007070783b */ /* 0x000f2a0000000200 */
        /* <DEDUP_REMOVED lines=14> */
[C---:B----4-:R-:W-:Y:S06]  /*3df0*/  HMMA.16816.F32 R8, R112.reuse, R108, R8 ;  /* 0x0000006c7008723c */ /* 0x050fec0000001808 */
        /* <DEDUP_REMOVED lines=11> */
[----:B------:R-:W4:Y:S01]  /*3eb0*/  MUFU.TANH R172, R8 ;  /* 0x0000000800ac7308 */ /* 0x000f220000002400 */
[----:B------:R-:W-:Y:S01]  /*3ec0*/  FMUL.FTZ R12, R12, UR5 ;  /* 0x000000050c0c7c20 */ /* 0x000fe20008410000 */
[----:B------:R-:W-:Y:S01]  /*3ed0*/  FMUL.FTZ R13, R13, UR5 ;  /* 0x000000050d0d7c20 */ /* 0x000fe20008410000 */
[----:B------:R-:W-:Y:S01]  /*3ee0*/  FMUL.FTZ R14, R14, UR5 ;  /* 0x000000050e0e7c20 */ /* 0x000fe20008410000 */
[----:B------:R-:W-:Y:S01]  /*3ef0*/  FMUL.FTZ R15, R15, UR5 ;  /* 0x000000050f0f7c20 */ /* 0x000fe20008410000 */
[----:B------:R-:W-:Y:S01]  /*3f00*/  FMUL.FTZ R16, R16, UR5 ;  /* 0x0000000510107c20 */ /* 0x000fe20008410000 */
[----:B------:R-:W-:Y:S04]  /*3f10*/  FMUL.FTZ R17, R17, UR5 ;  /* 0x0000000511117c20 */ /* 0x000fe80008410000 */
[----:B------:R-:W1:Y:S01]  /*3f20*/  MUFU.TANH R166, R5 ;  /* 0x0000000500a67308 */ /* 0x000e620000002400 */
[----:B------:R-:W-:Y:S01]  /*3f30*/  FMUL.FTZ R18, R18, UR5 ;  /* 0x0000000512127c20 */ /* 0x000fe20008410000 */
[----:B------:R-:W-:Y:S08]  /*3f40*/  FMUL.FTZ R19, R19, UR5 ;  /* 0x0000000513137c20 */ /* 0x000ff00008410000 */
[----:B------:R-:W1:Y:S10]  /*3f50*/  MUFU.TANH R171, R9 ;  /* 0x0000000900ab7308 */ /* 0x000e740000002400 */
[----:B------:R-:W1:Y:S10]  /*3f60*/  MUFU.TANH R165, R6 ;  /* 0x0000000600a57308 */ /* 0x000e740000002400 */
[----:B------:R4:W1:Y:S10]  /*3f70*/  MUFU.TANH R163, R7 ;  /* 0x0000000700a37308 */ /* 0x0008740000002400 */
[----:B------:R-:W1:Y:S10]  /*3f80*/  MUFU.TANH R169, R10 ;  /* 0x0000000a00a97308 */ /* 0x000e740000002400 */
[----:B------:R1:W1:Y:S01]  /*3f90*/  MUFU.TANH R168, R11 ;  /* 0x0000000b00a87308 */ /* 0x0002620000002400 */
[----:B----4-:R-:W4:Y:S09]  /*3fa0*/  LDSM.16.M88.4 R4, [R150+0x6400] ;  /* 0x006400009604783b */ /* 0x010f320000000200 */
[----:B------:R1:W1:Y:S01]  /*3fb0*/  MUFU.TANH R176, R12 ;  /* 0x0000000c00b07308 */ /* 0x0002620000002400 */
[----:B--2---:R-:W-:Y:S04]  /*3fc0*/  IADD3 R8, P0, R170, UR19, RZ ;  /* 0x00000013aa087c10 */ /* 0x004fe8000ff1e0ff */
[----:B---3--:R-:W-:Y:S02]  /*3fd0*/  IADD3.X R9, R0, UR18, RZ, P0, !PT ;  /* 0x0000001200097c10 */ /* 0x008fe400087fe4ff */
[----:B------:R-:W-:Y:S03]  /*3fe0*/  PLOP3.LUT P0, PT, PT, PT, UP0, 0x80, 0x0 ;  /* 0x000000000000781c */ /* 0x000fe60003f0f008 */
[----:B------:R2:W3:Y:S01]  /*3ff0*/  MUFU.TANH R174, R13 ;  /* 0x0000000d00ae7308 */ /* 0x0004e20000002400 */
[----:B------:R-:W5:Y:S04]  /*4000*/  LDG.E R111, desc[UR14][R8.64] ;  /* 0x0000000e086f7981 */ /* 0x000f68000c1e1900 */
[----:B------:R-:W5:Y:S05]  /*4010*/  LDG.E R110, desc[UR14][R8.64+0x20] ;  /* 0x0000200e086e7981 */ /* 0x000f6a000c1e1900 */
[----:B------:R2:W1:Y:S01]  /*4020*/  MUFU.TANH R173, R14 ;  /* 0x0000000e00ad7308 */ /* 0x0004620000002400 */
[----:B------:R-:W5:Y:S04]  /*4030*/  LDG.E R109, desc[UR14][R8.64+0x100] ;  /* 0x0001000e086d7981 */ /* 0x000f68000c1e1900 */
[----:B------:R1:W5:Y:S05]  /*4040*/  LDG.E R108, desc[UR14][R8.64+0x120] ;  /* 0x0001200e086c7981 */ /* 0x00036a000c1e1900 */
[----:B------:R2:W1:Y:S10]  /*4050*/  MUFU.TANH R170, R15 ;  /* 0x0000000f00aa7308 */ /* 0x0004740000002400 */
[----:B------:R2:W2:Y:S01]  /*4060*/  MUFU.TANH R180, R16 ;  /* 0x0000001000b47308 */ /* 0x0004a20000002400 */
[-C--:B----4-:R-:W-:Y:S06]  /*4070*/  HMMA.16816.F32 R20, R104, R4.reuse, R20 ;  /* 0x000000046814723c */ /* 0x090fec0000001814 */
[C---:B------:R-:W-:Y:S03]  /*4080*/  HMMA.16816.F32 R24, R112.reuse, R4, R24 ;  /* 0x000000047018723c */ /* 0x040fe60000001818 */
[----:B------:R4:W2:Y:S03]  /*4090*/  MUFU.TANH R179, R17 ;  /* 0x0000001100b37308 */ /* 0x0008a60000002400 */
[-C--:B------:R-:W-:Y:S01]  /*40a0*/  HMMA.16816.F32 R28, R112, R6.reuse, R28 ;  /* 0x00000006701c723c */ /* 0x080fe2000000181c */
[----:B-1----:R-:W1:Y:S06]  /*40b0*/  LDSM.16.M88.4 R8, [R150+0x6800] ;  /* 0x006800009608783b */ /* 0x002e6c0000000200 */
[----:B------:R4:W1:Y:S01]  /*40c0*/  MUFU.TANH R178, R18 ;  /* 0x0000001200b27308 */ /* 0x0008620000002400 */
[C---:B------:R-:W-:Y:S01]  /*40d0*/  HMMA.16816.F32 R32, R104.reuse, R6, R32 ;  /* 0x000000066820723c */ /* 0x040fe20000001820 */
[----:B------:R-:W3:Y:S08]  /*40e0*/  LDSM.16.M88.4 R4, [R150+0x6c00] ;  /* 0x006c00009604783b */ /* 0x000ef00000000200 */
[----:B------:R4:W1:Y:S02]  /*40f0*/  MUFU.TANH R175, R19 ;  /* 0x0000001300af7308 */ /* 0x0008640000002400 */
[----:B------:R-:W-:Y:S01]  /*4100*/  FMUL.FTZ R20, R20, UR5 ;  /* 0x0000000514147c20 */ /* 0x000fe20008410000 */
[----:B------:R-:W-:Y:S01]  /*4110*/  FMUL.FTZ R21, R21, UR5 ;  /* 0x0000000515157c20 */ /* 0x000fe20008410000 */
[----:B------:R-:W-:Y:S01]  /*4120*/  FMUL.FTZ R22, R22, UR5 ;  /* 0x0000000516167c20 */ /* 0x000fe20008410000 */
[----:B------:R-:W-:Y:S01]  /*4130*/  FMUL.FTZ R23, R23, UR5 ;  /* 0x0000000517177c20 */ /* 0x000fe20008410000 */
[----:B------:R-:W-:Y:S04]  /*4140*/  FMUL.FTZ R24, R24, UR5 ;  /* 0x0000000518187c20 */ /* 0x000fe80008410000 */
[----:B------:R4:W1:Y:S01]  /*4150*/  MUFU.TANH R185, R20 ;  /* 0x0000001400b97308 */ /* 0x0008620000002400 */
[----:B------:R-:W-:Y:S01]  /*4160*/  FMUL.FTZ R25, R25, UR5 ;  /* 0x0000000519197c20 */ /* 0x000fe20008410000 */
[----:B------:R-:W-:Y:S01]  /*4170*/  FMUL.FTZ R26, R26, UR5 ;  /* 0x000000051a1a7c20 */ /* 0x000fe20008410000 */
[----:B------:R-:W-:Y:S01]  /*4180*/  FMUL.FTZ R27, R27, UR5 ;  /* 0x000000051b1b7c20 */ /* 0x000fe20008410000 */
[----:B------:R-:W-:Y:S01]  /*4190*/  FMUL.FTZ R28, R28, UR5 ;  /* 0x000000051c1c7c20 */ /* 0x000fe20008410000 */
[----:B------:R-:W-:Y:S01]  /*41a0*/  FMUL.FTZ R29, R29, UR5 ;  /* 0x000000051d1d7c20 */ /* 0x000fe20008410000 */
[----:B------:R-:W-:Y:S04]  /*41b0*/  FMUL.FTZ R30, R30, UR5 ;  /* 0x000000051e1e7c20 */ /* 0x000fe80008410000 */
[----:B------:R4:W2:Y:S01]  /*41c0*/  MUFU.TANH R184, R21 ;  /* 0x0000001500b87308 */ /* 0x0008a20000002400 */
[----:B------:R-:W-:Y:S01]  /*41d0*/  FMUL.FTZ R31, R31, UR5 ;  /* 0x000000051f1f7c20 */ /* 0x000fe20008410000 */
[----:B------:R-:W-:Y:S01]  /*41e0*/  FMUL.FTZ R32, R32, UR5 ;  /* 0x0000000520207c20 */ /* 0x000fe20008410000 */
[----:B------:R-:W-:Y:S01]  /*41f0*/  FMUL.FTZ R33, R33, UR5 ;  /* 0x0000000521217c20 */ /* 0x000fe20008410000 */
[----:B------:R-:W-:Y:S01]  /*4200*/  FMUL.FTZ R34, R34, UR5 ;  /* 0x0000000522227c20 */ /* 0x000fe20008410000 */
[----:B------:R-:W-:Y:S05]  /*4210*/  FMUL.FTZ R35, R35, UR5 ;  /* 0x0000000523237c20 */ /* 0x000fea0008410000 */
[----:B------:R4:W2:Y:S01]  /*4220*/  MUFU.TANH R183, R22 ;  /* 0x0000001600b77308 */ /* 0x0008a20000002400 */
[-C--:B-1----:R-:W-:Y:S09]  /*4230*/  HMMA.16816.F32 R36, R104, R8.reuse, R36 ;  /* 0x000000086824723c */ /* 0x082ff20000001824 */
[----:B------:R4:W1:Y:S01]  /*4240*/  MUFU.TANH R182, R23 ;  /* 0x0000001700b67308 */ /* 0x0008620000002400 */
[C---:B------:R-:W-:Y:S09]  /*4250*/  HMMA.16816.F32 R40, R112.reuse, R8, R40 ;  /* 0x000000087028723c */ /* 0x040ff20000001828 */
[----:B------:R4:W1:Y:S01]  /*4260*/  MUFU.TANH R189, R24 ;  /* 0x0000001800bd7308 */ /* 0x0008620000002400 */
[-C--:B------:R-:W-:Y:S09]  /*4270*/  HMMA.16816.F32 R44, R112, R10.reuse, R44 ;  /* 0x0000000a702c723c */ /* 0x080ff2000000182c */
[----:B------:R4:W1:Y:S01]  /*4280*/  MUFU.TANH R188, R25 ;  /* 0x0000001900bc7308 */ /* 0x0008620000002400 */
[C---:B------:R-:W-:Y:S06]  /*4290*/  HMMA.16816.F32 R48, R104.reuse, R10, R48 ;  /* 0x0000000a6830723c */ /* 0x040fec0000001830 */
[-C--:B---3--:R-:W-:Y:S03]  /*42a0*/  HMMA.16816.F32 R52, R104, R4.reuse, R52 ;  /* 0x000000046834723c */ /* 0x088fe60000001834 */
[----:B------:R4:W3:Y:S02]  /*42b0*/  MUFU.TANH R187, R26 ;  /* 0x0000001a00bb7308 */ /* 0x0008e40000002400 */
[----:B------:R-:W-:Y:S01]  /*42c0*/  FMUL.FTZ R36, R36, UR5 ;  /* 0x0000000524247c20 */ /* 0x000fe20008410000 */
[C---:B------:R-:W-:Y:S07]  /*42d0*/  HMMA.16816.F32 R56, R112.reuse, R4, R56 ;  /* 0x000000047038723c */ /* 0x040fee0000001838 */
[----:B------:R4:W1:Y:S01]  /*42e0*/  MUFU.TANH R186, R27 ;  /* 0x0000001b00ba7308 */ /* 0x0008620000002400 */
[----:B------:R-:W-:Y:S01]  /*42f0*/  FMUL.FTZ R37, R37, UR5 ;  /* 0x0000000525257c20 */ /* 0x000fe20008410000 */
[-C--:B------:R-:W-:Y:S08]  /*4300*/  HMMA.16816.F32 R60, R112, R6.reuse, R60 ;  /* 0x00000006703c723c */ /* 0x080ff0000000183c */
[----:B------:R4:W1:Y:S03]  /*4310*/  MUFU.TANH R193, R28 ;  /* 0x0000001c00c17308 */ /* 0x0008660000002400 */
[----:B------:R-:W-:Y:S01]  /*4320*/  MOV R4, R181 ;  /* 0x000000b500047202 */ /* 0x000fe20000000f00 */
[----:B------:R-:W-:Y:S04]  /*4330*/  HMMA.16816.F32 R64, R104, R6, R64 ;  /* 0x000000066840723c */ /* 0x000fe80000001840 */
[----:B------:R-:W-:Y:S01]  /*4340*/  MOV R5, R177 ;  /* 0x000000b100057202 */ /* 0x000fe20000000f00 */
[----:B------:R-:W-:Y:S01]  /*4350*/  FMUL.FTZ R38, R38, UR5 ;  /* 0x0000000526267c20 */ /* 0x000fe20008410000 */
[----:B------:R4:W1:Y:S01]  /*4360*/  MUFU.TANH R192, R29 ;  /* 0x0000001d00c07308 */ /* 0x0008620000002400 */
[----:B------:R-:W-:Y:S01]  /*4370*/  FMUL.FTZ R39, R39, UR5 ;  /* 0x0000000527277c20 */ /* 0x000fe20008410000 */
[----:B------:R-:W-:Y:S01]  /*4380*/  FMUL.FTZ R40, R40, UR5 ;  /* 0x0000000528287c20 */ /* 0x000fe20008410000 */
[----:B------:R4:W-:Y:S02]  /*4390*/  STL.64 [R1+0x8], R4 ;  /* 0x0000080401007387 */ /* 0x0009e40000100a00 */
[----:B------:R-:W-:Y:S01]  /*43a0*/  FMUL.FTZ R41, R41, UR5 ;  /* 0x0000000529297c20 */ /* 0x000fe20008410000 */
[----:B------:R-:W-:Y:S01]  /*43b0*/  FMUL.FTZ R42, R42, UR5 ;  /* 0x000000052a2a7c20 */ /* 0x000fe20008410000 */
[----:B------:R-:W-:Y:S03]  /*43c0*/  FMUL.FTZ R43, R43, UR5 ;  /* 0x000000052b2b7c20 */ /* 0x000fe60008410000 */
[----:B------:R4:W1:Y:S01]  /*43d0*/  MUFU.TANH R191, R30 ;  /* 0x0000001e00bf7308 */ /* 0x0008620000002400 */
[----:B------:R-:W-:Y:S01]  /*43e0*/  FMUL.FTZ R44, R44, UR5 ;  /* 0x000000052c2c7c20 */ /* 0x000fe20008410000 */
[----:B------:R-:W-:Y:S01]  /*43f0*/  FMUL.FTZ R45, R45, UR5 ;  /* 0x000000052d2d7c20 */ /* 0x000fe20008410000 */
[----:B------:R-:W-:Y:S01]  /*4400*/  FMUL.FTZ R46, R46, UR5 ;  /* 0x000000052e2e7c20 */ /* 0x000fe20008410000 */
[----:B------:R-:W-:Y:S01]  /*4410*/  FMUL.FTZ R47, R47, UR5 ;  /* 0x000000052f2f7c20 */ /* 0x000fe20008410000 */
        /* <DEDUP_REMOVED lines=22> */
[----:B------:R-:W-:Y:S07]  /*4580*/  FMUL.FTZ R67, R67, UR5 ;  /* 0x0000000543437c20 */ /* 0x000fee0008410000 */
[----:B------:R4:W1:Y:S10]  /*4590*/  MUFU.TANH R195, R34 ;  /* 0x0000002200c37308 */ /* 0x0008740000002400 */
        /* <DEDUP_REMOVED lines=32> */
[----:B------:R4:W1:Y:S01]  /*47a0*/  MUFU.TANH R226, R67 ;  /* 0x0000004300e27308 */ /* 0x0008620000002400 */
[----:B--23--:R-:W-:Y:S05]  /*47b0*/  @!P0 BRA `(.L_x_499) ;  /* 0x0000000400308947 */ /* 0x00cfea0003800000 */
[----:B-1--4-:R-:W-:Y:S01]  /*47c0*/  MOV R61, R219 ;  /* 0x000000db003d7202 */ /* 0x012fe20000000f00 */
[----:B------:R-:W-:Y:S01]  /*47d0*/  USHF.L.U32 UR10, UR20, 0x7, URZ ;  /* 0x00000007140a7899 */ /* 0x000fe2000800063f */
[----:B------:R-:W-:Y:S01]  /*47e0*/  MOV R66, R222 ;  /* 0x000000de00427202 */ /* 0x000fe20000000f00 */
[----:B------:R-:W-:Y:S01]  /*47f0*/  IMAD.MOV.U32 R57, RZ, RZ, R220 ;  /* 0x000000ffff397224 */ /* 0x000fe200078e00dc */
        /* <DEDUP_REMOVED lines=54> */
[----:B------:R-:W-:Y:S01]  /*4b60*/  UIADD3 UR11, UR10, 0x80, URZ ;  /* 0x000000800a0b7890 */ /* 0x000fe2000fffe03f */
[----:B------:R-:W-:Y:S01]  /*4b70*/  MOV R24, R171 ;  /* 0x000000ab00187202 */ /* 0x000fe20000000f00 */
[----:B------:R-:W-:Y:S01]  /*4b80*/  IMAD.MOV.U32 R21, RZ, RZ, R169 ;  /* 0x000000ffff157224 */ /* 0x000fe200078e00a9 */
[----:B------:R-:W-:Y:S01]  /*4b90*/  UIADD3 UR10, UR10, UR12, URZ ;  /* 0x0000000c0a0a7290 */ /* 0x000fe2000fffe03f */
[----:B------:R-:W-:Y:S01]  /*4ba0*/  MOV R32, R163 ;  /* 0x000000a300207202 */ /* 0x000fe20000000f00 */
[----:B------:R-:W-:Y:S01]  /*4bb0*/  IMAD.MOV.U32 R23, RZ, RZ, R172 ;  /* 0x000000ffff177224 */ /* 0x000fe200078e00ac */
[----:B------:R-:W-:Y:S01]  /*4bc0*/  MOV R36, R166 ;  /* 0x000000a600247202 */ /* 0x000fe20000000f00 */
[----:B------:R-:W-:Y:S01]  /*4bd0*/  UIADD3 UR10, UR13, UR10, -UR7 ;  /* 0x0000000a0d0a7290 */ /* 0x000fe2000fffe807 */
[----:B------:R-:W-:Y:S01]  /*4be0*/  IMAD.U32 R0, RZ, RZ, UR11 ;  /* 0x0000000bff007e24 */ /* 0x000fe2000f8e00ff */
[----:B------:R-:W-:Y:S01]  /*4bf0*/  UIADD3 UR11, UR9, 0x80, URZ ;  /* 0x00000080090b7890 */ /* 0x000fe2000fffe03f */
[----:B------:R-:W-:Y:S02]  /*4c00*/  IMAD.MOV.U32 R31, RZ, RZ, R165 ;  /* 0x000000ffff1f7224 */ /* 0x000fe400078e00a5 */
[----:B------:R-:W-:Y:S01]  /*4c10*/  IMAD.MOV.U32 R35, RZ, RZ, R167 ;  /* 0x000000ffff237224 */ /* 0x000fe200078e00a7 */
[----:B------:R-:W-:Y:S01]  /*4c20*/  ISETP.LT.AND P0, PT, R0, UR7, PT ;  /* 0x0000000700007c0c */ /* 0x000fe2000bf01270 */
[----:B------:R-:W-:Y:S03]  /*4c30*/  UISETP.GE.AND UP0, UPT, UR11, UR10, UPT ;  /* 0x0000000a0b00728c */ /* 0x000fe6000bf06270 */
[----:B------:R-:W-:Y:S03]  /*4c40*/  UMOV UR11, UR13 ;  /* 0x0000000d000b7c82 */ /* 0x000fe60008000000 */
[----:B------:R-:W-:Y:S11]  /*4c50*/  PLOP3.LUT P1, PT, PT, PT, UP0, 0x80, 0x0 ;  /* 0x000000000000781c */ /* 0x000ff60003f2f008 */
[----:B------:R-:W-:Y:S02]  /*4c60*/  @!UPT UIADD3 URZ, URZ, URZ, URZ ;  /* 0x0000003f3f3ff290 */ /* 0x000fe4000fffe03f */
[----:B------:R-:W-:Y:S05]  /*4c70*/  @!P1 BRA P0, `(.L_x_500) ;  /* 0x0000000c00a89947 */ /* 0x000fea0000000000 */
.L_x_499:
[----:B----4-:R-:W2:Y:S01]  /*4c80*/  LDL R5, [R1+0x28] ;  /* 0x0000280001057983 */ /* 0x010ea20000100800 */
[----:B------:R-:W-:Y:S01]  /*4c90*/  UIADD3 UR13, UR7, 0x1, -UR12 ;  /* 0x00000001070d7890 */ /* 0x000fe2000fffe80c */
[----:B------:R-:W-:Y:S01]  /*4ca0*/  IMAD.U32 R0, RZ, RZ, UR20 ;  /* 0x00000014ff007e24 */ /* 0x000fe2000f8e00ff */
[----:B------:R-:W-:Y:S01]  /*4cb0*/  UIADD3 UR10, -UR11, UR7, -UR12 ;  /* 0x000000070b0a7290 */ /* 0x000fe2000fffe90c */
[----:B------:R-:W3:Y:S02]  /*4cc0*/  LDL R4, [R1+0x40] ;  /* 0x0000400001047983 */ /* 0x000ee40000100800 */
[----:B---3--:R-:W-:Y:S02]  /*4cd0*/  IMAD R0, R0, 0x80, R4 ;  /* 0x0000008000007824 */ /* 0x008fe400078e0204 */
[----:B--2---:R-:W-:Y:S01]  /*4ce0*/  VIADD R6, R5, UR9 ;  /* 0x0000000905067c36 */ /* 0x004fe20008000000 */
        /* <DEDUP_REMOVED lines=32> */
[----:B------:R-:W-:Y:S01]  /*4ef0*/  IMAD.U32 R24, RZ, RZ, UR9 ;  /* 0x00000009ff187e24 */ /* 0x000fe2000f8e00ff */
[-C--:B------:R-:W-:Y:S01]  /*4f00*/  ISETP.GE.AND P6, PT, R15, R5.reuse, PT ;  /* 0x000000050f00720c */ /* 0x080fe20003fc6270 */
[----:B------:R-:W-:Y:S01]  /*4f10*/  VIADD R7, R6, 0x40 ;  /* 0x0000004006077836 */ /* 0x000fe20000000000 */
[-C--:B------:R-:W-:Y:S01]  /*4f20*/  ISETP.GE.OR P5, PT, R21, R4.reuse, !P5 ;  /* 0x000000041500720c */ /* 0x080fe20006fa6670 */
[----:B------:R-:W-:Y:S01]  /*4f30*/  IMAD.U32 R23, RZ, RZ, UR9 ;  /* 0x00000009ff177e24 */ /* 0x000fe2000f8e00ff */
        /* <DEDUP_REMOVED lines=10> */
[----:B-1----:R-:W-:Y:S02]  /*4fe0*/  FSEL R45, R197, -INF , !P1 ;  /* 0xff800000c52d7808 */ /* 0x002fe40004800000 */
        /* <DEDUP_REMOVED lines=34> */
[----:B------:R-:W-:Y:S02]  /*5210*/  FSEL R105, R228, -INF , !P6 ;  /* 0xff800000e4697808 */ /* 0x000fe40007000000 */
[-C--:B------:R-:W-:Y:S02]  /*5220*/  ISETP.GE.OR P4, PT, R22, R4.reuse, !P4 ;  /* 0x000000041600720c */ /* 0x080fe40006786670 */
[-C--:B------:R-:W-:Y:S02]  /*5230*/  ISETP.GE.AND P6, PT, R17, R5.reuse, PT ;  /* 0x000000051100720c */ /* 0x080fe40003fc6270 */
[-C--:B------:R-:W-:Y:S02]  /*5240*/  ISETP.GE.OR P3, PT, R21, R4.reuse, !P3 ;  /* 0x000000041500720c */ /* 0x080fe40005f66670 */
[-C--:B------:R-:W-:Y:S02]  /*5250*/  ISETP.GE.OR P2, PT, R20, R4.reuse, !P2 ;  /* 0x000000041400720c */ /* 0x080fe40005746670 */
[-C--:B------:R-:W-:Y:S02]  /*5260*/  ISETP.GE.OR P1, PT, R19, R4.reuse, !P1 ;  /* 0x000000041300720c */ /* 0x080fe40004f26670 */
[-C--:B------:R-:W-:Y:S02]  /*5270*/  ISETP.GE.OR P0, PT, R18, R4.reuse, !P0 ;  /* 0x000000041200720c */ /* 0x080fe40004706670 */
[----:B------:R-:W-:Y:S02]  /*5280*/  FSEL R31, R165, -INF , !P5 ;  /* 0xff800000a51f7808 */ /* 0x000fe40006800000 */
[----:B------:R-:W-:Y:S02]  /*5290*/  FSEL R32, R163, -INF , !P4 ;  /* 0xff800000a3207808 */ /* 0x000fe40006000000 */
[-C--:B------:R-:W-:Y:S02]  /*52a0*/  ISETP.GE.AND P5, PT, R16, R5.reuse, PT ;  /* 0x000000051000720c */ /* 0x080fe40003fa6270 */
[-C--:B------:R-:W-:Y:S02]  /*52b0*/  ISETP.GE.AND P4, PT, R15, R5.reuse, PT ;  /* 0x000000050f00720c */ /* 0x080fe40003f86270 */
[-C--:B------:R-:W-:Y:S02]  /*52c0*/  ISETP.GE.OR P6, PT, R17, R4.reuse, !P6 ;  /* 0x000000041100720c */ /* 0x080fe400077c6670 */
        /* <DEDUP_REMOVED lines=10> */
[----:B------:R-:W-:Y:S02]  /*5370*/  FSEL R41, R195, -INF , !P6 ;  /* 0xff800000c3297808 */ /* 0x000fe40007000000 */
[-C--:B------:R-:W-:Y:S02]  /*5380*/  ISETP.GE.AND P6, PT, R10, R5.reuse, PT ;  /* 0x000000050a00720c */ /* 0x080fe40003fc6270 */
        /* <DEDUP_REMOVED lines=8> */
[-C--:B------:R-:W-:Y:S02]  /*5410*/  ISETP.GE.AND P5, PT, R9, R5.reuse, PT ;  /* 0x000000050900720c */ /* 0x080fe40003fa6270 */
[----:B------:R-:W-:Y:S01]  /*5420*/  ISETP.GE.AND P4, PT, R8, R5, PT ;  /* 0x000000050800720c */ /* 0x000fe20003f86270 */
[----:B------:R-:W-:Y:S01]  /*5430*/  VIADD R5, R6, 0x48 ;  /* 0x0000004806057836 */ /* 0x000fe20000000000 */
[-C--:B------:R-:W-:Y:S02]  /*5440*/  ISETP.GE.OR P6, PT, R10, R4.reuse, !P6 ;  /* 0x000000040a00720c */ /* 0x080fe400077c6670 */
        /* <DEDUP_REMOVED lines=10> */
[----:B------:R-:W-:Y:S02]  /*54f0*/  FSEL R63, R214, -INF , !P6 ;  /* 0xff800000d63f7808 */ /* 0x000fe40007000000 */
[-C--:B------:R-:W-:Y:S02]  /*5500*/  ISETP.GE.AND P6, PT, R19, R7.reuse, PT ;  /* 0x000000071300720c */ /* 0x080fe40003fc6270 */
[-C--:B------:R-:W-:Y:S02]  /*5510*/  ISETP.GE.OR P5, PT, R9, R4.reuse, !P5 ;  /* 0x000000040900720c */ /* 0x080fe40006fa6670 */
[----:B------:R-:W-:Y:S02]  /*5520*/  ISETP.GE.OR P4, PT, R8, R4, !P4 ;  /* 0x000000040800720c */ /* 0x000fe40006786670 */
        /* <DEDUP_REMOVED lines=17> */
[----:B------:R-:W-:Y:S02]  /*5640*/  FSEL R27, R189, -INF , !P6 ;  /* 0xff800000bd1b7808 */ /* 0x000fe40007000000 */
[-C--:B------:R-:W-:Y:S02]  /*5650*/  ISETP.GE.AND P6, PT, R12, R7.reuse, PT ;  /* 0x000000070c00720c */ /* 0x080fe40003fc6270 */
[-C--:B------:R-:W-:Y:S02]  /*5660*/  ISETP.GE.OR P5, PT, R18, R6.reuse, !P5 ;  /* 0x000000061200720c */ /* 0x080fe40006fa6670 */
[-C--:B------:R-:W-:Y:S02]  /*5670*/  ISETP.GE.OR P4, PT, R17, R6.reuse, !P4 ;  /* 0x000000061100720c */ /* 0x080fe40006786670 */
[-C--:B------:R-:W-:Y:S02]  /*5680*/  ISETP.GE.OR P3, PT, R16, R6.reuse, !P3 ;  /* 0x000000061000720c */ /* 0x080fe40005f66670 */
[-C--:B------:R-:W-:Y:S02]  /*5690*/  ISETP.GE.OR P2, PT, R15, R6.reuse, !P2 ;  /* 0x000000060f00720c */ /* 0x080fe40005746670 */
[-C--:B------:R-:W-:Y:S02]  /*56a0*/  ISETP.GE.OR P1, PT, R14, R6.reuse, !P1 ;  /* 0x000000060e00720c */ /* 0x080fe40004f26670 */
[-C--:B------:R-:W-:Y:S02]  /*56b0*/  ISETP.GE.OR P0, PT, R13, R6.reuse, !P0 ;  /* 0x000000060d00720c */ /* 0x080fe40004706670 */
[----:B------:R-:W-:Y:S02]  /*56c0*/  VIADDMNMX R5, R5, UR10, RZ, !PT ;  /* 0x0000000a05057c46 */ /* 0x000fe4000f8001ff */
        /* <DEDUP_REMOVED lines=12> */
[----:B------:R-:W-:Y:S02]  /*5790*/  VIMNMX R4, R47, UR7, PT ;  /* 0x000000072f047c48 */ /* 0x000fe4000bfe0100 */
[-C--:B------:R-:W-:Y:S02]  /*57a0*/  ISETP.GE.AND P0, PT, R22, R5.reuse, PT ;  /* 0x000000051600720c */ /* 0x080fe40003f06270 */
[----:B------:R-:W-:Y:S02]  /*57b0*/  FSEL R56, R208, -INF , !P6 ;  /* 0xff800000d0387808 */ /* 0x000fe40007000000 */
        /* <DEDUP_REMOVED lines=54> */
.L_x_500:
[----:B------:R-:W2:Y:S01]  /*5b20*/  LDL R0, [R1+0x20] ;  /* 0x0000200001007983 */ /* 0x000ea20000100800 */
[----:B------:R-:W-:Y:S03]  /*5b30*/  UISETP.GT.AND UP3, UPT, UR8, UR21, UPT ;  /* 0x000000150800728c */ /* 0x000fe6000bf64270 */
[----:B------:R-:W3:Y:S03]  /*5b40*/  LDL R4, [R1+0x24] ;  /* 0x0000240001047983 */ /* 0x000ee60000100800 */
[----:B------:R-:W-:Y:S01]  /*5b50*/  PLOP3.LUT P1, PT, PT, PT, UP3, 0x80, 0x0 ;  /* 0x000000000000781c */ /* 0x000fe20003f2f038 */
[----:B------:R-:W4:Y:S04]  /*5b60*/  LDL R10, [R1+0x18] ;  /* 0x00001800010a7983 */ /* 0x000f280000100800 */
[----:B------:R-:W4:Y:S04]  /*5b70*/  LDL R11, [R1+0x1c] ;  /* 0x00001c00010b7983 */ /* 0x000f280000100800 */
        /* <DEDUP_REMOVED lines=27> */
[----:B------:R1:W-:Y:S04]  /*5d30*/  STL [R1+0x98], R85 ;  /* 0x0000985501007387 */ /* 0x0003e80000100800 */
[----:B------:R1:W-:Y:S04]  /*5d40*/  STL [R1+0x94], R84 ;  /* 0x0000945401007387 */ /* 0x0003e80000100800 */
        /* <DEDUP_REMOVED lines=13> */
[----:B------:R-:W-:Y:S04]  /*5e20*/  STL [R1+0x5c], R70 ;  /* 0x00005c4601007387 */ /* 0x000fe80000100800 */
[----:B------:R1:W-:Y:S04]  /*5e30*/  STL [R1+0x58], R69 ;  /* 0x0000584501007387 */ /* 0x0003e80000100800 */
[----:B------:R1:W-:Y:S04]  /*5e40*/  STL [R1+0x54], R68 ;  /* 0x0000544401007387 */ /* 0x0003e80000100800 */
[----:B------:R1:W-:Y:S04]  /*5e50*/  STL [R1+0x50], R3 ;  /* 0x0000500301007387 */ /* 0x0003e80000100800 */
[----:B------:R-:W-:Y:S01]  /*5e60*/  STL [R1+0x4c], R2 ;  /* 0x00004c0201007387 */ /* 0x000fe20000100800 */
[C---:B--2---:R-:W-:Y:S01]  /*5e70*/  FMUL.FTZ R6, R0.reuse, 1.4426950216293334961 ;  /* 0x3fb8aa3b00067820 */ /* 0x044fe20000410000 */
[----:B------:R-:W-:Y:S01]  /*5e80*/  FSETP.NEU.FTZ.AND P0, PT, R0, -INF , PT ;  /* 0xff8000000000780b */ /* 0x000fe20003f1d000 */
[----:B---3--:R-:W-:Y:S03]  /*5e90*/  FMUL.FTZ R5, R4, 1.4426950216293334961 ;  /* 0x3fb8aa3b04057820 */ /* 0x008fe60000410000 */
[----:B------:R-:W-:Y:S02]  /*5ea0*/  FSEL R6, R6, RZ, P0 ;  /* 0x000000ff06067208 */ /* 0x000fe40000000000 */
[----:B------:R-:W-:Y:S01]  /*5eb0*/  FSETP.NEU.FTZ.AND P0, PT, R4, -INF , PT ;  /* 0xff8000000400780b */ /* 0x000fe20003f1d000 */
[C---:B----4-:R-:W-:Y:S02]  /*5ec0*/  FMUL.FTZ R4, R10.reuse, 1.4426950216293334961 ;  /* 0x3fb8aa3b0a047820 */ /* 0x050fe40000410000 */
[--C-:B------:R-:W-:Y:S01]  /*5ed0*/  FFMA.FTZ R0, R35, UR6, -R6.reuse ;  /* 0x0000000623007c23 */ /* 0x100fe20008010806 */
[----:B------:R-:W-:Y:S01]  /*5ee0*/  FSEL R5, R5, RZ, P0 ;  /* 0x000000ff05057208 */ /* 0x000fe20000000000 */
[--C-:B------:R-:W-:Y:S01]  /*5ef0*/  FFMA.FTZ R12, R59, UR6, -R6.reuse ;  /* 0x000000063b0c7c23 */ /* 0x100fe20008010806 */
[----:B------:R-:W-:Y:S01]  /*5f00*/  FSETP.NEU.FTZ.AND P0, PT, R10, -INF , PT ;  /* 0xff8000000a00780b */ /* 0x000fe20003f1d000 */
[----:B------:R2:W-:Y:S01]  /*5f10*/  MUFU.EX2 R246, R0 ;  /* 0x0000000000f67308 */ /* 0x0005e20000000800 */
[C---:B------:R-:W-:Y:S02]  /*5f20*/  FMUL.FTZ R10, R11.reuse, 1.4426950216293334961 ;  /* 0x3fb8aa3b0b0a7820 */ /* 0x040fe40000410000 */
[----:B------:R-:W-:Y:S02]  /*5f30*/  FSEL R4, R4, RZ, P0 ;  /* 0x000000ff04047208 */ /* 0x000fe40000000000 */
[----:B------:R-:W-:Y:S01]  /*5f40*/  FSETP.NEU.FTZ.AND P0, PT, R11, -INF , PT ;  /* 0xff8000000b00780b */ /* 0x000fe20003f1d000 */
[--C-:B------:R-:W-:Y:S04]  /*5f50*/  FFMA.FTZ R11, R60, UR6, -R6.reuse ;  /* 0x000000063c0b7c23 */ /* 0x100fe80008010806 */
[----:B-1----:R-:W-:Y:S10]  /*5f60*/  MUFU.EX2 R85, R12 ;  /* 0x0000000c00557308 */ /* 0x002ff40000000800 */
[----:B------:R-:W-:Y:S01]  /*5f70*/  MUFU.EX2 R84, R11 ;  /* 0x0000000b00547308 */ /* 0x000fe20000000800 */
[--C-:B--2---:R-:W-:Y:S09]  /*5f80*/  FFMA.FTZ R0, R36, UR6, -R6.reuse ;  /* 0x0000000624007c23 */ /* 0x104ff20008010806 */
[----:B------:R1:W-:Y:S02]  /*5f90*/  MUFU.EX2 R243, R0 ;  /* 0x0000000000f37308 */ /* 0x0003e40000000800 */
[--C-:B-1----:R-:W-:Y:S08]  /*5fa0*/  FFMA.FTZ R0, R31, UR6, -R5.reuse ;  /* 0x000000061f007c23 */ /* 0x102ff00008010805 */
[----:B------:R1:W-:Y:S02]  /*5fb0*/  MUFU.EX2 R181, R0 ;  /* 0x0000000000b57308 */ /* 0x0003e40000000800 */
[--C-:B-1----:R-:W-:Y:S08]  /*5fc0*/  FFMA.FTZ R0, R32, UR6, -R5.reuse ;  /* 0x0000000620007c23 */ /* 0x102ff00008010805 */
[----:B------:R1:W-:Y:S02]  /*5fd0*/  MUFU.EX2 R177, R0 ;  /* 0x0000000000b17308 */ /* 0x0003e40000000800 */
[--C-:B-1----:R-:W-:Y:S08]  /*5fe0*/  FFMA.FTZ R0, R37, UR6, -R6.reuse ;  /* 0x0000000625007c23 */ /* 0x102ff00008010806 */
[----:B------:R1:W-:Y:S02]  /*5ff0*/  MUFU.EX2 R162, R0 ;  /* 0x0000000000a27308 */ /* 0x0003e40000000800 */
[----:B-1----:R-:W-:Y:S08]  /*6000*/  FFMA.FTZ R0, R38, UR6, -R6 ;  /* 0x0000000626007c23 */ /* 0x002ff00008010806 */
[----:B------:R1:W-:Y:S02]  /*6010*/  MUFU.EX2 R161, R0 ;  /* 0x0000000000a17308 */ /* 0x0003e40000000800 */
[--C-:B-1----:R-:W-:Y:S08]  /*6020*/  FFMA.FTZ R0, R33, UR6, -R5.reuse ;  /* 0x0000000621007c23 */ /* 0x102ff00008010805 */
[----:B------:R1:W-:Y:S02]  /*6030*/  MUFU.EX2 R160, R0 ;  /* 0x0000000000a07308 */ /* 0x0003e40000000800 */
[--C-:B-1----:R-:W-:Y:S08]  /*6040*/  FFMA.FTZ R0, R34, UR6, -R5.reuse ;  /* 0x0000000622007c23 */ /* 0x102ff00008010805 */
[----:B------:R1:W-:Y:S02]  /*6050*/  MUFU.EX2 R251, R0 ;  /* 0x0000000000fb7308 */ /* 0x0003e40000000800 */
[--C-:B-1----:R-:W-:Y:S08]  /*6060*/  FFMA.FTZ R0, R23, UR6, -R4.reuse ;  /* 0x0000000617007c23 */ /* 0x102ff00008010804 */
[----:B------:R1:W-:Y:S02]  /*6070*/  MUFU.EX2 R112, R0 ;  /* 0x0000000000707308 */ /* 0x0003e40000000800 */
[----:B-1----:R-:W-:Y:S01]  /*6080*/  FSEL R0, R10, RZ, P0 ;  /* 0x000000ff0a007208 */ /* 0x002fe20000000000 */
[----:B------:R-:W-:Y:S07]  /*6090*/  FFMA.FTZ R10, R24, UR6, -R4 ;  /* 0x00000006180a7c23 */ /* 0x000fee0008010804 */
[----:B------:R1:W2:Y:S01]  /*60a0*/  MUFU.EX2 R115, R10 ;  /* 0x0000000a00737308 */ /* 0x0002a20000000800 */
[--C-:B------:R-:W-:Y:S01]  /*60b0*/  FFMA.FTZ R7, R7, UR6, -R0.reuse ;  /* 0x0000000607077c23 */ /* 0x100fe20008010800 */
[--C-:B------:R-:W-:Y:S08]  /*60c0*/  FFMA.FTZ R11, R57, UR6, -R0.reuse ;  /* 0x00000006390b7c23 */ /* 0x100ff00008010800 */
[----:B------:R3:W-:Y:S10]  /*60d0*/  MUFU.EX2 R90, R7 ;  /* 0x00000007005a7308 */ /* 0x0007f40000000800 */
[----:B------:R-:W-:Y:S01]  /*60e0*/  MUFU.EX2 R71, R11 ;  /* 0x0000000b00477308 */ /* 0x000fe20000000800 */
[----:B-1----:R-:W-:Y:S09]  /*60f0*/  FFMA.FTZ R10, R21, UR6, -R0 ;  /* 0x00000006150a7c23 */ /* 0x002ff20008010800 */
[----:B------:R1:W-:Y:S01]  /*6100*/  MUFU.EX2 R114, R10 ;  /* 0x0000000a00727308 */ /* 0x0003e20000000800 */
[----:B---3--:R-:W-:Y:S09]  /*6110*/  FFMA.FTZ R7, R53, UR6, -R4 ;  /* 0x0000000635077c23 */ /* 0x008ff20008010804 */
[----:B------:R3:W-:Y:S01]  /*6120*/  MUFU.EX2 R89, R7 ;  /* 0x0000000700597308 */ /* 0x0007e20000000800 */
[----:B-1----:R-:W-:Y:S09]  /*6130*/  FFMA.FTZ R10, R22, UR6, -R0 ;  /* 0x00000006160a7c23 */ /* 0x002ff20008010800 */
[----:B------:R1:W4:Y:S01]  /*6140*/  MUFU.EX2 R113, R10 ;  /* 0x0000000a00717308 */ /* 0x0003220000000800 */
[--C-:B---3--:R-:W-:Y:S09]  /*6150*/  FFMA.FTZ R7, R56, UR6, -R4.reuse ;  /* 0x0000000638077c23 */ /* 0x108ff20008010804 */
[----:B------:R3:W-:Y:S01]  /*6160*/  MUFU.EX2 R88, R7 ;  /* 0x0000000700587308 */ /* 0x0007e20000000800 */
[----:B-1----:R-:W-:Y:S09]  /*6170*/  FFMA.FTZ R10, R25, UR6, -R4 ;  /* 0x00000006190a7c23 */ /* 0x002ff20008010804 */
[----:B------:R1:W-:Y:S01]  /*6180*/  MUFU.EX2 R247, R10 ;  /* 0x0000000a00f77308 */ /* 0x0003e20000000800 */
[----:B---3--:R-:W-:Y:S01]  /*6190*/  FFMA.FTZ R7, R8, UR6, -R0 ;  /* 0x0000000608077c23 */ /* 0x008fe20008010800 */
[----:B------:R-:W-:Y:S08]  /*61a0*/  FFMA.FTZ R8, R102, UR6, -R6 ;  /* 0x0000000666087c23 */ /* 0x000ff00008010806 */
[----:B------:R3:W-:Y:S10]  /*61b0*/  MUFU.EX2 R87, R7 ;  /* 0x0000000700577308 */ /* 0x0007f40000000800 */
[----:B------:R4:W-:Y:S01]  /*61c0*/  MUFU.EX2 R81, R8 ;  /* 0x0000000800517308 */ /* 0x0009e20000000800 */
[----:B-1----:R-:W-:Y:S09]  /*61d0*/  FFMA.FTZ R10, R26, UR6, -R4 ;  /* 0x000000061a0a7c23 */ /* 0x002ff20008010804 */
[----:B------:R1:W-:Y:S01]  /*61e0*/  MUFU.EX2 R245, R10 ;  /* 0x0000000a00f57308 */ /* 0x0003e20000000800 */
[--C-:B---3--:R-:W-:Y:S01]  /*61f0*/  FFMA.FTZ R7, R9, UR6, -R0.reuse ;  /* 0x0000000609077c23 */ /* 0x108fe20008010800 */
[----:B--2---:R-:W-:Y:S08]  /*6200*/  F2FP.F16.F32.PACK_AB R9, R115, R112 ;  /* 0x000000707309723e */ /* 0x004ff000000000ff */
[----:B------:R2:W-:Y:S01]  /*6210*/  MUFU.EX2 R86, R7 ;  /* 0x0000000700567308 */ /* 0x0005e20000000800 */
[----:B----4-:R-:W-:Y:S01]  /*6220*/  F2FP.F16.F32.PACK_AB R8, R113, R114 ;  /* 0x000000727108723e */ /* 0x010fe200000000ff */
[----:B-1----:R-:W-:Y:S08]  /*6230*/  FFMA.FTZ R10, R15, UR6, -R0 ;  /* 0x000000060f0a7c23 */ /* 0x002ff00008010800 */
[----:B------:R1:W-:Y:S01]  /*6240*/  MUFU.EX2 R244, R10 ;  /* 0x0000000a00f47308 */ /* 0x0003e20000000800 */
[----:B--2---:R-:W-:Y:S09]  /*6250*/  FFMA.FTZ R7, R103, UR6, -R6 ;  /* 0x0000000667077c23 */ /* 0x004ff20008010806 */
[----:B------:R2:W-:Y:S01]  /*6260*/  MUFU.EX2 R80, R7 ;  /* 0x0000000700507308 */ /* 0x0005e20000000800 */
[----:B-1----:R-:W-:Y:S09]  /*6270*/  FFMA.FTZ R10, R16, UR6, -R0 ;  /* 0x00000006100a7c23 */ /* 0x002ff20008010800 */
[----:B------:R1:W-:Y:S01]  /*6280*/  MUFU.EX2 R242, R10 ;  /* 0x0000000a00f27308 */ /* 0x0003e20000000800 */
[--C-:B--2---:R-:W-:Y:S09]  /*6290*/  FFMA.FTZ R7, R62, UR6, -R5.reuse ;  /* 0x000000063e077c23 */ /* 0x104ff20008010805 */
[----:B------:R2:W-:Y:S01]  /*62a0*/  MUFU.EX2 R79, R7 ;  /* 0x00000007004f7308 */ /* 0x0005e20000000800 */
[--C-:B-1----:R-:W-:Y:S09]  /*62b0*/  FFMA.FTZ R10, R43, UR6, -R6.reuse ;  /* 0x000000062b0a7c23 */ /* 0x102ff20008010806 */
[----:B------:R1:W-:Y:S01]  /*62c0*/  MUFU.EX2 R252, R10 ;  /* 0x0000000a00fc7308 */ /* 0x0003e20000000800 */
[--C-:B--2---:R-:W-:Y:S09]  /*62d0*/  FFMA.FTZ R7, R63, UR6, -R5.reuse ;  /* 0x000000063f077c23 */ /* 0x104ff20008010805 */
[----:B------:R2:W-:Y:S01]  /*62e0*/  MUFU.EX2 R78, R7 ;  /* 0x00000007004e7308 */ /* 0x0005e20000000800 */
[--C-:B-1----:R-:W-:Y:S09]  /*62f0*/  FFMA.FTZ R10, R44, UR6, -R6.reuse ;  /* 0x000000062c0a7c23 */ /* 0x102ff20008010806 */
[----:B------:R1:W-:Y:S01]  /*6300*/  MUFU.EX2 R250, R10 ;  /* 0x0000000a00fa7308 */ /* 0x0003e20000000800 */
[----:B--2---:R-:W-:Y:S09]  /*6310*/  FFMA.FTZ R7, R104, UR6, -R6 ;  /* 0x0000000668077c23 */ /* 0x004ff20008010806 */
[----:B------:R2:W-:Y:S01]  /*6320*/  MUFU.EX2 R69, R7 ;  /* 0x0000000700457308 */ /* 0x0005e20000000800 */
[--C-:B-1----:R-:W-:Y:S09]  /*6330*/  FFMA.FTZ R10, R39, UR6, -R5.reuse ;  /* 0x00000006270a7c23 */ /* 0x102ff20008010805 */
[----:B------:R1:W-:Y:S01]  /*6340*/  MUFU.EX2 R249, R10 ;  /* 0x0000000a00f97308 */ /* 0x0003e20000000800 */
[----:B--2---:R-:W-:Y:S09]  /*6350*/  FFMA.FTZ R7, R14, UR6, -R0 ;  /* 0x000000060e077c23 */ /* 0x004ff20008010800 */
[----:B------:R2:W-:Y:S01]  /*6360*/  MUFU.EX2 R74, R7 ;  /* 0x00000007004a7308 */ /* 0x0005e20000000800 */
[--C-:B-1----:R-:W-:Y:S09]  /*6370*/  FFMA.FTZ R10, R40, UR6, -R5.reuse ;  /* 0x00000006280a7c23 */ /* 0x102ff20008010805 */
[----:B------:R1:W-:Y:S01]  /*6380*/  MUFU.EX2 R248, R10 ;  /* 0x0000000a00f87308 */ /* 0x0003e20000000800 */
[----:B--2---:R-:W-:Y:S01]  /*6390*/  F2FP.F16.F32.PACK_AB R7, R161, R162 ;  /* 0x000000a2a107723e */ /* 0x004fe200000000ff */
        /* <DEDUP_REMOVED lines=26> */
[--C-:B-1----:R-:W-:Y:S01]  /*6540*/  FFMA.FTZ R10, R54, UR6, -R6.reuse ;  /* 0x00000006360a7c23 */ /* 0x102fe20008010806 */
[----:B------:R-:W-:Y:S07]  /*6550*/  FFMA.FTZ R6, R105, UR6, -R6 ;  /* 0x0000000669067c23 */ /* 0x000fee0008010806 */
[----:B------:R1:W-:Y:S10]  /*6560*/  MUFU.EX2 R96, R10 ;  /* 0x0000000a00607308 */ /* 0x0003f40000000800 */
[----:B------:R2:W3:Y:S01]  /*6570*/  MUFU.EX2 R68, R6 ;  /* 0x0000000600447308 */ /* 0x0004e20000000800 */
[--C-:B-1----:R-:W-:Y:S09]  /*6580*/  FFMA.FTZ R10, R55, UR6, -R5.reuse ;  /* 0x00000006370a7c23 */ /* 0x102ff20008010805 */
[----:B------:R1:W-:Y:S01]  /*6590*/  MUFU.EX2 R95, R10 ;  /* 0x0000000a005f7308 */ /* 0x0003e20000000800 */
[--C-:B--2---:R-:W-:Y:S09]  /*65a0*/  FFMA.FTZ R6, R100, UR6, -R5.reuse ;  /* 0x0000000664067c23 */ /* 0x104ff20008010805 */
[----:B------:R2:W-:Y:S01]  /*65b0*/  MUFU.EX2 R3, R6 ;  /* 0x0000000600037308 */ /* 0x0005e20000000800 */
[--C-:B-1----:R-:W-:Y:S09]  /*65c0*/  FFMA.FTZ R10, R48, UR6, -R5.reuse ;  /* 0x00000006300a7c23 */ /* 0x102ff20008010805 */
[----:B------:R1:W4:Y:S01]  /*65d0*/  MUFU.EX2 R94, R10 ;  /* 0x0000000a005e7308 */ /* 0x0003220000000800 */
[----:B--2---:R-:W-:Y:S05]  /*65e0*/  F2FP.F16.F32.PACK_AB R6, R243, R246 ;  /* 0x000000f6f306723e */ /* 0x004fea00000000ff */
[----:B------:R2:W-:Y:S01]  /*65f0*/  STS [R236+0x10000], R6 ;  /* 0x01000006ec007388 */ /* 0x0005e20000000800 */
[--C-:B-1----:R-:W-:Y:S04]  /*6600*/  FFMA.FTZ R10, R49, UR6, -R5.reuse ;  /* 0x00000006310a7c23 */ /* 0x102fe80008010805 */
[----:B------:R1:W-:Y:S01]  /*6610*/  MUFU.EX2 R83, R10 ;  /* 0x0000000a00537308 */ /* 0x0003e20000000800 */
[----:B--2---:R-:W-:Y:S01]  /*6620*/  F2FP.F16.F32.PACK_AB R6, R251, R160 ;  /* 0x000000a0fb06723e */ /* 0x004fe200000000ff */
[--C-:B-1----:R-:W-:Y:S01]  /*6630*/  FFMA.FTZ R10, R52, UR6, -R5.reuse ;  /* 0x00000006340a7c23 */ /* 0x102fe20008010805 */
[----:B------:R-:W-:Y:S07]  /*6640*/  FFMA.FTZ R5, R101, UR6, -R5 ;  /* 0x0000000665057c23 */ /* 0x000fee0008010805 */
[----:B------:R1:W2:Y:S10]  /*6650*/  MUFU.EX2 R82, R10 ;  /* 0x0000000a00527308 */ /* 0x0002b40000000800 */
[----:B------:R3:W-:Y:S01]  /*6660*/  MUFU.EX2 R2, R5 ;  /* 0x0000000500027308 */ /* 0x0007e20000000800 */
[--C-:B-1----:R-:W-:Y:S09]  /*6670*/  FFMA.FTZ R10, R50, UR6, -R4.reuse ;  /* 0x00000006320a7c23 */ /* 0x102ff20008010804 */
[----:B------:R1:W-:Y:S01]  /*6680*/  MUFU.EX2 R93, R10 ;  /* 0x0000000a005d7308 */ /* 0x0003e20000000800 */
[--C-:B---3--:R-:W-:Y:S09]  /*6690*/  FFMA.FTZ R5, R65, UR6, -R4.reuse ;  /* 0x0000000641057c23 */ /* 0x108ff20008010804 */
[----:B------:R3:W-:Y:S01]  /*66a0*/  MUFU.EX2 R77, R5 ;  /* 0x00000005004d7308 */ /* 0x0007e20000000800 */
[--C-:B-1----:R-:W-:Y:S09]  /*66b0*/  FFMA.FTZ R10, R51, UR6, -R4.reuse ;  /* 0x00000006330a7c23 */ /* 0x102ff20008010804 */
[----:B------:R1:W2:Y:S01]  /*66c0*/  MUFU.EX2 R92, R10 ;  /* 0x0000000a005c7308 */ /* 0x0002a20000000800 */
[----:B---3--:R-:W-:Y:S09]  /*66d0*/  FFMA.FTZ R5, R67, UR6, -R4 ;  /* 0x0000000643057c23 */ /* 0x008ff20008010804 */
[----:B------:R3:W-:Y:S01]  /*66e0*/  MUFU.EX2 R76, R5 ;  /* 0x00000005004c7308 */ /* 0x0007e20000000800 */
[--C-:B-1----:R-:W-:Y:S09]  /*66f0*/  FFMA.FTZ R10, R47, UR6, -R0.reuse ;  /* 0x000000062f0a7c23 */ /* 0x102ff20008010800 */
[----:B------:R1:W2:Y:S01]  /*6700*/  MUFU.EX2 R91, R10 ;  /* 0x0000000a005b7308 */ /* 0x0002a20000000800 */
[--C-:B---3--:R-:W-:Y:S01]  /*6710*/  FFMA.FTZ R5, R13, UR6, -R0.reuse ;  /* 0x000000060d057c23 */ /* 0x108fe20008010800 */
[----:B------:R-:W-:Y:S08]  /*6720*/  FFMA.FTZ R0, R61, UR6, -R0 ;  /* 0x000000063d007c23 */ /* 0x000ff00008010800 */
[----:B------:R3:W2:Y:S10]  /*6730*/  MUFU.EX2 R75, R5 ;  /* 0x00000005004b7308 */ /* 0x0006b40000000800 */
[----:B------:R4:W-:Y:S01]  /*6740*/  MUFU.EX2 R70, R0 ;  /* 0x0000000000467308 */ /* 0x0009e20000000800 */
[--C-:B-1----:R-:W-:Y:S01]  /*6750*/  FFMA.FTZ R10, R64, UR6, -R4.reuse ;  /* 0x00000006400a7c23 */ /* 0x102fe20008010804 */
[----:B------:R-:W-:Y:S08]  /*6760*/  FFMA.FTZ R4, R66, UR6, -R4 ;  /* 0x0000000642047c23 */ /* 0x000ff00008010804 */
[----:B------:R1:W-:Y:S01]  /*6770*/  MUFU.EX2 R72, R4 ;  /* 0x0000000400487308 */ /* 0x0003e20000000800 */
[----:B---3--:R-:W-:Y:S05]  /*6780*/  F2FP.F16.F32.PACK_AB R5, R177, R181 ;  /* 0x000000b5b105723e */ /* 0x008fea00000000ff */
[----:B------:R3:W-:Y:S04]  /*6790*/  STS [R236+0x10400], R5 ;  /* 0x01040005ec007388 */ /* 0x0007e80000000800 */
[----:B------:R-:W2:Y:S01]  /*67a0*/  MUFU.EX2 R73, R10 ;  /* 0x0000000a00497308 */ /* 0x000ea20000000800 */
[----:B----4-:R-:W-:Y:S01]  /*67b0*/  F2FP.F16.F32.PACK_AB R0, R68, R69 ;  /* 0x000000454400723e */ /* 0x010fe200000000ff */
[----:B------:R4:W-:Y:S04]  /*67c0*/  STS [R235+0x10000], R7 ;  /* 0x01000007eb007388 */ /* 0x0009e80000000800 */
[----:B------:R2:W-:Y:S01]  /*67d0*/  STS [R235+0x10400], R6 ;  /* 0x01040006eb007388 */ /* 0x0005e20000000800 */
[----:B-1----:R-:W-:Y:S03]  /*67e0*/  F2FP.F16.F32.PACK_AB R4, R150, R151 ;  /* 0x000000979604723e */ /* 0x002fe600000000ff */
[----:B------:R1:W-:Y:S04]  /*67f0*/  STS [R236+0x12000], R9 ;  /* 0x01200009ec007388 */ /* 0x0003e80000000800 */
[----:B------:R1:W-:Y:S01]  /*6800*/  STS [R236+0x12400], R8 ;  /* 0x01240008ec007388 */ /* 0x0003e20000000800 */
[----:B---3--:R-:W-:Y:S02]  /*6810*/  F2FP.F16.F32.PACK_AB R5, R245, R247 ;  /* 0x000000f7f505723e */ /* 0x008fe400000000ff */
[----:B----4-:R-:W-:Y:S03]  /*6820*/  F2FP.F16.F32.PACK_AB R7, R248, R249 ;  /* 0x000000f9f807723e */ /* 0x010fe600000000ff */
[----:B------:R3:W-:Y:S01]  /*6830*/  STS [R235+0x12000], R5 ;  /* 0x01200005eb007388 */ /* 0x0007e20000000800 */
[----:B--2---:R-:W-:Y:S02]  /*6840*/  F2FP.F16.F32.PACK_AB R6, R148, R149 ;  /* 0x000000959406723e */ /* 0x004fe400000000ff */
[----:B-1----:R-:W-:Y:S02]  /*6850*/  F2FP.F16.F32.PACK_AB R9, R242, R244 ;  /* 0x000000f4f209723e */ /* 0x002fe400000000ff */
[----:B------:R-:W-:Y:S03]  /*6860*/  F2FP.F16.F32.PACK_AB R8, R250, R252 ;  /* 0x000000fcfa08723e */ /* 0x000fe600000000ff */
[----:B------:R-:W-:Y:S04]  /*6870*/  STS [R235+0x12400], R9 ;  /* 0x01240009eb007388 */ /* 0x000fe80000000800 */
[----:B------:R-:W-:Y:S04]  /*6880*/  STS [R237+0x10000], R8 ;  /* 0x01000008ed007388 */ /* 0x000fe80000000800 */
[----:B------:R1:W-:Y:S04]  /*6890*/  STS [R237+0x10400], R7 ;  /* 0x01040007ed007388 */ /* 0x0003e80000000800 */
[----:B------:R2:W-:Y:S01]  /*68a0*/  STS [R234+0x10000], R6 ;  /* 0x01000006ea007388 */ /* 0x0005e20000000800 */
[----:B---3--:R-:W-:Y:S05]  /*68b0*/  F2FP.F16.F32.PACK_AB R5, R98, R99 ;  /* 0x000000636205723e */ /* 0x008fea00000000ff */
[----:B------:R3:W-:Y:S01]  /*68c0*/  STS [R234+0x10400], R5 ;  /* 0x01040005ea007388 */ /* 0x0007e20000000800 */
[----:B-1----:R-:W-:Y:S02]  /*68d0*/  F2FP.F16.F32.PACK_AB R7, R156, R157 ;  /* 0x0000009d9c07723e */ /* 0x002fe400000000ff */
[----:B--2---:R-:W-:Y:S03]  /*68e0*/  F2FP.F16.F32.PACK_AB R6, R152, R153 ;  /* 0x000000999806723e */ /* 0x004fe600000000ff */
[----:B------:R1:W-:Y:S01]  /*68f0*/  STS [R237+0x12400], R7 ;  /* 0x01240007ed007388 */ /* 0x0003e20000000800 */
[----:B---3--:R-:W-:Y:S05]  /*6900*/  F2FP.F16.F32.PACK_AB R5, R158, R159 ;  /* 0x0000009f9e05723e */ /* 0x008fea00000000ff */
        /* <DEDUP_REMOVED lines=25> */
[----:B------:R3:W-:Y:S01]  /*6aa0*/  STS [R232+0x10000], R0 ;  /* 0x01000000e8007388 */ /* 0x0007e20000000800 */
[----:B-1----:R-:W-:Y:S02]  /*6ab0*/  F2FP.F16.F32.PACK_AB R5, R2, R3 ;  /* 0x000000030205723e */ /* 0x002fe400000000ff */
[----:B--2---:R-:W-:Y:S03]  /*6ac0*/  F2FP.F16.F32.PACK_AB R4, R72, R73 ;  /* 0x000000494804723e */ /* 0x004fe600000000ff */
[----:B------:R-:W-:Y:S01]  /*6ad0*/  STS [R232+0x10400], R5 ;  /* 0x01040005e8007388 */ /* 0x000fe20000000800 */
[----:B---3--:R-:W-:Y:S03]  /*6ae0*/  F2FP.F16.F32.PACK_AB R0, R70, R71 ;  /* 0x000000474600723e */ /* 0x008fe600000000ff */
[----:B------:R-:W-:Y:S04]  /*6af0*/  STS [R233+0x12000], R7 ;  /* 0x01200007e9007388 */ /* 0x000fe80000000800 */
[----:B------:R-:W-:Y:S04]  /*6b00*/  STS [R233+0x12400], R6 ;  /* 0x01240006e9007388 */ /* 0x000fe80000000800 */
[----:B------:R-:W-:Y:S04]  /*6b10*/  STS [R232+0x12000], R4 ;  /* 0x01200004e8007388 */ /* 0x000fe80000000800 */
[----:B------:R1:W-:Y:S04]  /*6b20*/  STS [R232+0x12400], R0 ;  /* 0x01240000e8007388 */ /* 0x0003e80000000800 */
[----:B------:R-:W2:Y:S04]  /*6b30*/  LDSM.16.M88.4 R64, [R154+UR4+0x4000] ;  /* 0x004000049a40783b */ /* 0x000ea80008000200 */
[----:B------:R-:W3:Y:S04]  /*6b40*/  LDSM.16.M88.4 R60, [R154+UR4+0x5000] ;  /* 0x005000049a3c783b */ /* 0x000ee80008000200 */
[----:B------:R-:W4:Y:S04]  /*6b50*/  LDSM.16.M88.4 R100, [R155] ;  /* 0x000000009b64783b */ /* 0x000f280000000200 */
[----:B------:R-:W4:Y:S01]  /*6b60*/  LDSM.16.M88.4 R104, [R155+0x1000] ;  /* 0x001000009b68783b */ /* 0x000f220000000200 */
[----:B-1----:R-:W-:Y:S04]  /*6b70*/  FFMA.FTZ R0, -R163, R163, 1 ;  /* 0x3f800000a3007423 */ /* 0x002fe800000101a3 */
[----:B------:R-:W-:Y:S01]  /*6b80*/  FMUL.FTZ R0, R0, UR5 ;  /* 0x0000000500007c20 */ /* 0x000fe20008410000 */
        /* <DEDUP_REMOVED lines=20> */
[-C--:B------:R-:W-:Y:S05]  /*6cd0*/  HMMA.16816.F32 R20, R100, R136.reuse, R20 ;  /* 0x000000886414723c */ /* 0x080fea0000001814 */
[----:B-----5:R-:W-:Y:S01]  /*6ce0*/  FADD.FTZ R4, -R111, R4 ;  /* 0x000000046f047221 */ /* 0x020fe20000010100 */
[C---:B------:R-:W-:Y:S05]  /*6cf0*/  HMMA.16816.F32 R24, R104.reuse, R136, R24 ;  /* 0x000000886818723c */ /* 0x040fea0000001818 */
[----:B------:R-:W-:Y:S01]  /*6d00*/  FADD.FTZ R8, -R109, R8 ;  /* 0x000000086d087221 */ /* 0x000fe20000010100 */
        /* <DEDUP_REMOVED lines=17> */
[----:B------:R-:W-:Y:S01]  /*6e20*/  FMUL.FTZ R25, R158, R25 ;  /* 0x000000199e197220 */ /* 0x000fe20000410000 */
[C---:B------:R-:W-:Y:S01]  /*6e30*/  FADD.FTZ R26, -R108.reuse, R26 ;  /* 0x0000001a6c1a7221 */ /* 0x040fe20000010100 */
[----:B------:R-:W-:Y:S01]  /*6e40*/  FADD.FTZ R27, -R108, R27 ;  /* 0x0000001b6c1b7221 */ /* 0x000fe20000010100 */
[----:B------:R-:W-:Y:S01]  /*6e50*/  FADD.FTZ R28, -R109, R28 ;  /* 0x0000001c6d1c7221 */ /* 0x000fe20000010100 */
[----:B------:R-:W-:Y:S04]  /*6e60*/  HMMA.16816.F32 R64, R100, R146, R64 ;  /* 0x000000926440723c */ /* 0x000fe80000001840 */
[----:B------:R-:W-:Y:S01]  /*6e70*/  FMUL.FTZ R26, R157, R26 ;  /* 0x0000001a9d1a7220 */ /* 0x000fe20000410000 */
[----:B------:R-:W-:Y:S01]  /*6e80*/  FMUL.FTZ R27, R156, R27 ;  /* 0x0000001b9c1b7220 */ /* 0x000fe20000410000 */
[----:B------:R-:W-:Y:S01]  /*6e90*/  FADD.FTZ R29, -R109, R29 ;  /* 0x0000001d6d1d7221 */ /* 0x000fe20000010100 */
[C---:B------:R-:W-:Y:S01]  /*6ea0*/  FADD.FTZ R30, -R108.reuse, R30 ;  /* 0x0000001e6c1e7221 */ /* 0x040fe20000010100 */
[----:B------:R-:W-:Y:S03]  /*6eb0*/  FADD.FTZ R31, -R108, R31 ;  /* 0x0000001f6c1f7221 */ /* 0x000fe60000010100 */
[----:B------:R-:W-:Y:S01]  /*6ec0*/  FMUL.FTZ R30, R151, R30 ;  /* 0x0000001e971e7220 */ /* 0x000fe20000410000 */
[C---:B------:R-:W-:Y:S01]  /*6ed0*/  FADD.FTZ R21, -R111.reuse, R21 ;  /* 0x000000156f157221 */ /* 0x040fe20000010100 */
[----:B------:R-:W-:Y:S01]  /*6ee0*/  FADD.FTZ R32, -R111, R32 ;  /* 0x000000206f207221 */ /* 0x000fe20000010100 */
[----:B------:R-:W-:Y:S01]  /*6ef0*/  FADD.FTZ R22, -R110, R22 ;  /* 0x000000166e167221 */ /* 0x000fe20000010100 */
[C---:B------:R-:W-:Y:S01]  /*6f00*/  FADD.FTZ R62, -R108.reuse, R62 ;  /* 0x0000003e6c3e7221 */ /* 0x040fe20000010100 */
[----:B------:R-:W-:Y:S01]  /*6f10*/  FADD.FTZ R63, -R108, R63 ;  /* 0x0000003f6c3f7221 */ /* 0x000fe20000010100 */
        /* <DEDUP_REMOVED lines=13> */
[C---:B------:R-:W-:Y:S01]  /*6ff0*/  FADD.FTZ R44, -R109.reuse, R44 ;  /* 0x0000002c6d2c7221 */ /* 0x040fe20000010100 */
[----:B------:R-:W-:Y:S01]  /*7000*/  FADD.FTZ R45, -R109, R45 ;  /* 0x0000002d6d2d7221 */ /* 0x000fe20000010100 */
[----:B------:R-:W-:Y:S01]  /*7010*/  FMUL.FTZ R42, R91, R42 ;  /* 0x0000002a5b2a7220 */ /* 0x000fe20000410000 */
[C---:B------:R-:W-:Y:S01]  /*7020*/  FADD.FTZ R46, -R108.reuse, R46 ;  /* 0x0000002e6c2e7221 */ /* 0x040fe20000010100 */
[----:B------:R-:W-:Y:S01]  /*7030*/  FMUL.FTZ R44, R89, R44 ;  /* 0x0000002c592c7220 */ /* 0x000fe20000410000 */
        /* <DEDUP_REMOVED lines=21> */
[C---:B------:R-:W-:Y:S01]  /*7190*/  FADD.FTZ R66, -R110.reuse, R66 ;  /* 0x000000426e427221 */ /* 0x040fe20000010100 */
[----:B------:R-:W-:Y:S01]  /*71a0*/  FADD.FTZ R67, -R110, R67 ;  /* 0x000000436e437221 */ /* 0x000fe20000010100 */
[----:B------:R-:W-:Y:S01]  /*71b0*/  FMUL.FTZ R104, R246, R4 ;  /* 0x00000004f6687220 */ /* 0x000fe20000410000 */
[----:B------:R-:W-:Y:S01]  /*71c0*/  FADD.FTZ R19, -R110, R19 ;  /* 0x000000136e137221 */ /* 0x000fe20000010100 */
[----:B------:R-:W-:Y:S01]  /*71d0*/  FMUL.FTZ R66, R3, R66 ;  /* 0x0000004203427220 */ /* 0x000fe20000410000 */
[----:B------:R-:W-:Y:S01]  /*71e0*/  FMUL.FTZ R67, R2, R67 ;  /* 0x0000004302437220 */ /* 0x000fe20000410000 */
[----:B------:R-:W-:Y:S01]  /*71f0*/  FADD.FTZ R23, -R110, R23 ;  /* 0x000000176e177221 */ /* 0x000fe20000010100 */
[----:B------:R-:W-:Y:S01]  /*7200*/  FMUL.FTZ R19, R251, R19 ;  /* 0x00000013fb137220 */ /* 0x000fe20000410000 */
[----:B------:R-:W-:Y:S01]  /*7210*/  FADD.FTZ R20, -R111, R20 ;  /* 0x000000146f147221 */ /* 0x000fe20000010100 */
[----:B------:R-:W-:Y:S01]  /*7220*/  FADD.FTZ R9, -R109, R9 ;  /* 0x000000096d097221 */ /* 0x000fe20000010100 */
[----:B------:R-:W-:Y:S01]  /*7230*/  FMUL.FTZ R23, R248, R23 ;  /* 0x00000017f8177220 */ /* 0x000fe20000410000 */
[----:B------:R-:W-:Y:S01]  /*7240*/  FADD.FTZ R11, -R108, R11 ;  /* 0x0000000b6c0b7221 */ /* 0x000fe20000010100 */
[----:B------:R-:W-:Y:S01]  /*7250*/  FMUL.FTZ R20, R252, R20 ;  /* 0x00000014fc147220 */ /* 0x000fe20000410000 */
[----:B------:R-:W-:Y:S01]  /*7260*/  FMUL.FTZ R107, R115, R9 ;  /* 0x00000009736b7220 */ /* 0x000fe20000410000 */
[C---:B------:R-:W-:Y:S01]  /*7270*/  FADD.FTZ R14, -R108.reuse, R14 ;  /* 0x0000000e6c0e7221 */ /* 0x040fe20000010100 */
[----:B------:R-:W-:Y:S01]  /*7280*/  FMUL.FTZ R9, R113, R11 ;  /* 0x0000000b71097220 */ /* 0x000fe20000410000 */
[----:B------:R-:W-:Y:S01]  /*7290*/  FADD.FTZ R15, -R108, R15 ;  /* 0x0000000f6c0f7221 */ /* 0x000fe20000010100 */
[C---:B------:R-:W-:Y:S01]  /*72a0*/  FADD.FTZ R12, -R109.reuse, R12 ;  /* 0x0000000c6d0c7221 */ /* 0x040fe20000010100 */
[----:B------:R-:W-:Y:S01]  /*72b0*/  FMUL.FTZ R14, R244, R14 ;  /* 0x0000000ef40e7220 */ /* 0x000fe20000410000 */
[----:B------:R-:W-:Y:S01]  /*72c0*/  FADD.FTZ R13, -R109, R13 ;  /* 0x0000000d6d0d7221 */ /* 0x000fe20000010100 */
[----:B------:R-:W-:Y:S01]  /*72d0*/  FMUL.FTZ R15, R242, R15 ;  /* 0x0000000ff20f7220 */ /* 0x000fe20000410000 */
[----:B------:R-:W-:Y:S01]  /*72e0*/  FADD.FTZ R6, -R110, R6 ;  /* 0x000000066e067221 */ /* 0x000fe20000010100 */
[----:B------:R-:W-:Y:S01]  /*72f0*/  FFMA.FTZ R4, -R165, R165, 1 ;  /* 0x3f800000a5047423 */ /* 0x000fe200000101a5 */
[----:B------:R-:W-:Y:S01]  /*7300*/  FADD.FTZ R5, -R111, R5 ;  /* 0x000000056f057221 */ /* 0x000fe20000010100 */
[----:B------:R-:W-:Y:S01]  /*7310*/  FADD.FTZ R10, -R108, R10 ;  /* 0x0000000a6c0a7221 */ /* 0x000fe20000010100 */
[----:B------:R-:W-:Y:S01]  /*7320*/  FMUL.FTZ R105, R181, R6 ;  /* 0x00000006b5697220 */ /* 0x000fe20000410000 */
[----:B------:R-:W-:Y:S01]  /*7330*/  FMUL.FTZ R4, R4, UR5 ;  /* 0x0000000504047c20 */ /* 0x000fe20008410000 */
[----:B------:R-:W-:Y:S01]  /*7340*/  FMUL.FTZ R106, R243, R5 ;  /* 0x00000005f36a7220 */ /* 0x000fe20000410000 */
[----:B------:R-:W-:Y:S01]  /*7350*/  FFMA.FTZ R6, -R167, R167, 1 ;  /* 0x3f800000a7067423 */ /* 0x000fe200000101a7 */
[----:B------:R-:W-:Y:S01]  /*7360*/  FMUL.FTZ R10, R114, R10 ;  /* 0x0000000a720a7220 */ /* 0x000fe20000410000 */
[----:B------:R-:W-:Y:S01]  /*7370*/  FMUL.FTZ R8, R105, R4 ;  /* 0x0000000469087220 */ /* 0x000fe20000410000 */
[----:B------:R-:W-:Y:S01]  /*7380*/  FMUL.FTZ R105, R245, R13 ;  /* 0x0000000df5697220 */ /* 0x000fe20000410000 */
[----:B------:R-:W-:Y:S01]  /*7390*/  FMUL.FTZ R6, R6, UR5 ;  /* 0x0000000506067c20 */ /* 0x000fe20008410000 */
[----:B------:R-:W-:Y:S01]  /*73a0*/  FFMA.FTZ R5, -R166, R166, 1 ;  /* 0x3f800000a6057423 */ /* 0x000fe200000101a6 */
[----:B------:R-:W-:Y:S01]  /*73b0*/  FFMA.FTZ R4, -R169, R169, 1 ;  /* 0x3f800000a9047423 */ /* 0x000fe200000101a9 */
[----:B------:R-:W-:Y:S01]  /*73c0*/  FADD.FTZ R7, -R110, R7 ;  /* 0x000000076e077221 */ /* 0x000fe20000010100 */
[----:B------:R-:W-:Y:S01]  /*73d0*/  FMUL.FTZ R104, R104, R6 ;  /* 0x0000000668687220 */ /* 0x000fe20000410000 */
[----:B------:R-:W-:Y:S01]  /*73e0*/  FMUL.FTZ R5, R5, UR5 ;  /* 0x0000000505057c20 */ /* 0x000fe20008410000 */
[----:B------:R-:W-:Y:S01]  /*73f0*/  FMUL.FTZ R4, R4, UR5 ;  /* 0x0000000504047c20 */ /* 0x000fe20008410000 */
[----:B------:R-:W-:Y:S01]  /*7400*/  FMUL.FTZ R7, R177, R7 ;  /* 0x00000007b1077220 */ /* 0x000fe20000410000 */
[----:B------:R-:W-:Y:S01]  /*7410*/  FFMA.FTZ R6, -R172, R172, 1 ;  /* 0x3f800000ac067423 */ /* 0x000fe200000101ac */
[----:B------:R-:W-:Y:S01]  /*7420*/  FMUL.FTZ R11, R106, R5 ;  /* 0x000000056a0b7220 */ /* 0x000fe20000410000 */
[----:B------:R-:W-:Y:S01]  /*7430*/  FMUL.FTZ R10, R10, R4 ;  /* 0x000000040a0a7220 */ /* 0x000fe20000410000 */
[----:B------:R-:W-:Y:S01]  /*7440*/  FMUL.FTZ R106, R247, R12 ;  /* 0x0000000cf76a7220 */ /* 0x000fe20000410000 */
[----:B------:R-:W-:Y:S01]  /*7450*/  FMUL.FTZ R7, R7, R0 ;  /* 0x0000000007077220 */ /* 0x000fe20000410000 */
[----:B------:R-:W-:Y:S01]  /*7460*/  FFMA.FTZ R4, -R173, R173, 1 ;  /* 0x3f800000ad047423 */ /* 0x000fe200000101ad */
[----:B------:R-:W-:Y:S01]  /*7470*/  F2FP.F16.F32.PACK_AB R163, R11, R104 ;  /* 0x000000680ba3723e */ /* 0x000fe200000000ff */
[----:B------:R-:W-:Y:S01]  /*7480*/  FMUL.FTZ R104, R162, R16 ;  /* 0x00000010a2687220 */ /* 0x000fe20000410000 */
[----:B------:R-:W-:Y:S01]  /*7490*/  FMUL.FTZ R6, R6, UR5 ;  /* 0x0000000506067c20 */ /* 0x000fe20008410000 */
[----:B------:R1:W5:Y:S01]  /*74a0*/  LDL.LU R162, [R1+0x104] ;  /* 0x0001040001a27983 */ /* 0x0003620000300800 */
[----:B------:R-:W-:Y:S01]  /*74b0*/  FMUL.FTZ R4, R4, UR5 ;  /* 0x0000000504047c20 */ /* 0x000fe20008410000 */
[----:B------:R-:W-:Y:S01]  /*74c0*/  F2FP.F16.F32.PACK_AB R115, R7, R8 ;  /* 0x000000080773723e */ /* 0x000fe200000000ff */
[----:B------:R-:W-:Y:S01]  /*74d0*/  FMUL.FTZ R13, R112, R6 ;  /* 0x00000006700d7220 */ /* 0x000fe20000410000 */
[----:B------:R1:W5:Y:S01]  /*74e0*/  LDL.LU R161, [R1+0x100] ;  /* 0x0001000001a17983 */ /* 0x0003620000300800 */
[----:B------:R-:W-:Y:S01]  /*74f0*/  FMUL.FTZ R8, R14, R4 ;  /* 0x000000040e087220 */ /* 0x000fe20000410000 */
[----:B------:R-:W-:Y:S01]  /*7500*/  FFMA.FTZ R4, -R178, R178, 1 ;  /* 0x3f800000b2047423 */ /* 0x000fe200000101b2 */
[----:B------:R-:W-:Y:S01]  /*7510*/  FFMA.FTZ R6, -R176, R176, 1 ;  /* 0x3f800000b0067423 */ /* 0x000fe200000101b0 */
[----:B------:R1:W5:Y:S01]  /*7520*/  LDL.LU R160, [R1+0xfc] ;  /* 0x0000fc0001a07983 */ /* 0x0003620000300800 */
[----:B------:R-:W-:Y:S01]  /*7530*/  FFMA.FTZ R0, -R168, R168, 1 ;  /* 0x3f800000a8007423 */ /* 0x000fe200000101a8 */
[----:B------:R-:W-:Y:S01]  /*7540*/  FMUL.FTZ R4, R4, UR5 ;  /* 0x0000000504047c20 */ /* 0x000fe20008410000 */
[----:B------:R-:W-:Y:S01]  /*7550*/  FMUL.FTZ R6, R6, UR5 ;  /* 0x0000000506067c20 */ /* 0x000fe20008410000 */
[----:B------:R-:W-:Y:S01]  /*7560*/  FFMA.FTZ R5, -R171, R171, 1 ;  /* 0x3f800000ab057423 */ /* 0x000fe200000101ab */
[----:B------:R-:W-:Y:S02]  /*7570*/  FMUL.FTZ R0, R0, UR5 ;  /* 0x0000000500007c20 */ /* 0x000fe40008410000 */
[----:B------:R-:W-:Y:S01]  /*7580*/  FMUL.FTZ R16, R106, R6 ;  /* 0x000000066a107220 */ /* 0x000fe20000410000 */
[----:B------:R-:W-:Y:S01]  /*7590*/  FMUL.FTZ R5, R5, UR5 ;  /* 0x0000000505057c20 */ /* 0x000fe20008410000 */
[----:B------:R-:W-:Y:S01]  /*75a0*/  FMUL.FTZ R9, R9, R0 ;  /* 0x0000000009097220 */ /* 0x000fe20000410000 */
[----:B------:R-:W-:Y:S01]  /*75b0*/  FFMA.FTZ R6, -R180, R180, 1 ;  /* 0x3f800000b4067423 */ /* 0x000fe200000101b4 */
[----:B------:R-:W-:Y:S01]  /*75c0*/  FFMA.FTZ R0, -R170, R170, 1 ;  /* 0x3f800000aa007423 */ /* 0x000fe200000101aa */
[----:B------:R-:W-:Y:S01]  /*75d0*/  FMUL.FTZ R12, R107, R5 ;  /* 0x000000056b0c7220 */ /* 0x000fe20000410000 */
[----:B------:R-:W-:Y:S01]  /*75e0*/  FFMA.FTZ R5, -R174, R174, 1 ;  /* 0x3f800000ae057423 */ /* 0x000fe200000101ae */
[----:B------:R-:W-:Y:S01]  /*75f0*/  FMUL.FTZ R6, R6, UR5 ;  /* 0x0000000506067c20 */ /* 0x000fe20008410000 */
[----:B------:R-:W-:Y:S01]  /*7600*/  F2FP.F16.F32.PACK_AB R113, R9, R10 ;  /* 0x0000000a0971723e */ /* 0x000fe200000000ff */
[----:B------:R-:W-:Y:S01]  /*7610*/  FMUL.FTZ R10, R250, R21 ;  /* 0x00000015fa0a7220 */ /* 0x000fe20000410000 */
[----:B------:R-:W-:Y:S01]  /*7620*/  FMUL.FTZ R21, R98, R35 ;  /* 0x0000002362157220 */ /* 0x000fe20000410000 */
[----:B------:R-:W-:Y:S01]  /*7630*/  FMUL.FTZ R9, R249, R22 ;  /* 0x00000016f9097220 */ /* 0x000fe20000410000 */
[----:B------:R-:W-:Y:S01]  /*7640*/  FMUL.FTZ R22, R148, R33 ;  /* 0x0000002194167220 */ /* 0x000fe20000410000 */
[----:B------:R-:W-:Y:S01]  /*7650*/  F2FP.F16.F32.PACK_AB R114, R12, R13 ;  /* 0x0000000d0c72723e */ /* 0x000fe200000000ff */
[----:B------:R-:W-:Y:S01]  /*7660*/  FMUL.FTZ R13, R18, R4 ;  /* 0x00000004120d7220 */ /* 0x000fe20000410000 */
[----:B------:R-:W-:Y:S01]  /*7670*/  FMUL.FTZ R18, R92, R41 ;  /* 0x000000295c127220 */ /* 0x000fe20000410000 */
[----:B------:R-:W-:Y:S01]  /*7680*/  FMUL.FTZ R0, R0, UR5 ;  /* 0x0000000500007c20 */ /* 0x000fe20008410000 */
[----:B------:R-:W-:Y:S01]  /*7690*/  FMUL.FTZ R5, R5, UR5 ;  /* 0x0000000505057c20 */ /* 0x000fe20008410000 */
[----:B------:R-:W-:Y:S02]  /*76a0*/  FFMA.FTZ R4, -R183, R183, 1 ;  /* 0x3f800000b7047423 */ /* 0x000fe400000101b7 */
[----:B------:R-:W-:Y:S01]  /*76b0*/  FMUL.FTZ R7, R15, R0 ;  /* 0x000000000f077220 */ /* 0x000fe20000410000 */
[----:B------:R-:W-:Y:S01]  /*76c0*/  FFMA.FTZ R0, -R175, R175, 1 ;  /* 0x3f800000af007423 */ /* 0x000fe200000101af */
[----:B------:R-:W-:Y:S01]  /*76d0*/  FMUL.FTZ R11, R105, R5 ;  /* 0x00000005690b7220 */ /* 0x000fe20000410000 */
[----:B------:R-:W-:Y:S01]  /*76e0*/  FFMA.FTZ R5, -R179, R179, 1 ;  /* 0x3f800000b3057423 */ /* 0x000fe200000101b3 */
[----:B------:R-:W-:Y:S01]  /*76f0*/  FMUL.FTZ R15, R104, R6 ;  /* 0x00000006680f7220 */ /* 0x000fe20000410000 */
[----:B------:R-:W-:Y:S01]  /*7700*/  F2FP.F16.F32.PACK_AB R107, R7, R8 ;  /* 0x00000008076b723e */ /* 0x000fe200000000ff */
[----:B------:R-:W-:Y:S01]  /*7710*/  FMUL.FTZ R8, R159, R24 ;  /* 0x000000189f087220 */ /* 0x000fe20000410000 */
[----:B------:R-:W-:Y:S01]  /*7720*/  FMUL.FTZ R24, R152, R29 ;  /* 0x0000001d98187220 */ /* 0x000fe20000410000 */
[----:B------:R1:W5:Y:S01]  /*7730*/  LDL.LU R159, [R1+0xf8] ;  /* 0x0000f800019f7983 */ /* 0x0003620000300800 */
[----:B------:R-:W-:Y:S01]  /*7740*/  FMUL.FTZ R29, R74, R59 ;  /* 0x0000003b4a1d7220 */ /* 0x000fe20000410000 */
[----:B------:R-:W-:Y:S01]  /*7750*/  F2FP.F16.F32.PACK_AB R112, R11, R16 ;  /* 0x000000100b70723e */ /* 0x000fe200000000ff */
[----:B------:R-:W-:Y:S01]  /*7760*/  FMUL.FTZ R16, R88, R45 ;  /* 0x0000002d58107220 */ /* 0x000fe20000410000 */
[----:B------:R1:W5:Y:S01]  /*7770*/  LDL.LU R158, [R1+0xf4] ;  /* 0x0000f400019e7983 */ /* 0x0003620000300800 */
[----:B------:R-:W-:Y:S01]  /*7780*/  FMUL.FTZ R0, R0, UR5 ;  /* 0x0000000500007c20 */ /* 0x000fe20008410000 */
[----:B------:R-:W-:Y:S01]  /*7790*/  FMUL.FTZ R5, R5, UR5 ;  /* 0x0000000505057c20 */ /* 0x000fe20008410000 */
[----:B------:R-:W-:Y:S01]  /*77a0*/  FFMA.FTZ R6, -R185, R185, 1 ;  /* 0x3f800000b9067423 */ /* 0x000fe200000101b9 */
[----:B------:R1:W5:Y:S01]  /*77b0*/  LDL.LU R157, [R1+0xf0] ;  /* 0x0000f000019d7983 */ /* 0x0003620000300800 */
[----:B------:R-:W-:Y:S01]  /*77c0*/  FMUL.FTZ R12, R19, R0 ;  /* 0x00000000130c7220 */ /* 0x000fe20000410000 */
[----:B------:R-:W-:Y:S01]  /*77d0*/  FMUL.FTZ R19, R94, R39 ;  /* 0x000000275e137220 */ /* 0x000fe20000410000 */
[----:B------:R-:W-:Y:S01]  /*77e0*/  FMUL.FTZ R14, R17, R5 ;  /* 0x00000005110e7220 */ /* 0x000fe20000410000 */
[----:B------:R1:W5:Y:S01]  /*77f0*/  LDL.LU R156, [R1+0xec] ;  /* 0x0000ec00019c7983 */ /* 0x0003620000300800 */
[----:B------:R-:W-:Y:S01]  /*7800*/  FMUL.FTZ R17, R90, R43 ;  /* 0x0000002b5a117220 */ /* 0x000fe20000410000 */
[----:B------:R-:W-:Y:S01]  /*7810*/  F2FP.F16.F32.PACK_AB R105, R12, R13 ;  /* 0x0000000d0c69723e */ /* 0x000fe200000000ff */
[----:B------:R-:W-:Y:S01]  /*7820*/  FMUL.FTZ R13, R153, R28 ;  /* 0x0000001c990d7220 */ /* 0x000fe20000410000 */
[----:B------:R-:W-:Y:S01]  /*7830*/  F2FP.F16.F32.PACK_AB R106, R14, R15 ;  /* 0x0000000f0e6a723e */ /* 0x000fe200000000ff */
[----:B------:R1:W5:Y:S01]  /*7840*/  LDL.LU R153, [R1+0xe8] ;  /* 0x0000e80001997983 */ /* 0x0003620000300800 */
[----:B------:R-:W-:Y:S01]  /*7850*/  FMUL.FTZ R15, R86, R47 ;  /* 0x0000002f560f7220 */ /* 0x000fe20000410000 */
[----:B------:R-:W-:Y:S01]  /*7860*/  FMUL.FTZ R14, R84, R49 ;  /* 0x00000031540e7220 */ /* 0x000fe20000410000 */
[----:B------:R-:W-:Y:S01]  /*7870*/  FMUL.FTZ R6, R6, UR5 ;  /* 0x0000000506067c20 */ /* 0x000fe20008410000 */
[----:B------:R1:W5:Y:S01]  /*7880*/  LDL.LU R152, [R1+0xe4] ;  /* 0x0000e40001987983 */ /* 0x0003620000300800 */
[----:B------:R-:W-:Y:S01]  /*7890*/  FFMA.FTZ R0, -R182, R182, 1 ;  /* 0x3f800000b6007423 */ /* 0x000fe200000101b6 */
[----:B------:R-:W-:Y:S01]  /*78a0*/  FFMA.FTZ R5, -R184, R184, 1 ;  /* 0x3f800000b8057423 */ /* 0x000fe200000101b8 */
[----:B------:R-:W-:Y:S01]  /*78b0*/  FMUL.FTZ R11, R20, R6 ;  /* 0x00000006140b7220 */ /* 0x000fe20000410000 */
[----:B------:R1:W5:Y:S01]  /*78c0*/  LDL.LU R151, [R1+0xe0] ;  /* 0x0000e00001977983 */ /* 0x0003620000300800 */
[----:B------:R-:W-:Y:S01]  /*78d0*/  FMUL.FTZ R20, R96, R37 ;  /* 0x0000002560147220 */ /* 0x000fe20000410000 */
[----:B------:R-:W-:Y:S01]  /*78e0*/  FMUL.FTZ R0, R0, UR5 ;  /* 0x0000000500007c20 */ /* 0x000fe20008410000 */
[----:B------:R-:W-:Y:S01]  /*78f0*/  FMUL.FTZ R5, R5, UR5 ;  /* 0x0000000505057c20 */ /* 0x000fe20008410000 */
[----:B------:R-:W-:Y:S01]  /*7900*/  FMUL.FTZ R4, R4, UR5 ;  /* 0x0000000504047c20 */ /* 0x000fe20008410000 */
[----:B------:R-:W-:Y:S01]  /*7910*/  FFMA.FTZ R6, -R189, R189, 1 ;  /* 0x3f800000bd067423 */ /* 0x000fe200000101bd */
[----:B------:R-:W-:Y:S01]  /*7920*/  FMUL.FTZ R7, R23, R0 ;  /* 0x0000000017077220 */ /* 0x000fe20000410000 */
[----:B------:R-:W-:Y:S01]  /*7930*/  FMUL.FTZ R23, R150, R31 ;  /* 0x0000001f96177220 */ /* 0x000fe20000410000 */
[----:B------:R-:W-:Y:S01]  /*7940*/  FMUL.FTZ R10, R10, R5 ;  /* 0x000000050a0a7220 */ /* 0x000fe20000410000 */
[----:B------:R1:W5:Y:S01]  /*7950*/  LDL.LU R150, [R1+0xdc] ;  /* 0x0000dc0001967983 */ /* 0x0003620000300800 */
[----:B------:R-:W-:Y:S01]  /*7960*/  FMUL.FTZ R9, R9, R4 ;  /* 0x0000000409097220 */ /* 0x000fe20000410000 */
[----:B------:R-:W-:Y:S01]  /*7970*/  FFMA.FTZ R4, -R187, R187, 1 ;  /* 0x3f800000bb047423 */ /* 0x000fe200000101bb */
[----:B------:R-:W-:Y:S01]  /*7980*/  FFMA.FTZ R5, -R188, R188, 1 ;  /* 0x3f800000bc057423 */ /* 0x000fe200000101bc */
[----:B------:R1:W5:Y:S01]  /*7990*/  LDL.LU R149, [R1+0xd8] ;  /* 0x0000d80001957983 */ /* 0x0003620000300800 */
[----:B------:R-:W-:Y:S01]  /*79a0*/  F2FP.F16.F32.PACK_AB R104, R10, R11 ;  /* 0x0000000b0a68723e */ /* 0x000fe200000000ff */
[----:B------:R-:W-:Y:S01]  /*79b0*/  FMUL.FTZ R10, R99, R34 ;  /* 0x00000022630a7220 */ /* 0x000fe20000410000 */
[----:B------:R-:W-:Y:S01]  /*79c0*/  FMUL.FTZ R11, R95, R38 ;  /* 0x000000265f0b7220 */ /* 0x000fe20000410000 */
[----:B------:R1:W5:Y:S01]  /*79d0*/  LDL.LU R148, [R1+0xd4] ;  /* 0x0000d40001947983 */ /* 0x0003620000300800 */
[----:B------:R-:W-:Y:S01]  /*79e0*/  FMUL.FTZ R4, R4, UR5 ;  /* 0x0000000504047c20 */ /* 0x000fe20008410000 */
[----:B------:R-:W-:Y:S01]  /*79f0*/  F2FP.F16.F32.PACK_AB R31, R7, R9 ;  /* 0x00000009071f723e */ /* 0x000fe200000000ff */
[----:B------:R-:W-:Y:S01]  /*7a00*/  FMUL.FTZ R5, R5, UR5 ;  /* 0x0000000505057c20 */ /* 0x000fe20008410000 */
[----:B------:R1:W5:Y:S01]  /*7a10*/  LDL.LU R99, [R1+0xd0] ;  /* 0x0000d00001637983 */ /* 0x0003620000300800 */
[----:B------:R-:W-:Y:S01]  /*7a20*/  FMUL.FTZ R12, R26, R4 ;  /* 0x000000041a0c7220 */ /* 0x000fe20000410000 */
[----:B------:R-:W-:Y:S01]  /*7a30*/  FMUL.FTZ R26, R83, R50 ;  /* 0x00000032531a7220 */ /* 0x000fe20000410000 */
[----:B------:R-:W-:Y:S01]  /*7a40*/  FMUL.FTZ R28, R25, R5 ;  /* 0x00000005191c7220 */ /* 0x000fe20000410000 */
[----:B------:R1:W5:Y:S01]  /*7a50*/  LDL.LU R98, [R1+0xcc] ;  /* 0x0000cc0001627983 */ /* 0x0003620000300800 */
[----:B------:R-:W-:Y:S01]  /*7a60*/  FMUL.FTZ R25, R82, R51 ;  /* 0x0000003352197220 */ /* 0x000fe20000410000 */
[----:B------:R-:W-:Y:S01]  /*7a70*/  FFMA.FTZ R4, -R191, R191, 1 ;  /* 0x3f800000bf047423 */ /* 0x000fe200000101bf */
[----:B------:R-:W-:Y:S01]  /*7a80*/  FMUL.FTZ R6, R6, UR5 ;  /* 0x0000000506067c20 */ /* 0x000fe20008410000 */
[----:B------:R1:W5:Y:S01]  /*7a90*/  LDL.LU R97, [R1+0xc8] ;  /* 0x0000c80001617983 */ /* 0x0003620000300800 */
[----:B------:R-:W-:Y:S01]  /*7aa0*/  FFMA.FTZ R0, -R186, R186, 1 ;  /* 0x3f800000ba007423 */ /* 0x000fe200000101ba */
[----:B------:R-:W-:Y:S01]  /*7ab0*/  FMUL.FTZ R4, R4, UR5 ;  /* 0x0000000504047c20 */ /* 0x000fe20008410000 */
[----:B------:R-:W-:Y:S01]  /*7ac0*/  FMUL.FTZ R8, R8, R6 ;  /* 0x0000000608087220 */ /* 0x000fe20000410000 */
[----:B------:R1:W5:Y:S01]  /*7ad0*/  LDL.LU R96, [R1+0xc4] ;  /* 0x0000c40001607983 */ /* 0x0003620000300800 */
[----:B------:R-:W-:Y:S01]  /*7ae0*/  FMUL.FTZ R0, R0, UR5 ;  /* 0x0000000500007c20 */ /* 0x000fe20008410000 */
[----:B------:R-:W-:Y:S01]  /*7af0*/  FMUL.FTZ R9, R30, R4 ;  /* 0x000000041e097220 */ /* 0x000fe20000410000 */
[----:B------:R-:W-:Y:S01]  /*7b00*/  FMUL.FTZ R30, R75, R58 ;  /* 0x0000003a4b1e7220 */ /* 0x000fe20000410000 */
[----:B------:R1:W5:Y:S01]  /*7b10*/  LDL.LU R95, [R1+0xc0] ;  /* 0x0000c000015f7983 */ /* 0x0003620000300800 */
[----:B------:R-:W-:Y:S01]  /*7b20*/  FMUL.FTZ R27, R27, R0 ;  /* 0x000000001b1b7220 */ /* 0x000fe20000410000 */
[----:B------:R-:W-:Y:S01]  /*7b30*/  F2FP.F16.F32.PACK_AB R28, R28, R8 ;  /* 0x000000081c1c723e */ /* 0x000fe200000000ff */
[----:B------:R-:W-:Y:S01]  /*7b40*/  FFMA.FTZ R6, -R193, R193, 1 ;  /* 0x3f800000c1067423 */ /* 0x000fe200000101c1 */
[----:B------:R1:W5:Y:S01]  /*7b50*/  LDL.LU R94, [R1+0xbc] ;  /* 0x0000bc00015e7983 */ /* 0x0003620000300800 */
[----:B------:R-:W-:Y:S01]  /*7b60*/  FFMA.FTZ R0, -R190, R190, 1 ;  /* 0x3f800000be007423 */ /* 0x000fe200000101be */
[----:B------:R-:W-:Y:S01]  /*7b70*/  F2FP.F16.F32.PACK_AB R27, R27, R12 ;  /* 0x0000000c1b1b723e */ /* 0x000fe200000000ff */
[----:B------:R-:W-:Y:S01]  /*7b80*/  FMUL.FTZ R12, R79, R54 ;  /* 0x000000364f0c7220 */ /* 0x000fe20000410000 */
[----:B------:R-:W-:Y:S01]  /*7b90*/  FMUL.FTZ R6, R6, UR5 ;  /* 0x0000000506067c20 */ /* 0x000fe20008410000 */
[----:B------:R-:W-:Y:S01]  /*7ba0*/  FMUL.FTZ R0, R0, UR5 ;  /* 0x0000000500007c20 */ /* 0x000fe20008410000 */
[----:B------:R-:W-:Y:S01]  /*7bb0*/  FFMA.FTZ R4, -R195, R195, 1 ;  /* 0x3f800000c3047423 */ /* 0x000fe200000101c3 */
[----:B------:R-:W-:Y:S01]  /*7bc0*/  FFMA.FTZ R5, -R192, R192, 1 ;  /* 0x3f800000c0057423 */ /* 0x000fe200000101c0 */
[----:B------:R-:W-:Y:S01]  /*7bd0*/  FMUL.FTZ R7, R13, R6 ;  /* 0x000000060d077220 */ /* 0x000fe20000410000 */
[----:B------:R-:W-:Y:S01]  /*7be0*/  FMUL.FTZ R13, R85, R48 ;  /* 0x00000030550d7220 */ /* 0x000fe20000410000 */
[----:B------:R-:W-:Y:S01]  /*7bf0*/  FMUL.FTZ R23, R23, R0 ;  /* 0x0000000017177220 */ /* 0x000fe20000410000 */
[----:B------:R-:W-:Y:S01]  /*7c00*/  FFMA.FTZ R6, -R197, R197, 1 ;  /* 0x3f800000c5067423 */ /* 0x000fe200000101c5 */
[----:B------:R-:W-:Y:S01]  /*7c10*/  FMUL.FTZ R4, R4, UR5 ;  /* 0x0000000504047c20 */ /* 0x000fe20008410000 */
[----:B------:R-:W-:Y:S01]  /*7c20*/  FMUL.FTZ R5, R5, UR5 ;  /* 0x0000000505057c20 */ /* 0x000fe20008410000 */
[----:B------:R-:W-:Y:S01]  /*7c30*/  FFMA.FTZ R0, -R194, R194, 1 ;  /* 0x3f800000c2007423 */ /* 0x000fe200000101c2 */
[----:B------:R-:W-:Y:S01]  /*7c40*/  F2FP.F16.F32.PACK_AB R23, R23, R9 ;  /* 0x000000091717723e */ /* 0x000fe200000000ff */
[----:B------:R-:W-:Y:S01]  /*7c50*/  FMUL.FTZ R9, R93, R40 ;  /* 0x000000285d097220 */ /* 0x000fe20000410000 */
[----:B------:R-:W-:Y:S01]  /*7c60*/  FMUL.FTZ R6, R6, UR5 ;  /* 0x0000000506067c20 */ /* 0x000fe20008410000 */
[----:B------:R1:W5:Y:S01]  /*7c70*/  LDL.LU R93, [R1+0xb8] ;  /* 0x0000b800015d7983 */ /* 0x0003620000300800 */
[----:B------:R-:W-:Y:S01]  /*7c80*/  FMUL.FTZ R10, R10, R4 ;  /* 0x000000040a0a7220 */ /* 0x000fe20000410000 */
[----:B------:R-:W-:Y:S01]  /*7c90*/  FFMA.FTZ R4, -R199, R199, 1 ;  /* 0x3f800000c7047423 */ /* 0x000fe200000101c7 */
[----:B------:R-:W-:Y:S01]  /*7ca0*/  FMUL.FTZ R8, R32, R6 ;  /* 0x0000000620087220 */ /* 0x000fe20000410000 */
[----:B------:R1:W5:Y:S01]  /*7cb0*/  LDL.LU R92, [R1+0xb4] ;  /* 0x0000b400015c7983 */ /* 0x0003620000300800 */
[----:B------:R-:W-:Y:S01]  /*7cc0*/  FMUL.FTZ R24, R24, R5 ;  /* 0x0000000518187220 */ /* 0x000fe20000410000 */
[----:B------:R-:W-:Y:S01]  /*7cd0*/  FMUL.FTZ R4, R4, UR5 ;  /* 0x0000000504047c20 */ /* 0x000fe20008410000 */
[----:B------:R-:W-:Y:S01]  /*7ce0*/  FFMA.FTZ R5, -R196, R196, 1 ;  /* 0x3f800000c4057423 */ /* 0x000fe200000101c4 */
        /* <DEDUP_REMOVED lines=8> */
[----:B------:R1:W5:Y:S01]  /*7d70*/  LDL.LU R89, [R1+0xa8] ;  /* 0x0000a80001597983 */ /* 0x0003620000300800 */
[----:B------:R-:W-:Y:S01]  /*7d80*/  FFMA.FTZ R4, -R203, R203, 1 ;  /* 0x3f800000cb047423 */ /* 0x000fe200000101cb */
[----:B------:R-:W-:Y:S01]  /*7d90*/  F2FP.F16.F32.PACK_AB R21, R21, R10 ;  /* 0x0000000a1515723e */ /* 0x000fe200000000ff */
[----:B------:R-:W-:Y:S01]  /*7da0*/  FFMA.FTZ R6, -R201, R201, 1 ;  /* 0x3f800000c9067423 */ /* 0x000fe200000101c9 */
[----:B------:R1:W5:Y:S01]  /*7db0*/  LDL.LU R88, [R1+0xa4] ;  /* 0x0000a40001587983 */ /* 0x0003620000300800 */
[----:B------:R-:W-:Y:S01]  /*7dc0*/  F2FP.F16.F32.PACK_AB R22, R22, R8 ;  /* 0x000000081616723e */ /* 0x000fe200000000ff */
[----:B------:R-:W-:Y:S01]  /*7dd0*/  FMUL.FTZ R8, R87, R46 ;  /* 0x0000002e57087220 */ /* 0x000fe20000410000 */
[----:B------:R-:W-:Y:S01]  /*7de0*/  FMUL.FTZ R4, R4, UR5 ;  /* 0x0000000504047c20 */ /* 0x000fe20008410000 */
[----:B------:R1:W5:Y:S01]  /*7df0*/  LDL.LU R87, [R1+0xa0] ;  /* 0x0000a00001577983 */ /* 0x0003620000300800 */
[----:B------:R-:W-:Y:S01]  /*7e00*/  FMUL.FTZ R6, R6, UR5 ;  /* 0x0000000506067c20 */ /* 0x000fe20008410000 */
[----:B------:R-:W-:Y:S01]  /*7e10*/  FFMA.FTZ R0, -R198, R198, 1 ;  /* 0x3f800000c6007423 */ /* 0x000fe200000101c6 */
[----:B------:R-:W-:Y:S01]  /*7e20*/  FMUL.FTZ R10, R42, R4 ;  /* 0x000000042a0a7220 */ /* 0x000fe20000410000 */
[----:B------:R1:W5:Y:S01]  /*7e30*/  LDL.LU R86, [R1+0x9c] ;  /* 0x00009c0001567983 */ /* 0x0003620000300800 */
[----:B------:R-:W-:Y:S01]  /*7e40*/  FMUL.FTZ R7, R36, R6 ;  /* 0x0000000624077220 */ /* 0x000fe20000410000 */
[----:B------:R-:W-:Y:S01]  /*7e50*/  FMUL.FTZ R0, R0, UR5 ;  /* 0x0000000500007c20 */ /* 0x000fe20008410000 */
[----:B------:R-:W-:Y:S01]  /*7e60*/  FFMA.FTZ R6, -R205, R205, 1 ;  /* 0x3f800000cd067423 */ /* 0x000fe200000101cd */
[----:B------:R1:W5:Y:S01]  /*7e70*/  LDL.LU R85, [R1+0x98] ;  /* 0x0000980001557983 */ /* 0x0003620000300800 */
[----:B------:R-:W-:Y:S01]  /*7e80*/  FFMA.FTZ R4, -R207, R207, 1 ;  /* 0x3f800000cf047423 */ /* 0x000fe200000101cf */
[----:B------:R-:W-:Y:S01]  /*7e90*/  FMUL.FTZ R19, R19, R0 ;  /* 0x0000000013137220 */ /* 0x000fe20000410000 */
[----:B------:R-:W-:Y:S01]  /*7ea0*/  FMUL.FTZ R6, R6, UR5 ;  /* 0x0000000506067c20 */ /* 0x000fe20008410000 */
[----:B------:R1:W5:Y:S01]  /*7eb0*/  LDL.LU R84, [R1+0x94] ;  /* 0x0000940001547983 */ /* 0x0003620000300800 */
[----:B------:R-:W-:Y:S01]  /*7ec0*/  FMUL.FTZ R4, R4, UR5 ;  /* 0x0000000504047c20 */ /* 0x000fe20008410000 */
[----:B------:R-:W-:Y:S01]  /*7ed0*/  FFMA.FTZ R0, -R202, R202, 1 ;  /* 0x3f800000ca007423 */ /* 0x000fe200000101ca */
[----:B------:R-:W-:Y:S01]  /*7ee0*/  FMUL.FTZ R9, R9, R6 ;  /* 0x0000000609097220 */ /* 0x000fe20000410000 */
[----:B------:R1:W5:Y:S01]  /*7ef0*/  LDL.LU R83, [R1+0x90] ;  /* 0x0000900001537983 */ /* 0x0003620000300800 */
[----:B------:R-:W-:Y:S01]  /*7f00*/  F2FP.F16.F32.PACK_AB R19, R19, R11 ;  /* 0x0000000b1313723e */ /* 0x000fe200000000ff */
[----:B------:R-:W-:Y:S01]  /*7f10*/  FMUL.FTZ R11, R78, R55 ;  /* 0x000000374e0b7220 */ /* 0x000fe20000410000 */
[----:B------:R-:W-:Y:S01]  /*7f20*/  FMUL.FTZ R8, R8, R4 ;  /* 0x0000000408087220 */ /* 0x000fe20000410000 */
[----:B------:R1:W5:Y:S01]  /*7f30*/  LDL.LU R82, [R1+0x8c] ;  /* 0x00008c0001527983 */ /* 0x0003620000300800 */
[----:B------:R-:W-:Y:S01]  /*7f40*/  FMUL.FTZ R0, R0, UR5 ;  /* 0x0000000500007c20 */ /* 0x000fe20008410000 */
[----:B------:R-:W-:Y:S01]  /*7f50*/  FFMA.FTZ R6, -R209, R209, 1 ;  /* 0x3f800000d1067423 */ /* 0x000fe200000101d1 */
[----:B------:R-:W-:Y:S01]  /*7f60*/  FFMA.FTZ R4, -R211, R211, 1 ;  /* 0x3f800000d3047423 */ /* 0x000fe200000101d3 */
[----:B------:R-:W-:Y:S01]  /*7f70*/  FFMA.FTZ R5, -R200, R200, 1 ;  /* 0x3f800000c8057423 */ /* 0x000fe200000101c8 */
[----:B------:R-:W-:Y:S01]  /*7f80*/  FMUL.FTZ R17, R17, R0 ;  /* 0x0000000011117220 */ /* 0x000fe20000410000 */
[----:B------:R-:W-:Y:S01]  /*7f90*/  FMUL.FTZ R6, R6, UR5 ;  /* 0x0000000506067c20 */ /* 0x000fe20008410000 */
[----:B------:R-:W-:Y:S01]  /*7fa0*/  FMUL.FTZ R4, R4, UR5 ;  /* 0x0000000504047c20 */ /* 0x000fe20008410000 */
[----:B------:R-:W-:Y:S01]  /*7fb0*/  FMUL.FTZ R5, R5, UR5 ;  /* 0x0000000505057c20 */ /* 0x000fe20008410000 */
[----:B------:R-:W-:Y:S01]  /*7fc0*/  FFMA.FTZ R0, -R206, R206, 1 ;  /* 0x3f800000ce007423 */ /* 0x000fe200000101ce */
[----:B------:R-:W-:Y:S01]  /*7fd0*/  F2FP.F16.F32.PACK_AB R17, R17, R10 ;  /* 0x0000000a1111723e */ /* 0x000fe200000000ff */
[----:B------:R-:W-:Y:S01]  /*7fe0*/  FMUL.FTZ R10, R80, R53 ;  /* 0x00000035500a7220 */ /* 0x000fe20000410000 */
[----:B------:R-:W-:Y:S01]  /*7ff0*/  FMUL.FTZ R26, R26, R4 ;  /* 0x000000041a1a7220 */ /* 0x000fe20000410000 */
[----:B------:R-:W-:Y:S01]  /*8000*/  FMUL.FTZ R20, R20, R5 ;  /* 0x0000000514147220 */ /* 0x000fe20000410000 */
[----:B------:R-:W-:Y:S01]  /*8010*/  FMUL.FTZ R0, R0, UR5 ;  /* 0x0000000500007c20 */ /* 0x000fe20008410000 */
[----:B------:R-:W-:Y:S01]  /*8020*/  FFMA.FTZ R5, -R204, R204, 1 ;  /* 0x3f800000cc057423 */ /* 0x000fe200000101cc */
[----:B------:R-:W-:Y:S02]  /*8030*/  FFMA.FTZ R4, -R216, R216, 1 ;  /* 0x3f800000d8047423 */ /* 0x000fe400000101d8 */
[----:B------:R-:W-:Y:S01]  /*8040*/  F2FP.F16.F32.PACK_AB R20, R20, R7 ;  /* 0x000000071414723e */ /* 0x000fe200000000ff */
[----:B------:R-:W-:Y:S01]  /*8050*/  FMUL.FTZ R7, R44, R6 ;  /* 0x000000062c077220 */ /* 0x000fe20000410000 */
[----:B------:R-:W-:Y:S01]  /*8060*/  FMUL.FTZ R5, R5, UR5 ;  /* 0x0000000505057c20 */ /* 0x000fe20008410000 */
[----:B------:R-:W-:Y:S01]  /*8070*/  FMUL.FTZ R15, R15, R0 ;  /* 0x000000000f0f7220 */ /* 0x000fe20000410000 */
[----:B------:R-:W-:Y:S01]  /*8080*/  FFMA.FTZ R6, -R213, R213, 1 ;  /* 0x3f800000d5067423 */ /* 0x000fe200000101d5 */
[----:B------:R-:W-:Y:S01]  /*8090*/  FFMA.FTZ R0, -R210, R210, 1 ;  /* 0x3f800000d2007423 */ /* 0x000fe200000101d2 */
[----:B------:R-:W-:Y:S01]  /*80a0*/  FMUL.FTZ R18, R18, R5 ;  /* 0x0000000512127220 */ /* 0x000fe20000410000 */
[----:B------:R-:W-:Y:S01]  /*80b0*/  FFMA.FTZ R5, -R208, R208, 1 ;  /* 0x3f800000d0057423 */ /* 0x000fe200000101d0 */
[----:B------:R-:W-:Y:S01]  /*80c0*/  F2FP.F16.F32.PACK_AB R15, R15, R8 ;  /* 0x000000080f0f723e */ /* 0x000fe200000000ff */
[----:B------:R-:W-:Y:S01]  /*80d0*/  FMUL.FTZ R8, R76, R57 ;  /* 0x000000394c087220 */ /* 0x000fe20000410000 */
[----:B------:R-:W-:Y:S01]  /*80e0*/  FMUL.FTZ R6, R6, UR5 ;  /* 0x0000000506067c20 */ /* 0x000fe20008410000 */
[----:B------:R-:W-:Y:S01]  /*80f0*/  F2FP.F16.F32.PACK_AB R18, R18, R9 ;  /* 0x000000091212723e */ /* 0x000fe200000000ff */
[----:B------:R-:W-:Y:S01]  /*8100*/  FMUL.FTZ R9, R81, R52 ;  /* 0x0000003451097220 */ /* 0x000fe20000410000 */
[----:B------:R-:W-:Y:S01]  /*8110*/  FMUL.FTZ R0, R0, UR5 ;  /* 0x0000000500007c20 */ /* 0x000fe20008410000 */
[----:B------:R1:W5:Y:S01]  /*8120*/  LDL.LU R81, [R1+0x88] ;  /* 0x0000880001517983 */ /* 0x0003620000300800 */
[----:B------:R-:W-:Y:S01]  /*8130*/  FMUL.FTZ R13, R13, R6 ;  /* 0x000000060d0d7220 */ /* 0x000fe20000410000 */
[----:B------:R-:W-:Y:S01]  /*8140*/  FMUL.FTZ R5, R5, UR5 ;  /* 0x0000000505057c20 */ /* 0x000fe20008410000 */
[----:B------:R-:W-:Y:S01]  /*8150*/  FMUL.FTZ R25, R25, R0 ;  /* 0x0000000019197220 */ /* 0x000fe20000410000 */
[----:B------:R1:W5:Y:S01]  /*8160*/  LDL.LU R80, [R1+0x84] ;  /* 0x0000840001507983 */ /* 0x0003620000300800 */
[----:B------:R-:W-:Y:S01]  /*8170*/  FFMA.FTZ R0, -R214, R214, 1 ;  /* 0x3f800000d6007423 */ /* 0x000fe200000101d6 */
[----:B------:R-:W-:Y:S01]  /*8180*/  FMUL.FTZ R16, R16, R5 ;  /* 0x0000000510107220 */ /* 0x000fe20000410000 */
[----:B------:R-:W-:Y:S01]  /*8190*/  FFMA.FTZ R5, -R212, R212, 1 ;  /* 0x3f800000d4057423 */ /* 0x000fe200000101d4 */
[----:B------:R1:W5:Y:S01]  /*81a0*/  LDL.LU R79, [R1+0x80] ;  /* 0x00008000014f7983 */ /* 0x0003620000300800 */
[----:B------:R-:W-:Y:S01]  /*81b0*/  FFMA.FTZ R6, -R218, R218, 1 ;  /* 0x3f800000da067423 */ /* 0x000fe200000101da */
[----:B------:R-:W-:Y:S01]  /*81c0*/  FMUL.FTZ R0, R0, UR5 ;  /* 0x0000000500007c20 */ /* 0x000fe20008410000 */
[----:B------:R-:W-:Y:S01]  /*81d0*/  F2FP.F16.F32.PACK_AB R16, R16, R7 ;  /* 0x000000071010723e */ /* 0x000fe200000000ff */
[----:B------:R1:W5:Y:S01]  /*81e0*/  LDL.LU R78, [R1+0x7c] ;  /* 0x00007c00014e7983 */ /* 0x0003620000300800 */
[----:B------:R-:W-:Y:S01]  /*81f0*/  FMUL.FTZ R7, R77, R56 ;  /* 0x000000384d077220 */ /* 0x000fe20000410000 */
[----:B------:R-:W-:Y:S01]  /*8200*/  FMUL.FTZ R5, R5, UR5 ;  /* 0x0000000505057c20 */ /* 0x000fe20008410000 */
[----:B------:R-:W-:Y:S01]  /*8210*/  FMUL.FTZ R6, R6, UR5 ;  /* 0x0000000506067c20 */ /* 0x000fe20008410000 */
[----:B------:R1:W5:Y:S01]  /*8220*/  LDL.LU R77, [R1+0x78] ;  /* 0x00007800014d7983 */ /* 0x0003620000300800 */
[----:B------:R-:W-:Y:S01]  /*8230*/  FMUL.FTZ R11, R11, R0 ;  /* 0x000000000b0b7220 */ /* 0x000fe20000410000 */
[----:B------:R-:W-:Y:S01]  /*8240*/  FMUL.FTZ R14, R14, R5 ;  /* 0x000000050e0e7220 */ /* 0x000fe20000410000 */
[----:B------:R-:W-:Y:S01]  /*8250*/  FFMA.FTZ R5, -R217, R217, 1 ;  /* 0x3f800000d9057423 */ /* 0x000fe200000101d9 */
[----:B------:R1:W5:Y:S01]  /*8260*/  LDL.LU R76, [R1+0x74] ;  /* 0x00007400014c7983 */ /* 0x0003620000300800 */
[----:B------:R-:W-:Y:S01]  /*8270*/  FMUL.FTZ R4, R4, UR5 ;  /* 0x0000000504047c20 */ /* 0x000fe20008410000 */
[----:B------:R-:W-:Y:S01]  /*8280*/  FFMA.FTZ R0, -R215, R215, 1 ;  /* 0x3f800000d7007423 */ /* 0x000fe200000101d7 */
[----:B------:R-:W-:Y:S01]  /*8290*/  F2FP.F16.F32.PACK_AB R14, R14, R13 ;  /* 0x0000000d0e0e723e */ /* 0x000fe200000000ff */
[----:B------:R1:W5:Y:S01]  /*82a0*/  LDL.LU R75, [R1+0x70] ;  /* 0x00007000014b7983 */ /* 0x0003620000300800 */
[----:B------:R-:W-:Y:S01]  /*82b0*/  F2FP.F16.F32.PACK_AB R13, R25, R26 ;  /* 0x0000001a190d723e */ /* 0x000fe200000000ff */
[----:B------:R-:W-:Y:S01]  /*82c0*/  FMUL.FTZ R26, R71, R62 ;  /* 0x0000003e471a7220 */ /* 0x000fe20000410000 */
[----:B------:R-:W-:Y:S01]  /*82d0*/  FMUL.FTZ R25, R70, R63 ;  /* 0x0000003f46197220 */ /* 0x000fe20000410000 */
[----:B------:R1:W5:Y:S01]  /*82e0*/  LDL.LU R74, [R1+0x6c] ;  /* 0x00006c00014a7983 */ /* 0x0003620000300800 */
[----:B------:R-:W-:Y:S01]  /*82f0*/  FMUL.FTZ R5, R5, UR5 ;  /* 0x0000000505057c20 */ /* 0x000fe20008410000 */
        /* <DEDUP_REMOVED lines=8> */
[----:B------:R-:W-:Y:S01]  /*8380*/  FFMA.FTZ R4, -R221, R221, 1 ;  /* 0x3f800000dd047423 */ /* 0x000fe200000101dd */
[----:B------:R-:W-:Y:S01]  /*8390*/  FMUL.FTZ R6, R6, UR5 ;  /* 0x0000000506067c20 */ /* 0x000fe20008410000 */
[----:B------:R1:W5:Y:S01]  /*83a0*/  LDL.LU R71, [R1+0x60] ;  /* 0x0000600001477983 */ /* 0x0003620000300800 */
[----:B------:R-:W-:Y:S01]  /*83b0*/  FMUL.FTZ R29, R29, R0 ;  /* 0x000000001d1d7220 */ /* 0x000fe20000410000 */
[----:B------:R-:W-:Y:S01]  /*83c0*/  FMUL.FTZ R5, R5, UR5 ;  /* 0x0000000505057c20 */ /* 0x000fe20008410000 */
[----:B------:R-:W-:Y:S01]  /*83d0*/  FMUL.FTZ R4, R4, UR5 ;  /* 0x0000000504047c20 */ /* 0x000fe20008410000 */
[----:B------:R1:W5:Y:S01]  /*83e0*/  LDL.LU R70, [R1+0x5c] ;  /* 0x00005c0001467983 */ /* 0x0003620000300800 */
[----:B------:R-:W-:Y:S01]  /*83f0*/  FFMA.FTZ R0, -R219, R219, 1 ;  /* 0x3f800000db007423 */ /* 0x000fe200000101db */
        /* <DEDUP_REMOVED lines=14> */
[----:B------:R-:W-:Y:S01]  /*84e0*/  F2FP.F16.F32.PACK_AB R10, R10, R9 ;  /* 0x000000090a0a723e */ /* 0x000fe200000000ff */
[----:B------:R1:W5:Y:S01]  /*84f0*/  LDL.LU R2, [R1+0x4c] ;  /* 0x00004c0001027983 */ /* 0x0003620000300800 */
[----:B------:R-:W-:Y:S01]  /*8500*/  FFMA.FTZ R0, -R229, R229, 1 ;  /* 0x3f800000e5007423 */ /* 0x000fe200000101e5 */
[----:B------:R-:W-:Y:S01]  /*8510*/  F2FP.F16.F32.PACK_AB R9, R11, R12 ;  /* 0x0000000c0b09723e */ /* 0x000fe200000000ff */
[----:B------:R-:W-:Y:S01]  /*8520*/  FMUL.FTZ R11, R60, R6 ;  /* 0x000000063c0b7220 */ /* 0x000fe20000410000 */
[----:B------:R1:W5:Y:S01]  /*8530*/  LDL.64 R62, [R1+0x10] ;  /* 0x00001000013e7983 */ /* 0x0003620000100a00 */
[----:B------:R-:W-:Y:S01]  /*8540*/  FMUL.FTZ R12, R61, R5 ;  /* 0x000000053d0c7220 */ /* 0x000fe20000410000 */
[----:B------:R-:W-:Y:S01]  /*8550*/  FMUL.FTZ R26, R26, R4 ;  /* 0x000000041a1a7220 */ /* 0x000fe20000410000 */
[----:B------:R-:W-:Y:S01]  /*8560*/  F2FP.F16.F32.PACK_AB R8, R8, R7 ;  /* 0x000000070808723e */ /* 0x000fe200000000ff */
[----:B------:R-:W-:Y:S01]  /*8570*/  FMUL.FTZ R6, R0, UR5 ;  /* 0x0000000500067c20 */ /* 0x000fe20008410000 */
[----:B------:R-:W-:Y:S01]  /*8580*/  FFMA.FTZ R5, -R228, R228, 1 ;  /* 0x3f800000e4057423 */ /* 0x000fe200000101e4 */
[----:B------:R-:W-:Y:S01]  /*8590*/  F2FP.F16.F32.PACK_AB R12, R12, R11 ;  /* 0x0000000b0c0c723e */ /* 0x000fe200000000ff */
[----:B------:R-:W-:Y:S01]  /*85a0*/  FFMA.FTZ R4, -R227, R227, 1 ;  /* 0x3f800000e3047423 */ /* 0x000fe200000101e3 */
[----:B------:R-:W-:Y:S01]  /*85b0*/  FFMA.FTZ R0, -R226, R226, 1 ;  /* 0x3f800000e2007423 */ /* 0x000fe200000101e2 */
[----:B------:R-:W-:Y:S01]  /*85c0*/  F2FP.F16.F32.PACK_AB R11, R25, R26 ;  /* 0x0000001a190b723e */ /* 0x000fe200000000ff */
[----:B------:R-:W-:Y:S01]  /*85d0*/  FMUL.FTZ R7, R5, UR5 ;  /* 0x0000000505077c20 */ /* 0x000fe20008410000 */
[----:B------:R-:W-:Y:S01]  /*85e0*/  FMUL.FTZ R4, R4, UR5 ;  /* 0x0000000504047c20 */ /* 0x000fe20008410000 */
[----:B------:R-:W-:Y:S01]  /*85f0*/  FMUL.FTZ R0, R0, UR5 ;  /* 0x0000000500007c20 */ /* 0x000fe20008410000 */
[----:B------:R-:W-:Y:S01]  /*8600*/  FMUL.FTZ R5, R64, R6 ;  /* 0x0000000640057220 */ /* 0x000fe20000410000 */
[----:B------:R-:W-:Y:S01]  /*8610*/  FMUL.FTZ R6, R65, R7 ;  /* 0x0000000741067220 */ /* 0x000fe20000410000 */
[----:B------:R-:W-:Y:S01]  /*8620*/  F2FP.F16.F32.PACK_AB R7, R29, R30 ;  /* 0x0000001e1d07723e */ /* 0x000fe200000000ff */
[----:B------:R-:W-:Y:S01]  /*8630*/  FMUL.FTZ R4, R66, R4 ;  /* 0x0000000442047220 */ /* 0x000fe20000410000 */
[----:B------:R-:W-:Y:S02]  /*8640*/  FMUL.FTZ R0, R67, R0 ;  /* 0x0000000043007220 */ /* 0x000fe40000410000 */
[----:B------:R-:W-:Y:S03]  /*8650*/  F2FP.F16.F32.PACK_AB R6, R6, R5 ;  /* 0x000000050606723e */ /* 0x000fe600000000ff */
[----:B------:R-:W-:Y:S01]  /*8660*/  F2FP.F16.F32.PACK_AB R0, R0, R4 ;  /* 0x000000040000723e */ /* 0x000fe200000000ff */
[----:B-1----:R-:W-:Y:S06]  /*8670*/  @!P1 BRA `(.L_x_501) ;  /* 0x00000000008c9947 */ /* 0x002fec0003800000 */
[----:B------:R-:W2:Y:S01]  /*8680*/  LDL.LU R32, [R1] ;  /* 0x0000000001207983 */ /* 0x000ea20000300800 */
[----:B------:R-:W1:Y:S01]  /*8690*/  LDC R26, c[0x0][0x240] ;  /* 0x00009000ff1a7b82 */ /* 0x000e620000000800 */
[----:B-----5:R-:W-:Y:S01]  /*86a0*/  ISETP.GE.AND P2, PT, R62, UR40, PT ;  /* 0x000000283e007c0c */ /* 0x020fe2000bf46270 */
[----:B------:R-:W-:Y:S04]  /*86b0*/  ULOP3.LUT UR9, UR8, 0x1, URZ, 0xc0, !UPT ;  /* 0x0000000108097892 */ /* 0x000fe8000f8ec03f */
[----:B------:R-:W-:Y:S04]  /*86c0*/  UISETP.NE.U32.AND UP0, UPT, UR9, 0x1, UPT ;  /* 0x000000010900788c */ /* 0x000fe8000bf05070 */
[----:B------:R-:W-:Y:S04]  /*86d0*/  USEL UR9, UR61, 0x2000, !UP0 ;  /* 0x000020003d097887 */ /* 0x000fe8000c000000 */
[----:B------:R-:W3:Y:S02]  /*86e0*/  @!P2 LDC R25, c[0x0][0x244] ;  /* 0x00009100ff19ab82 */ /* 0x000ee40000000800 */
[----:B------:R-:W-:Y:S01]  /*86f0*/  VIADD R164, R164, UR9 ;  /* 0x00000009a4a47c36 */ /* 0x000fe20008000000 */
[----:B------:R-:W-:Y:S04]  /*8700*/  IADD3 R148, R148, UR9, RZ ;  /* 0x0000000994947c10 */ /* 0x000fe8000fffe0ff */
[----:B------:R4:W-:Y:S04]  /*8710*/  @P2 STS [R164], RZ ;  /* 0x000000ffa4002388 */ /* 0x0009e80000000800 */
[----:B------:R4:W-:Y:S04]  /*8720*/  @P2 STS [R164+0x4], RZ ;  /* 0x000004ffa4002388 */ /* 0x0009e80000000800 */
[----:B------:R4:W-:Y:S04]  /*8730*/  @P2 STS [R164+0x8], RZ ;  /* 0x000008ffa4002388 */ /* 0x0009e80000000800 */
[----:B------:R4:W-:Y:S01]  /*8740*/  @P2 STS [R164+0xc], RZ ;  /* 0x00000cffa4002388 */ /* 0x0009e20000000800 */
[----:B--2---:R-:W-:Y:S02]  /*8750*/  VIADD R32, R32, UR9 ;  /* 0x0000000920207c36 */ /* 0x004fe40008000000 */
[----:B-1----:R-:W-:Y:S03]  /*8760*/  IMAD.U32 R4, R26, -0x80, RZ ;  /* 0xffffff801a047824 */ /* 0x002fe600078e00ff */
[----:B------:R4:W-:Y:S02]  /*8770*/  STL [R1], R32 ;  /* 0x0000002001007387 */ /* 0x0009e40000100800 */
        /* <DEDUP_REMOVED lines=9> */
[----:B---3--:R-:W-:Y:S03]  /*8810*/  @!P2 LEA.HI.X R5, R26, R241, R25, 0x7, P0 ;  /* 0x000000f11a05a211 */ /* 0x008fe600000f3c19 */
        /* <DEDUP_REMOVED lines=9> */
.L_x_501:
[----:B------:R-:W2:Y:S04]  /*88b0*/  LDL R29, [R1+0x3c] ;  /* 0x00003c00011d7983 */ /* 0x000ea80000100800 */
        /* <DEDUP_REMOVED lines=33> */
[----:B-1---5:R-:W-:Y:S05]  /*8ad0*/  LEA R0, R156, UR4, 0x1 ;  /* 0x000000049c007c11 */ /* 0x022fea000f8e08ff */
[----:B----4-:R-:W-:Y:S04]  /*8ae0*/  LDSM.16.MT88.4 R4, [R2+0x10000] ;  /* 0x010000000204783b */ /* 0x010fe80000004200 */
[----:B------:R-:W1:Y:S04]  /*8af0*/  LDSM.16.MT88.4 R8, [R0+0x4000] ;  /* 0x004000000008783b */ /* 0x000e680000004200 */
[----:B------:R-:W3:Y:S04]  /*8b00*/  LDSM.16.MT88.4 R12, [R2+0x14000] ;  /* 0x01400000020c783b */ /* 0x000ee80000004200 */
[----:B------:R-:W-:Y:S04]  /*8b10*/  LDSM.16.MT88.4 R16, [R2+0x10800] ;  /* 0x010800000210783b */ /* 0x000fe80000004200 */
[----:B------:R-:W4:Y:S04]  /*8b20*/  LDSM.16.MT88.4 R20, [R0+0x4400] ;  /* 0x004400000014783b */ /* 0x000f280000004200 */
[----:B------:R-:W4:Y:S01]  /*8b30*/  LDSM.16.MT88.4 R24, [R2+0x14800] ;  /* 0x014800000218783b */ /* 0x000f220000004200 */
[-C--:B-1----:R-:W-:Y:S06]  /*8b40*/  HMMA.16816.F32 R68, R4, R8.reuse, R68 ;  /* 0x000000080444723c */ /* 0x082fec0000001844 */
[C---:B---3--:R-:W-:Y:S06]  /*8b50*/  HMMA.16816.F32 R72, R12.reuse, R8, R72 ;  /* 0x000000080c48723c */ /* 0x048fec0000001848 */
[-C--:B------:R-:W-:Y:S01]  /*8b60*/  HMMA.16816.F32 R76, R12, R10.reuse, R76 ;  /* 0x0000000a0c4c723c */ /* 0x080fe2000000184c */
[----:B------:R-:W-:Y:S05]  /*8b70*/  LDSM.16.MT88.4 R12, [R2+0x15000] ;  /* 0x01500000020c783b */ /* 0x000fea0000004200 */
[----:B------:R-:W-:Y:S01]  /*8b80*/  HMMA.16816.F32 R80, R4, R10, R80 ;  /* 0x0000000a0450723c */ /* 0x000fe20000001850 */
[----:B------:R-:W-:Y:S04]  /*8b90*/  LDSM.16.MT88.4 R4, [R2+0x11000] ;  /* 0x011000000204783b */ /* 0x000fe80000004200 */
[----:B------:R-:W1:Y:S01]  /*8ba0*/  LDSM.16.MT88.4 R8, [R0+0x4800] ;  /* 0x004800000008783b */ /* 0x000e620000004200 */
[-C--:B----4-:R-:W-:Y:S06]  /*8bb0*/  HMMA.16816.F32 R68, R16, R20.reuse, R68 ;  /* 0x000000141044723c */ /* 0x090fec0000001844 */
[C---:B------:R-:W-:Y:S06]  /*8bc0*/  HMMA.16816.F32 R72, R24.reuse, R20, R72 ;  /* 0x000000141848723c */ /* 0x040fec0000001848 */
[-C--:B------:R-:W-:Y:S01]  /*8bd0*/  HMMA.16816.F32 R76, R24, R22.reuse, R76 ;  /* 0x00000016184c723c */ /* 0x080fe2000000184c */
[----:B------:R-:W-:Y:S05]  /*8be0*/  LDSM.16.MT88.4 R24, [R2+0x15800] ;  /* 0x015800000218783b */ /* 0x000fea0000004200 */
[----:B------:R-:W-:Y:S01]  /*8bf0*/  HMMA.16816.F32 R80, R16, R22, R80 ;  /* 0x000000161050723c */ /* 0x000fe20000001850 */
[----:B------:R-:W-:Y:S04]  /*8c00*/  LDSM.16.MT88.4 R16, [R2+0x11800] ;  /* 0x011800000210783b */ /* 0x000fe80000004200 */
[----:B------:R-:W3:Y:S01]  /*8c10*/  LDSM.16.MT88.4 R20, [R0+0x4c00] ;  /* 0x004c00000014783b */ /* 0x000ee20000004200 */
[-C--:B-1----:R-:W-:Y:S06]  /*8c20*/  HMMA.16816.F32 R68, R4, R8.reuse, R68 ;  /* 0x000000080444723c */ /* 0x082fec0000001844 */
[C---:B------:R-:W-:Y:S06]  /*8c30*/  HMMA.16816.F32 R72, R12.reuse, R8, R72 ;  /* 0x000000080c48723c */ /* 0x040fec0000001848 */
[-C--:B------:R-:W-:Y:S01]  /*8c40*/  HMMA.16816.F32 R76, R12, R10.reuse, R76 ;  /* 0x0000000a0c4c723c */ /* 0x080fe2000000184c */
[----:B------:R-:W-:Y:S05]  /*8c50*/  LDSM.16.MT88.4 R12, [R2+0x16000] ;  /* 0x01600000020c783b */ /* 0x000fea0000004200 */
[----:B------:R-:W-:Y:S01]  /*8c60*/  HMMA.16816.F32 R80, R4, R10, R80 ;  /* 0x0000000a0450723c */ /* 0x000fe20000001850 */
[----:B------:R-:W-:Y:S04]  /*8c70*/  LDSM.16.MT88.4 R4, [R2+0x12000] ;  /* 0x012000000204783b */ /* 0x000fe80000004200 */
[----:B------:R-:W1:Y:S01]  /*8c80*/  LDSM.16.MT88.4 R8, [R0+0x5000] ;  /* 0x005000000008783b */ /* 0x000e620000004200 */
[-C--:B---3--:R-:W-:Y:S06]  /*8c90*/  HMMA.16816.F32 R68, R16, R20.reuse, R68 ;  /* 0x000000141044723c */ /* 0x088fec0000001844 */
[C---:B------:R-:W-:Y:S06]  /*8ca0*/  HMMA.16816.F32 R72, R24.reuse, R20, R72 ;  /* 0x000000141848723c */ /* 0x040fec0000001848 */
[-C--:B------:R-:W-:Y:S01]  /*8cb0*/  HMMA.16816.F32 R76, R24, R22.reuse, R76 ;  /* 0x00000016184c723c */ /* 0x080fe2000000184c */
[----:B------:R-:W-:Y:S04]  /*8cc0*/  LDSM.16.MT88.4 R24, [R2+0x16800] ;  /* 0x016800000218783b */ /* 0x000fe80000004200 */
[----:B--2---:R-:W-:Y:S01]  /*8cd0*/  LEA R59, R29, UR4, 0x1 ;  /* 0x000000041d3b7c11 */ /* 0x004fe2000f8e08ff */
        /* <DEDUP_REMOVED lines=53> */
.L_x_502:
[----:B------:R-:W3:Y:S01]  /*9030*/  LDL R60, [R1+0x2c] ;  /* 0x00002c00013c7983 */ /* 0x000ee20000100800 */
[----:B------:R-:W-:Y:S02]  /*9040*/  ULOP3.LUT UR9, UR8, 0x1, URZ, 0xc0, !UPT ;  /* 0x0000000108097892 */ /* 0x000fe4000f8ec03f */
[----:B------:R-:W-:Y:S01]  /*9050*/  UISETP.GT.AND UP2, UPT, UR8, UR21, UPT ;  /* 0x000000150800728c */ /* 0x000fe2000bf44270 */
[----:B------:R-:W4:Y:S01]  /*9060*/  LDL R58, [R1+0x30] ;  /* 0x00003000013a7983 */ /* 0x000f220000100800 */
[----:B------:R-:W-:Y:S02]  /*9070*/  UISETP.NE.U32.AND UP0, UPT, UR9, 0x1, UPT ;  /* 0x000000010900788c */ /* 0x000fe4000bf05070 */
[----:B------:R-:W-:Y:S01]  /*9080*/  UIADD3 UR8, UR8, -0x1, URZ ;  /* 0xffffffff08087890 */ /* 0x000fe2000fffe03f */
[----:B------:R-:W5:Y:S04]  /*9090*/  LDL.LU.64 R56, [R1+0x8] ;  /* 0x0000080001387983 */ /* 0x000f680000300a00 */
[----:B------:R-:W4:Y:S04]  /*90a0*/  LDL R55, [R1+0x20] ;  /* 0x0000200001377983 */ /* 0x000f280000100800 */
[----:B------:R-:W4:Y:S04]  /*90b0*/  LDL R54, [R1+0x24] ;  /* 0x0000240001367983 */ /* 0x000f280000100800 */
[----:B------:R-:W4:Y:S04]  /*90c0*/  LDL R53, [R1+0x18] ;  /* 0x0000180001357983 */ /* 0x000f280000100800 */
[----:B------:R-:W4:Y:S04]  /*90d0*/  LDL R52, [R1+0x1c] ;  /* 0x00001c0001347983 */ /* 0x000f280000100800 */
[----:B------:R-:W-:Y:S04]  /*90e0*/  LDSM.16.M88.4 R16, [R151] ;  /* 0x000000009710783b */ /* 0x000fe80000000200 */
[----:B------:R-:W2:Y:S04]  /*90f0*/  LDSM.16.MT88.4 R20, [R0+0x6000] ;  /* 0x006000000014783b */ /* 0x000ea80000004200 */
        /* <DEDUP_REMOVED lines=8> */
[-C--:B--2---:R-:W-:Y:S06]  /*9180*/  HMMA.16816.F32 R4, R16, R20.reuse, RZ ;  /* 0x000000141004723c */ /* 0x084fec00000018ff */
[C---:B-1----:R-:W-:Y:S06]  /*9190*/  HMMA.16816.F32 R8, R12.reuse, R20, RZ ;  /* 0x000000140c08723c */ /* 0x042fec00000018ff */
[-C--:B------:R-:W-:Y:S06]  /*91a0*/  HMMA.16816.F32 R12, R12, R22.reuse, RZ ;  /* 0x000000160c0c723c */ /* 0x080fec00000018ff */
[----:B------:R-:W-:Y:S01]  /*91b0*/  HMMA.16816.F32 R16, R16, R22, RZ ;  /* 0x000000161010723c */ /* 0x000fe200000018ff */
[----:B------:R-:W1:Y:S05]  /*91c0*/  LDSM.16.M88.4 R20, [R152] ;  /* 0x000000009814783b */ /* 0x000e6a0000000200 */
[-C--:B------:R-:W-:Y:S06]  /*91d0*/  HMMA.16816.F32 R4, R24, R28.reuse, R4 ;  /* 0x0000001c1804723c */ /* 0x080fec0000001804 */
[C---:B------:R-:W-:Y:S06]  /*91e0*/  HMMA.16816.F32 R8, R32.reuse, R28, R8 ;  /* 0x0000001c2008723c */ /* 0x040fec0000001808 */
[-C--:B------:R-:W-:Y:S01]  /*91f0*/  HMMA.16816.F32 R12, R32, R30.reuse, R12 ;  /* 0x0000001e200c723c */ /* 0x080fe2000000180c */
[----:B------:R-:W2:Y:S05]  /*9200*/  LDSM.16.M88.4 R32, [R152+0x2000] ;  /* 0x002000009820783b */ /* 0x000eaa0000000200 */
[----:B------:R-:W-:Y:S01]  /*9210*/  HMMA.16816.F32 R16, R24, R30, R16 ;  /* 0x0000001e1810723c */ /* 0x000fe20000001810 */
[----:B------:R-:W-:Y:S04]  /*9220*/  LDSM.16.M88.4 R24, [R151+0x4000] ;  /* 0x004000009718783b */ /* 0x000fe80000000200 */
[----:B------:R-:W2:Y:S01]  /*9230*/  LDSM.16.MT88.4 R28, [R0+0x7000] ;  /* 0x00700000001c783b */ /* 0x000ea20000004200 */
[-C--:B------:R-:W-:Y:S06]  /*9240*/  HMMA.16816.F32 R4, R36, R40.reuse, R4 ;  /* 0x000000282404723c */ /* 0x080fec0000001804 */
[C---:B------:R-:W-:Y:S06]  /*9250*/  HMMA.16816.F32 R8, R44.reuse, R40, R8 ;  /* 0x000000282c08723c */ /* 0x040fec0000001808 */
[-C--:B------:R-:W-:Y:S01]  /*9260*/  HMMA.16816.F32 R12, R44, R42.reuse, R12 ;  /* 0x0000002a2c0c723c */ /* 0x080fe2000000180c */
[----:B------:R-:W2:Y:S05]  /*9270*/  LDSM.16.M88.4 R44, [R151+0x6000] ;  /* 0x00600000972c783b */ /* 0x000eaa0000000200 */
[----:B------:R-:W-:Y:S01]  /*9280*/  HMMA.16816.F32 R16, R36, R42, R16 ;  /* 0x0000002a2410723c */ /* 0x000fe20000001810 */
[----:B------:R-:W-:Y:S04]  /*9290*/  LDSM.16.M88.4 R36, [R160] ;  /* 0x00000000a024783b */ /* 0x000fe80000000200 */
[----:B------:R-:W2:Y:S01]  /*92a0*/  LDSM.16.MT88.4 R40, [R0+0x7400] ;  /* 0x007400000028783b */ /* 0x000ea20000004200 */
[-C--:B-1----:R-:W-:Y:S06]  /*92b0*/  HMMA.16816.F32 R4, R20, R48.reuse, R4 ;  /* 0x000000301404723c */ /* 0x082fec0000001804 */
[C---:B--2---:R-:W-:Y:S06]  /*92c0*/  HMMA.16816.F32 R8, R32.reuse, R48, R8 ;  /* 0x000000302008723c */ /* 0x044fec0000001808 */
[-C--:B------:R-:W-:Y:S01]  /*92d0*/  HMMA.16816.F32 R12, R32, R50.reuse, R12 ;  /* 0x00000032200c723c */ /* 0x080fe2000000180c */
[----:B------:R-:W1:Y:S05]  /*92e0*/  LDSM.16.M88.4 R32, [R159] ;  /* 0x000000009f20783b */ /* 0x000e6a0000000200 */
        /* <DEDUP_REMOVED lines=8> */
[----:B------:R2:W-:Y:S04]  /*9370*/  LDSM.16.MT88.4 R28, [R0+0x7c00] ;  /* 0x007c0000001c783b */ /* 0x0005e80000004200 */
[----:B------:R-:W2:Y:S01]  /*9380*/  LDSM.16.M88.4 R24, [R152+0x4000] ;  /* 0x004000009818783b */ /* 0x000ea20000000200 */
[-C--:B------:R-:W-:Y:S06]  /*9390*/  HMMA.16816.F32 R4, R36, R40.reuse, R4 ;  /* 0x000000282404723c */ /* 0x080fec0000001804 */
[C---:B-1----:R-:W-:Y:S06]  /*93a0*/  HMMA.16816.F32 R8, R32.reuse, R40, R8 ;  /* 0x000000282008723c */ /* 0x042fec0000001808 */
[-C--:B------:R-:W-:Y:S01]  /*93b0*/  HMMA.16816.F32 R12, R32, R42.reuse, R12 ;  /* 0x0000002a200c723c */ /* 0x080fe2000000180c */
[----:B------:R-:W1:Y:S01]  /*93c0*/  LDSM.16.M88.4 R32, [R152+0x6000] ;  /* 0x006000009820783b */ /* 0x000e620000000200 */
[----:B------:R-:W-:Y:S04]  /*93d0*/  IMAD.U32 R40, RZ, RZ, UR32 ;  /* 0x00000020ff287e24 */ /* 0x000fe8000f8e00ff */
[----:B------:R-:W-:Y:S01]  /*93e0*/  HMMA.16816.F32 R16, R36, R42, R16 ;  /* 0x0000002a2410723c */ /* 0x000fe20000001810 */
[----:B--2---:R-:W-:Y:S05]  /*93f0*/  IMAD.U32 R0, RZ, RZ, UR23 ;  /* 0x00000017ff007e24 */ /* 0x004fea000f8e00ff */
        /* <DEDUP_REMOVED lines=15> */
[----:B------:R-:W-:Y:S01]  /*94f0*/  IMAD.U32 R23, RZ, RZ, UR35 ;  /* 0x00000023ff177e24 */ /* 0x000fe2000f8e00ff */
[-C--:B------:R-:W-:Y:S01]  /*9500*/  HMMA.16816.F32 R12, R32, R30.reuse, R12 ;  /* 0x0000001e200c723c */ /* 0x080fe2000000180c */
[----:B------:R-:W-:Y:S01]  /*9510*/  MOV R28, UR26 ;  /* 0x0000001a001c7c02 */ /* 0x000fe20008000f00 */
[----:B------:R-:W-:Y:S04]  /*9520*/  IMAD.U32 R29, RZ, RZ, UR24 ;  /* 0x00000018ff1d7e24 */ /* 0x000fe8000f8e00ff */
[----:B------:R-:W-:Y:S01]  /*9530*/  HMMA.16816.F32 R16, R24, R30, R16 ;  /* 0x0000001e1810723c */ /* 0x000fe20000001810 */
[----:B------:R-:W-:Y:S04]  /*9540*/  IMAD.U32 R34, RZ, RZ, UR29 ;  /* 0x0000001dff227e24 */ /* 0x000fe8000f8e00ff */
        /* <DEDUP_REMOVED lines=8> */
[----:B------:R-:W-:Y:S01]  /*95d0*/  IMAD.U32 R26, RZ, RZ, UR25 ;  /* 0x00000019ff1a7e24 */ /* 0x000fe2000f8e00ff */
[----:B---3--:R-:W-:Y:S01]  /*95e0*/  @P1 IADD3 R20, P2, R60, UR17, RZ ;  /* 0x000000113c141c10 */ /* 0x008fe2000ff5e0ff */
[----:B------:R-:W-:Y:S01]  /*95f0*/  @UP3 UIADD3 UR17, UP1, UR17, -0x200, URZ ;  /* 0xfffffe0011113890 */ /* 0x000fe2000ff3e03f */
[----:B-----5:R-:W-:Y:S01]  /*9600*/  LEA R181, P0, R21, R56, 0x2 ;  /* 0x0000003815b57211 */ /* 0x020fe200078010ff */
[----:B------:R-:W-:Y:S01]  /*9610*/  IMAD.U32 R56, RZ, RZ, UR27 ;  /* 0x0000001bff387e24 */ /* 0x000fe2000f8e00ff */
[----:B----4-:R-:W-:Y:S01]  /*9620*/  @P1 IADD3.X R21, R58, UR16, RZ, P2, !PT ;  /* 0x000000103a151c10 */ /* 0x010fe200097fe4ff */
[----:B------:R-:W-:Y:S01]  /*9630*/  IMAD.U32 R58, RZ, RZ, UR29 ;  /* 0x0000001dff3a7e24 */ /* 0x000fe2000f8e00ff */
[----:B------:R-:W-:Y:S01]  /*9640*/  LEA.HI.X.SX32 R177, R0, R57, 0x2, P0 ;  /* 0x0000003900b17211 */ /* 0x000fe200000f16ff */
[----:B------:R-:W-:Y:S01]  /*9650*/  IMAD.U32 R0, RZ, RZ, UR37 ;  /* 0x00000025ff007e24 */ /* 0x000fe2000f8e00ff */
[----:B------:R-:W-:Y:S01]  /*9660*/  @UP3 UIADD3.X UR16, UR16, -0x1, URZ, UP1, !UPT ;  /* 0xffffffff10103890 */ /* 0x000fe20008ffe43f */
[----:B------:R-:W2:Y:S01]  /*9670*/  @P1 LDG.E R55, desc[UR14][R20.64] ;  /* 0x0000000e14371981 */ /* 0x000ea2000c1e1900 */
[----:B------:R-:W-:Y:S03]  /*9680*/  IMAD.U32 R57, RZ, RZ, UR28 ;  /* 0x0000001cff397e24 */ /* 0x000fe6000f8e00ff */
[----:B------:R-:W3:Y:S04]  /*9690*/  @P1 LDG.E R54, desc[UR14][R20.64+0x20] ;  /* 0x0000200e14361981 */ /* 0x000ee8000c1e1900 */
[----:B------:R-:W4:Y:S04]  /*96a0*/  @P1 LDG.E R53, desc[UR14][R20.64+0x100] ;  /* 0x0001000e14351981 */ /* 0x000f28000c1e1900 */
[----:B------:R1:W5:Y:S02]  /*96b0*/  @P1 LDG.E R52, desc[UR14][R20.64+0x120] ;  /* 0x0001200e14341981 */ /* 0x000364000c1e1900 */
        /* <DEDUP_REMOVED lines=30> */
[-C--:B------:R-:W-:Y:S02]  /*98a0*/  LEA.HI.X.SX32 R33, R57, R21.reuse, 0x2, P5 ;  /* 0x0000001539217211 */ /* 0x080fe400028f16ff */
[-C--:B------:R-:W-:Y:S02]  /*98b0*/  LEA R28, P3, R28, R20.reuse, 0x2 ;  /* 0x000000141c1c7211 */ /* 0x080fe400078610ff */
[-C--:B------:R-:W-:Y:S01]  /*98c0*/  LEA R26, P2, R26, R20.reuse, 0x2 ;  /* 0x000000141a1a7211 */ /* 0x080fe200078410ff */
[----:B--2---:R1:W-:Y:S04]  /*98d0*/  @P1 STL [R1+0x20], R55 ;  /* 0x0000203701001387 */ /* 0x0043e80000100800 */
[----:B---3--:R2:W-:Y:S04]  /*98e0*/  @P1 STL [R1+0x24], R54 ;  /* 0x0000243601001387 */ /* 0x0085e80000100800 */
[----:B----4-:R3:W-:Y:S04]  /*98f0*/  @P1 STL [R1+0x18], R53 ;  /* 0x0000183501001387 */ /* 0x0107e80000100800 */
[----:B-----5:R4:W-:Y:S01]  /*9900*/  @P1 STL [R1+0x1c], R52 ;  /* 0x00001c3401001387 */ /* 0x0209e20000100800 */
[-C--:B------:R-:W-:Y:S04]  /*9910*/  LEA R38, P1, R38, R20.reuse, 0x2 ;  /* 0x0000001426267211 */ /* 0x080fe800078210ff */
[-C--:B------:R-:W-:Y:S02]  /*9920*/  LEA.HI.X.SX32 R39, R31, R21.reuse, 0x2, P1 ;  /* 0x000000151f277211 */ /* 0x080fe400008f16ff */
[-C--:B------:R-:W-:Y:S02]  /*9930*/  LEA.HI.X.SX32 R31, R56, R21.reuse, 0x2, P4 ;  /* 0x00000015381f7211 */ /* 0x080fe400020f16ff */
[----:B------:R-:W-:Y:S01]  /*9940*/  LEA R24, P1, R29, R20, 0x2 ;  /* 0x000000141d187211 */ /* 0x000fe200078210ff */
[----:B------:R-:W-:Y:S01]  /*9950*/  REDG.E.ADD.F32.FTZ.RN.STRONG.GPU desc[UR14][R38.64], R11 ;  /* 0x0000000b260079a6 */ /* 0x000fe2000c10f38e */
[----:B-1----:R-:W-:Y:S03]  /*9960*/  MOV R55, UR26 ;  /* 0x0000001a00377c02 */ /* 0x002fe60008000f00 */
[----:B------:R-:W-:Y:S01]  /*9970*/  REDG.E.ADD.F32.FTZ.RN.STRONG.GPU desc[UR14][R36.64], R16 ;  /* 0x00000010240079a6 */ /* 0x000fe2000c10f38e */
[----:B--2---:R-:W-:Y:S03]  /*9980*/  IMAD.U32 R54, RZ, RZ, UR25 ;  /* 0x00000019ff367e24 */ /* 0x004fe6000f8e00ff */
[----:B------:R-:W-:Y:S01]  /*9990*/  REDG.E.ADD.F32.FTZ.RN.STRONG.GPU desc[UR14][R34.64], R17 ;  /* 0x00000011220079a6 */ /* 0x000fe2000c10f38e */
[-C--:B------:R-:W-:Y:S01]  /*99a0*/  LEA.HI.X.SX32 R29, R55, R21.reuse, 0x2, P3 ;  /* 0x00000015371d7211 */ /* 0x080fe200018f16ff */
[----:B---3--:R-:W-:Y:S02]  /*99b0*/  IMAD.U32 R53, RZ, RZ, UR24 ;  /* 0x00000018ff357e24 */ /* 0x008fe4000f8e00ff */
[----:B------:R-:W-:Y:S01]  /*99c0*/  REDG.E.ADD.F32.FTZ.RN.STRONG.GPU desc[UR14][R32.64], R18 ;  /* 0x00000012200079a6 */ /* 0x000fe2000c10f38e */
[-C--:B------:R-:W-:Y:S01]  /*99d0*/  LEA.HI.X.SX32 R27, R54, R21.reuse, 0x2, P2 ;  /* 0x00000015361b7211 */ /* 0x080fe200010f16ff */
[----:B----4-:R-:W-:Y:S02]  /*99e0*/  IMAD.U32 R52, RZ, RZ, UR22 ;  /* 0x00000016ff347e24 */ /* 0x010fe4000f8e00ff */
[----:B------:R-:W-:Y:S01]  /*99f0*/  REDG.E.ADD.F32.FTZ.RN.STRONG.GPU desc[UR14][R30.64], R19 ;  /* 0x000000131e0079a6 */ /* 0x000fe2000c10f38e */
[-C--:B------:R-:W-:Y:S02]  /*9a00*/  LEA.HI.X.SX32 R25, R53, R21.reuse, 0x2, P1 ;  /* 0x0000001535197211 */ /* 0x080fe400008f16ff */
[----:B------:R-:W-:Y:S01]  /*9a10*/  PLOP3.LUT P1, PT, PT, PT, UP0, 0x80, 0x0 ;  /* 0x000000000000781c */ /* 0x000fe20003f2f008 */
[----:B------:R-:W-:Y:S01]  /*9a20*/  REDG.E.ADD.F32.FTZ.RN.STRONG.GPU desc[UR14][R28.64], R12 ;  /* 0x0000000c1c0079a6 */ /* 0x000fe2000c10f38e */
[----:B------:R-:W-:Y:S01]  /*9a30*/  LEA.HI.X.SX32 R23, R52, R21, 0x2, P0 ;  /* 0x0000001534177211 */ /* 0x000fe200000f16ff */
[----:B------:R-:W-:Y:S01]  /*9a40*/  @UP3 UIADD3 UR19, UP0, UR19, -0x200, URZ ;  /* 0xfffffe0013133890 */ /* 0x000fe2000ff1e03f */
[----:B------:R-:W-:Y:S01]  /*9a50*/  PLOP3.LUT P0, PT, PT, PT, UP2, 0x80, 0x0 ;  /* 0x000000000000781c */ /* 0x000fe20003f0f028 */
[----:B------:R-:W-:Y:S02]  /*9a60*/  REDG.E.ADD.F32.FTZ.RN.STRONG.GPU desc[UR14][R26.64], R13 ;  /* 0x0000000d1a0079a6 */ /* 0x000fe4000c10f38e */
[----:B------:R-:W-:Y:S02]  /*9a70*/  @UP3 UIADD3.X UR18, UR18, -0x1, URZ, UP0, !UPT ;  /* 0xffffffff12123890 */ /* 0x000fe400087fe43f */
[----:B------:R-:W-:Y:S04]  /*9a80*/  REDG.E.ADD.F32.FTZ.RN.STRONG.GPU desc[UR14][R24.64], R14 ;  /* 0x0000000e180079a6 */ /* 0x000fe8000c10f38e */
[----:B------:R-:W-:Y:S01]  /*9a90*/  REDG.E.ADD.F32.FTZ.RN.STRONG.GPU desc[UR14][R22.64], R15 ;  /* 0x0000000f160079a6 */ /* 0x000fe2000c10f38e */
[----:B------:R-:W-:Y:S03]  /*9aa0*/  @P1 VIADD R0, R3, 0x2000 ;  /* 0x0000200003001836 */ /* 0x000fe60000000000 */
        /* <DEDUP_REMOVED lines=135> */
.L_x_504:
        /* <DEDUP_REMOVED lines=19> */
.L_x_505:
        /* <DEDUP_REMOVED lines=43> */
.L_x_507:
[----:B------:R-:W-:Y:S05]  /*a700*/  BSYNC B0 ;  /* 0x0000000000007941 */ /* 0x000fea0003800000 */
.L_x_506:
        /* <DEDUP_REMOVED lines=13> */
.L_x_509:
[----:B------:R-:W-:Y:S05]  /*a7e0*/  BSYNC B0 ;  /* 0x0000000000007941 */ /* 0x000fea0003800000 */
.L_x_508:
        /* <DEDUP_REMOVED lines=17> */
[----:B-1----:R-:W-:Y:S01]  /*a900*/  MOV R6, R4 ;  /* 0x0000000400067202 */ /* 0x002fe20000000f00 */
        /* <DEDUP_REMOVED lines=8> */
[----:B------:R1:W-:Y:S04]  /*a990*/  STG.E.128 desc[UR14][R8.64], R12 ;  /* 0x0000000c08007986 */ /* 0x0003e8000c101d0e */
.L_x_511:
[----:B------:R-:W-:Y:S05]  /*a9a0*/  BSYNC B0 ;  /* 0x0000000000007941 */ /* 0x000fea0003800000 */
.L_x_510:
[----:B------:R-:W-:Y:S05]  /*a9b0*/  @P1 BRA `(.L_x_482) ;  /* 0x0000000000301947 */ /* 0x000fea0003800000 */
[----:B------:R-:W-:Y:S01]  /*a9c0*/  IADD3 R0, P0, R0, 0x40, RZ ;  /* 0x0000004000007810 */ /* 0x000fe20007f1e0ff */
[----:B-1----:R-:W-:Y:S01]  /*a9d0*/  IMAD.MOV.U32 R6, RZ, RZ, R4 ;  /* 0x000000ffff067224 */ /* 0x002fe200078e0004 */
        /* <DEDUP_REMOVED lines=10> */
.L_x_482:
[----:B------:R-:W-:Y:S05]  /*aa80*/  BSYNC B1 ;  /* 0x0000000000017941 */ /* 0x000fea0003800000 */
.L_x_468:
        /* <DEDUP_REMOVED lines=11> */
.L_x_512:
[----:B------:R-:W-:Y:S05]  /*ab40*/  EXIT ;  /* 0x000000000000794d */ /* 0x000fea0003800000 */
.L_x_514:
        /* <DEDUP_REMOVED lines=11> */
.L_x_1341:


//--------------------- .text._ZN5flash44flash_bwd_dq_dk_dv_loop_seqk_parallel_kernelI23Flash_bwd_kernel_traitsILi32ELi128ELi128ELi8ELi4ELi4ELi4ELb1ELb0EN7cutlass6half_tE19Flash_kernel_traitsILi32ELi128ELi128ELi8ES3_EELb1ELb0ELb0ELb0ELb1ELb1ELb0EEEvNS_16Flash_bwd_paramsE --------------------------
	.section	.text._ZN5flash44flash_bwd_dq_dk_dv_loop_seqk_parallel_kernelI23Flash_bwd_kernel_traitsILi32ELi128ELi128ELi8ELi4ELi4ELi4ELb1ELb0EN7cutlass6half_tE19Flash_kernel_traitsILi32ELi128ELi128ELi8ES3_EELb1ELb0ELb0ELb0ELb1ELb1ELb0EEEvNS_16Flash_bwd_paramsE,"ax",@progbits
	.align	128
        .global         _ZN5flash44flash_bwd_dq_dk_dv_loop_seqk_parallel_kernelI23Flash_bwd_kernel_traitsILi32ELi128ELi128ELi8ELi4ELi4ELi4ELb1ELb0EN7cutlass6half_tE19Flash_kernel_traitsILi32ELi128ELi128ELi8ES3_EELb1ELb0ELb0ELb0ELb1ELb1ELb0EEEvNS_16Flash_bwd_paramsE
        .type           _ZN5flash44flash_bwd_dq_dk_dv_loop_seqk_parallel_kernelI23Flash_bwd_kernel_traitsILi32ELi128ELi128ELi8ELi4ELi4ELi4ELb1ELb0EN7cutlass6half_tE19Flash_kernel_traitsILi32ELi128ELi128ELi8ES3_EELb1ELb0ELb0ELb0ELb1ELb1ELb0EEEvNS_16Flash_bwd_paramsE,@function
        .size           _ZN5flash44flash_bwd_dq_dk_dv_loop_seqk_parallel_kernelI23Flash_bwd_kernel_traitsILi32ELi128ELi128ELi8ELi4ELi4ELi4ELb1ELb0EN7cutlass6half_tE19Flash_kernel_traitsILi32ELi128ELi128ELi8ES3_EELb1ELb0ELb0ELb0ELb1ELb1ELb0EEEvNS_16Flash_bwd_paramsE,(.L_x_1342 - _ZN5flash44flash_bwd_dq_dk_dv_loop_seqk_parallel_kernelI23Flash_bwd_kernel_traitsILi32ELi128ELi128ELi8ELi4ELi4ELi4ELb1ELb0EN7cutlass6half_tE19Flash_kernel_traitsILi32ELi128ELi128ELi8ES3_EELb1ELb0ELb0ELb0ELb1ELb1ELb0EEEvNS_16Flash_bwd_paramsE)
        .other          _ZN5flash44flash_bwd_dq_dk_dv_loop_seqk_parallel_kernelI23Flash_bwd_kernel_traitsILi32ELi128ELi128ELi8ELi4ELi4ELi4ELb1ELb0EN7cutlass6half_tE19Flash_kernel_traitsILi32ELi128ELi128ELi8ES3_EELb1ELb0ELb0ELb0ELb1ELb1ELb0EEEvNS_16Flash_bwd_paramsE,@"STO_CUDA_ENTRY STV_DEFAULT"
_ZN5flash44flash_bwd_dq_dk_dv_loop_seqk_parallel_kernelI23Flash_bwd_kernel_traitsILi32ELi128ELi128ELi8ELi4ELi4ELi4ELb1ELb0EN7cutlass6half_tE19Flash_kernel_traitsILi32ELi128ELi128ELi8ES3_EELb1ELb0ELb0ELb0ELb1ELb1ELb0EEEvNS_16Flash_bwd_paramsE:
.text._ZN5flash44flash_bwd_dq_dk_dv_loop_seqk_parallel_kernelI23Flash_bwd_kernel_traitsILi32ELi128ELi128ELi8ELi4ELi4ELi4ELb1ELb0EN7cutlass6half_tE19Flash_kernel_traitsILi32ELi128ELi128ELi8ES3_EELb1ELb0ELb0ELb0ELb1ELb1ELb0EEEvNS_16Flash_bwd_paramsE:
        /* <DEDUP_REMOVED lines=31> */
[CC--:B------:R-:W-:Y:S01]  /*01f0*/  LEA.HI R10, R7.reuse, R6.reuse, RZ, 0x4 ;  /* 0x00000006070a7211 */ /* 0x0c0fe200078f20ff */
[----:B----4-:R-:W-:Y:S01]  /*0200*/  USHF.R.S32.HI UR22, URZ, 0x1f, UR16 ;  /* 0x0000001f3f167899 */ /* 0x010fe20008011410 */
[----:B------:R-:W-:-:S02]  /*0210*/  LEA.HI R2, R7, R6, RZ, 0x3 ;  /* 0x0000000607027211 */ /* 0x000fc400078f18ff */
[----:B------:R-:W-:Y:S02]  /*0220*/  LOP3.LUT R11, R14, 0xfffffffc, RZ, 0xc0, !PT ;  /* 0xfffffffc0e0b7812 */ /* 0x000fe400078ec0ff */
[----:B------:R-:W-:Y:S02]  /*0230*/  LOP3.LUT R9, R179, 0xffffffe0, RZ, 0xc0, !PT ;  /* 0xffffffe0b3097812 */ /* 0x000fe400078ec0ff */
[----:B------:R-:W-:Y:S01]  /*0240*/  LOP3.LUT R5, R10, 0xfffffff0, RZ, 0xc0, !PT ;  /* 0xfffffff00a057812 */ /* 0x000fe200078ec0ff */
[----:B------:R-:W-:Y:S01]  /*0250*/  IMAD.IADD R188, R6, 0x1, -R11 ;  /* 0x0000000106bc7824 */ /* 0x000fe200078e0a0b */
[----:B------:R-:W-:Y:S01]  /*0260*/  LOP3.LUT R3, R2, 0xfffffff8, RZ, 0xc0, !PT ;  /* 0xfffffff802037812 */ /* 0x000fe200078ec0ff */
[C---:B------:R-:W-:Y:S01]  /*0270*/  IMAD.IADD R0, R6.reuse, 0x1, -R9 ;  /* 0x0000000106007824 */ /* 0x040fe200078e0a09 */
[----:B------:R-:W-:Y:S01]  /*0280*/  LEA.HI R7, R7, R6, RZ, 0x7 ;  /* 0x0000000607077211 */ /* 0x000fe200078f38ff */
[C---:B------:R-:W-:Y:S01]  /*0290*/  IMAD.IADD R12, R6.reuse, 0x1, -R5 ;  /* 0x00000001060c7824 */ /* 0x040fe200078e0a05 */
[----:B------:R-:W-:Y:S01]  /*02a0*/  SHF.R.S32.HI R11, RZ, 0x2, R14 ;  /* 0x00000002ff0b7819 */ /* 0x000fe2000001140e */
[----:B------:R-:W-:Y:S01]  /*02b0*/  IMAD.IADD R6, R6, 0x1, -R3 ;  /* 0x0000000106067824 */ /* 0x000fe200078e0a03 */
[----:B------:R-:W-:Y:S01]  /*02c0*/  SHF.R.S32.HI R3, RZ, 0x3, R2 ;  /* 0x00000003ff037819 */ /* 0x000fe20000011402 */
[C---:B------:R-:W-:Y:S01]  /*02d0*/  IMAD.SHL.U32 R4, R188.reuse, 0x8, RZ ;  /* 0x00000008bc047824 */ /* 0x040fe200078e00ff */
[--C-:B------:R-:W-:Y:S01]  /*02e0*/  SHF.R.S32.HI R178, RZ, 0x5, R179.reuse ;  /* 0x00000005ffb27819 */ /* 0x100fe200000114b3 */
[----:B------:R-:W-:Y:S01]  /*02f0*/  IMAD.SHL.U32 R188, R188, 0x2, RZ ;  /* 0x00000002bcbc7824 */ /* 0x000fe200078e00ff */
[----:B------:R-:W-:Y:S01]  /*0300*/  SHF.R.S32.HI R179, RZ, 0x1f, R179 ;  /* 0x0000001fffb37819 */ /* 0x000fe200000114b3 */
[----:B------:R-:W-:Y:S01]  /*0310*/  IMAD.SHL.U32 R3, R3, 0x40, RZ ;  /* 0x0000004003037824 */ /* 0x000fe200078e00ff */
[----:B------:R-:W-:Y:S01]  /*0320*/  SHF.R.S32.HI R8, RZ, 0x1f, R14 ;  /* 0x0000001fff087819 */ /* 0x000fe2000001140e */
[----:B-----5:R-:W-:Y:S01]  /*0330*/  USHF.R.S32.HI UR21, URZ, 0x1f, UR13 ;  /* 0x0000001f3f157899 */ /* 0x020fe2000801140d */
[----:B------:R-:W-:Y:S01]  /*0340*/  LEA.HI R14, R14, R11, RZ, 0x1 ;  /* 0x0000000b0e0e7211 */ /* 0x000fe200078f08ff */
[----:B-1----:R-:W-:Y:S01]  /*0350*/  USHF.R.S32.HI UR20, URZ, 0x1f, UR12 ;  /* 0x0000001f3f147899 */ /* 0x002fe2000801140c */
[----:B------:R-:W-:-:S02]  /*0360*/  LEA.HI R179, R179, R178, RZ, 0x2 ;  /* 0x000000b2b3b37211 */ /* 0x000fc400078f10ff */
[----:B------:R-:W-:Y:S02]  /*0370*/  LOP3.LUT R3, R3, 0xc0, RZ, 0xc0, !PT ;  /* 0x000000c003037812 */ /* 0x000fe400078ec0ff */
[----:B------:R-:W-:Y:S02]  /*0380*/  LOP3.LUT R14, R14, 0x7fffffe, RZ, 0xc0, !PT ;  /* 0x07fffffe0e0e7812 */ /* 0x000fe400078ec0ff */
[----:B------:R-:W-:Y:S02]  /*0390*/  SHF.R.S32.HI R5, RZ, 0x4, R10 ;  /* 0x00000004ff057819 */ /* 0x000fe4000001140a */
[----:B------:R-:W-:Y:S01]  /*03a0*/  LOP3.LUT R4, R3, 0x18, R4, 0xf8, !PT ;  /* 0x0000001803047812 */ /* 0x000fe200078ef804 */
[----:B------:R-:W-:Y:S01]  /*03b0*/  IMAD.IADD R9, R11, 0x1, -R14 ;  /* 0x000000010b097824 */ /* 0x000fe200078e0a0e */
[----:B------:R-:W-:Y:S02]  /*03c0*/  LOP3.LUT R179, R179, 0xfffffffc, RZ, 0xc0, !PT ;  /* 0xfffffffcb3b37812 */ /* 0x000fe400078ec0ff */
[----:B------:R-:W-:-:S02]  /*03d0*/  SHF.R.U32.HI R3, RZ, 0x3, R3 ;  /* 0x00000003ff037819 */ /* 0x000fc40000011603 */
[----:B------:R-:W-:Y:S01]  /*03e0*/  LEA.HI R10, R10, R5, RZ, 0x1 ;  /* 0x000000050a0a7211 */ /* 0x000fe200078f08ff */
[----:B------:R-:W-:Y:S01]  /*03f0*/  IMAD.IADD R179, R178, 0x1, -R179 ;  /* 0x00000001b2b37824 */ /* 0x000fe200078e0ab3 */
[----:B------:R-:W-:Y:S01]  /*0400*/  LOP3.LUT R3, R4, R3, RZ, 0x3c, !PT ;  /* 0x0000000304037212 */ /* 0x000fe200078e3cff */
[----:B------:R-:W-:Y:S01]  /*0410*/  IMAD R178, R178, 0x8, R9 ;  /* 0x00000008b2b27824 */ /* 0x000fe200078e0209 */
[----:B------:R-:W-:Y:S02]  /*0420*/  LEA.HI R8, R8, R11, RZ, 0x3 ;  /* 0x0000000b08087211 */ /* 0x000fe400078f18ff */
[----:B------:R-:W-:Y:S01]  /*0430*/  LOP3.LUT R10, R10, 0xfffffffe, RZ, 0xc0, !PT ;  /* 0xfffffffe0a0a7812 */ /* 0x000fe200078ec0ff */
[----:B------:R-:W-:Y:S01]  /*0440*/  IMAD.U32 R178, R178, 0x20, R3 ;  /* 0x00000020b2b27824 */ /* 0x000fe200078e0003 */
[----:B------:R-:W-:Y:S02]  /*0450*/  LEA.HI R9, R6, R6, RZ, 0x1 ;  /* 0x0000000606097211 */ /* 0x000fe400078f08ff */
[----:B------:R-:W-:Y:S01]  /*0460*/  LOP3.LUT R8, R8, 0xfffffff8, RZ, 0xc0, !PT ;  /* 0xfffffff808087812 */ /* 0x000fe200078ec0ff */
[----:B------:R-:W-:Y:S01]  /*0470*/  IMAD.IADD R10, R5, 0x1, -R10 ;  /* 0x00000001050a7824 */ /* 0x000fe200078e0a0a */
[----:B------:R-:W-:-:S02]  /*0480*/  LOP3.LUT R3, R9, 0x3fffffe, RZ, 0xc0, !PT ;  /* 0x03fffffe09037812 */ /* 0x000fc400078ec0ff */
[----:B------:R-:W-:Y:S01]  /*0490*/  SHF.R.S32.HI R7, RZ, 0x7, R7 ;  /* 0x00000007ff077819 */ /* 0x000fe20000011407 */
[----:B------:R-:W-:Y:S01]  /*04a0*/  IMAD.IADD R8, R11, 0x1, -R8 ;  /* 0x000000010b087824 */ /* 0x000fe200078e0a08 */
[----:B------:R-:W-:Y:S01]  /*04b0*/  LEA.HI R11, R12, R12, RZ, 0x1 ;  /* 0x0000000c0c0b7211 */ /* 0x000fe200078f08ff */
[----:B------:R-:W-:Y:S01]  /*04c0*/  IMAD.IADD R3, R6, 0x1, -R3 ;  /* 0x0000000106037824 */ /* 0x000fe200078e0a03 */
[----:B------:R-:W-:Y:S01]  /*04d0*/  SHF.R.S32.HI R177, RZ, 0x1f, R0 ;  /* 0x0000001fffb17819 */ /* 0x000fe20000011400 */
[C---:B------:R-:W-:Y:S01]  /*04e0*/  IMAD R166, R7.reuse, 0x8, R10 ;  /* 0x0000000807a67824 */ /* 0x040fe200078e020a */
[--C-:B------:R-:W-:Y:S01]  /*04f0*/  SHF.R.S32.HI R4, RZ, 0x1, R11.reuse ;  /* 0x00000001ff047819 */ /* 0x100fe2000001140b */
[----:B------:R-:W-:Y:S01]  /*0500*/  IMAD R180, R7, 0x2000, R188 ;  /* 0x0000200007b47824 */ /* 0x000fe200078e02bc */
[----:B------:R-:W-:Y:S01]  /*0510*/  SHF.R.S32.HI R5, RZ, 0x1f, R11 ;  /* 0x0000001fff057819 */ /* 0x000fe2000001140b */
[----:B------:R-:W-:Y:S01]  /*0520*/  IMAD R166, R166, 0x8, R3 ;  /* 0x00000008a6a67824 */ /* 0x000fe200078e0203 */
[----:B------:R-:W-:Y:S01]  /*0530*/  LOP3.LUT R3, R8, 0x1, RZ, 0xc0, !PT ;  /* 0x0000000108037812 */ /* 0x000fe200078ec0ff */
[----:B------:R-:W-:Y:S01]  /*0540*/  IMAD.SHL.U32 R175, R10, 0x8, RZ ;  /* 0x000000080aaf7824 */ /* 0x000fe200078e00ff */
[----:B------:R-:W-:Y:S01]  /*0550*/  LEA.HI R5, R5, R4, RZ, 0x2 ;  /* 0x0000000405057211 */ /* 0x000fe200078f10ff */
[----:B------:R-:W-:Y:S01]  /*0560*/  IMAD.SHL.U32 R7, R7, 0x8, RZ ;  /* 0x0000000807077824 */ /* 0x000fe200078e00ff */
[----:B------:R-:W-:Y:S01]  /*0570*/  ISETP.NE.U32.AND P6, PT, R3, 0x1, PT ;  /* 0x000000010300780c */ /* 0x000fe20003fc5070 */
[----:B------:R-:W-:Y:S01]  /*0580*/  IMAD.SHL.U32 R3, R6, 0x40, RZ ;  /* 0x0000004006037824 */ /* 0x000fe200078e00ff */
[----:B------:R-:W-:Y:S01]  /*0590*/  SHF.R.S32.HI R15, RZ, 0x1f, R12 ;  /* 0x0000001fff0f7819 */ /* 0x000fe2000001140c */
[----:B------:R-:W-:Y:S01]  /*05a0*/  IMAD.SHL.U32 R6, R179, 0x10, RZ ;  /* 0x00000010b3067824 */ /* 0x000fe200078e00ff */
[----:B------:R-:W-:Y:S01]  /*05b0*/  LOP3.LUT R5, R5, 0xfffffffc, RZ, 0xc0, !PT ;  /* 0xfffffffc05057812 */ /* 0x000fe200078ec0ff */
[----:B------:R-:W-:Y:S01]  /*05c0*/  IMAD R188, R179, 0x200, R188 ;  /* 0x00000200b3bc7824 */ /* 0x000fe200078e02bc */
[----:B------:R-:W-:-:S02]  /*05d0*/  LOP3.LUT R3, R3, 0x1c0, RZ, 0xc0, !PT ;  /* 0x000001c003037812 */ /* 0x000fc400078ec0ff */
[----:B------:R-:W-:Y:S01]  /*05e0*/  SHF.R.S32.HI R9, RZ, 0x1, R9 ;  /* 0x00000001ff097819 */ /* 0x000fe20000011409 */
[----:B------:R-:W-:Y:S01]  /*05f0*/  IMAD.IADD R5, R4, 0x1, -R5 ;  /* 0x0000000104057824 */ /* 0x000fe200078e0a05 */
[----:B------:R-:W-:Y:S02]  /*0600*/  LEA.HI R177, R177, R0, RZ, 0x2 ;  /* 0x00000000b1b17211 */ /* 0x000fe400078f10ff */
[----:B------:R-:W-:Y:S02]  /*0610*/  LOP3.LUT R13, R3, 0x30, R6, 0xf8, !PT ;  /* 0x00000030030d7812 */ /* 0x000fe400078ef806 */
[----:B------:R-:W-:Y:S02]  /*0620*/  LEA.HI R15, R15, R12, RZ, 0x3 ;  /* 0x0000000c0f0f7211 */ /* 0x000fe400078f18ff */
[----:B------:R-:W-:Y:S02]  /*0630*/  LOP3.LUT R11, R11, 0x7fffffe, RZ, 0xc0, !PT ;  /* 0x07fffffe0b0b7812 */ /* 0x000fe400078ec0ff */
        /* <DEDUP_REMOVED lines=85> */
.L_x_523:
        /* <DEDUP_REMOVED lines=94> */
.L_x_516:
[----:B------:R-:W-:Y:S01]  /*1170*/  UIMAD UR27, UR14, UR25, UR16 ;  /* 0x000000190e1b72a4 */ /* 0x000fe2000f8e0210 */
[----:B------:R-:W-:-:S03]  /*1180*/  ULDC UR30, c[0x0][0x2d4] ;  /* 0x0000b500001e7ab9 */ /* 0x000fc60000000800 */
[----:B------:R-:W-:-:S12]  /*1190*/  UIMAD UR27, UR27, UR30, URZ ;  /* 0x0000001e1b1b72a4 */ /* 0x000fd8000f8e023f */
.L_x_517:
[----:B------:R-:W1:Y:S01]  /*11a0*/  S2R R6, SR_TID.X ;  /* 0x0000000000067919 */ /* 0x000e620000002100 */
[----:B------:R-:W2:Y:S01]  /*11b0*/  LDC.64 R8, c[0x0][0x238] ;  /* 0x00008e00ff087b82 */ /* 0x000ea20000000a00 */
[----:B------:R-:W-:Y:S01]  /*11c0*/  UIADD3 UR24, UP0, UR24, UR42, URZ ;  /* 0x0000002a18187290 */ /* 0x000fe2000ff1e03f */
[----:B------:R-:W-:Y:S01]  /*11d0*/  LEA R21, R178, UR5, 0x1 ;  /* 0x00000005b2157c11 */ /* 0x000fe2000f8e08ff */
[----:B------:R-:W-:Y:S01]  /*11e0*/  ULDC.64 UR6, c[0x0][0x268] ;  /* 0x00009a0000067ab9 */ /* 0x000fe20000000a00 */
[----:B------:R-:W-:Y:S02]  /*11f0*/  ULEA.HI.SX32 UR40, UR40, 0xffffffff, 0x19 ;  /* 0xffffffff28287891 */ /* 0x000fe4000f8fca3f */
[----:B------:R-:W-:Y:S02]  /*1200*/  UIADD3.X UR4, UR41, UR4, URZ, UP0, !UPT ;  /* 0x0000000429047290 */ /* 0x000fe400087fe43f */
[----:B------:R-:W3:Y:S01]  /*1210*/  LDC.64 R4, c[0x0][0x250] ;  /* 0x00009400ff047b82 */ /* 0x000ee20000000a00 */
[----:B------:R-:W-:Y:S01]  /*1220*/  UIADD3 UR36, UR38, UR36, URZ ;  /* 0x0000002426247290 */ /* 0x000fe2000fffe03f */
[----:B--2---:R-:W-:-:S04]  /*1230*/  IMAD R12, R8, UR23, RZ ;  /* 0x00000017080c7c24 */ /* 0x004fc8000f8e02ff */
[----:B------:R-:W-:Y:S01]  /*1240*/  IMAD R12, R9, UR14, R12 ;  /* 0x0000000e090c7c24 */ /* 0x000fe2000f8e020c */
[----:B-1----:R-:W-:-:S04]  /*1250*/  SHF.R.S32.HI R191, RZ, 0x1f, R6 ;  /* 0x0000001fffbf7819 */ /* 0x002fc80000011406 */
[----:B------:R-:W-:-:S04]  /*1260*/  LEA.HI R18, R191, R6, RZ, 0x2 ;  /* 0x00000006bf127211 */ /* 0x000fc800078f10ff */
[----:B------:R-:W-:Y:S02]  /*1270*/  LOP3.LUT R11, R18, 0xfffffffc, RZ, 0xc0, !PT ;  /* 0xfffffffc120b7812 */ /* 0x000fe400078ec0ff */
[----:B------:R-:W-:-:S03]  /*1280*/  SHF.R.S32.HI R18, RZ, 0x2, R18 ;  /* 0x00000002ff127819 */ /* 0x000fc60000011412 */
[----:B------:R-:W-:Y:S01]  /*1290*/  IMAD.IADD R22, R6, 0x1, -R11 ;  /* 0x0000000106167824 */ /* 0x000fe200078e0a0b */
[----:B------:R-:W-:Y:S01]  /*12a0*/  SHF.R.S32.HI R17, RZ, 0x1f, R18 ;  /* 0x0000001fff117819 */ /* 0x000fe20000011412 */
[----:B------:R-:W1:Y:S01]  /*12b0*/  LDC.64 R10, c[0x0][0x418] ;  /* 0x00010600ff0a7b82 */ /* 0x000e620000000a00 */
[----:B---3--:R-:W-:-:S04]  /*12c0*/  IMAD.WIDE.U32 R24, R18, R4, RZ ;  /* 0x0000000412187225 */ /* 0x008fc800078e00ff */
[----:B------:R-:W-:Y:S02]  /*12d0*/  IMAD.SHL.U32 R22, R22, 0x8, RZ ;  /* 0x0000000816167824 */ /* 0x000fe400078e00ff */
[----:B------:R-:W-:-:S03]  /*12e0*/  IMAD R9, R17, R4, RZ ;  /* 0x0000000411097224 */ /* 0x000fc600078e02ff */
[--C-:B------:R-:W-:Y:S01]  /*12f0*/  SHF.R.S32.HI R23, RZ, 0x1f, R22.reuse ;  /* 0x0000001fff177819 */ /* 0x100fe20000011416 */
[----:B------:R-:W-:Y:S02]  /*1300*/  IMAD R9, R18, R5, R9 ;  /* 0x0000000512097224 */ /* 0x000fe400078e0209 */
[----:B------:R-:W-:-:S04]  /*1310*/  IMAD.WIDE.U32 R14, R8, UR14, R22 ;  /* 0x0000000e080e7c25 */ /* 0x000fc8000f8e0016 */
[----:B------:R-:W-:Y:S01]  /*1320*/  IMAD.IADD R13, R15, 0x1, R12 ;  /* 0x000000010f0d7824 */ /* 0x000fe200078e020c */
[----:B------:R-:W-:Y:S01]  /*1330*/  MOV R12, R14 ;  /* 0x0000000e000c7202 */ /* 0x000fe20000000f00 */
[----:B------:R-:W-:Y:S02]  /*1340*/  IMAD.IADD R25, R25, 0x1, R9 ;  /* 0x0000000119197824 */ /* 0x000fe400078e0209 */
[----:B------:R-:W-:Y:S02]  /*1350*/  IMAD R9, R19, UR6, RZ ;  /* 0x0000000613097c24 */ /* 0x000fe4000f8e02ff */
[----:B------:R-:W-:-:S04]  /*1360*/  IMAD.WIDE.U32 R26, R20, UR6, R12 ;  /* 0x00000006141a7c25 */ /* 0x000fc8000f8e000c */
[----:B------:R-:W-:Y:S01]  /*1370*/  IMAD R14, R20, UR7, R9 ;  /* 0x00000007140e7c24 */ /* 0x000fe2000f8e0209 */
[----:B------:R-:W-:Y:S01]  /*1380*/  ULDC.64 UR6, c[0x0][0x220] ;  /* 0x0000880000067ab9 */ /* 0x000fe20000000a00 */
[C---:B------:R-:W-:Y:S01]  /*1390*/  IMAD R12, R4.reuse, UR4, RZ ;  /* 0x00000004040c7c24 */ /* 0x040fe2000f8e02ff */
[----:B------:R-:W2:Y:S01]  /*13a0*/  LDC.64 R8, c[0x0][0x420] ;  /* 0x00010800ff087b82 */ /* 0x000ea20000000a00 */
[----:B------:R-:W-:-:S04]  /*13b0*/  IMAD.WIDE.U32 R24, R4, UR24, R24 ;  /* 0x0000001804187c25 */ /* 0x000fc8000f8e0018 */
[----:B------:R-:W-:Y:S01]  /*13c0*/  IMAD R13, R5, UR24, R12 ;  /* 0x00000018050d7c24 */ /* 0x000fe2000f8e020c */
[----:B------:R-:W-:Y:S01]  /*13d0*/  IADD3 R12, P0, R26, R24, RZ ;  /* 0x000000181a0c7210 */ /* 0x000fe20007f1e0ff */
[----:B------:R-:W-:Y:S01]  /*13e0*/  IMAD.IADD R14, R27, 0x1, R14 ;  /* 0x000000011b0e7824 */ /* 0x000fe200078e020e */
[----:B------:R-:W-:Y:S01]  /*13f0*/  IADD3 R27, P2, R18, UR38, RZ ;  /* 0x00000026121b7c10 */ /* 0x000fe2000ff5e0ff */
[----:B-1----:R-:W-:-:S03]  /*1400*/  IMAD R32, R10, UR23, RZ ;  /* 0x000000170a207c24 */ /* 0x002fc6000f8e02ff */
[----:B------:R-:W-:Y:S01]  /*1410*/  IADD3.X R13, R14, R25, R13, P0, !PT ;  /* 0x000000190e0d7210 */ /* 0x000fe200007fe40d */
[----:B------:R-:W-:Y:S01]  /*1420*/  IMAD R32, R11, UR14, R32 ;  /* 0x0000000e0b207c24 */ /* 0x000fe2000f8e0220 */
[----:B------:R-:W-:Y:S01]  /*1430*/  LEA R30, P0, R12, UR6, 0x1 ;  /* 0x000000060c1e7c11 */ /* 0x000fe2000f8008ff */
[----:B------:R-:W-:Y:S01]  /*1440*/  IMAD.WIDE.U32 R14, R10, UR14, R22 ;  /* 0x0000000e0a0e7c25 */ /* 0x000fe2000f8e0016 */
[----:B------:R-:W-:Y:S01]  /*1450*/  IADD3.X R25, R17, UR39, RZ, P2, !PT ;  /* 0x0000002711197c10 */ /* 0x000fe200097fe4ff */
[----:B------:R-:W1:Y:S01]  /*1460*/  LDC.64 R10, c[0x0][0x240] ;  /* 0x00009000ff0a7b82 */ /* 0x000e620000000a00 */
[----:B------:R-:W-:Y:S01]  /*1470*/  LEA.HI.X R31, R12, UR7, R13, 0x1, P0 ;  /* 0x000000070c1f7c11 */ /* 0x000fe200080f0c0d */
[----:B------:R-:W-:Y:S01]  /*1480*/  IMAD.IADD R33, R15, 0x1, R32 ;  /* 0x000000010f217824 */ /* 0x000fe200078e0220 */
[----:B------:R-:W-:Y:S01]  /*1490*/  LEA R28, P0, R4, R30, 0x7 ;  /* 0x0000001e041c7211 */ /* 0x000fe200078038ff */
[----:B------:R-:W-:Y:S01]  /*14a0*/  IMAD.MOV.U32 R32, RZ, RZ, R14 ;  /* 0x000000ffff207224 */ /* 0x000fe200078e000e */
[----:B------:R-:W-:-:S03]  /*14b0*/  ULDC.64 UR6, c[0x0][0x428] ;  /* 0x00010a0000067ab9 */ /* 0x000fc60000000a00 */
[----:B------:R-:W-:Y:S01]  /*14c0*/  @P1 BAR.SYNC.DEFER_BLOCKING 0x0 ;  /* 0x0000000000001b1d */ /* 0x000fe20000010000 */
[-C--:B--2---:R-:W-:Y:S01]  /*14d0*/  IMAD R26, R25, R8.reuse, RZ ;  /* 0x00000008191a7224 */ /* 0x084fe200078e02ff */
[----:B------:R-:W-:Y:S01]  /*14e0*/  LEA.HI.X R29, R4, R31, R5, 0x7, P0 ;  /* 0x0000001f041d7211 */ /* 0x000fe200000f3c05 */
[----:B------:R-:W-:Y:S01]  /*14f0*/  IMAD.WIDE.U32 R32, R27, R8, R32 ;  /* 0x000000081b207225 */ /* 0x000fe200078e0020 */
[----:B------:R-:W-:Y:S01]  /*1500*/  UIMAD UR41, UR22, UR6, URZ ;  /* 0x00000006162972a4 */ /* 0x000fe2000f8e023f */
[----:B------:R-:W-:-:S03]  /*1510*/  MOV R24, UR6 ;  /* 0x0000000600187c02 */ /* 0x000fc60008000f00 */
[----:B------:R-:W2:Y:S01]  /*1520*/  LDC.64 R12, c[0x0][0x230] ;  /* 0x00008c00ff0c7b82 */ /* 0x000ea20000000a00 */
[----:B------:R-:W-:Y:S01]  /*1530*/  IMAD R26, R27, R9, R26 ;  /* 0x000000091b1a7224 */ /* 0x000fe200078e021a */
[----:B------:R-:W-:-:S03]  /*1540*/  UIMAD UR41, UR16, UR7, UR41 ;  /* 0x00000007102972a4 */ /* 0x000fc6000f8e0229 */
[----:B------:R-:W-:Y:S01]  /*1550*/  IMAD.IADD R33, R33, 0x1, R26 ;  /* 0x0000000121217824 */ /* 0x000fe200078e021a */
[----:B------:R-:W-:Y:S02]  /*1560*/  ULDC.64 UR6, c[0x0][0x3e0] ;  /* 0x0000f80000067ab9 */ /* 0x000fe40000000a00 */
[----:B------:R-:W3:Y:S01]  /*1570*/  LDC.64 R14, c[0x0][0x228] ;  /* 0x00008a00ff0e7b82 */ /* 0x000ee20000000a00 */
[----:B------:R-:W-:-:S04]  /*1580*/  IMAD.WIDE.U32 R32, R24, UR16, R32 ;  /* 0x0000001018207c25 */ /* 0x000fc8000f8e0020 */
[-C--:B-1----:R-:W-:Y:S01]  /*1590*/  IMAD R26, R25, R10.reuse, RZ ;  /* 0x0000000a191a7224 */ /* 0x082fe200078e02ff */
[C---:B------:R-:W-:Y:S01]  /*15a0*/  LEA R206, P0, R32.reuse, UR6, 0x1 ;  /* 0x0000000620ce7c11 */ /* 0x040fe2000f8008ff */
[----:B------:R-:W-:Y:S01]  /*15b0*/  VIADD R25, R33, UR41 ;  /* 0x0000002921197c36 */ /* 0x000fe20008000000 */
[----:B------:R-:W1:Y:S01]  /*15c0*/  LDC.64 R4, c[0x0][0x248] ;  /* 0x00009200ff047b82 */ /* 0x000e620000000a00 */
[C---:B------:R-:W-:Y:S01]  /*15d0*/  IMAD.WIDE.U32 R34, R27.reuse, R10, R22 ;  /* 0x0000000a1b227225 */ /* 0x040fe200078e0016 */
[----:B------:R-:W-:Y:S01]  /*15e0*/  ULEA.HI UR41, UR40, UR40, URZ, 0x1 ;  /* 0x0000002828297291 */ /* 0x000fe2000f8f083f */
[----:B------:R-:W-:Y:S01]  /*15f0*/  @!PT LDS RZ, [RZ] ;  /* 0x00000000fffff984 */ /* 0x000fe20000000800 */
[----:B------:R-:W-:Y:S01]  /*1600*/  @!PT LDS RZ, [RZ] ;  /* 0x00000000fffff984 */ /* 0x000fe20000000800 */
[----:B------:R-:W-:Y:S01]  /*1610*/  @!PT LDS RZ, [RZ] ;  /* 0x00000000fffff984 */ /* 0x000fe20000000800 */
[----:B------:R4:W-:Y:S01]  /*1620*/  LDGSTS.E.BYPASS.LTC128B.128 [R21+0x8000], desc[UR18][R30.64] ;  /* 0x080000001e157fae */ /* 0x0009e2000b901d52 */
[----:B------:R-:W-:Y:S01]  /*1630*/  LEA.HI.X R207, R32, UR7, R25, 0x1, P0 ;  /* 0x0000000720cf7c11 */ /* 0x000fe200080f0c19 */
[----:B------:R-:W-:Y:S01]  /*1640*/  IMAD R26, R27, R11, R26 ;  /* 0x0000000b1b1a7224 */ /* 0x000fe200078e021a */
[----:B------:R-:W-:Y:S01]  /*1650*/  ULDC.64 UR6, c[0x0][0x260] ;  /* 0x0000980000067ab9 */ /* 0x000fe20000000a00 */
[----:B------:R-:W-:Y:S01]  /*1660*/  ULOP3.LUT UR41, UR41, 0xfffffffe, URZ, 0xc0, !UPT ;  /* 0xfffffffe29297892 */ /* 0x000fe2000f8ec03f */
[C---:B--2---:R-:W-:Y:S01]  /*1670*/  IMAD R24, R12.reuse, UR23, RZ ;  /* 0x000000170c187c24 */ /* 0x044fe2000f8e02ff */
[----:B------:R4:W-:Y:S01]  /*1680*/  LDGSTS.E.BYPASS.LTC128B.128 [R21+0x9000], desc[UR18][R28.64] ;  /* 0x090000001c157fae */ /* 0x0009e2000b901d52 */
[----:B------:R-:W-:Y:S01]  /*1690*/  IMAD.WIDE.U32 R22, R12, UR14, R22 ;  /* 0x0000000e0c167c25 */ /* 0x000fe2000f8e0016 */
[----:B------:R-:W-:-:S02]  /*16a0*/  UIADD3 UR41, UR40, -UR41, URZ ;  /* 0x8000002928297290 */ /* 0x000fc4000fffe03f */
[----:B------:R-:W0:Y:S01]  /*16b0*/  LDGDEPBAR ;  /* 0x00000000000079af */ /* 0x000e220000000000 */
[----:B------:R-:W-:Y:S01]  /*16c0*/  IMAD R13, R13, UR14, R24 ;  /* 0x0000000e0d0d7c24 */ /* 0x000fe2000f8e0218 */
[----:B------:R-:W-:Y:S01]  /*16d0*/  UISETP.NE.AND UP0, UPT, UR41, 0x1, UPT ;  /* 0x000000012900788c */ /* 0x000fe2000bf05270 */
[----:B---3--:R-:W-:Y:S01]  /*16e0*/  IMAD R12, R14, UR23, RZ ;  /* 0x000000170e0c7c24 */ /* 0x008fe2000f8e02ff */
[----:B------:R4:W-:Y:S01]  /*16f0*/  LDGSTS.E.BYPASS.LTC128B.128 [R21+0x4000], desc[UR18][R206.64] ;  /* 0x04000000ce157fae */ /* 0x0009e2000b901d52 */
[----:B------:R-:W-:Y:S01]  /*1700*/  IMAD.IADD R35, R35, 0x1, R26 ;  /* 0x0000000123237824 */ /* 0x000fe200078e021a */
[----:B------:R-:W-:Y:S01]  /*1710*/  IADD3 R23, R23, R13, RZ ;  /* 0x0000000d17177210 */ /* 0x000fe20007ffe0ff */
[----:B------:R-:W-:Y:S02]  /*1720*/  IMAD R19, R19, UR6, RZ ;  /* 0x0000000613137c24 */ /* 0x000fe4000f8e02ff */
[----:B------:R-:W-:Y:S02]  /*1730*/  IMAD R12, R15, UR14, R12 ;  /* 0x0000000e0f0c7c24 */ /* 0x000fe4000f8e020c */
[----:B-1----:R-:W-:-:S02]  /*1740*/  IMAD R17, R17, R4, RZ ;  /* 0x0000000411117224 */ /* 0x002fc400078e02ff */
[----:B------:R-:W-:-:S04]  /*1750*/  IMAD.WIDE.U32 R14, R14, UR14, R34 ;  /* 0x0000000e0e0e7c25 */ /* 0x000fc8000f8e0022 */
[----:B------:R-:W-:-:S04]  /*1760*/  IMAD.WIDE.U32 R24, R18, R4, RZ ;  /* 0x0000000412187225 */ /* 0x000fc800078e00ff */
[C---:B------:R-:W-:Y:S02]  /*1770*/  IMAD R19, R20.reuse, UR7, R19 ;  /* 0x0000000714137c24 */ /* 0x040fe4000f8e0213 */
[----:B------:R-:W-:Y:S01]  /*1780*/  IMAD.WIDE.U32 R22, R20, UR6, R22 ;  /* 0x0000000614167c25 */ /* 0x000fe2000f8e0016 */
[----:B------:R-:W-:Y:S02]  /*1790*/  ULDC.64 UR6, c[0x0][0x258] ;  /* 0x0000960000067ab9 */ /* 0x000fe40000000a00 */
[----:B------:R-:W-:Y:S01]  /*17a0*/  UIMAD UR42, UR22, UR6, URZ ;  /* 0x00000006162a72a4 */ /* 0x000fe2000f8e023f */
[----:B------:R-:W-:Y:S02]  /*17b0*/  IMAD R17, R18, R5, R17 ;  /* 0x0000000512117224 */ /* 0x000fe400078e0211 */
[----:B------:R-:W-:Y:S01]  /*17c0*/  IMAD.IADD R27, R15, 0x1, R12 ;  /* 0x000000010f1b7824 */ /* 0x000fe200078e020c */
[----:B------:R-:W-:Y:S01]  /*17d0*/  UIMAD UR42, UR16, UR7, UR42 ;  /* 0x00000007102a72a4 */ /* 0x000fe2000f8e022a */
[----:B------:R-:W-:Y:S01]  /*17e0*/  IMAD.MOV.U32 R12, RZ, RZ, R24 ;  /* 0x000000ffff0c7224 */ /* 0x000fe200078e0018 */
[----:B------:R-:W-:Y:S01]  /*17f0*/  MOV R24, UR6 ;  /* 0x0000000600187c02 */ /* 0x000fe20008000f00 */
[----:B------:R-:W-:Y:S01]  /*1800*/  IMAD.MOV.U32 R26, RZ, RZ, R14 ;  /* 0x000000ffff1a7224 */ /* 0x000fe200078e000e */
[----:B------:R-:W-:Y:S01]  /*1810*/  ULDC.64 UR6, c[0x0][0x210] ;  /* 0x0000840000067ab9 */ /* 0x000fe20000000a00 */
[----:B------:R-:W-:-:S02]  /*1820*/  IMAD.IADD R13, R25, 0x1, R17 ;  /* 0x00000001190d7824 */ /* 0x000fc400078e0211 */
[----:B------:R-:W-:-:S04]  /*1830*/  IMAD.WIDE.U32 R24, R24, UR16, R26 ;  /* 0x0000001018187c25 */ /* 0x000fc8000f8e001a */
[----:B------:R-:W-:Y:S01]  /*1840*/  IMAD.WIDE.U32 R14, R4, UR24, R12 ;  /* 0x00000018040e7c25 */ /* 0x000fe2000f8e000c */
[----:B------:R-:W-:-:S03]  /*1850*/  LEA R208, P2, R24, UR6, 0x1 ;  /* 0x0000000618d07c11 */ /* 0x000fc6000f8408ff */
[----:B------:R-:W-:Y:S01]  /*1860*/  IMAD R12, R4, UR4, RZ ;  /* 0x00000004040c7c24 */ /* 0x000fe2000f8e02ff */
[----:B------:R-:W-:Y:S01]  /*1870*/  IADD3 R14, P0, R22, R14, RZ ;  /* 0x0000000e160e7210 */ /* 0x000fe20007f1e0ff */
[----:B------:R-:W-:Y:S01]  /*1880*/  VIADD R13, R25, UR42 ;  /* 0x0000002a190d7c36 */ /* 0x000fe20008000000 */
[----:B------:R-:W-:Y:S01]  /*1890*/  LEA R22, P1, R8, R206, 0x7 ;  /* 0x000000ce08167211 */ /* 0x000fe200078238ff */
[----:B------:R-:W-:Y:S01]  /*18a0*/  IMAD.IADD R19, R23, 0x1, R19 ;  /* 0x0000000117137824 */ /* 0x000fe200078e0213 */
[----:B------:R-:W-:Y:S01]  /*18b0*/  ULDC.64 UR42, c[0x0][0x2b0] ;  /* 0x0000ac00002a7ab9 */ /* 0x000fe20000000a00 */
[----:B------:R-:W-:Y:S01]  /*18c0*/  IMAD R12, R5, UR24, R12 ;  /* 0x00000018050c7c24 */ /* 0x000fe2000f8e020c */
[----:B------:R-:W-:Y:S01]  /*18d0*/  LEA.HI.X R209, R24, UR7, R13, 0x1, P2 ;  /* 0x0000000718d17c11 */ /* 0x000fe200090f0c0d */
[----:B------:R-:W-:Y:S01]  /*18e0*/  ULDC.64 UR6, c[0x0][0x218] ;  /* 0x0000860000067ab9 */ /* 0x000fe20000000a00 */
[----:B------:R-:W-:Y:S01]  /*18f0*/  LEA.HI.X R23, R8, R207, R9, 0x7, P1 ;  /* 0x000000cf08177211 */ /* 0x000fe200008f3c09 */
[----:B------:R-:W-:Y:S01]  /*1900*/  UIMAD.WIDE UR42, UR36, 0x4, UR42 ;  /* 0x00000004242a78a5 */ /* 0x000fe2000f8e022a */
[----:B------:R-:W-:Y:S01]  /*1910*/  IADD3.X R19, R19, R15, R12, P0, !PT ;  /* 0x0000000f13137210 */ /* 0x000fe200007fe40c */
[----:B------:R-:W-:Y:S01]  /*1920*/  IMAD.MOV.U32 R8, RZ, RZ, 0x4 ;  /* 0x00000004ff087424 */ /* 0x000fe200078e00ff */
[----:B------:R-:W-:Y:S01]  /*1930*/  LEA R12, P1, R14, UR6, 0x1 ;  /* 0x000000060e0c7c11 */ /* 0x000fe2000f8208ff */
[----:B------:R4:W-:Y:S01]  /*1940*/  LDGSTS.E.BYPASS.LTC128B.128 [R21+0x5000], desc[UR18][R22.64] ;  /* 0x0500000016157fae */ /* 0x0009e2000b901d52 */
[----:B------:R-:W-:-:S02]  /*1950*/  LEA R18, P2, R10, R208, 0x7 ;  /* 0x000000d00a127211 */ /* 0x000fc400078438ff */
[----:B------:R-:W-:Y:S02]  /*1960*/  IADD3 R9, R178, 0x1000, RZ ;  /* 0x00001000b2097810 */ /* 0x000fe40007ffe0ff */
[----:B------:R-:W-:Y:S02]  /*1970*/  PLOP3.LUT P0, PT, PT, PT, UP0, 0x80, 0x0 ;  /* 0x000000000000781c */ /* 0x000fe40003f0f008 */
[----:B------:R-:W-:Y:S01]  /*1980*/  LEA.HI.X R13, R14, UR7, R19, 0x1, P1 ;  /* 0x000000070e0d7c11 */ /* 0x000fe200088f0c13 */
[----:B------:R-:W-:Y:S01]  /*1990*/  UIMAD UR36, UR25, UR31, URZ ;  /* 0x0000001f192472a4 */ /* 0x000fe2000f8e023f */
[----:B------:R-:W-:Y:S01]  /*19a0*/  LEA.HI.X R19, R10, R209, R11, 0x7, P2 ;  /* 0x000000d10a137211 */ /* 0x000fe200010f3c0b */
[----:B------:R-:W-:Y:S01]  /*19b0*/  IMAD.WIDE R14, R177, R8, UR42 ;  /* 0x0000002ab10e7e25 */ /* 0x000fe2000f8e0208 */
[----:B------:R-:W-:Y:S02]  /*19c0*/  SEL R9, R9, R178, !P0 ;  /* 0x000000b209097207 */ /* 0x000fe40004000000 */
[----:B------:R-:W-:-:S02]  /*19d0*/  LEA R10, P1, R4, R12, 0x7 ;  /* 0x0000000c040a7211 */ /* 0x000fc400078238ff */
[----:B------:R-:W-:Y:S01]  /*19e0*/  LEA R198, R9, UR5, 0x1 ;  /* 0x0000000509c67c11 */ /* 0x000fe2000f8e08ff */
[----:B------:R-:W-:Y:S01]  /*19f0*/  USHF.R.S32.HI UR6, URZ, 0x1f, UR31 ;  /* 0x0000001f3f067899 */ /* 0x000fe2000801141f */
[----:B------:R-:W-:Y:S01]  /*1a00*/  LEA.HI.X R11, R4, R13, R5, 0x7, P1 ;  /* 0x0000000d040b7211 */ /* 0x000fe200008f3c05 */
[----:B------:R-:W-:Y:S01]  /*1a10*/  USHF.L.U32 UR7, UR36, 0x7, URZ ;  /* 0x0000000724077899 */ /* 0x000fe2000800063f */
[----:B------:R-:W-:Y:S01]  /*1a20*/  LEA.HI R5, R191, R6, RZ, 0x5 ;  /* 0x00000006bf057211 */ /* 0x000fe200078f28ff */
[----:B------:R4:W-:Y:S03]  /*1a30*/  LDGSTS.E.BYPASS.LTC128B.128 [R198], desc[UR18][R208.64] ;  /* 0x00000000d0c67fae */ /* 0x0009e6000b901d52 */
[----:B------:R-:W-:Y:S01]  /*1a40*/  LOP3.LUT R9, R5, 0xffffffe0, RZ, 0xc0, !PT ;  /* 0xffffffe005097812 */ /* 0x000fe200078ec0ff */
[----:B------:R4:W-:Y:S01]  /*1a50*/  LDGSTS.E.BYPASS.LTC128B.128 [R198+0x1000], desc[UR18][R18.64] ;  /* 0x0100000012c67fae */ /* 0x0009e2000b901d52 */
[----:B------:R-:W-:-:S03]  /*1a60*/  SHF.R.S32.HI R5, RZ, 0x5, R5 ;  /* 0x00000005ff057819 */ /* 0x000fc60000011405 */
[----:B------:R4:W-:Y:S01]  /*1a70*/  LDGSTS.E.BYPASS.LTC128B.128 [R21+0x6000], desc[UR18][R12.64] ;  /* 0x060000000c157fae */ /* 0x0009e2000b901d52 */
[----:B------:R-:W-:-:S03]  /*1a80*/  IMAD.IADD R202, R6, 0x1, -R9 ;  /* 0x0000000106ca7824 */ /* 0x000fc600078e0a09 */
[----:B------:R4:W-:Y:S04]  /*1a90*/  LDGSTS.E.BYPASS.LTC128B.128 [R21+0x7000], desc[UR18][R10.64] ;  /* 0x070000000a157fae */ /* 0x0009e8000b901d52 */
[----:B------:R-:W0:Y:S01]  /*1aa0*/  LDGDEPBAR ;  /* 0x00000000000079af */ /* 0x000e220000000000 */
[----:B------:R-:W-:Y:S02]  /*1ab0*/  IMAD R8, R5, UR36, R202 ;  /* 0x0000002405087c24 */ /* 0x000fe4000f8e02ca */
[----:B------:R-:W-:Y:S01]  /*1ac0*/  IMAD.U32 R5, RZ, RZ, UR37 ;  /* 0x00000025ff057e24 */ /* 0x000fe2000f8e00ff */
[----:B------:R-:W-:Y:S01]  /*1ad0*/  UIMAD.WIDE UR44, UR14, UR30, UR38 ;  /* 0x0000001e0e2c72a5 */ /* 0x000fe2000f8e0226 */
[----:B------:R4:W5:Y:S01]  /*1ae0*/  LDG.E R197, desc[UR18][R14.64] ;  /* 0x000000120ec57981 */ /* 0x000962000c1e1900 */
[----:B------:R-:W-:-:S02]  /*1af0*/  UIMAD UR6, UR6, UR25, URZ ;  /* 0x00000019060672a4 */ /* 0x000fc4000f8e023f */
[----:B------:R-:W-:Y:S01]  /*1b00*/  USHF.R.S32.HI UR30, URZ, 0x1f, UR7 ;  /* 0x0000001f3f1e7899 */ /* 0x000fe20008011407 */
[----:B------:R-:W-:Y:S01]  /*1b10*/  MOV R4, UR34 ;  /* 0x0000002200047c02 */ /* 0x000fe20008000f00 */
[----:B------:R-:W-:Y:S01]  /*1b20*/  UIMAD.WIDE.U32 UR46, UR31, UR25, URZ ;  /* 0x000000191f2e72a5 */ /* 0x000fe2000f8e003f */
[----:B------:R-:W-:Y:S01]  /*1b30*/  IADD3 R5, P2, P1, R8, UR7, R5 ;  /* 0x0000000708057c10 */ /* 0x000fe2000f95e005 */
[----:B------:R-:W-:Y:S01]  /*1b40*/  UIMAD UR6, UR35, UR31, UR6 ;  /* 0x0000001f230672a4 */ /* 0x000fe2000f8e0206 */
[----:B------:R-:W-:Y:S01]  /*1b50*/  SHF.R.S32.HI R9, RZ, 0x1f, R8 ;  /* 0x0000001fff097819 */ /* 0x000fe20000011408 */
[----:B------:R-:W-:Y:S01]  /*1b60*/  UIADD3 UR33, UP0, UR44, UR33, URZ ;  /* 0x000000212c217290 */ /* 0x000fe2000ff1e03f */
[----:B------:R4:W5:Y:S01]  /*1b70*/  LDG.E R196, desc[UR18][R14.64+0x20] ;  /* 0x000020120ec47981 */ /* 0x000962000c1e1900 */
[----:B------:R-:W-:Y:S01]  /*1b80*/  UIADD3 UR6, UR47, UR6, URZ ;  /* 0x000000062f067290 */ /* 0x000fe2000fffe03f */
[----:B------:R-:W-:Y:S01]  /*1b90*/  IADD3.X R4, R9, UR30, R4, P2, P1 ;  /* 0x0000001e09047c10 */ /* 0x000fe200097e2404 */
[----:B------:R-:W-:Y:S01]  /*1ba0*/  UIADD3.X UR32, UR45, UR32, URZ, UP0, !UPT ;  /* 0x000000202d207290 */ /* 0x000fe200087fe43f */
[----:B------:R-:W-:Y:S01]  /*1bb0*/  IADD3 R16, P1, R5, R16, RZ ;  /* 0x0000001005107210 */ /* 0x000fe20007f3e0ff */
[----:B------:R-:W-:Y:S01]  /*1bc0*/  UIMAD UR6, UR6, UR33, URZ ;  /* 0x00000021060672a4 */ /* 0x000fe2000f8e023f */
[----:B------:R4:W5:Y:S01]  /*1bd0*/  LDG.E R195, desc[UR18][R14.64+0x100] ;  /* 0x000100120ec37981 */ /* 0x000962000c1e1900 */
[----:B------:R-:W-:-:S02]  /*1be0*/  UIADD3 UR27, UR38, UR27, URZ ;  /* 0x0000001b261b7290 */ /* 0x000fc4000fffe03f */
[----:B------:R-:W-:Y:S01]  /*1bf0*/  IMAD.X R17, R4, 0x1, R7, P1 ;  /* 0x0000000104117824 */ /* 0x000fe200008e0607 */
[----:B------:R4:W5:Y:S01]  /*1c00*/  LDG.E R194, desc[UR18][R14.64+0x120] ;  /* 0x000120120ec27981 */ /* 0x000962000c1e1900 */
[----:B------:R-:W-:Y:S01]  /*1c10*/  IMAD.U32 R4, RZ, RZ, UR46 ;  /* 0x0000002eff047e24 */ /* 0x000fe2000f8e00ff */
[----:B------:R-:W-:-:S04]  /*1c20*/  DEPBAR.LE SB0, 0x1 ;  /* 0x000080400000791a */ /* 0x000fc80000000000 */
[----:B------:R-:W-:Y:S01]  /*1c30*/  UIMAD UR32, UR32, UR46, UR6 ;  /* 0x0000002e202072a4 */ /* 0x000fe2000f8e0206 */
[----:B------:R-:W-:Y:S01]  /*1c40*/  BAR.SYNC.DEFER_BLOCKING 0x0 ;  /* 0x0000000000007b1d */ /* 0x000fe20000010000 */
[----:B------:R-:W-:Y:S01]  /*1c50*/  IMAD.WIDE.U32 R16, R4, UR33, R16 ;  /* 0x0000002104107c25 */ /* 0x000fe2000f8e0010 */
[----:B------:R-:W-:Y:S01]  /*1c60*/  UISETP.GE.AND UP0, UPT, UR26, 0x1, UPT ;  /* 0x000000011a00788c */ /* 0x000fe2000bf06270 */
[----:B------:R-:W-:Y:S02]  /*1c70*/  MOV R5, UR47 ;  /* 0x0000002f00057c02 */ /* 0x000fe40008000f00 */
[----:B------:R-:W-:Y:S01]  /*1c80*/  CS2R R94, SRZ ;  /* 0x00000000005e7805 */ /* 0x000fe2000001ff00 */
[----:B------:R-:W-:Y:S01]  /*1c90*/  VIADD R4, R17, UR32 ;  /* 0x0000002011047c36 */ /* 0x000fe20008000000 */
[----:B------:R-:W-:Y:S01]  /*1ca0*/  ULDC.64 UR6, c[0x0][0x400] ;  /* 0x0001000000067ab9 */ /* 0x000fe20000000a00 */
[----:B------:R-:W-:Y:S01]  /*1cb0*/  ULDC.64 UR30, c[0x0][0x478] ;  /* 0x00011e00001e7ab9 */ /* 0x000fe20000000a00 */
[----:B------:R-:W-:-:S02]  /*1cc0*/  LEA R204, P1, R16, UR6, 0x2 ;  /* 0x0000000610cc7c11 */ /* 0x000fc4000f8210ff */
[----:B------:R-:W-:Y:S02]  /*1cd0*/  CS2R R92, SRZ ;  /* 0x00000000005c7805 */ /* 0x000fe4000001ff00 */
[----:B------:R-:W-:Y:S02]  /*1ce0*/  CS2R R98, SRZ ;  /* 0x0000000000627805 */ /* 0x000fe4000001ff00 */
[----:B------:R-:W-:Y:S02]  /*1cf0*/  CS2R R96, SRZ ;  /* 0x0000000000607805 */ /* 0x000fe4000001ff00 */
[----:B------:R-:W-:Y:S01]  /*1d00*/  LEA.HI.X R205, R16, UR7, R4, 0x2, P1 ;  /* 0x0000000710cd7c11 */ /* 0x000fe200088f1404 */
[----:B------:R-:W-:Y:S01]  /*1d10*/  UIMAD.WIDE UR6, UR27, 0x4, UR30 ;  /* 0x000000041b0678a5 */ /* 0x000fe2000f8e021e */
[----:B------:R-:W-:Y:S02]  /*1d20*/  PLOP3.LUT P1, PT, PT, PT, UP0, 0x80, 0x0 ;  /* 0x000000000000781c */ /* 0x000fe40003f2f008 */
        /* <DEDUP_REMOVED lines=8> */
[----:B------:R-:W-:Y:S01]  /*1db0*/  CS2R R74, SRZ ;  /* 0x00000000004a7805 */ /* 0x000fe2000001ff00 */
[----:B------:R4:W1:Y:S01]  /*1dc0*/  LDSM.16.M88.4 R132, [R166+0x8000] ;  /* 0x00800000a684783b */ /* 0x0008620000000200 */
[----:B------:R-:W-:Y:S02]  /*1dd0*/  CS2R R72, SRZ ;  /* 0x0000000000487805 */ /* 0x000fe4000001ff00 */
[----:B------:R-:W-:Y:S02]  /*1de0*/  CS2R R70, SRZ ;  /* 0x0000000000467805 */ /* 0x000fe4000001ff00 */
[----:B------:R-:W-:Y:S01]  /*1df0*/  CS2R R68, SRZ ;  /* 0x0000000000447805 */ /* 0x000fe2000001ff00 */
[----:B------:R4:W2:Y:S04]  /*1e00*/  LDSM.16.M88.4 R136, [R166+0x8400] ;  /* 0x00840000a688783b */ /* 0x0008a80000000200 */
[----:B------:R4:W3:Y:S04]  /*1e10*/  LDSM.16.M88.4 R140, [R166+0x8800] ;  /* 0x00880000a68c783b */ /* 0x0008e80000000200 */
[----:B------:R4:W1:Y:S04]  /*1e20*/  LDSM.16.M88.4 R144, [R166+0x8c00] ;  /* 0x008c0000a690783b */ /* 0x0008680000000200 */
[----:B------:R4:W1:Y:S04]  /*1e30*/  LDSM.16.M88.4 R148, [R165+0x8000] ;  /* 0x00800000a594783b */ /* 0x0008680000000200 */
[----:B------:R4:W1:Y:S04]  /*1e40*/  LDSM.16.M88.4 R152, [R165+0x8400] ;  /* 0x00840000a598783b */ /* 0x0008680000000200 */
[----:B------:R4:W1:Y:S04]  /*1e50*/  LDSM.16.M88.4 R156, [R165+0x8800] ;  /* 0x00880000a59c783b */ /* 0x0008680000000200 */
[----:B------:R4:W1:Y:S01]  /*1e60*/  LDSM.16.M88.4 R160, [R165+0x8c00] ;  /* 0x008c0000a5a0783b */ /* 0x0008620000000200 */
[----:B------:R-:W-:Y:S05]  /*1e70*/  @!P1 BRA `(.L_x_518) ;  /* 0x0000005000bc9947 */ /* 0x000fea0003800000 */
[----:B----4-:R-:W4:Y:S01]  /*1e80*/  LDC.64 R10, c[0x0][0x3b8] ;  /* 0x0000ee00ff0a7b82 */ /* 0x010f220000000a00 */
[----:B------:R-:W-:Y:S01]  /*1e90*/  LEA.HI R191, R191, R6, RZ, 0x7 ;  /* 0x00000006bfbf7211 */ /* 0x000fe200078f38ff */
[----:B------:R-:W-:-:S06]  /*1ea0*/  UIMAD UR26, UR14, UR25, UR16 ;  /* 0x000000190e1a72a4 */ /* 0x000fcc000f8e0210 */
[----:B------:R-:W1:Y:S01]  /*1eb0*/  LDC R192, c[0x0][0x2dc] ;  /* 0x0000b700ffc07b82 */ /* 0x000e620000000800 */
[----:B----4-:R-:W4:Y:S04]  /*1ec0*/  LDG.E.64 R4, desc[UR18][R10.64] ;  /* 0x000000120a047981 */ /* 0x010f28000c1e1b00 */
[----:B------:R-:W2:Y:S01]  /*1ed0*/  LDG.E.64 R8, desc[UR18][R10.64+0x8] ;  /* 0x000008120a087981 */ /* 0x000ea2000c1e1b00 */
[----:B------:R-:W-:Y:S01]  /*1ee0*/  SHF.R.S32.HI R191, RZ, 0x7, R191 ;  /* 0x00000007ffbf7819 */ /* 0x000fe200000114bf */
[----:B------:R-:W-:Y:S01]  /*1ef0*/  USHF.L.U32 UR26, UR26, 0x5, URZ ;  /* 0x000000051a1a7899 */ /* 0x000fe2000800063f */
[----:B------:R-:W-:Y:S01]  /*1f00*/  SHF.R.S32.HI R193, RZ, 0x1f, R202 ;  /* 0x0000001fffc17819 */ /* 0x000fe200000114ca */
[----:B------:R-:W-:Y:S01]  /*1f10*/  VIADD R168, R173, 0x1000 ;  /* 0x00001000ada87836 */ /* 0x000fe20000000000 */
[----:B------:R-:W-:Y:S01]  /*1f20*/  USHF.L.U32 UR44, UR36, 0x3, URZ ;  /* 0x00000003242c7899 */ /* 0x000fe2000800063f */
[----:B------:R-:W-:Y:S01]  /*1f30*/  IMAD.MOV.U32 R190, RZ, RZ, 0x4 ;  /* 0x00000004ffbe7424 */ /* 0x000fe200078e00ff */
[----:B------:R-:W-:Y:S01]  /*1f40*/  USHF.R.S32.HI UR25, URZ, 0x1f, UR26 ;  /* 0x0000001f3f197899 */ /* 0x000fe2000801141a */
[----:B------:R-:W-:Y:S01]  /*1f50*/  IMAD.MOV.U32 R95, RZ, RZ, RZ ;  /* 0x000000ffff5f7224 */ /* 0x000fe200078e00ff */
[----:B------:R-:W-:Y:S01]  /*1f60*/  SEL R168, R168, R173, !P0 ;  /* 0x000000ada8a87207 */ /* 0x000fe20004000000 */
        /* <DEDUP_REMOVED lines=11> */
[----:B------:R-:W-:Y:S01]  /*2020*/  UIMAD UR49, UR36, 0x78, URZ ;  /* 0x00000078243178a4 */ /* 0x000fe2000f8e023f */
[----:B----4-:R-:W-:Y:S01]  /*2030*/  R2UR UR46, R4 ;  /* 0x00000000042e72ca */ /* 0x010fe200000e0000 */
[----:B------:R-:W-:Y:S01]  /*2040*/  IMAD.U32 R4, RZ, RZ, UR17 ;  /* 0x00000011ff047e24 */ /* 0x000fe2000f8e00ff */
[----:B------:R-:W-:-:S02]  /*2050*/  R2UR UR45, R5 ;  /* 0x00000000052d72ca */ /* 0x000fc400000e0000 */
[----:B--2---:R-:W-:Y:S01]  /*2060*/  IADD3 R202, P2, P1, R8, UR26, R202 ;  /* 0x0000001a08ca7c10 */ /* 0x004fe2000f95e0ca */
[----:B------:R-:W-:Y:S01]  /*2070*/  IMAD R4, R4, 0x2, R191 ;  /* 0x0000000204047824 */ /* 0x000fe200078e02bf */
[----:B------:R-:W-:Y:S02]  /*2080*/  UIMAD UR26, UR36, 0x68, URZ ;  /* 0x00000068241a78a4 */ /* 0x000fe4000f8e023f */
[----:B------:R-:W-:Y:S01]  /*2090*/  IADD3.X R193, R9, UR25, R193, P2, P1 ;  /* 0x0000001909c17c10 */ /* 0x000fe200097e24c1 */
[----:B------:R-:W-:Y:S01]  /*20a0*/  IMAD.SHL.U32 R4, R4, 0x2, RZ ;  /* 0x0000000204047824 */ /* 0x000fe200078e00ff */
[----:B------:R-:W-:Y:S01]  /*20b0*/  UIMAD UR25, UR36, 0x70, URZ ;  /* 0x00000070241978a4 */ /* 0x000fe2000f8e023f */
[----:B------:R-:W-:Y:S02]  /*20c0*/  IMAD.WIDE.U32 R202, R202, -0x2daee0ad, RZ ;  /* 0xd2511f53caca7825 */ /* 0x000fe400078e00ff */
[----:B------:R-:W-:Y:S02]  /*20d0*/  ULDC UR36, c[0x0][0x270] ;  /* 0x00009c0000247ab9 */ /* 0x000fe40000000800 */
[----:B------:R-:W-:-:S02]  /*20e0*/  VIADD R5, R4, 0x1 ;  /* 0x0000000104057836 */ /* 0x000fc40000000000 */
[----:B------:R-:W-:-:S03]  /*20f0*/  VIADD R4, R175, 0x1000 ;  /* 0x00001000af047836 */ /* 0x000fc60000000000 */
[----:B------:R-:W-:Y:S02]  /*2100*/  LOP3.LUT R5, R5, UR45, RZ, 0x3c, !PT ;  /* 0x0000002d05057c12 */ /* 0x000fe4000f8e3cff */
[----:B------:R-:W-:Y:S02]  /*2110*/  SEL R167, R4, R175, !P0 ;  /* 0x000000af04a77207 */ /* 0x000fe40004000000 */
[----:B------:R-:W-:Y:S02]  /*2120*/  LOP3.LUT R200, R203, R5, RZ, 0x3c, !PT ;  /* 0x00000005cbc87212 */ /* 0x000fe400078e3cff */
[----:B------:R-:W-:-:S03]  /*2130*/  LEA R168, R168, UR5, 0x1 ;  /* 0x00000005a8a87c11 */ /* 0x000fc6000f8e08ff */
[----:B------:R-:W-:Y:S01]  /*2140*/  IMAD.WIDE.U32 R200, R200, -0x326172a9, RZ ;  /* 0xcd9e8d57c8c87825 */ /* 0x000fe200078e00ff */
[----:B------:R-:W-:Y:S01]  /*2150*/  LEA R167, R167, UR5, 0x1 ;  /* 0x00000005a7a77c11 */ /* 0x000fe2000f8e08ff */
[----:B------:R-:W-:Y:S01]  /*2160*/  ULDC.U8 UR48, c[0x0][0x388] ;  /* 0x0000e20000307ab9 */ /* 0x000fe20000000000 */
[----:B------:R-:W-:Y:S01]  /*2170*/  LOP3.LUT R193, R193, UR46, RZ, 0x3c, !PT ;  /* 0x0000002ec1c17c12 */ /* 0x000fe2000f8e3cff */
[----:B-1----:R-:W-:-:S06]  /*2180*/  ULDC UR47, c[0x0][0x2ec] ;  /* 0x0000bb00002f7ab9 */ /* 0x002fcc0000000800 */
.L_x_521:
[----:B-----5:R-:W-:Y:S01]  /*2190*/  FSETP.NEU.FTZ.AND P1, PT, R197, -INF , PT ;  /* 0xff800000c500780b */ /* 0x020fe20003f3d000 */
[----:B------:R-:W0:Y:S01]  /*21a0*/  LDGDEPBAR ;  /* 0x00000000000079af */ /* 0x000e220000000000 */
[----:B------:R-:W-:Y:S01]  /*21b0*/  FSETP.NEU.FTZ.AND P0, PT, R196, -INF , PT ;  /* 0xff800000c400780b */ /* 0x000fe20003f1d000 */
[----:B------:R-:W-:Y:S01]  /*21c0*/  IMAD.IADD R176, R174, 0x1, R167 ;  /* 0x00000001aeb07824 */ /* 0x000fe200078e02a7 */
[----:B------:R-:W-:Y:S01]  /*21d0*/  UIADD3 UR50, UR46, -0x61c88647, URZ ;  /* 0x9e3779b92e327890 */ /* 0x000fe2000fffe03f */
[----:B------:R-:W-:Y:S01]  /*21e0*/  IMAD.U32 R210, RZ, RZ, UR17 ;  /* 0x00000011ffd27e24 */ /* 0x000fe2000f8e00ff */
[----:B------:R-:W-:Y:S01]  /*21f0*/  UIADD3 UR52, UR45, 0x76cf5d0a, URZ ;  /* 0x76cf5d0a2d347890 */ /* 0x000fe2000fffe03f */
[----:B------:R-:W-:Y:S01]  /*2200*/  IMAD.U32 R242, RZ, RZ, UR40 ;  /* 0x00000028fff27e24 */ /* 0x000fe2000f8e00ff */
[----:B------:R-:W-:Y:S01]  /*2210*/  UIADD3 UR51, UR46, -0x255992d5, URZ ;  /* 0xdaa66d2b2e337890 */ /* 0x000fe2000fffe03f */
[----:B------:R-:W-:Y:S02]  /*2220*/  IMAD R199, R210, 0x2, R191 ;  /* 0x00000002d2c77824 */ /* 0x000fe400078e02bf */
[----:B------:R-:W-:Y:S01]  /*2230*/  FMUL.FTZ R210, R196, 1.4426950216293334961 ;  /* 0x3fb8aa3bc4d27820 */ /* 0x000fe20000410000 */
[----:B------:R-:W-:Y:S02]  /*2240*/  IMAD R242, R242, 0x8, R179 ;  /* 0x00000008f2f27824 */ /* 0x000fe400078e02b3 */
[----:B------:R-:W-:Y:S01]  /*2250*/  FMUL.FTZ R212, R195, 1.4426950216293334961 ;  /* 0x3fb8aa3bc3d47820 */ /* 0x000fe20000410000 */
[----:B------:R-:W-:Y:S02]  /*2260*/  IMAD.SHL.U32 R199, R199, 0x2, RZ ;  /* 0x00000002c7c77824 */ /* 0x000fe400078e00ff */
[----:B------:R-:W-:Y:S01]  /*2270*/  FMUL.FTZ R215, R194, 1.4426950216293334961 ;  /* 0x3fb8aa3bc2d77820 */ /* 0x000fe20000410000 */
[----:B------:R-:W-:Y:S01]  /*2280*/  UIADD3 UR53, UR45, -0x126145ec, URZ ;  /* 0xed9eba142d357890 */ /* 0x000fe2000fffe03f */
[C---:B------:R-:W-:Y:S01]  /*2290*/  VIADD R234, R242.reuse, 0x4 ;  /* 0x00000004f2ea7836 */ /* 0x040fe20000000000 */
[----:B------:R-:W-:Y:S01]  /*22a0*/  UISETP.GE.AND UP2, UPT, UR40, 0x1, UPT ;  /* 0x000000012800788c */ /* 0x000fe2000bf46270 */
[----:B------:R-:W-:Y:S01]  /*22b0*/  LOP3.LUT R199, R199, UR45, RZ, 0x3c, !PT ;  /* 0x0000002dc7c77c12 */ /* 0x000fe2000f8e3cff */
[----:B------:R-:W-:Y:S03]  /*22c0*/  IMAD.WIDE.U32 R242, R242, -0x326172a9, RZ ;  /* 0xcd9e8d57f2f27825 */ /* 0x000fe600078e00ff */
[----:B------:R-:W-:Y:S01]  /*22d0*/  LOP3.LUT R248, R203, R199, RZ, 0x3c, !PT ;  /* 0x000000c7cbf87212 */ /* 0x000fe200078e3cff */
[----:B------:R-:W-:Y:S01]  /*22e0*/  IMAD.WIDE.U32 R234, R234, -0x326172a9, RZ ;  /* 0xcd9e8d57eaea7825 */ /* 0x000fe200078e00ff */
[C---:B------:R-:W-:Y:S01]  /*22f0*/  LOP3.LUT R236, R201.reuse, UR50, R242, 0x96, !PT ;  /* 0x00000032c9ec7c12 */ /* 0x040fe2000f8e96f2 */
[----:B------:R-:W-:Y:S04]  /*2300*/  DEPBAR.LE SB0, 0x0 ;  /* 0x000080000000791a */ /* 0x000fe80000000000 */
[----:B------:R-:W-:Y:S01]  /*2310*/  LOP3.LUT R228, R201, UR50, R234, 0x96, !PT ;  /* 0x00000032c9e47c12 */ /* 0x000fe2000f8e96ea */
[----:B------:R-:W-:Y:S01]  /*2320*/  BAR.SYNC.DEFER_BLOCKING 0x0 ;  /* 0x0000000000007b1d */ /* 0x000fe20000010000 */
[-C--:B------:R-:W-:Y:S01]  /*2330*/  LOP3.LUT R211, R243, R193.reuse, RZ, 0x3c, !PT ;  /* 0x000000c1f3d37212 */ /* 0x080fe200078e3cff */
[----:B------:R-:W-:Y:S01]  /*2340*/  IMAD.WIDE.U32 R248, R248, -0x326172a9, RZ ;  /* 0xcd9e8d57f8f87825 */ /* 0x000fe200078e00ff */
[----:B------:R-:W-:Y:S03]  /*2350*/  LOP3.LUT R220, R235, R193, RZ, 0x3c, !PT ;  /* 0x000000c1ebdc7212 */ /* 0x000fe600078e3cff */
[----:B------:R-:W-:Y:S01]  /*2360*/  FMUL.FTZ R199, R197, 1.4426950216293334961 ;  /* 0x3fb8aa3bc5c77820 */ /* 0x000fe20000410000 */
[----:B------:R-:W-:Y:S01]  /*2370*/  IMAD.WIDE.U32 R218, R211, -0x2daee0ad, RZ ;  /* 0xd2511f53d3da7825 */ /* 0x000fe200078e00ff */
[C---:B------:R-:W-:Y:S02]  /*2380*/  LOP3.LUT R242, R249.reuse, UR50, R242, 0x96, !PT ;  /* 0x00000032f9f27c12 */ /* 0x040fe4000f8e96f2 */
[----:B------:R-:W-:Y:S01]  /*2390*/  LOP3.LUT R234, R249, UR50, R234, 0x96, !PT ;  /* 0x00000032f9ea7c12 */ /* 0x000fe2000f8e96ea */
[----:B------:R-:W-:Y:S01]  /*23a0*/  UIADD3 UR50, UR45, -0x4498517b, URZ ;  /* 0xbb67ae852d327890 */ /* 0x000fe2000fffe03f */
[----:B------:R-:W-:Y:S04]  /*23b0*/  IMAD.WIDE.U32 R228, R228, -0x2daee0ad, RZ ;  /* 0xd2511f53e4e47825 */ /* 0x000fe800078e00ff */
[----:B------:R-:W-:Y:S01]  /*23c0*/  IMAD.WIDE.U32 R242, R242, -0x2daee0ad, RZ ;  /* 0xd2511f53f2f27825 */ /* 0x000fe200078e00ff */
[----:B------:R-:W-:Y:S01]  /*23d0*/  LOP3.LUT R211, R202, UR50, RZ, 0x3c, !PT ;  /* 0x00000032cad37c12 */ /* 0x000fe2000f8e3cff */
[----:B------:R-:W-:Y:S02]  /*23e0*/  UIADD3 UR50, UR46, 0x3c6ef372, URZ ;  /* 0x3c6ef3722e327890 */ /* 0x000fe4000fffe03f */
[----:B------:R-:W-:Y:S01]  /*23f0*/  IMAD.WIDE.U32 R236, R236, -0x2daee0ad, RZ ;  /* 0xd2511f53ecec7825 */ /* 0x000fe200078e00ff */
[----:B------:R-:W-:Y:S03]  /*2400*/  LOP3.LUT R230, R211, R219, RZ, 0x3c, !PT ;  /* 0x000000dbd3e67212 */ /* 0x000fe600078e3cff */
[----:B------:R-:W-:Y:S01]  /*2410*/  IMAD.WIDE.U32 R220, R220, -0x2daee0ad, RZ ;  /* 0xd2511f53dcdc7825 */ /* 0x000fe200078e00ff */
[--C-:B------:R-:W-:Y:S01]  /*2420*/  LOP3.LUT R226, R237, UR52, R218.reuse, 0x96, !PT ;  /* 0x00000034ede27c12 */ /* 0x100fe2000f8e96da */
[----:B------:R-:W-:Y:S01]  /*2430*/  LDSM.16.M88.4 R100, [R167] ;  /* 0x00000000a764783b */ /* 0x000fe20000000200 */
[----:B------:R-:W-:Y:S01]  /*2440*/  LOP3.LUT R218, R243, UR52, R218, 0x96, !PT ;  /* 0x00000034f3da7c12 */ /* 0x000fe2000f8e96da */
[----:B------:R-:W-:Y:S01]  /*2450*/  IMAD.WIDE.U32 R230, R230, -0x326172a9, RZ ;  /* 0xcd9e8d57e6e67825 */ /* 0x000fe200078e00ff */
[----:B------:R-:W-:Y:S02]  /*2460*/  LOP3.LUT R250, R211, R221, RZ, 0x3c, !PT ;  /* 0x000000ddd3fa7212 */ /* 0x000fe400078e3cff */
[----:B------:R-:W-:Y:S01]  /*2470*/  LOP3.LUT R224, R229, UR52, R220, 0x96, !PT ;  /* 0x00000034e5e07c12 */ /* 0x000fe2000f8e96dc */
[----:B------:R-:W-:Y:S01]  /*2480*/  IMAD.WIDE.U32 R226, R226, -0x326172a9, RZ ;  /* 0xcd9e8d57e2e27825 */ /* 0x000fe200078e00ff */
[C---:B------:R-:W-:Y:S01]  /*2490*/  LOP3.LUT R216, R231.reuse, UR50, R200, 0x96, !PT ;  /* 0x00000032e7d87c12 */ /* 0x040fe2000f8e96c8 */
[----:B------:R-:W1:Y:S01]  /*24a0*/  LDSM.16.M88.4 R104, [R166+0x6000] ;  /* 0x00600000a668783b */ /* 0x000e620000000200 */
[----:B------:R-:W-:Y:S01]  /*24b0*/  LOP3.LUT R232, R231, UR50, R248, 0x96, !PT ;  /* 0x00000032e7e87c12 */ /* 0x000fe2000f8e96f8 */
[----:B------:R-:W-:Y:S01]  /*24c0*/  IMAD.WIDE.U32 R234, R234, -0x2daee0ad, RZ ;  /* 0xd2511f53eaea7825 */ /* 0x000fe200078e00ff */
[----:B------:R-:W-:Y:S03]  /*24d0*/  LOP3.LUT R222, R227, UR51, R230, 0x96, !PT ;  /* 0x00000033e3de7c12 */ /* 0x000fe6000f8e96e6 */
[----:B------:R-:W-:Y:S01]  /*24e0*/  IMAD.WIDE.U32 R250, R250, -0x326172a9, RZ ;  /* 0xcd9e8d57fafa7825 */ /* 0x000fe200078e00ff */
[----:B------:R-:W-:Y:S01]  /*24f0*/  LOP3.LUT R220, R235, UR52, R220, 0x96, !PT ;  /* 0x00000034ebdc7c12 */ /* 0x000fe2000f8e96dc */
[----:B------:R-:W2:Y:S01]  /*2500*/  LDSM.16.M88.4 R108, [R167+0x1000] ;  /* 0x00100000a76c783b */ /* 0x000ea20000000200 */
[----:B------:R-:W-:Y:S01]  /*2510*/  UIADD3 UR52, UR45, 0x32370b8f, URZ ;  /* 0x32370b8f2d347890 */ /* 0x000fe2000fffe03f */
[----:B------:R-:W-:Y:S01]  /*2520*/  IMAD.WIDE.U32 R246, R216, -0x2daee0ad, RZ ;  /* 0xd2511f53d8f67825 */ /* 0x000fe200078e00ff */
[C---:B------:R-:W-:Y:S02]  /*2530*/  LOP3.LUT R248, R251.reuse, UR50, R248, 0x96, !PT ;  /* 0x00000032fbf87c12 */ /* 0x040fe4000f8e96f8 */
[----:B------:R-:W-:Y:S01]  /*2540*/  LOP3.LUT R221, R251, UR50, R200, 0x96, !PT ;  /* 0x00000032fbdd7c12 */ /* 0x000fe2000f8e96c8 */
[----:B------:R-:W-:Y:S01]  /*2550*/  IMAD.WIDE.U32 R222, R222, -0x2daee0ad, RZ ;  /* 0xd2511f53dede7825 */ /* 0x000fe200078e00ff */
[----:B------:R-:W-:Y:S01]  /*2560*/  LOP3.LUT R219, R247, UR52, R236, 0x96, !PT ;  /* 0x00000034f7db7c12 */ /* 0x000fe2000f8e96ec */
[----:B------:R-:W4:Y:S01]  /*2570*/  LDSM.16.M88.4 R112, [R166+0x6400] ;  /* 0x00640000a670783b */ /* 0x000f220000000200 */
[----:B------:R-:W-:Y:S01]  /*2580*/  UIADD3 UR50, UR46, 0x78dde6e4, URZ ;  /* 0x78dde6e42e327890 */ /* 0x000fe2000fffe03f */
[----:B------:R-:W-:Y:S01]  /*2590*/  IMAD.WIDE.U32 R224, R224, -0x326172a9, RZ ;  /* 0xcd9e8d57e0e07825 */ /* 0x000fe200078e00ff */
[----:B------:R-:W-:Y:S03]  /*25a0*/  LOP3.LUT R246, R223, UR53, R246, 0x96, !PT ;  /* 0x00000035dff67c12 */ /* 0x000fe6000f8e96f6 */
[----:B------:R-:W-:Y:S01]  /*25b0*/  IMAD.WIDE.U32 R244, R218, -0x326172a9, RZ ;  /* 0xcd9e8d57daf47825 */ /* 0x000fe200078e00ff */
[----:B------:R-:W-:Y:S01]  /*25c0*/  LOP3.LUT R238, R225, UR51, R250, 0x96, !PT ;  /* 0x00000033e1ee7c12 */ /* 0x000fe2000f8e96fa */
[----:B------:R-:W3:Y:S02]  /*25d0*/  LDSM.16.M88.4 R116, [R166+0x6800] ;  /* 0x00680000a674783b */ /* 0x000ee40000000200 */
[----:B------:R-:W-:Y:S01]  /*25e0*/  IMAD.WIDE.U32 R236, R220, -0x326172a9, RZ ;  /* 0xcd9e8d57dcec7825 */ /* 0x000fe200078e00ff */
[----:B------:R-:W-:Y:S03]  /*25f0*/  LOP3.LUT R220, R245, UR51, R230, 0x96, !PT ;  /* 0x00000033f5dc7c12 */ /* 0x000fe6000f8e96e6 */
[----:B------:R-:W-:Y:S01]  /*2600*/  IMAD.WIDE.U32 R240, R221, -0x2daee0ad, RZ ;  /* 0xd2511f53ddf07825 */ /* 0x000fe200078e00ff */
[----:B------:R-:W-:Y:S01]  /*2610*/  LOP3.LUT R250, R237, UR51, R250, 0x96, !PT ;  /* 0x00000033edfa7c12 */ /* 0x000fe2000f8e96fa */
[----:B------:R-:W3:Y:S01]  /*2620*/  LDSM.16.M88.4 R120, [R166+0x6c00] ;  /* 0x006c0000a678783b */ /* 0x000ee20000000200 */
[----:B------:R-:W-:Y:S01]  /*2630*/  UIADD3 UR51, UR46, 0x1715609d, URZ ;  /* 0x1715609d2e337890 */ /* 0x000fe2000fffe03f */
[----:B------:R-:W-:Y:S01]  /*2640*/  IMAD.WIDE.U32 R248, R248, -0x2daee0ad, RZ ;  /* 0xd2511f53f8f87825 */ /* 0x000fe200078e00ff */
[----:B------:R-:W-:Y:S03]  /*2650*/  LOP3.LUT R221, R241, UR52, R228, 0x96, !PT ;  /* 0x00000034f1dd7c12 */ /* 0x000fe6000f8e96e4 */
[----:B------:R-:W-:Y:S01]  /*2660*/  IMAD.WIDE.U32 R238, R238, -0x2daee0ad, RZ ;  /* 0xd2511f53eeee7825 */ /* 0x000fe200078e00ff */
[----:B------:R-:W-:Y:S01]  /*2670*/  LOP3.LUT R234, R249, UR52, R234, 0x96, !PT ;  /* 0x00000034f9ea7c12 */ /* 0x000fe2000f8e96ea */
[-C--:B-1----:R-:W-:Y:S01]  /*2680*/  HMMA.16816.F32 R4, R100, R104.reuse, RZ ;  /* 0x000000686404723c */ /* 0x082fe200000018ff */
[----:B------:R-:W-:Y:S02]  /*2690*/  LDSM.16.M88.4 R124, [R176] ;  /* 0x00000000b07c783b */ /* 0x000fe40000000200 */
[----:B------:R-:W-:Y:S01]  /*26a0*/  LOP3.LUT R240, R239, UR53, R240, 0x96, !PT ;  /* 0x00000035eff07c12 */ /* 0x000fe2000f8e96f0 */
[----:B------:R-:W-:Y:S02]  /*26b0*/  IMAD.WIDE.U32 R246, R246, -0x326172a9, RZ ;  /* 0xcd9e8d57f6f67825 */ /* 0x000fe400078e00ff */
[C---:B--2---:R-:W-:Y:S03]  /*26c0*/  HMMA.16816.F32 R8, R108.reuse, R104, RZ ;  /* 0x000000686c08723c */ /* 0x044fe600000018ff */
[----:B------:R-:W1:Y:S02]  /*26d0*/  LDSM.16.M88.4 R128, [R165+0x6000] ;  /* 0x00600000a580783b */ /* 0x000e640000000200 */
[----:B------:R-:W-:Y:S01]  /*26e0*/  IMAD.WIDE.U32 R228, R219, -0x326172a9, RZ ;  /* 0xcd9e8d57dbe47825 */ /* 0x000fe200078e00ff */
[-C--:B------:R-:W-:Y:S05]  /*26f0*/  HMMA.16816.F32 R12, R108, R106.reuse, RZ ;  /* 0x0000006a6c0c723c */ /* 0x080fea00000018ff */
[----:B------:R-:W-:Y:S02]  /*2700*/  LOP3.LUT R225, R229, UR50, R226, 0x96, !PT ;  /* 0x00000032e5e17c12 */ /* 0x000fe4000f8e96e2 */
[----:B------:R-:W-:Y:S01]  /*2710*/  LOP3.LUT R223, R247, UR51, R228, 0x96, !PT ;  /* 0x00000033f7df7c12 */ /* 0x000fe2000f8e96e4 */
[C---:B------:R-:W-:Y:S01]  /*2720*/  HMMA.16816.F32 R16, R100.reuse, R106, RZ ;  /* 0x0000006a6410723c */ /* 0x040fe200000018ff */
[----:B------:R2:W1:Y:S02]  /*2730*/  LDSM.16.M88.4 R104, [R176+0x1000] ;  /* 0x00100000b068783b */ /* 0x0004640000000200 */
[----:B------:R-:W-:Y:S03]  /*2740*/  IMAD.WIDE.U32 R230, R221, -0x326172a9, RZ ;  /* 0xcd9e8d57dde67825 */ /* 0x000fe600078e00ff */
[-C--:B----4-:R-:W-:Y:S02]  /*2750*/  HMMA.16816.F32 R20, R100, R112.reuse, RZ ;  /* 0x000000706414723c */ /* 0x090fe400000018ff */
[----:B------:R-:W-:Y:S04]  /*2760*/  LOP3.LUT R224, R231, UR50, R224, 0x96, !PT ;  /* 0x00000032e7e07c12 */ /* 0x000fe8000f8e96e0 */
[C---:B------:R-:W-:Y:S05]  /*2770*/  HMMA.16816.F32 R24, R108.reuse, R112, RZ ;  /* 0x000000706c18723c */ /* 0x040fea00000018ff */
[----:B------:R-:W-:Y:S01]  /*2780*/  IMAD.WIDE.U32 R240, R240, -0x326172a9, RZ ;  /* 0xcd9e8d57f0f07825 */ /* 0x000fe200078e00ff */
[-C--:B------:R-:W-:Y:S05]  /*2790*/  HMMA.16816.F32 R28, R108, R114.reuse, RZ ;  /* 0x000000726c1c723c */ /* 0x080fea00000018ff */
[----:B------:R-:W-:Y:S01]  /*27a0*/  LOP3.LUT R230, R241, UR51, R230, 0x96, !PT ;  /* 0x00000033f1e67c12 */ /* 0x000fe2000f8e96e6 */
[C---:B------:R-:W-:Y:S02]  /*27b0*/  HMMA.16816.F32 R32, R100.reuse, R114, RZ ;  /* 0x000000726420723c */ /* 0x040fe400000018ff */
[----:B--2---:R-:W-:Y:S02]  /*27c0*/  FSEL R176, R210, RZ, P0 ;  /* 0x000000ffd2b07208 */ /* 0x004fe40000000000 */
[----:B------:R-:W-:Y:S01]  /*27d0*/  FSETP.NEU.FTZ.AND P0, PT, R195, -INF , PT ;  /* 0xff800000c300780b */ /* 0x000fe20003f1d000 */
[----:B------:R-:W-:Y:S01]  /*27e0*/  IMAD.WIDE.U32 R232, R232, -0x2daee0ad, RZ ;  /* 0xd2511f53e8e87825 */ /* 0x000fe200078e00ff */
[-C--:B---3--:R-:W-:Y:S05]  /*27f0*/  HMMA.16816.F32 R36, R100, R116.reuse, RZ ;  /* 0x000000746424723c */ /* 0x088fea00000018ff */
[----:B------:R-:W-:Y:S01]  /*2800*/  LOP3.LUT R242, R233, UR52, R242, 0x96, !PT ;  /* 0x00000034e9f27c12 */ /* 0x000fe2000f8e96f2 */
[C---:B------:R-:W-:Y:S01]  /*2810*/  HMMA.16816.F32 R40, R108.reuse, R116, RZ ;  /* 0x000000746c28723c */ /* 0x040fe200000018ff */
[----:B------:R-:W-:Y:S04]  /*2820*/  UIADD3 UR52, UR45, -0x56f99767, URZ ;  /* 0xa90668992d347890 */ /* 0x000fe8000fffe03f */
[----:B------:R-:W-:Y:S01]  /*2830*/  IMAD.WIDE.U32 R234, R234, -0x326172a9, RZ ;  /* 0xcd9e8d57eaea7825 */ /* 0x000fe200078e00ff */
[-C--:B------:R-:W-:Y:S02]  /*2840*/  HMMA.16816.F32 R44, R108, R118.reuse, RZ ;  /* 0x000000766c2c723c */ /* 0x080fe400000018ff */
[----:B------:R-:W-:Y:S03]  /*2850*/  FSEL R117, R199, RZ, P1 ;  /* 0x000000ffc7757208 */ /* 0x000fe60000800000 */
[----:B------:R-:W-:Y:S01]  /*2860*/  LOP3.LUT R236, R235, UR50, R236, 0x96, !PT ;  /* 0x00000032ebec7c12 */ /* 0x000fe2000f8e96ec */
[C---:B------:R-:W-:Y:S05]  /*2870*/  HMMA.16816.F32 R48, R100.reuse, R118, RZ ;  /* 0x000000766430723c */ /* 0x040fea00000018ff */
[----:B------:R-:W-:Y:S01]  /*2880*/  IMAD.WIDE.U32 R228, R220, -0x2daee0ad, RZ ;  /* 0xd2511f53dce47825 */ /* 0x000fe200078e00ff */
[-C--:B------:R-:W-:Y:S05]  /*2890*/  HMMA.16816.F32 R52, R100, R120.reuse, RZ ;  /* 0x000000786434723c */ /* 0x080fea00000018ff */
[----:B------:R-:W-:Y:S01]  /*28a0*/  LOP3.LUT R232, R229, UR53, R232, 0x96, !PT ;  /* 0x00000035e5e87c12 */ /* 0x000fe2000f8e96e8 */
[C---:B------:R-:W-:Y:S05]  /*28b0*/  HMMA.16816.F32 R56, R108.reuse, R120, RZ ;  /* 0x000000786c38723c */ /* 0x040fea00000018ff */
[----:B------:R-:W-:Y:S01]  /*28c0*/  IMAD.WIDE.U32 R236, R236, -0x2daee0ad, RZ ;  /* 0xd2511f53ecec7825 */ /* 0x000fe200078e00ff */
[-C--:B------:R-:W-:Y:S01]  /*28d0*/  HMMA.16816.F32 R60, R108, R122.reuse, RZ ;  /* 0x0000007a6c3c723c */ /* 0x080fe200000018ff */
[----:B------:R-:W-:Y:S04]  /*28e0*/  LDSM.16.M88.4 R108, [R165+0x6800] ;  /* 0x00680000a56c783b */ /* 0x000fe80000000200 */
[----:B------:R-:W-:Y:S01]  /*28f0*/  IMAD.WIDE.U32 R242, R242, -0x326172a9, RZ ;  /* 0xcd9e8d57f2f27825 */ /* 0x000fe200078e00ff */
[----:B------:R-:W-:Y:S03]  /*2900*/  HMMA.16816.F32 R64, R100, R122, RZ ;  /* 0x0000007a6440723c */ /* 0x000fe600000018ff */
[----:B------:R-:W2:Y:S02]  /*2910*/  LDSM.16.M88.4 R100, [R165+0x6400] ;  /* 0x00640000a564783b */ /* 0x000ea40000000200 */
[----:B------:R-:W-:Y:S01]  /*2920*/  LOP3.LUT R244, R243, UR50, R244, 0x96, !PT ;  /* 0x00000032f3f47c12 */ /* 0x000fe2000f8e96f4 */
[-C--:B-1----:R-:W-:Y:S01]  /*2930*/  HMMA.16816.F32 R4, R124, R128.reuse, R4 ;  /* 0x000000807c04723c */ /* 0x082fe20000001804 */
[----:B------:R-:W-:Y:S04]  /*2940*/  UIADD3 UR50, UR45, 0x646e171e, URZ ;  /* 0x646e171e2d327890 */ /* 0x000fe8000fffe03f */
[----:B------:R-:W-:Y:S01]  /*2950*/  IMAD.WIDE.U32 R250, R250, -0x2daee0ad, RZ ;  /* 0xd2511f53fafa7825 */ /* 0x000fe200078e00ff */
[C---:B------:R-:W-:Y:S05]  /*2960*/  HMMA.16816.F32 R8, R104.reuse, R128, R8 ;  /* 0x000000806808723c */ /* 0x040fea0000001808 */
[----:B------:R-:W-:Y:S01]  /*2970*/  LOP3.LUT R229, R237, UR52, R250, 0x96, !PT ;  /* 0x00000034ede57c12 */ /* 0x000fe2000f8e96fa */
[-C--:B------:R-:W-:Y:S05]  /*2980*/  HMMA.16816.F32 R12, R104, R130.reuse, R12 ;  /* 0x00000082680c723c */ /* 0x080fea000000180c */
[----:B------:R-:W-:Y:S01]  /*2990*/  LOP3.LUT R248, R251, UR53, R248, 0x96, !PT ;  /* 0x00000035fbf87c12 */ /* 0x000fe2000f8e96f8 */
[C---:B------:R-:W-:Y:S05]  /*29a0*/  HMMA.16816.F32 R16, R124.reuse, R130, R16 ;  /* 0x000000827c10723c */ /* 0x040fea0000001810 */
[----:B------:R-:W-:Y:S06]  /*29b0*/  IMAD.WIDE.U32 R232, R232, -0x326172a9, RZ ;  /* 0xcd9e8d57e8e87825 */ /* 0x000fec00078e00ff */
[--C-:B------:R-:W-:Y:S01]  /*29c0*/  FFMA.FTZ R214, R5, UR47, -R117.reuse ;  /* 0x0000002f05d67c23 */ /* 0x100fe20008010875 */
[----:B------:R-:W-:Y:S02]  /*29d0*/  FSEL R5, R212, RZ, P0 ;  /* 0x000000ffd4057208 */ /* 0x000fe40000000000 */
[----:B------:R-:W-:Y:S01]  /*29e0*/  FSETP.NEU.FTZ.AND P0, PT, R194, -INF , PT ;  /* 0xff800000c200780b */ /* 0x000fe20003f1d000 */
[--C-:B------:R-:W-:Y:S01]  /*29f0*/  FFMA.FTZ R213, R6, UR47, -R176.reuse ;  /* 0x0000002f06d57c23 */ /* 0x100fe200080108b0 */
[----:B------:R-:W-:Y:S01]  /*2a00*/  FFMA.FTZ R199, R4, UR47, -R117 ;  /* 0x0000002f04c77c23 */ /* 0x000fe20008010875 */
[----:B------:R-:W-:Y:S01]  /*2a10*/  FFMA.FTZ R210, R7, UR47, -R176 ;  /* 0x0000002f07d27c23 */ /* 0x000fe200080108b0 */
[----:B------:R-:W-:Y:S01]  /*2a20*/  FSEL R6, R215, RZ, P0 ;  /* 0x000000ffd7067208 */ /* 0x000fe20000000000 */
[----:B------:R-:W-:Y:S01]  /*2a30*/  IMAD.WIDE.U32 R250, R230, -0x2daee0ad, RZ ;  /* 0xd2511f53e6fa7825 */ /* 0x000fe200078e00ff */
[----:B------:R-:W-:Y:S01]  /*2a40*/  LOP3.LUT R230, R233, UR51, R242, 0x96, !PT ;  /* 0x00000033e9e67c12 */ /* 0x000fe2000f8e96f2 */
[----:B------:R1:W-:Y:S02]  /*2a50*/  MUFU.EX2 R211, R213 ;  /* 0x000000d500d37308 */ /* 0x0003e40000000800 */
[--C-:B------:R-:W-:Y:S01]  /*2a60*/  FFMA.FTZ R218, R13, UR47, -R5.reuse ;  /* 0x0000002f0dda7c23 */ /* 0x100fe20008010805 */
[-C--:B--2---:R-:W-:Y:S03]  /*2a70*/  HMMA.16816.F32 R20, R124, R100.reuse, R20 ;  /* 0x000000647c14723c */ /* 0x084fe60000001814 */
[----:B------:R-:W-:Y:S01]  /*2a80*/  LOP3.LUT R13, R250, 0xffff, RZ, 0xc0, !PT ;  /* 0x0000fffffa0d7812 */ /* 0x000fe200078ec0ff */
[--C-:B------:R-:W-:Y:S01]  /*2a90*/  FFMA.FTZ R227, R14, UR47, -R6.reuse ;  /* 0x0000002f0ee37c23 */ /* 0x100fe20008010806 */
[--C-:B------:R-:W-:Y:S01]  /*2aa0*/  FFMA.FTZ R215, R10, UR47, -R6.reuse ;  /* 0x0000002f0ad77c23 */ /* 0x100fe20008010806 */
[--C-:B------:R-:W-:Y:S01]  /*2ab0*/  FFMA.FTZ R216, R11, UR47, -R6.reuse ;  /* 0x0000002f0bd87c23 */ /* 0x100fe20008010806 */
[C---:B------:R-:W-:Y:S01]  /*2ac0*/  HMMA.16816.F32 R24, R104.reuse, R100, R24 ;  /* 0x000000646818723c */ /* 0x040fe20000001818 */
[----:B------:R2:W-:Y:S03]  /*2ad0*/  MUFU.EX2 R219, R227 ;  /* 0x000000e300db7308 */ /* 0x0005e60000000800 */
[----:B------:R-:W-:Y:S04]  /*2ae0*/  IMAD.WIDE.U32 R10, R225, -0x2daee0ad, RZ ;  /* 0xd2511f53e10a7825 */ /* 0x000fe800078e00ff */
[----:B------:R-:W-:Y:S01]  /*2af0*/  FFMA.FTZ R226, R15, UR47, -R6 ;  /* 0x0000002f0fe27c23 */ /* 0x000fe20008010806 */
[-C--:B------:R-:W-:Y:S03]  /*2b00*/  HMMA.16816.F32 R28, R104, R102.reuse, R28 ;  /* 0x00000066681c723c */ /* 0x080fe6000000181c */
[----:B------:R3:W-:Y:S01]  /*2b10*/  MUFU.EX2 R220, R226 ;  /* 0x000000e200dc7308 */ /* 0x0007e20000000800 */
[----:B-1----:R-:W-:Y:S02]  /*2b20*/  FFMA.FTZ R213, R9, UR47, -R5 ;  /* 0x0000002f09d57c23 */ /* 0x002fe40008010805 */
[C---:B------:R-:W-:Y:S05]  /*2b30*/  HMMA.16816.F32 R32, R124.reuse, R102, R32 ;  /* 0x000000667c20723c */ /* 0x040fea0000001820 */
[----:B------:R-:W-:Y:S01]  /*2b40*/  FFMA.FTZ R233, R23, UR47, -R176 ;  /* 0x0000002f17e97c23 */ /* 0x000fe200080108b0 */
[----:B--2---:R-:W-:Y:S01]  /*2b50*/  LOP3.LUT R227, R11, UR52, R222, 0x96, !PT ;  /* 0x000000340be37c12 */ /* 0x004fe2000f8e96de */
[----:B------:R-:W-:Y:S01]  /*2b60*/  FFMA.FTZ R239, R22, UR47, -R176 ;  /* 0x0000002f16ef7c23 */ /* 0x000fe200080108b0 */
[----:B------:R-:W1:Y:S01]  /*2b70*/  MUFU.EX2 R199, R199 ;  /* 0x000000c700c77308 */ /* 0x000e620000000800 */
[-C--:B------:R-:W-:Y:S03]  /*2b80*/  HMMA.16816.F32 R36, R124, R108.reuse, R36 ;  /* 0x0000006c7c24723c */ /* 0x080fe60000001824 */
[----:B------:R-:W-:Y:S04]  /*2b90*/  IMAD.WIDE.U32 R118, R227, -0x326172a9, RZ ;  /* 0xcd9e8d57e3767825 */ /* 0x000fe800078e00ff */
[----:B------:R-:W-:Y:S01]  /*2ba0*/  FFMA.FTZ R247, R26, UR47, -R6 ;  /* 0x0000002f1af77c23 */ /* 0x000fe20008010806 */
[----:B---3--:R-:W-:Y:S03]  /*2bb0*/  FFMA.FTZ R226, R17, UR47, -R117 ;  /* 0x0000002f11e27c23 */ /* 0x008fe60008010875 */
[----:B------:R-:W-:Y:S01]  /*2bc0*/  LOP3.LUT R17, R250, 0xff, RZ, 0xc0, !PT ;  /* 0x000000fffa117812 */ /* 0x000fe200078ec0ff */
[----:B------:R2:W-:Y:S01]  /*2bd0*/  MUFU.EX2 R227, R233 ;  /* 0x000000e900e37308 */ /* 0x0005e20000000800 */
[C---:B------:R-:W-:Y:S04]  /*2be0*/  HMMA.16816.F32 R40, R104.reuse, R108, R40 ;  /* 0x0000006c6828723c */ /* 0x040fe80000001828 */
[----:B------:R-:W-:Y:S01]  /*2bf0*/  LOP3.LUT R22, R118, 0xff, RZ, 0xc0, !PT ;  /* 0x000000ff76167812 */ /* 0x000fe200078ec0ff */
[----:B------:R-:W-:Y:S01]  /*2c00*/  IMAD.WIDE.U32 R244, R244, -0x2daee0ad, RZ ;  /* 0xd2511f53f4f47825 */ /* 0x000fe200078e00ff */
[-C--:B------:R-:W-:Y:S03]  /*2c10*/  HMMA.16816.F32 R44, R104, R110.reuse, R44 ;  /* 0x0000006e682c723c */ /* 0x080fe6000000182c */
[----:B------:R-:W3:Y:S02]  /*2c20*/  MUFU.EX2 R214, R214 ;  /* 0x000000d600d67308 */ /* 0x000ee40000000800 */
[----:B------:R-:W-:Y:S01]  /*2c30*/  LOP3.LUT R225, R245, UR52, R228, 0x96, !PT ;  /* 0x00000034f5e17c12 */ /* 0x000fe2000f8e96e4 */
[----:B------:R-:W-:Y:S01]  /*2c40*/  IMAD.WIDE.U32 R248, R248, -0x326172a9, RZ ;  /* 0xcd9e8d57f8f87825 */ /* 0x000fe200078e00ff */
[C---:B------:R-:W-:Y:S06]  /*2c50*/  HMMA.16816.F32 R48, R124.reuse, R110, R48 ;  /* 0x0000006e7c30723c */ /* 0x040fec0000001830 */
[----:B------:R-:W4:Y:S01]  /*2c60*/  MUFU.EX2 R210, R210 ;  /* 0x000000d200d27308 */ /* 0x000f220000000800 */
[----:B------:R-:W-:Y:S04]  /*2c70*/  LOP3.LUT R234, R249, UR51, R234, 0x96, !PT ;  /* 0x00000033f9ea7c12 */ /* 0x000fe8000f8e96ea */
[----:B------:R-:W-:Y:S01]  /*2c80*/  IMAD.WIDE.U32 R14, R223, -0x2daee0ad, RZ ;  /* 0xd2511f53df0e7825 */ /* 0x000fe200078e00ff */
[----:B------:R-:W-:Y:S03]  /*2c90*/  UIADD3 UR51, UR46, -0x4ab325aa, URZ ;  /* 0xb54cda562e337890 */ /* 0x000fe6000fffe03f */
[----:B------:R-:W-:Y:S01]  /*2ca0*/  FFMA.FTZ R217, R12, UR47, -R5 ;  /* 0x0000002f0cd97c23 */ /* 0x000fe20008010805 */
[----:B------:R-:W4:Y:S01]  /*2cb0*/  MUFU.EX2 R213, R213 ;  /* 0x000000d500d57308 */ /* 0x000f220000000800 */
[----:B------:R-:W-:Y:S01]  /*2cc0*/  LOP3.LUT R231, R14, 0xff, RZ, 0xc0, !PT ;  /* 0x000000ff0ee77812 */ /* 0x000fe200078ec0ff */
[----:B------:R-:W-:Y:S01]  /*2cd0*/  IMAD.WIDE.U32 R242, R225, -0x326172a9, RZ ;  /* 0xcd9e8d57e1f27825 */ /* 0x000fe200078e00ff */
[----:B------:R-:W-:Y:S02]  /*2ce0*/  SHF.R.U32.HI R228, RZ, 0x18, R14 ;  /* 0x00000018ffe47819 */ /* 0x000fe4000001160e */
[----:B------:R-:W-:Y:S01]  /*2cf0*/  LOP3.LUT R11, R15, UR50, R10, 0x96, !PT ;  /* 0x000000320f0b7c12 */ /* 0x000fe2000f8e960a */
[----:B------:R-:W-:Y:S01]  /*2d00*/  IMAD.U32 R110, RZ, RZ, UR6 ;  /* 0x00000006ff6e7e24 */ /* 0x000fe2000f8e00ff */
[----:B------:R-:W-:Y:S01]  /*2d10*/  LOP3.LUT R232, R243, UR51, R232, 0x96, !PT ;  /* 0x00000033f3e87c12 */ /* 0x000fe2000f8e96e8 */
[----:B------:R-:W-:Y:S01]  /*2d20*/  FFMA.FTZ R42, R42, UR47, -R6 ;  /* 0x0000002f2a2a7c23 */ /* 0x000fe20008010806 */
[----:B------:R-:W-:Y:S01]  /*2d30*/  ISETP.LE.U32.AND P1, PT, R231, UR48, PT ;  /* 0x00000030e7007c0c */ /* 0x000fe2000bf23070 */
[----:B------:R-:W-:Y:S01]  /*2d40*/  FFMA.FTZ R237, R21, UR47, -R117 ;  /* 0x0000002f15ed7c23 */ /* 0x000fe20008010875 */
[----:B--2---:R-:W-:Y:S01]  /*2d50*/  LOP3.LUT R233, R232, 0xff, RZ, 0xc0, !PT ;  /* 0x000000ffe8e97812 */ /* 0x004fe200078ec0ff */
[----:B------:R-:W-:Y:S01]  /*2d60*/  FFMA.FTZ R34, R34, UR47, -R176 ;  /* 0x0000002f22227c23 */ /* 0x000fe200080108b0 */
[----:B------:R-:W-:Y:S01]  /*2d70*/  LOP3.LUT R231, R11, 0xff, RZ, 0xc0, !PT ;  /* 0x000000ff0be77812 */ /* 0x000fe200078ec0ff */
[----:B------:R-:W-:Y:S01]  /*2d80*/  FFMA.FTZ R212, R8, UR47, -R5 ;  /* 0x0000002f08d47c23 */ /* 0x000fe20008010805 */
[----:B------:R-:W-:Y:S01]  /*2d90*/  ISETP.LE.U32.AND P5, PT, R233, UR48, PT ;  /* 0x00000030e9007c0c */ /* 0x000fe2000bfa3070 */
[----:B------:R-:W-:Y:S01]  /*2da0*/  FFMA.FTZ R221, R16, UR47, -R117 ;  /* 0x0000002f10dd7c23 */ /* 0x000fe20008010875 */
[----:B------:R-:W-:Y:S01]  /*2db0*/  SHF.R.U32.HI R10, RZ, 0x10, R14 ;  /* 0x00000010ff0a7819 */ /* 0x000fe2000001160e */
[--C-:B------:R-:W-:Y:S01]  /*2dc0*/  FFMA.FTZ R223, R18, UR47, -R176.reuse ;  /* 0x0000002f12df7c23 */ /* 0x100fe200080108b0 */
[----:B------:R-:W-:Y:S01]  /*2dd0*/  ISETP.LE.U32.AND P4, PT, R231, UR48, PT ;  /* 0x00000030e7007c0c */ /* 0x000fe2000bf83070 */
[----:B------:R-:W-:Y:S01]  /*2de0*/  FFMA.FTZ R222, R19, UR47, -R176 ;  /* 0x0000002f13de7c23 */ /* 0x000fe200080108b0 */
[----:B------:R-:W-:Y:S01]  /*2df0*/  LOP3.LUT R9, R14, 0xffff, RZ, 0xc0, !PT ;  /* 0x0000ffff0e097812 */ /* 0x000fe200078ec0ff */
[--C-:B------:R-:W-:Y:S01]  /*2e00*/  FFMA.FTZ R41, R41, UR47, -R5.reuse ;  /* 0x0000002f29297c23 */ /* 0x100fe20008010805 */
[----:B------:R-:W-:Y:S01]  /*2e10*/  LOP3.LUT R231, R232, 0xffff, RZ, 0xc0, !PT ;  /* 0x0000ffffe8e77812 */ /* 0x000fe200078ec0ff */
[----:B------:R-:W-:Y:S01]  /*2e20*/  FFMA.FTZ R45, R45, UR47, -R5 ;  /* 0x0000002f2d2d7c23 */ /* 0x000fe20008010805 */
[----:B------:R-:W-:Y:S01]  /*2e30*/  SHF.R.U32.HI R19, RZ, 0x10, R118 ;  /* 0x00000010ff137819 */ /* 0x000fe20000011676 */
[----:B------:R-:W-:Y:S01]  /*2e40*/  FFMA.FTZ R37, R37, UR47, -R117 ;  /* 0x0000002f25257c23 */ /* 0x000fe20008010875 */
[----:B------:R-:W-:Y:S01]  /*2e50*/  SHF.R.U32.HI R233, RZ, 0x8, R231 ;  /* 0x00000008ffe97819 */ /* 0x000fe200000116e7 */
[----:B------:R-:W-:Y:S01]  /*2e60*/  IMAD.WIDE.U32 R14, R224, -0x2daee0ad, RZ ;  /* 0xd2511f53e00e7825 */ /* 0x000fe200078e00ff */
[----:B------:R-:W-:Y:S01]  /*2e70*/  LOP3.LUT R21, R118, 0xffff, RZ, 0xc0, !PT ;  /* 0x0000ffff76157812 */ /* 0x000fe200078ec0ff */
[----:B------:R2:W-:Y:S01]  /*2e80*/  MUFU.EX2 R231, R247 ;  /* 0x000000f700e77308 */ /* 0x0005e20000000800 */
[----:B------:R-:W-:Y:S01]  /*2e90*/  ISETP.LE.U32.AND P6, PT, R228, UR48, PT ;  /* 0x00000030e4007c0c */ /* 0x000fe2000bfc3070 */
[----:B------:R-:W-:Y:S01]  /*2ea0*/  IMAD.U32 R111, RZ, RZ, UR7 ;  /* 0x00000007ff6f7e24 */ /* 0x000fe2000f8e00ff */
[----:B------:R-:W-:Y:S01]  /*2eb0*/  LOP3.LUT R238, R15, UR52, R238, 0x96, !PT ;  /* 0x000000340fee7c12 */ /* 0x000fe2000f8e96ee */
[----:B-1----:R-:W-:Y:S01]  /*2ec0*/  @!P5 FADD.FTZ R199, -R199, -RZ ;  /* 0x800000ffc7c7d221 */ /* 0x002fe20000010100 */
[----:B------:R-:W-:Y:S01]  /*2ed0*/  LOP3.LUT R233, R233, 0xffff, RZ, 0xc0, !PT ;  /* 0x0000ffffe9e97812 */ /* 0x000fe200078ec0ff */
[--C-:B------:R-:W-:Y:S01]  /*2ee0*/  FFMA.FTZ R224, R20, UR47, -R117.reuse ;  /* 0x0000002f14e07c23 */ /* 0x100fe20008010875 */
[----:B------:R-:W-:Y:S01]  /*2ef0*/  LOP3.LUT R7, R251, UR50, R14, 0x96, !PT ;  /* 0x00000032fb077c12 */ /* 0x000fe2000f8e960e */
[----:B------:R-:W-:Y:S01]  /*2f00*/  FFMA.FTZ R47, R47, UR47, -R6 ;  /* 0x0000002f2f2f7c23 */ /* 0x000fe20008010806 */
[----:B------:R-:W-:Y:S01]  /*2f10*/  SHF.R.U32.HI R249, RZ, 0x10, R232 ;  /* 0x00000010fff97819 */ /* 0x000fe200000116e8 */
[--C-:B------:R-:W-:Y:S01]  /*2f20*/  FFMA.FTZ R48, R48, UR47, -R117.reuse ;  /* 0x0000002f30307c23 */ /* 0x100fe20008010875 */
[----:B------:R-:W-:Y:S01]  /*2f30*/  SHF.R.U32.HI R15, RZ, 0x18, R250 ;  /* 0x00000018ff0f7819 */ /* 0x000fe200000116fa */
[----:B------:R-:W-:Y:S01]  /*2f40*/  FFMA.FTZ R50, R50, UR47, -R176 ;  /* 0x0000002f32327c23 */ /* 0x000fe200080108b0 */
[----:B------:R-:W-:Y:S01]  /*2f50*/  ISETP.LE.U32.AND P0, PT, R233, UR48, PT ;  /* 0x00000030e9007c0c */ /* 0x000fe2000bf03070 */
[----:B------:R-:W-:Y:S01]  /*2f60*/  FFMA.FTZ R49, R49, UR47, -R117 ;  /* 0x0000002f31317c23 */ /* 0x000fe20008010875 */
[----:B------:R-:W-:Y:S01]  /*2f70*/  SHF.R.U32.HI R14, RZ, 0x10, R250 ;  /* 0x00000010ff0e7819 */ /* 0x000fe200000116fa */
[----:B------:R-:W-:Y:S01]  /*2f80*/  IMAD.WIDE.U32 R250, R229, -0x326172a9, RZ ;  /* 0xcd9e8d57e5fa7825 */ /* 0x000fe200078e00ff */
[----:B------:R-:W-:Y:S01]  /*2f90*/  SHF.R.U32.HI R232, RZ, 0x18, R232 ;  /* 0x00000018ffe87819 */ /* 0x000fe200000116e8 */
[----:B------:R1:W-:Y:S01]  /*2fa0*/  MUFU.EX2 R228, R239 ;  /* 0x000000ef00e47308 */ /* 0x0003e20000000800 */
[----:B------:R-:W-:Y:S01]  /*2fb0*/  SHF.R.U32.HI R18, RZ, 0x18, R118 ;  /* 0x00000018ff127819 */ /* 0x000fe20000011676 */
[--C-:B------:R-:W-:Y:S01]  /*2fc0*/  FFMA.FTZ R229, R24, UR47, -R5.reuse ;  /* 0x0000002f18e57c23 */ /* 0x100fe20008010805 */
[----:B------:R-:W-:Y:S01]  /*2fd0*/  LOP3.LUT R248, R251, UR51, R248, 0x96, !PT ;  /* 0x00000033fbf87c12 */ /* 0x000fe2000f8e96f8 */
[----:B------:R-:W-:Y:S01]  /*2fe0*/  FFMA.FTZ R51, R51, UR47, -R176 ;  /* 0x0000002f33337c23 */ /* 0x000fe200080108b0 */
[----:B------:R-:W-:Y:S01]  /*2ff0*/  LOP3.LUT R249, R249, 0xff, RZ, 0xc0, !PT ;  /* 0x000000fff9f97812 */ /* 0x000fe200078ec0ff */
[----:B------:R-:W-:Y:S01]  /*3000*/  IMAD.WIDE.U32 R130, R238, -0x326172a9, RZ ;  /* 0xcd9e8d57ee827825 */ /* 0x000fe200078e00ff */
[----:B------:R-:W-:Y:S03]  /*3010*/  LOP3.LUT R233, R248, 0xffff, RZ, 0xc0, !PT ;  /* 0x0000fffff8e97812 */ /* 0x000fe600078ec0ff */
[----:B------:R-:W-:Y:S01]  /*3020*/  MUFU.EX2 R121, R50 ;  /* 0x0000003200797308 */ /* 0x000fe20000000800 */
[----:B------:R-:W-:Y:S01]  /*3030*/  ISETP.LE.U32.AND P3, PT, R232, UR48, PT ;  /* 0x00000030e8007c0c */ /* 0x000fe2000bf63070 */
[----:B---3--:R-:W-:Y:S01]  /*3040*/  @!P0 FADD.FTZ R214, -R214, -RZ ;  /* 0x800000ffd6d68221 */ /* 0x008fe20000010100 */
[--C-:B------:R-:W-:Y:S01]  /*3050*/  SHF.R.U32.HI R23, RZ, 0x18, R130.reuse ;  /* 0x00000018ff177819 */ /* 0x100fe20000011682 */
[----:B------:R-:W-:Y:S01]  /*3060*/  IMAD.WIDE.U32 R122, R230, -0x2daee0ad, RZ ;  /* 0xd2511f53e67a7825 */ /* 0x000fe200078e00ff */
[----:B------:R-:W-:Y:S02]  /*3070*/  ISETP.LE.U32.AND P2, PT, R249, UR48, PT ;  /* 0x00000030f9007c0c */ /* 0x000fe4000bf43070 */
[----:B--2---:R-:W-:Y:S01]  /*3080*/  LOP3.LUT R247, R248, 0xff, RZ, 0xc0, !PT ;  /* 0x000000fff8f77812 */ /* 0x004fe200078ec0ff */
[----:B------:R-:W-:Y:S01]  /*3090*/  FFMA.FTZ R230, R25, UR47, -R5 ;  /* 0x0000002f19e67c23 */ /* 0x000fe20008010805 */
[----:B------:R-:W-:Y:S01]  /*30a0*/  SHF.R.U32.HI R25, RZ, 0x10, R130 ;  /* 0x00000010ff197819 */ /* 0x000fe20000011682 */
[----:B------:R-:W2:Y:S01]  /*30b0*/  MUFU.EX2 R215, R215 ;  /* 0x000000d700d77308 */ /* 0x000ea20000000800 */
[----:B------:R-:W-:Y:S02]  /*30c0*/  SHF.R.U32.HI R249, RZ, 0x8, R233 ;  /* 0x00000008fff97819 */ /* 0x000fe400000116e9 */
[----:B------:R-:W-:Y:S01]  /*30d0*/  ISETP.LE.U32.AND P5, PT, R247, UR48, PT ;  /* 0x00000030f7007c0c */ /* 0x000fe2000bfa3070 */
[----:B----4-:R-:W-:Y:S01]  /*30e0*/  @!P3 FADD.FTZ R210, -R210, -RZ ;  /* 0x800000ffd2d2b221 */ /* 0x010fe20000010100 */
[----:B------:R-:W-:Y:S02]  /*30f0*/  LOP3.LUT R247, R249, 0xffff, RZ, 0xc0, !PT ;  /* 0x0000fffff9f77812 */ /* 0x000fe400078ec0ff */
[----:B------:R-:W-:Y:S01]  /*3100*/  LOP3.LUT R241, R242, 0xffff, RZ, 0xc0, !PT ;  /* 0x0000fffff2f17812 */ /* 0x000fe200078ec0ff */
[----:B------:R-:W-:Y:S01]  /*3110*/  @!P2 FADD.FTZ R211, -R211, -RZ ;  /* 0x800000ffd3d3a221 */ /* 0x000fe20000010100 */
[----:B------:R-:W-:Y:S01]  /*3120*/  LOP3.LUT R252, R119, UR51, R246, 0x96, !PT ;  /* 0x0000003377fc7c12 */ /* 0x000fe2000f8e96f6 */
[----:B------:R-:W3:Y:S01]  /*3130*/  MUFU.EX2 R216, R216 ;  /* 0x000000d800d87308 */ /* 0x000ee20000000800 */
[----:B------:R-:W-:Y:S02]  /*3140*/  SHF.R.U32.HI R249, RZ, 0x10, R248 ;  /* 0x00000010fff97819 */ /* 0x000fe400000116f8 */
[----:B------:R-:W-:Y:S01]  /*3150*/  LOP3.LUT R246, R250, 0xffff, RZ, 0xc0, !PT ;  /* 0x0000fffffaf67812 */ /* 0x000fe200078ec0ff */
[----:B------:R-:W-:Y:S01]  /*3160*/  FFMA.FTZ R251, R27, UR47, -R6 ;  /* 0x0000002f1bfb7c23 */ /* 0x000fe20008010806 */
[----:B------:R-:W-:Y:S01]  /*3170*/  LOP3.LUT R249, R249, 0xff, RZ, 0xc0, !PT ;  /* 0x000000fff9f97812 */ /* 0x000fe200078ec0ff */
[----:B------:R-:W-:Y:S01]  /*3180*/  IMAD.WIDE.U32 R26, R234, -0x2daee0ad, RZ ;  /* 0xd2511f53ea1a7825 */ /* 0x000fe200078e00ff */
[----:B------:R-:W-:Y:S03]  /*3190*/  LOP3.LUT R245, R250, 0xff, RZ, 0xc0, !PT ;  /* 0x000000fffaf57812 */ /* 0x000fe600078ec0ff */
[----:B------:R-:W-:Y:S01]  /*31a0*/  MUFU.EX2 R119, R49 ;  /* 0x0000003100777308 */ /* 0x000fe20000000800 */
[--C-:B-1----:R-:W-:Y:S02]  /*31b0*/  SHF.R.U32.HI R239, RZ, 0x10, R250.reuse ;  /* 0x00000010ffef7819 */ /* 0x102fe400000116fa */
[----:B------:R-:W-:Y:S01]  /*31c0*/  SHF.R.U32.HI R243, RZ, 0x18, R250 ;  /* 0x00000018fff37819 */ /* 0x000fe200000116fa */
[----:B------:R-:W-:Y:S01]  /*31d0*/  FFMA.FTZ R250, R28, UR47, -R5 ;  /* 0x0000002f1cfa7c23 */ /* 0x000fe20008010805 */
[----:B------:R-:W-:Y:S02]  /*31e0*/  ISETP.LE.U32.AND P0, PT, R247, UR48, PT ;  /* 0x00000030f7007c0c */ /* 0x000fe4000bf03070 */
[----:B------:R-:W-:Y:S03]  /*31f0*/  ISETP.LE.U32.AND P3, PT, R249, UR48, PT ;  /* 0x00000030f9007c0c */ /* 0x000fe6000bf63070 */
[----:B------:R1:W-:Y:S01]  /*3200*/  MUFU.EX2 R233, R250 ;  /* 0x000000fa00e97308 */ /* 0x0003e20000000800 */
[----:B------:R-:W-:Y:S02]  /*3210*/  SHF.R.U32.HI R249, RZ, 0x18, R26 ;  /* 0x00000018fff97819 */ /* 0x000fe4000001161a */
[----:B------:R-:W-:Y:S02]  /*3220*/  SHF.R.U32.HI R248, RZ, 0x18, R248 ;  /* 0x00000018fff87819 */ /* 0x000fe400000116f8 */
[----:B------:R-:W-:Y:S02]  /*3230*/  SHF.R.U32.HI R241, RZ, 0x8, R241 ;  /* 0x00000008fff17819 */ /* 0x000fe400000116f1 */
[----:B------:R-:W-:Y:S03]  /*3240*/  LOP3.LUT R235, R242, 0xff, RZ, 0xc0, !PT ;  /* 0x000000fff2eb7812 */ /* 0x000fe600078ec0ff */
[----:B------:R-:W4:Y:S01]  /*3250*/  MUFU.EX2 R217, R217 ;  /* 0x000000d900d97308 */ /* 0x000f220000000800 */
[----:B------:R-:W-:Y:S01]  /*3260*/  LOP3.LUT R241, R241, 0xffff, RZ, 0xc0, !PT ;  /* 0x0000fffff1f17812 */ /* 0x000fe200078ec0ff */
[----:B------:R-:W-:Y:S01]  /*3270*/  @!P0 FADD.FTZ R213, -R213, -RZ ;  /* 0x800000ffd5d58221 */ /* 0x000fe20000010100 */
[----:B------:R-:W-:Y:S01]  /*3280*/  ISETP.LE.U32.AND P0, PT, R248, UR48, PT ;  /* 0x00000030f8007c0c */ /* 0x000fe2000bf03070 */
[----:B--2---:R-:W-:Y:S01]  /*3290*/  @!P3 FADD.FTZ R215, -R215, -RZ ;  /* 0x800000ffd7d7b221 */ /* 0x004fe20000010100 */
[----:B------:R-:W-:Y:S02]  /*32a0*/  ISETP.LE.U32.AND P3, PT, R245, UR48, PT ;  /* 0x00000030f5007c0c */ /* 0x000fe4000bf63070 */
[----:B------:R-:W-:Y:S01]  /*32b0*/  ISETP.LE.U32.AND P2, PT, R235, UR48, PT ;  /* 0x00000030eb007c0c */ /* 0x000fe2000bf43070 */
[----:B------:R-:W-:Y:S01]  /*32c0*/  FFMA.FTZ R235, R30, UR47, -R6 ;  /* 0x0000002f1eeb7c23 */ /* 0x000fe20008010806 */
[----:B-1----:R-:W-:Y:S01]  /*32d0*/  SHF.R.U32.HI R250, RZ, 0x8, R246 ;  /* 0x00000008fffa7819 */ /* 0x002fe200000116f6 */
[--C-:B------:R-:W-:Y:S01]  /*32e0*/  FFMA.FTZ R246, R33, UR47, -R117.reuse ;  /* 0x0000002f21f67c23 */ /* 0x100fe20008010875 */
[----:B------:R-:W-:Y:S01]  /*32f0*/  LOP3.LUT R33, R122, 0xff, RZ, 0xc0, !PT ;  /* 0x000000ff7a217812 */ /* 0x000fe200078ec0ff */
[----:B------:R-:W1:Y:S01]  /*3300*/  MUFU.EX2 R218, R218 ;  /* 0x000000da00da7308 */ /* 0x000e620000000800 */
[----:B------:R-:W-:Y:S02]  /*3310*/  LOP3.LUT R245, R250, 0xffff, RZ, 0xc0, !PT ;  /* 0x0000fffffaf57812 */ /* 0x000fe400078ec0ff */
[----:B------:R-:W-:Y:S01]  /*3320*/  LOP3.LUT R244, R123, UR50, R244, 0x96, !PT ;  /* 0x000000327bf47c12 */ /* 0x000fe2000f8e96f4 */
[----:B---3--:R-:W-:Y:S01]  /*3330*/  @!P0 FADD.FTZ R216, -R216, -RZ ;  /* 0x800000ffd8d88221 */ /* 0x008fe20000010100 */
[----:B------:R-:W-:Y:S01]  /*3340*/  ISETP.LE.U32.AND P0, PT, R245, UR48, PT ;  /* 0x00000030f5007c0c */ /* 0x000fe2000bf03070 */
[----:B----4-:R-:W-:Y:S01]  /*3350*/  @!P3 FADD.FTZ R217, -R217, -RZ ;  /* 0x800000ffd9d9b221 */ /* 0x010fe20000010100 */
[----:B------:R-:W-:Y:S03]  /*3360*/  LOP3.LUT R245, R239, 0xff, RZ, 0xc0, !PT ;  /* 0x000000ffeff57812 */ /* 0x000fe600078ec0ff */
[----:B------:R2:W-:Y:S01]  /*3370*/  MUFU.EX2 R225, R237 ;  /* 0x000000ed00e17308 */ /* 0x0005e20000000800 */
[----:B------:R-:W-:Y:S01]  /*3380*/  LOP3.LUT R247, R27, UR50, R236, 0x96, !PT ;  /* 0x000000321bf77c12 */ /* 0x000fe2000f8e96ec */
[----:B------:R-:W-:Y:S01]  /*3390*/  FFMA.FTZ R236, R31, UR47, -R6 ;  /* 0x0000002f1fec7c23 */ /* 0x000fe20008010806 */
[----:B------:R-:W-:Y:S02]  /*33a0*/  ISETP.LE.U32.AND P3, PT, R245, UR48, PT ;  /* 0x00000030f5007c0c */ /* 0x000fe4000bf63070 */
[----:B------:R-:W-:Y:S02]  /*33b0*/  LOP3.LUT R245, R244, 0xffff, RZ, 0xc0, !PT ;  /* 0x0000fffff4f57812 */ /* 0x000fe400078ec0ff */
[----:B------:R-:W-:Y:S03]  /*33c0*/  LOP3.LUT R31, R26, 0xffff, RZ, 0xc0, !PT ;  /* 0x0000ffff1a1f7812 */ /* 0x000fe600078ec0ff */
[----:B------:R3:W-:Y:S01]  /*33d0*/  MUFU.EX2 R238, R246 ;  /* 0x000000f600ee7308 */ /* 0x0007e20000000800 */
[----:B------:R-:W-:Y:S01]  /*33e0*/  LOP3.LUT R27, R131, UR51, R240, 0x96, !PT ;  /* 0x00000033831b7c12 */ /* 0x000fe2000f8e96f0 */
[----:B-1----:R-:W-:Y:S01]  /*33f0*/  @!P0 FADD.FTZ R218, -R218, -RZ ;  /* 0x800000ffdada8221 */ /* 0x002fe20000010100 */
[----:B------:R-:W-:Y:S01]  /*3400*/  ISETP.LE.U32.AND P0, PT, R243, UR48, PT ;  /* 0x00000030f3007c0c */ /* 0x000fe2000bf03070 */
[----:B------:R-:W-:Y:S01]  /*3410*/  FFMA.FTZ R243, R36, UR47, -R117 ;  /* 0x0000002f24f37c23 */ /* 0x000fe20008010875 */
[----:B------:R-:W-:Y:S01]  /*3420*/  SHF.R.U32.HI R245, RZ, 0x8, R245 ;  /* 0x00000008fff57819 */ /* 0x000fe200000116f5 */
[----:B------:R-:W-:Y:S01]  /*3430*/  FFMA.FTZ R240, R35, UR47, -R176 ;  /* 0x0000002f23f07c23 */ /* 0x000fe200080108b0 */
[----:B------:R-:W-:Y:S01]  /*3440*/  LOP3.LUT R30, R26, 0xff, RZ, 0xc0, !PT ;  /* 0x000000ff1a1e7812 */ /* 0x000fe200078ec0ff */
[----:B------:R-:W-:Y:S01]  /*3450*/  @!P3 FADD.FTZ R219, -R219, -RZ ;  /* 0x800000ffdbdbb221 */ /* 0x000fe20000010100 */
[----:B------:R-:W-:Y:S01]  /*3460*/  ISETP.LE.U32.AND P3, PT, R241, UR48, PT ;  /* 0x00000030f1007c0c */ /* 0x000fe2000bf63070 */
[----:B------:R-:W1:Y:S01]  /*3470*/  MUFU.EX2 R226, R226 ;  /* 0x000000e200e27308 */ /* 0x000e620000000800 */
[--C-:B--2---:R-:W-:Y:S01]  /*3480*/  SHF.R.U32.HI R237, RZ, 0x18, R242.reuse ;  /* 0x00000018ffed7819 */ /* 0x104fe200000116f2 */
[----:B------:R-:W-:Y:S01]  /*3490*/  FFMA.FTZ R35, R40, UR47, -R5 ;  /* 0x0000002f28237c23 */ /* 0x000fe20008010805 */
[----:B------:R-:W-:Y:S02]  /*34a0*/  SHF.R.U32.HI R242, RZ, 0x10, R242 ;  /* 0x00000010fff27819 */ /* 0x000fe400000116f2 */
[----:B------:R-:W-:Y:S01]  /*34b0*/  LOP3.LUT R245, R245, 0xffff, RZ, 0xc0, !PT ;  /* 0x0000fffff5f57812 */ /* 0x000fe200078ec0ff */
[----:B------:R-:W-:Y:S01]  /*34c0*/  @!P0 FADD.FTZ R220, -R220, -RZ ;  /* 0x800000ffdcdc8221 */ /* 0x000fe20000010100 */
[----:B------:R-:W-:Y:S03]  /*34d0*/  LOP3.LUT R242, R242, 0xff, RZ, 0xc0, !PT ;  /* 0x000000fff2f27812 */ /* 0x000fe600078ec0ff */
[----:B------:R2:W-:Y:S01]  /*34e0*/  MUFU.EX2 R241, R243 ;  /* 0x000000f300f17308 */ /* 0x0005e20000000800 */
[----:B------:R-:W-:Y:S01]  /*34f0*/  SHF.R.U32.HI R248, RZ, 0x10, R26 ;  /* 0x00000010fff87819 */ /* 0x000fe2000001161a */
[----:B---3--:R-:W-:Y:S01]  /*3500*/  FFMA.FTZ R246, R38, UR47, -R176 ;  /* 0x0000002f26f67c23 */ /* 0x008fe200080108b0 */
[----:B------:R-:W-:Y:S02]  /*3510*/  LOP3.LUT R26, R130, 0xff, RZ, 0xc0, !PT ;  /* 0x000000ff821a7812 */ /* 0x000fe400078ec0ff */
[----:B------:R-:W-:Y:S02]  /*3520*/  ISETP.LE.U32.AND P0, PT, R242, UR48, PT ;  /* 0x00000030f2007c0c */ /* 0x000fe4000bf03070 */
[----:B------:R-:W-:Y:S03]  /*3530*/  LOP3.LUT R118, R122, 0xffff, RZ, 0xc0, !PT ;  /* 0x0000ffff7a767812 */ /* 0x000fe600078ec0ff */
[----:B------:R3:W-:Y:S01]  /*3540*/  MUFU.EX2 R239, R34 ;  /* 0x0000002200ef7308 */ /* 0x0007e20000000800 */
[----:B------:R-:W-:Y:S01]  /*3550*/  SHF.R.U32.HI R250, RZ, 0x18, R122 ;  /* 0x00000018fffa7819 */ /* 0x000fe2000001167a */
[----:B-1----:R-:W-:Y:S08]  /*3560*/  @!P3 FADD.FTZ R226, -R226, -RZ ;  /* 0x800000ffe2e2b221 */ /* 0x002ff00000010100 */
[----:B------:R-:W1:Y:S01]  /*3570*/  MUFU.EX2 R212, R212 ;  /* 0x000000d400d47308 */ /* 0x000e620000000800 */
[--C-:B--2---:R-:W-:Y:S04]  /*3580*/  SHF.R.U32.HI R243, RZ, 0x18, R244.reuse ;  /* 0x00000018fff37819 */ /* 0x104fe800000116f4 */
[----:B------:R-:W-:Y:S05]  /*3590*/  ISETP.LE.U32.AND P3, PT, R243, UR48, PT ;  /* 0x00000030f3007c0c */ /* 0x000fea000bf63070 */
[----:B------:R-:W2:Y:S01]  /*35a0*/  MUFU.EX2 R221, R221 ;  /* 0x000000dd00dd7308 */ /* 0x000ea20000000800 */
[----:B---3--:R-:W-:Y:S09]  /*35b0*/  LOP3.LUT R34, R244, 0xff, RZ, 0xc0, !PT ;  /* 0x000000fff4227812 */ /* 0x008ff200078ec0ff */
[----:B------:R-:W3:Y:S01]  /*35c0*/  MUFU.EX2 R223, R223 ;  /* 0x000000df00df7308 */ /* 0x000ee20000000800 */
[----:B-1----:R-:W-:Y:S01]  /*35d0*/  @!P5 FADD.FTZ R212, -R212, -RZ ;  /* 0x800000ffd4d4d221 */ /* 0x002fe20000010100 */
[----:B------:R-:W-:Y:S01]  /*35e0*/  ISETP.LE.U32.AND P5, PT, R237, UR48, PT ;  /* 0x00000030ed007c0c */ /* 0x000fe2000bfa3070 */
[----:B------:R-:W-:Y:S01]  /*35f0*/  @!P3 FADD.FTZ R227, -R227, -RZ ;  /* 0x800000ffe3e3b221 */ /* 0x000fe20000010100 */
[----:B------:R-:W-:Y:S06]  /*3600*/  FFMA.FTZ R237, R32, UR47, -R117 ;  /* 0x0000002f20ed7c23 */ /* 0x000fec0008010875 */
[----:B------:R-:W1:Y:S01]  /*3610*/  MUFU.EX2 R222, R222 ;  /* 0x000000de00de7308 */ /* 0x000e620000000800 */
[----:B--2---:R-:W-:Y:S01]  /*3620*/  @!P2 FADD.FTZ R221, -R221, -RZ ;  /* 0x800000ffdddda221 */ /* 0x004fe20000010100 */
[----:B------:R-:W-:Y:S02]  /*3630*/  ISETP.LE.U32.AND P2, PT, R34, UR48, PT ;  /* 0x0000003022007c0c */ /* 0x000fe4000bf43070 */
[----:B------:R-:W-:Y:S01]  /*3640*/  SHF.R.U32.HI R34, RZ, 0x10, R244 ;  /* 0x00000010ff227819 */ /* 0x000fe200000116f4 */
[----:B------:R-:W-:Y:S05]  /*3650*/  FFMA.FTZ R244, R39, UR47, -R176 ;  /* 0x0000002f27f47c23 */ /* 0x000fea00080108b0 */
[----:B------:R2:W-:Y:S01]  /*3660*/  MUFU.EX2 R243, R246 ;  /* 0x000000f600f37308 */ /* 0x0005e20000000800 */
[----:B---3--:R-:W-:Y:S01]  /*3670*/  @!P0 FADD.FTZ R223, -R223, -RZ ;  /* 0x800000ffdfdf8221 */ /* 0x008fe20000010100 */
[----:B------:R-:W-:Y:S02]  /*3680*/  ISETP.LE.U32.AND P0, PT, R245, UR48, PT ;  /* 0x00000030f5007c0c */ /* 0x000fe4000bf03070 */
[----:B------:R-:W-:Y:S02]  /*3690*/  LOP3.LUT R245, R34, 0xff, RZ, 0xc0, !PT ;  /* 0x000000ff22f57812 */ /* 0x000fe400078ec0ff */
[----:B------:R-:W-:Y:S04]  /*36a0*/  LOP3.LUT R34, R247, 0xffff, RZ, 0xc0, !PT ;  /* 0x0000fffff7227812 */ /* 0x000fe800078ec0ff */
[----:B------:R-:W3:Y:S01]  /*36b0*/  MUFU.EX2 R224, R224 ;  /* 0x000000e000e07308 */ /* 0x000ee20000000800 */
[----:B-1----:R-:W-:Y:S01]  /*36c0*/  @!P5 FADD.FTZ R222, -R222, -RZ ;  /* 0x800000ffdeded221 */ /* 0x002fe20000010100 */
[----:B------:R-:W-:Y:S02]  /*36d0*/  SHF.R.U32.HI R40, RZ, 0x8, R34 ;  /* 0x00000008ff287819 */ /* 0x000fe40000011622 */
[----:B------:R-:W-:Y:S02]  /*36e0*/  ISETP.LE.U32.AND P5, PT, R245, UR48, PT ;  /* 0x00000030f5007c0c */ /* 0x000fe4000bfa3070 */
[----:B------:R-:W-:Y:S01]  /*36f0*/  LOP3.LUT R40, R40, 0xffff, RZ, 0xc0, !PT ;  /* 0x0000ffff28287812 */ /* 0x000fe200078ec0ff */
[----:B------:R-:W-:Y:S01]  /*3700*/  @!P0 FADD.FTZ R225, -R225, -RZ ;  /* 0x800000ffe1e18221 */ /* 0x000fe20000010100 */
[----:B------:R-:W-:Y:S02]  /*3710*/  LOP3.LUT R245, R247, 0xff, RZ, 0xc0, !PT ;  /* 0x000000fff7f57812 */ /* 0x000fe400078ec0ff */
[----:B------:R1:W-:Y:S01]  /*3720*/  MUFU.EX2 R232, R251 ;  /* 0x000000fb00e87308 */ /* 0x0003e20000000800 */
[--C-:B--2---:R-:W-:Y:S02]  /*3730*/  SHF.R.U32.HI R246, RZ, 0x10, R247.reuse ;  /* 0x00000010fff67819 */ /* 0x104fe400000116f7 */
[----:B------:R-:W-:Y:S02]  /*3740*/  ISETP.LE.U32.AND P0, PT, R40, UR48, PT ;  /* 0x0000003028007c0c */ /* 0x000fe4000bf03070 */
[----:B------:R-:W-:Y:S02]  /*3750*/  LOP3.LUT R40, R246, 0xff, RZ, 0xc0, !PT ;  /* 0x000000fff6287812 */ /* 0x000fe400078ec0ff */
[----:B------:R-:W-:Y:S03]  /*3760*/  SHF.R.U32.HI R247, RZ, 0x18, R247 ;  /* 0x00000018fff77819 */ /* 0x000fe600000116f7 */
[----:B------:R-:W2:Y:S01]  /*3770*/  MUFU.EX2 R229, R229 ;  /* 0x000000e500e57308 */ /* 0x000ea20000000800 */
[----:B---3--:R-:W-:Y:S01]  /*3780*/  @!P2 FADD.FTZ R224, -R224, -RZ ;  /* 0x800000ffe0e0a221 */ /* 0x008fe20000010100 */
[----:B------:R-:W-:Y:S01]  /*3790*/  ISETP.LE.U32.AND P2, PT, R245, UR48, PT ;  /* 0x00000030f5007c0c */ /* 0x000fe2000bf43070 */
[----:B------:R-:W-:Y:S01]  /*37a0*/  @!P5 FADD.FTZ R228, -R228, -RZ ;  /* 0x800000ffe4e4d221 */ /* 0x000fe20000010100 */
[----:B------:R-:W-:Y:S02]  /*37b0*/  ISETP.LE.U32.AND P5, PT, R40, UR48, PT ;  /* 0x0000003028007c0c */ /* 0x000fe4000bfa3070 */
[----:B------:R-:W-:Y:S02]  /*37c0*/  ISETP.LE.U32.AND P3, PT, R247, UR48, PT ;  /* 0x00000030f7007c0c */ /* 0x000fe4000bf63070 */
[----:B------:R-:W-:Y:S02]  /*37d0*/  SHF.R.U32.HI R40, RZ, 0x8, R31 ;  /* 0x00000008ff287819 */ /* 0x000fe4000001161f */
[----:B------:R3:W-:Y:S01]  /*37e0*/  MUFU.EX2 R246, R41 ;  /* 0x0000002900f67308 */ /* 0x0007e20000000800 */
[--C-:B-1----:R-:W-:Y:S01]  /*37f0*/  FFMA.FTZ R251, R29, UR47, -R5.reuse ;  /* 0x0000002f1dfb7c23 */ /* 0x102fe20008010805 */
[----:B------:R-:W-:Y:S01]  /*3800*/  LOP3.LUT R29, R130, 0xffff, RZ, 0xc0, !PT ;  /* 0x0000ffff821d7812 */ /* 0x000fe200078ec0ff */
[----:B------:R-:W-:Y:S01]  /*3810*/  FFMA.FTZ R31, R43, UR47, -R6 ;  /* 0x0000002f2b1f7c23 */ /* 0x000fe20008010806 */
[----:B------:R-:W-:Y:S06]  /*3820*/  LOP3.LUT R40, R40, 0xffff, RZ, 0xc0, !PT ;  /* 0x0000ffff28287812 */ /* 0x000fec00078ec0ff */
[----:B------:R-:W1:Y:S01]  /*3830*/  MUFU.EX2 R230, R230 ;  /* 0x000000e600e67308 */ /* 0x000e620000000800 */
[----:B--2---:R-:W-:Y:S01]  /*3840*/  @!P2 FADD.FTZ R229, -R229, -RZ ;  /* 0x800000ffe5e5a221 */ /* 0x004fe20000010100 */
[----:B------:R-:W-:Y:S01]  /*3850*/  ISETP.LE.U32.AND P2, PT, R30, UR48, PT ;  /* 0x000000301e007c0c */ /* 0x000fe2000bf43070 */
[----:B------:R-:W-:Y:S01]  /*3860*/  @!P5 FADD.FTZ R231, -R231, -RZ ;  /* 0x800000ffe7e7d221 */ /* 0x000fe20000010100 */
[----:B------:R-:W-:Y:S01]  /*3870*/  FFMA.FTZ R30, R44, UR47, -R5 ;  /* 0x0000002f2c1e7c23 */ /* 0x000fe20008010805 */
[----:B------:R-:W-:Y:S01]  /*3880*/  SHF.R.U32.HI R44, RZ, 0x8, R118 ;  /* 0x00000008ff2c7819 */ /* 0x000fe20000011676 */
[----:B------:R-:W-:Y:S01]  /*3890*/  @!P3 FADD.FTZ R232, -R232, -RZ ;  /* 0x800000ffe8e8b221 */ /* 0x000fe20000010100 */
[----:B------:R-:W-:Y:S03]  /*38a0*/  ISETP.LE.U32.AND P3, PT, R249, UR48, PT ;  /* 0x00000030f9007c0c */ /* 0x000fe6000bf63070 */
[----:B------:R2:W-:Y:S01]  /*38b0*/  MUFU.EX2 R247, R42 ;  /* 0x0000002a00f77308 */ /* 0x0005e20000000800 */
[----:B---3--:R-:W-:Y:S02]  /*38c0*/  LOP3.LUT R41, R248, 0xff, RZ, 0xc0, !PT ;  /* 0x000000fff8297812 */ /* 0x008fe400078ec0ff */
[----:B------:R-:W-:Y:S02]  /*38d0*/  LOP3.LUT R44, R44, 0xffff, RZ, 0xc0, !PT ;  /* 0x0000ffff2c2c7812 */ /* 0x000fe400078ec0ff */
[----:B------:R-:W-:Y:S01]  /*38e0*/  ISETP.LE.U32.AND P5, PT, R41, UR48, PT ;  /* 0x0000003029007c0c */ /* 0x000fe2000bfa3070 */
[----:B------:R-:W-:Y:S01]  /*38f0*/  @!P2 FADD.FTZ R233, -R233, -RZ ;  /* 0x800000ffe9e9a221 */ /* 0x000fe20000010100 */
[----:B------:R-:W-:Y:S03]  /*3900*/  ISETP.LE.U32.AND P2, PT, R33, UR48, PT ;  /* 0x0000003021007c0c */ /* 0x000fe6000bf43070 */
[----:B------:R3:W4:Y:S01]  /*3910*/  MUFU.EX2 R234, R251 ;  /* 0x000000fb00ea7308 */ /* 0x0007220000000800 */
[----:B-1----:R-:W-:Y:S01]  /*3920*/  @!P0 FADD.FTZ R230, -R230, -RZ ;  /* 0x800000ffe6e68221 */ /* 0x002fe20000010100 */
[----:B------:R-:W-:Y:S08]  /*3930*/  ISETP.LE.U32.AND P0, PT, R40, UR48, PT ;  /* 0x0000003028007c0c */ /* 0x000ff0000bf03070 */
[----:B------:R-:W1:Y:S01]  /*3940*/  MUFU.EX2 R235, R235 ;  /* 0x000000eb00eb7308 */ /* 0x000e620000000800 */
[----:B--2---:R-:W2:Y:S09]  /*3950*/  LDSM.16.M88.4 R40, [R165+0x6c00] ;  /* 0x006c0000a528783b */ /* 0x004eb20000000200 */
[----:B------:R-:W1:Y:S01]  /*3960*/  MUFU.EX2 R236, R236 ;  /* 0x000000ec00ec7308 */ /* 0x000e620000000800 */
[----:B---3--:R-:W-:Y:S01]  /*3970*/  SHF.R.U32.HI R251, RZ, 0x10, R122 ;  /* 0x00000010fffb7819 */ /* 0x008fe2000001167a */
[----:B----4-:R-:W-:Y:S01]  /*3980*/  @!P0 FADD.FTZ R234, -R234, -RZ ;  /* 0x800000ffeaea8221 */ /* 0x010fe20000010100 */
[----:B------:R-:W-:Y:S02]  /*3990*/  ISETP.LE.U32.AND P0, PT, R250, UR48, PT ;  /* 0x00000030fa007c0c */ /* 0x000fe4000bf03070 */
[----:B------:R-:W-:Y:S05]  /*39a0*/  LOP3.LUT R251, R251, 0xff, RZ, 0xc0, !PT ;  /* 0x000000fffbfb7812 */ /* 0x000fea00078ec0ff */
[----:B------:R-:W3:Y:S01]  /*39b0*/  MUFU.EX2 R237, R237 ;  /* 0x000000ed00ed7308 */ /* 0x000ee20000000800 */
[----:B-1----:R-:W-:Y:S01]  /*39c0*/  @!P5 FADD.FTZ R235, -R235, -RZ ;  /* 0x800000ffebebd221 */ /* 0x002fe20000010100 */
[----:B------:R-:W-:Y:S02]  /*39d0*/  ISETP.LE.U32.AND P5, PT, R44, UR48, PT ;  /* 0x000000302c007c0c */ /* 0x000fe4000bfa3070 */
[----:B------:R-:W-:Y:S06]  /*39e0*/  LOP3.LUT R44, R252, 0xff, RZ, 0xc0, !PT ;  /* 0x000000fffc2c7812 */ /* 0x000fec00078ec0ff */
[----:B------:R1:W-:Y:S01]  /*39f0*/  MUFU.EX2 R249, R30 ;  /* 0x0000001e00f97308 */ /* 0x0003e20000000800 */
[----:B------:R-:W-:Y:S01]  /*3a00*/  @!P3 FADD.FTZ R236, -R236, -RZ ;  /* 0x800000ffececb221 */ /* 0x000fe20000010100 */
[----:B------:R-:W-:Y:S04]  /*3a10*/  ISETP.LE.U32.AND P3, PT, R251, UR48, PT ;  /* 0x00000030fb007c0c */ /* 0x000fe8000bf63070 */
[----:B------:R-:W-:Y:S01]  /*3a20*/  F2FP.RELU.F16.F32.PACK_AB R50, R236, R235 ;  /* 0x000000ebec32723e */ /* 0x000fe200000008ff */
[----:B------:R-:W-:Y:S03]  /*3a30*/  @!P5 FADD.FTZ R238, -R238, -RZ ;  /* 0x800000ffeeeed221 */ /* 0x000fe60000010100 */
[----:B------:R-:W4:Y:S01]  /*3a40*/  MUFU.EX2 R240, R240 ;  /* 0x000000f000f07308 */ /* 0x000f220000000800 */
[----:B---3--:R-:W-:Y:S01]  /*3a50*/  @!P2 FADD.FTZ R237, -R237, -RZ ;  /* 0x800000ffededa221 */ /* 0x008fe20000010100 */
[----:B------:R-:W-:Y:S02]  /*3a60*/  ISETP.LE.U32.AND P2, PT, R44, UR48, PT ;  /* 0x000000302c007c0c */ /* 0x000fe4000bf43070 */
[----:B------:R-:W-:Y:S01]  /*3a70*/  LOP3.LUT R44, R252, 0xffff, RZ, 0xc0, !PT ;  /* 0x0000fffffc2c7812 */ /* 0x000fe200078ec0ff */
[----:B------:R-:W-:Y:S03]  /*3a80*/  @!P3 FADD.FTZ R239, -R239, -RZ ;  /* 0x800000ffefefb221 */ /* 0x000fe60000010100 */
[----:B------:R-:W-:Y:S02]  /*3a90*/  SHF.R.U32.HI R44, RZ, 0x8, R44 ;  /* 0x00000008ff2c7819 */ /* 0x000fe4000001162c */
[----:B------:R3:W-:Y:S01]  /*3aa0*/  MUFU.EX2 R250, R45 ;  /* 0x0000002d00fa7308 */ /* 0x0007e20000000800 */
[----:B-1----:R-:W-:Y:S01]  /*3ab0*/  FFMA.FTZ R30, R46, UR47, -R6 ;  /* 0x0000002f2e1e7c23 */ /* 0x002fe20008010806 */
[--C-:B------:R-:W-:Y:S01]  /*3ac0*/  SHF.R.U32.HI R46, RZ, 0x10, R252.reuse ;  /* 0x00000010ff2e7819 */ /* 0x100fe200000116fc */
[-C--:B--2---:R-:W-:Y:S03]  /*3ad0*/  HMMA.16816.F32 R52, R124, R40.reuse, R52 ;  /* 0x000000287c34723c */ /* 0x084fe60000001834 */
[----:B------:R-:W-:Y:S01]  /*3ae0*/  LOP3.LUT R46, R46, 0xff, RZ, 0xc0, !PT ;  /* 0x000000ff2e2e7812 */ /* 0x000fe200078ec0ff */
[----:B------:R-:W-:Y:S01]  /*3af0*/  @!P2 FADD.FTZ R241, -R241, -RZ ;  /* 0x800000fff1f1a221 */ /* 0x000fe20000010100 */
[----:B------:R-:W-:Y:S02]  /*3b00*/  LOP3.LUT R44, R44, 0xffff, RZ, 0xc0, !PT ;  /* 0x0000ffff2c2c7812 */ /* 0x000fe400078ec0ff */
[----:B------:R-:W1:Y:S01]  /*3b10*/  MUFU.EX2 R242, R37 ;  /* 0x0000002500f27308 */ /* 0x000e620000000800 */
[----:B------:R-:W-:Y:S03]  /*3b20*/  ISETP.LE.U32.AND P3, PT, R46, UR48, PT ;  /* 0x000000302e007c0c */ /* 0x000fe6000bf63070 */
[----:B----4-:R-:W-:Y:S01]  /*3b30*/  @!P0 FADD.FTZ R240, -R240, -RZ ;  /* 0x800000fff0f08221 */ /* 0x010fe20000010100 */
[----:B------:R-:W-:Y:S01]  /*3b40*/  ISETP.LE.U32.AND P0, PT, R44, UR48, PT ;  /* 0x000000302c007c0c */ /* 0x000fe2000bf03070 */
[C---:B------:R-:W-:Y:S04]  /*3b50*/  HMMA.16816.F32 R56, R104.reuse, R40, R56 ;  /* 0x000000286838723c */ /* 0x040fe80000001838 */
[----:B---3--:R-:W-:Y:S01]  /*3b60*/  SHF.R.U32.HI R45, RZ, 0x18, R252 ;  /* 0x00000018ff2d7819 */ /* 0x008fe200000116fc */
[----:B------:R-:W2:Y:S01]  /*3b70*/  MUFU.EX2 R244, R244 ;  /* 0x000000f400f47308 */ /* 0x000ea20000000800 */
[----:B------:R-:W-:Y:S01]  /*3b80*/  LOP3.LUT R44, R27, 0xffff, RZ, 0xc0, !PT ;  /* 0x0000ffff1b2c7812 */ /* 0x000fe200078ec0ff */
[-C--:B------:R-:W-:Y:S03]  /*3b90*/  HMMA.16816.F32 R60, R104, R42.reuse, R60 ;  /* 0x0000002a683c723c */ /* 0x080fe6000000183c */
[----:B------:R-:W-:Y:S01]  /*3ba0*/  ISETP.LE.U32.AND P5, PT, R45, UR48, PT ;  /* 0x000000302d007c0c */ /* 0x000fe2000bfa3070 */
[----:B------:R-:W-:Y:S01]  /*3bb0*/  @!P3 FADD.FTZ R243, -R243, -RZ ;  /* 0x800000fff3f3b221 */ /* 0x000fe20000010100 */
[----:B------:R-:W-:Y:S01]  /*3bc0*/  LOP3.LUT R46, R27, 0xff, RZ, 0xc0, !PT ;  /* 0x000000ff1b2e7812 */ /* 0x000fe200078ec0ff */
[----:B------:R-:W-:Y:S02]  /*3bd0*/  HMMA.16816.F32 R64, R124, R42, R64 ;  /* 0x0000002a7c40723c */ /* 0x000fe40000001840 */
[----:B------:R3:W-:Y:S02]  /*3be0*/  MUFU.EX2 R252, R47 ;  /* 0x0000002f00fc7308 */ /* 0x0007e40000000800 */
[----:B------:R-:W-:Y:S01]  /*3bf0*/  ISETP.LE.U32.AND P2, PT, R46, UR48, PT ;  /* 0x000000302e007c0c */ /* 0x000fe2000bf43070 */
[----:B-1----:R-:W-:Y:S01]  /*3c00*/  @!P0 FADD.FTZ R242, -R242, -RZ ;  /* 0x800000fff2f28221 */ /* 0x002fe20000010100 */
[----:B------:R-:W-:Y:S01]  /*3c10*/  SHF.R.U32.HI R45, RZ, 0x10, R27 ;  /* 0x00000010ff2d7819 */ /* 0x000fe2000001161b */
[----:B------:R-:W-:Y:S01]  /*3c20*/  FFMA.FTZ R52, R52, UR47, -R117 ;  /* 0x0000002f34347c23 */ /* 0x000fe20008010875 */
[----:B------:R-:W-:Y:S04]  /*3c30*/  LOP3.LUT R43, R7, 0xffff, RZ, 0xc0, !PT ;  /* 0x0000ffff072b7812 */ /* 0x000fe800078ec0ff */
[----:B------:R-:W1:Y:S01]  /*3c40*/  MUFU.EX2 R245, R35 ;  /* 0x0000002300f57308 */ /* 0x000e620000000800 */
[----:B------:R-:W-:Y:S01]  /*3c50*/  SHF.R.U32.HI R44, RZ, 0x8, R44 ;  /* 0x00000008ff2c7819 */ /* 0x000fe2000001162c */
[----:B--2---:R-:W-:Y:S01]  /*3c60*/  @!P5 FADD.FTZ R244, -R244, -RZ ;  /* 0x800000fff4f4d221 */ /* 0x004fe20000010100 */
[----:B------:R-:W-:Y:S01]  /*3c70*/  F2FP.RELU.F16.F32.PACK_AB R46, R218, R217 ;  /* 0x000000d9da2e723e */ /* 0x000fe200000008ff */
[----:B------:R-:W-:Y:S01]  /*3c80*/  FFMA.FTZ R55, R55, UR47, -R176 ;  /* 0x0000002f37377c23 */ /* 0x000fe200080108b0 */
[----:B------:R-:W-:Y:S01]  /*3c90*/  LOP3.LUT R45, R45, 0xff, RZ, 0xc0, !PT ;  /* 0x000000ff2d2d7812 */ /* 0x000fe200078ec0ff */
[--C-:B------:R-:W-:Y:S01]  /*3ca0*/  FFMA.FTZ R56, R56, UR47, -R5.reuse ;  /* 0x0000002f38387c23 */ /* 0x100fe20008010805 */
[----:B------:R-:W-:Y:S01]  /*3cb0*/  LOP3.LUT R44, R44, 0xffff, RZ, 0xc0, !PT ;  /* 0x0000ffff2c2c7812 */ /* 0x000fe200078ec0ff */
[----:B------:R-:W-:Y:S01]  /*3cc0*/  FFMA.FTZ R60, R60, UR47, -R5 ;  /* 0x0000002f3c3c7c23 */ /* 0x000fe20008010805 */
[----:B---3--:R-:W-:Y:S01]  /*3cd0*/  F2FP.RELU.F16.F32.PACK_AB R47, R213, R212 ;  /* 0x000000d4d52f723e */ /* 0x008fe200000008ff */
[----:B------:R-:W-:Y:S01]  /*3ce0*/  FFMA.FTZ R62, R62, UR47, -R6 ;  /* 0x0000002f3e3e7c23 */ /* 0x000fe20008010806 */
[----:B------:R-:W-:Y:S01]  /*3cf0*/  ISETP.LE.U32.AND P3, PT, R45, UR48, PT ;  /* 0x000000302d007c0c */ /* 0x000fe2000bf63070 */
[----:B------:R-:W-:Y:S01]  /*3d00*/  MUFU.EX2 R120, R60 ;  /* 0x0000003c00787308 */ /* 0x000fe20000000800 */
[----:B------:R-:W-:Y:S01]  /*3d10*/  ISETP.LE.U32.AND P0, PT, R44, UR48, PT ;  /* 0x000000302c007c0c */ /* 0x000fe2000bf03070 */
[----:B------:R-:W-:Y:S01]  /*3d20*/  FFMA.FTZ R64, R64, UR47, -R117 ;  /* 0x0000002f40407c23 */ /* 0x000fe20008010875 */
[----:B------:R-:W-:Y:S01]  /*3d30*/  SHF.R.U32.HI R45, RZ, 0x18, R27 ;  /* 0x00000018ff2d7819 */ /* 0x000fe2000001161b */
[--C-:B------:R-:W-:Y:S01]  /*3d40*/  FFMA.FTZ R66, R66, UR47, -R176.reuse ;  /* 0x0000002f42427c23 */ /* 0x100fe200080108b0 */
[----:B------:R-:W-:Y:S01]  /*3d50*/  SHF.R.U32.HI R44, RZ, 0x8, R29 ;  /* 0x00000008ff2c7819 */ /* 0x000fe2000001161d */
[----:B-1----:R-:W-:Y:S01]  /*3d60*/  @!P2 FADD.FTZ R245, -R245, -RZ ;  /* 0x800000fff5f5a221 */ /* 0x002fe20000010100 */
[----:B------:R-:W-:Y:S03]  /*3d70*/  ISETP.LE.U32.AND P5, PT, R45, UR48, PT ;  /* 0x000000302d007c0c */ /* 0x000fe6000bfa3070 */
[----:B------:R-:W1:Y:S01]  /*3d80*/  MUFU.EX2 R248, R31 ;  /* 0x0000001f00f87308 */ /* 0x000e620000000800 */
[----:B------:R-:W-:Y:S01]  /*3d90*/  ISETP.LE.U32.AND P2, PT, R26, UR48, PT ;  /* 0x000000301a007c0c */ /* 0x000fe2000bf43070 */
[--C-:B------:R-:W-:Y:S01]  /*3da0*/  FFMA.FTZ R53, R53, UR47, -R117.reuse ;  /* 0x0000002f35357c23 */ /* 0x100fe20008010875 */
[----:B------:R-:W-:Y:S01]  /*3db0*/  LOP3.LUT R44, R44, 0xffff, RZ, 0xc0, !PT ;  /* 0x0000ffff2c2c7812 */ /* 0x000fe200078ec0ff */
[----:B------:R-:W-:Y:S01]  /*3dc0*/  FFMA.FTZ R117, R65, UR47, -R117 ;  /* 0x0000002f41757c23 */ /* 0x000fe20008010875 */
[----:B------:R-:W-:Y:S01]  /*3dd0*/  LOP3.LUT R40, R25, 0xff, RZ, 0xc0, !PT ;  /* 0x000000ff19287812 */ /* 0x000fe200078ec0ff */
[----:B------:R-:W-:Y:S01]  /*3de0*/  @!P0 FADD.FTZ R246, -R246, -RZ ;  /* 0x800000fff6f68221 */ /* 0x000fe20000010100 */
[----:B------:R-:W-:Y:S03]  /*3df0*/  ISETP.LE.U32.AND P0, PT, R44, UR48, PT ;  /* 0x000000302c007c0c */ /* 0x000fe6000bf03070 */
[----:B------:R-:W2:Y:S01]  /*3e00*/  MUFU.EX2 R251, R30 ;  /* 0x0000001e00fb7308 */ /* 0x000ea20000000800 */
[----:B------:R-:W-:Y:S01]  /*3e10*/  SHF.R.U32.HI R41, RZ, 0x8, R21 ;  /* 0x00000008ff297819 */ /* 0x000fe20000011615 */
[----:B------:R-:W-:Y:S01]  /*3e20*/  @!P3 FADD.FTZ R247, -R247, -RZ ;  /* 0x800000fff7f7b221 */ /* 0x000fe20000010100 */
[----:B------:R-:W-:Y:S01]  /*3e30*/  F2FP.RELU.F16.F32.PACK_AB R45, R216, R215 ;  /* 0x000000d7d82d723e */ /* 0x000fe200000008ff */
[--C-:B------:R-:W-:Y:S01]  /*3e40*/  FFMA.FTZ R54, R54, UR47, -R176.reuse ;  /* 0x0000002f36367c23 */ /* 0x100fe200080108b0 */
[----:B------:R-:W-:Y:S01]  /*3e50*/  ISETP.LE.U32.AND P3, PT, R22, UR48, PT ;  /* 0x0000003016007c0c */ /* 0x000fe2000bf63070 */
[----:B------:R-:W-:Y:S01]  /*3e60*/  @!P2 FADD.FTZ R249, -R249, -RZ ;  /* 0x800000fff9f9a221 */ /* 0x000fe20000010100 */
[----:B------:R-:W-:Y:S03]  /*3e70*/  F2FP.RELU.F16.F32.PACK_AB R44, R220, R219 ;  /* 0x000000dbdc2c723e */ /* 0x000fe600000008ff */
[----:B------:R-:W3:Y:S01]  /*3e80*/  MUFU.EX2 R129, R64 ;  /* 0x0000004000817308 */ /* 0x000ee20000000800 */
[----:B------:R-:W-:Y:S01]  /*3e90*/  ISETP.LE.U32.AND P2, PT, R23, UR48, PT ;  /* 0x0000003017007c0c */ /* 0x000fe2000bf43070 */
[----:B-1----:R-:W-:Y:S01]  /*3ea0*/  @!P5 FADD.FTZ R248, -R248, -RZ ;  /* 0x800000fff8f8d221 */ /* 0x002fe20000010100 */
[----:B------:R-:W-:Y:S01]  /*3eb0*/  ISETP.LE.U32.AND P5, PT, R40, UR48, PT ;  /* 0x0000003028007c0c */ /* 0x000fe2000bfa3070 */
[----:B------:R-:W-:Y:S01]  /*3ec0*/  FFMA.FTZ R176, R67, UR47, -R176 ;  /* 0x0000002f43b07c23 */ /* 0x000fe200080108b0 */
[----:B------:R-:W-:Y:S01]  /*3ed0*/  LOP3.LUT R40, R19, 0xff, RZ, 0xc0, !PT ;  /* 0x000000ff13287812 */ /* 0x000fe200078ec0ff */
[----:B------:R-:W-:Y:S01]  /*3ee0*/  @!P0 FADD.FTZ R250, -R250, -RZ ;  /* 0x800000fffafa8221 */ /* 0x000fe20000010100 */
[----:B------:R-:W-:Y:S03]  /*3ef0*/  LOP3.LUT R41, R41, 0xffff, RZ, 0xc0, !PT ;  /* 0x0000ffff29297812 */ /* 0x000fe600078ec0ff */
[----:B------:R1:W4:Y:S01]  /*3f00*/  MUFU.EX2 R118, R48 ;  /* 0x0000003000767308 */ /* 0x0003220000000800 */
[----:B------:R-:W-:Y:S01]  /*3f10*/  ISETP.LE.U32.AND P0, PT, R40, UR48, PT ;  /* 0x0000003028007c0c */ /* 0x000fe2000bf03070 */
[--C-:B------:R-:W-:Y:S01]  /*3f20*/  FFMA.FTZ R57, R57, UR47, -R5.reuse ;  /* 0x0000002f39397c23 */ /* 0x100fe20008010805 */
[----:B------:R-:W-:Y:S01]  /*3f30*/  LOP3.LUT R40, R11, 0xffff, RZ, 0xc0, !PT ;  /* 0x0000ffff0b287812 */ /* 0x000fe200078ec0ff */
[----:B------:R-:W-:Y:S01]  /*3f40*/  FFMA.FTZ R5, R61, UR47, -R5 ;  /* 0x0000002f3d057c23 */ /* 0x000fe20008010805 */
[----:B------:R-:W-:Y:S01]  /*3f50*/  SHF.R.U32.HI R42, RZ, 0x10, R7 ;  /* 0x00000010ff2a7819 */ /* 0x000fe20000011607 */
[----:B------:R-:W-:Y:S01]  /*3f60*/  @!P2 FADD.FTZ R252, -R252, -RZ ;  /* 0x800000fffcfca221 */ /* 0x000fe20000010100 */
[----:B------:R-:W-:Y:S03]  /*3f70*/  ISETP.LE.U32.AND P2, PT, R18, UR48, PT ;  /* 0x0000003012007c0c */ /* 0x000fe6000bf43070 */
[----:B------:R-:W4:Y:S01]  /*3f80*/  MUFU.EX2 R123, R52 ;  /* 0x00000034007b7308 */ /* 0x000f220000000800 */
[----:B------:R-:W-:Y:S01]  /*3f90*/  SHF.R.U32.HI R40, RZ, 0x8, R40 ;  /* 0x00000008ff287819 */ /* 0x000fe20000011628 */
[----:B--2---:R-:W-:Y:S01]  /*3fa0*/  @!P5 FADD.FTZ R251, -R251, -RZ ;  /* 0x800000fffbfbd221 */ /* 0x004fe20000010100 */
[----:B------:R-:W-:Y:S01]  /*3fb0*/  LOP3.LUT R42, R42, 0xff, RZ, 0xc0, !PT ;  /* 0x000000ff2a2a7812 */ /* 0x000fe200078ec0ff */
[----:B---3--:R-:W-:Y:S01]  /*3fc0*/  @!P1 FADD.FTZ R129, -R129, -RZ ;  /* 0x800000ff81819221 */ /* 0x008fe20000010100 */
[----:B------:R-:W-:Y:S01]  /*3fd0*/  ISETP.LE.U32.AND P5, PT, R41, UR48, PT ;  /* 0x0000003029007c0c */ /* 0x000fe2000bfa3070 */
[----:B------:R-:W-:Y:S01]  /*3fe0*/  @!P0 FADD.FTZ R121, -R121, -RZ ;  /* 0x800000ff79798221 */ /* 0x000fe20000010100 */
[--C-:B------:R-:W-:Y:S03]  /*3ff0*/  SHF.R.U32.HI R41, RZ, 0x10, R11.reuse ;  /* 0x00000010ff297819 */ /* 0x100fe6000001160b */
[----:B------:R-:W2:Y:S01]  /*4000*/  MUFU.EX2 R122, R51 ;  /* 0x00000033007a7308 */ /* 0x000ea20000000800 */
[----:B-1----:R-:W-:Y:S01]  /*4010*/  F2FP.RELU.F16.F32.PACK_AB R48, R244, R243 ;  /* 0x000000f3f430723e */ /* 0x002fe200000008ff */
[----:B----4-:R-:W-:Y:S01]  /*4020*/  @!P3 FADD.FTZ R118, -R118, -RZ ;  /* 0x800000ff7676b221 */ /* 0x010fe20000010100 */
[----:B------:R-:W-:Y:S01]  /*4030*/  LOP3.LUT R40, R40, 0xffff, RZ, 0xc0, !PT ;  /* 0x0000ffff28287812 */ /* 0x000fe200078ec0ff */
[--C-:B------:R-:W-:Y:S01]  /*4040*/  FFMA.FTZ R58, R58, UR47, -R6.reuse ;  /* 0x0000002f3a3a7c23 */ /* 0x100fe20008010806 */
[----:B------:R-:W-:Y:S01]  /*4050*/  LOP3.LUT R41, R41, 0xff, RZ, 0xc0, !PT ;  /* 0x000000ff29297812 */ /* 0x000fe200078ec0ff */
[--C-:B------:R-:W-:Y:S01]  /*4060*/  FFMA.FTZ R59, R59, UR47, -R6.reuse ;  /* 0x0000002f3b3b7c23 */ /* 0x100fe20008010806 */
[----:B------:R-:W-:Y:S03]  /*4070*/  ISETP.LE.U32.AND P3, PT, R40, UR48, PT ;  /* 0x0000003028007c0c */ /* 0x000fe6000bf63070 */
[----:B------:R-:W1:Y:S01]  /*4080*/  MUFU.EX2 R126, R55 ;  /* 0x00000037007e7308 */ /* 0x000e620000000800 */
[----:B------:R-:W-:Y:S01]  /*4090*/  SHF.R.U32.HI R40, RZ, 0x18, R11 ;  /* 0x00000018ff287819 */ /* 0x000fe2000001160b */
[----:B------:R-:W-:Y:S01]  /*40a0*/  @!P5 FADD.FTZ R119, -R119, -RZ ;  /* 0x800000ff7777d221 */ /* 0x000fe20000010100 */
[----:B------:R-:W-:Y:S01]  /*40b0*/  ISETP.LE.U32.AND P0, PT, R41, UR48, PT ;  /* 0x0000003029007c0c */ /* 0x000fe2000bf03070 */
[----:B------:R-:W-:Y:S01]  /*40c0*/  @!P4 FADD.FTZ R123, -R123, -RZ ;  /* 0x800000ff7b7bc221 */ /* 0x000fe20000010100 */
[----:B------:R-:W-:Y:S01]  /*40d0*/  LOP3.LUT R41, R7, 0xff, RZ, 0xc0, !PT ;  /* 0x000000ff07297812 */ /* 0x000fe200078ec0ff */
[----:B------:R-:W-:Y:S01]  /*40e0*/  FFMA.FTZ R6, R63, UR47, -R6 ;  /* 0x0000002f3f067c23 */ /* 0x000fe20008010806 */
[----:B------:R-:W-:Y:S03]  /*40f0*/  ISETP.LE.U32.AND P5, PT, R40, UR48, PT ;  /* 0x0000003028007c0c */ /* 0x000fe6000bfa3070 */
[----:B------:R-:W3:Y:S01]  /*4100*/  MUFU.EX2 R127, R56 ;  /* 0x00000038007f7308 */ /* 0x000ee20000000800 */
[----:B------:R-:W-:Y:S01]  /*4110*/  ISETP.LE.U32.AND P4, PT, R41, UR48, PT ;  /* 0x0000003029007c0c */ /* 0x000fe2000bf83070 */
[----:B--2---:R-:W-:Y:S01]  /*4120*/  @!P2 FADD.FTZ R122, -R122, -RZ ;  /* 0x800000ff7a7aa221 */ /* 0x004fe20000010100 */
[----:B------:R-:W-:Y:S02]  /*4130*/  LOP3.LUT R40, R10, 0xff, RZ, 0xc0, !PT ;  /* 0x000000ff0a287812 */ /* 0x000fe400078ec0ff */
[----:B------:R-:W-:Y:S02]  /*4140*/  SHF.R.U32.HI R41, RZ, 0x18, R7 ;  /* 0x00000018ff297819 */ /* 0x000fe40000011607 */
[----:B------:R-:W-:Y:S03]  /*4150*/  ISETP.LE.U32.AND P2, PT, R40, UR48, PT ;  /* 0x0000003028007c0c */ /* 0x000fe6000bf43070 */
[----:B------:R-:W2:Y:S01]  /*4160*/  MUFU.EX2 R131, R117 ;  /* 0x0000007500837308 */ /* 0x000ea20000000800 */
[----:B------:R-:W-:Y:S02]  /*4170*/  SHF.R.U32.HI R40, RZ, 0x8, R9 ;  /* 0x00000008ff287819 */ /* 0x000fe40000011609 */
[----:B------:R-:W-:Y:S01]  /*4180*/  F2FP.RELU.F16.F32.PACK_AB R49, R119, R118 ;  /* 0x000000767731723e */ /* 0x000fe200000008ff */
[----:B-1----:R-:W-:Y:S01]  /*4190*/  @!P5 FADD.FTZ R126, -R126, -RZ ;  /* 0x800000ff7e7ed221 */ /* 0x002fe20000010100 */
[----:B------:R-:W-:Y:S05]  /*41a0*/  LOP3.LUT R40, R40, 0xffff, RZ, 0xc0, !PT ;  /* 0x0000ffff28287812 */ /* 0x000fea00078ec0ff */
[----:B------:R-:W1:Y:S01]  /*41b0*/  MUFU.EX2 R117, R66 ;  /* 0x0000004200757308 */ /* 0x000e620000000800 */
[----:B---3--:R-:W-:Y:S01]  /*41c0*/  @!P4 FADD.FTZ R127, -R127, -RZ ;  /* 0x800000ff7f7fc221 */ /* 0x008fe20000010100 */
[----:B------:R-:W-:Y:S02]  /*41d0*/  ISETP.LE.U32.AND P5, PT, R40, UR48, PT ;  /* 0x0000003028007c0c */ /* 0x000fe4000bfa3070 */
[----:B------:R-:W-:Y:S02]  /*41e0*/  ISETP.LE.U32.AND P4, PT, R41, UR48, PT ;  /* 0x0000003029007c0c */ /* 0x000fe4000bf83070 */
[----:B------:R-:W-:Y:S02]  /*41f0*/  SHF.R.U32.HI R41, RZ, 0x8, R13 ;  /* 0x00000008ff297819 */ /* 0x000fe4000001160d */
[----:B------:R-:W-:Y:S02]  /*4200*/  LOP3.LUT R40, R14, 0xff, RZ, 0xc0, !PT ;  /* 0x000000ff0e287812 */ /* 0x000fe400078ec0ff */
[----:B------:R-:W3:Y:S01]  /*4210*/  MUFU.EX2 R176, R176 ;  /* 0x000000b000b07308 */ /* 0x000ee20000000800 */
[----:B------:R-:W-:Y:S02]  /*4220*/  LOP3.LUT R41, R41, 0xffff, RZ, 0xc0, !PT ;  /* 0x0000ffff29297812 */ /* 0x000fe400078ec0ff */
[----:B------:R-:W-:Y:S02]  /*4230*/  ISETP.LE.U32.AND P1, PT, R40, UR48, PT ;  /* 0x0000003028007c0c */ /* 0x000fe4000bf23070 */
[----:B------:R-:W-:Y:S01]  /*4240*/  SHF.R.U32.HI R40, RZ, 0x8, R43 ;  /* 0x00000008ff287819 */ /* 0x000fe2000001162b */
[----:B--2---:R-:W-:Y:S01]  /*4250*/  @!P5 FADD.FTZ R131, -R131, -RZ ;  /* 0x800000ff8383d221 */ /* 0x004fe20000010100 */
[----:B------:R-:W-:Y:S01]  /*4260*/  F2FP.RELU.F16.F32.PACK_AB R43, R214, R199 ;  /* 0x000000c7d62b723e */ /* 0x000fe200000008ff */
[----:B-1----:R-:W-:Y:S01]  /*4270*/  @!P2 FADD.FTZ R117, -R117, -RZ ;  /* 0x800000ff7575a221 */ /* 0x002fe20000010100 */
[----:B------:R-:W-:Y:S01]  /*4280*/  ISETP.LE.U32.AND P2, PT, R41, UR48, PT ;  /* 0x0000003029007c0c */ /* 0x000fe2000bf43070 */
[----:B------:R-:W1:Y:S01]  /*4290*/  MUFU.EX2 R130, R53 ;  /* 0x0000003500827308 */ /* 0x000e620000000800 */
[----:B------:R-:W-:Y:S01]  /*42a0*/  F2FP.RELU.F16.F32.PACK_AB R41, R210, R211 ;  /* 0x000000d3d229723e */ /* 0x000fe200000008ff */
[----:B------:R2:W-:Y:S01]  /*42b0*/  STS [R180+0x10000], R43 ;  /* 0x0100002bb4007388 */ /* 0x0005e20000000800 */
[----:B------:R-:W-:Y:S02]  /*42c0*/  ISETP.LE.U32.AND P5, PT, R42, UR48, PT ;  /* 0x000000302a007c0c */ /* 0x000fe4000bfa3070 */
[----:B------:R-:W-:Y:S01]  /*42d0*/  F2FP.RELU.F16.F32.PACK_AB R42, R226, R221 ;  /* 0x000000dde22a723e */ /* 0x000fe200000008ff */
[----:B------:R4:W-:Y:S01]  /*42e0*/  STS [R180+0x10400], R41 ;  /* 0x01040029b4007388 */ /* 0x0009e20000000800 */
[----:B------:R-:W-:Y:S01]  /*42f0*/  LOP3.LUT R40, R40, 0xffff, RZ, 0xc0, !PT ;  /* 0x0000ffff28287812 */ /* 0x000fe200078ec0ff */
[----:B---3--:R-:W-:Y:S02]  /*4300*/  @!P6 FADD.FTZ R176, -R176, -RZ ;  /* 0x800000ffb0b0e221 */ /* 0x008fe40000010100 */
[----:B------:R-:W3:Y:S01]  /*4310*/  MUFU.EX2 R125, R54 ;  /* 0x00000036007d7308 */ /* 0x000ee20000000800 */
[----:B------:R4:W-:Y:S01]  /*4320*/  STS [R183+0x10000], R42 ;  /* 0x0100002ab7007388 */ /* 0x0009e20000000800 */
[----:B------:R-:W-:Y:S02]  /*4330*/  ISETP.LE.U32.AND P6, PT, R40, UR48, PT ;  /* 0x0000003028007c0c */ /* 0x000fe4000bfc3070 */
[----:B------:R-:W-:Y:S01]  /*4340*/  F2FP.RELU.F16.F32.PACK_AB R40, R222, R223 ;  /* 0x000000dfde28723e */ /* 0x000fe200000008ff */
[----:B-1----:R-:W-:Y:S04]  /*4350*/  @!P3 FADD.FTZ R130, -R130, -RZ ;  /* 0x800000ff8282b221 */ /* 0x002fe80000010100 */
[----:B------:R1:W-:Y:S01]  /*4360*/  STS [R183+0x10400], R40 ;  /* 0x01040028b7007388 */ /* 0x0003e20000000800 */
[----:B------:R-:W4:Y:S01]  /*4370*/  MUFU.EX2 R114, R57 ;  /* 0x0000003900727308 */ /* 0x000f220000000800 */
[----:B------:R-:W-:Y:S02]  /*4380*/  ISETP.LE.U32.AND P3, PT, R17, UR48, PT ;  /* 0x0000003011007c0c */ /* 0x000fe4000bf63070 */
[----:B------:R1:W-:Y:S04]  /*4390*/  STS [R180+0x12000], R47 ;  /* 0x0120002fb4007388 */ /* 0x0003e80000000800 */
[----:B------:R1:W-:Y:S01]  /*43a0*/  STS [R180+0x12400], R45 ;  /* 0x0124002db4007388 */ /* 0x0003e20000000800 */
[----:B--2---:R-:W-:Y:S01]  /*43b0*/  F2FP.RELU.F16.F32.PACK_AB R43, R225, R224 ;  /* 0x000000e0e12b723e */ /* 0x004fe200000008ff */
[----:B---3--:R-:W-:Y:S01]  /*43c0*/  @!P0 FADD.FTZ R125, -R125, -RZ ;  /* 0x800000ff7d7d8221 */ /* 0x008fe20000010100 */
[----:B------:R-:W2:Y:S01]  /*43d0*/  MUFU.EX2 R113, R58 ;  /* 0x0000003a00717308 */ /* 0x000ea20000000800 */
[----:B------:R3:W-:Y:S01]  /*43e0*/  STS [R183+0x12000], R46 ;  /* 0x0120002eb7007388 */ /* 0x0007e20000000800 */
[----:B----4-:R-:W-:Y:S02]  /*43f0*/  F2FP.RELU.F16.F32.PACK_AB R41, R227, R228 ;  /* 0x000000e4e329723e */ /* 0x010fe400000008ff */
[----:B------:R-:W-:Y:S01]  /*4400*/  ISETP.LE.U32.AND P0, PT, R15, UR48, PT ;  /* 0x000000300f007c0c */ /* 0x000fe2000bf03070 */
[----:B------:R4:W-:Y:S01]  /*4410*/  STS [R183+0x12400], R44 ;  /* 0x0124002cb7007388 */ /* 0x0009e20000000800 */
[----:B------:R-:W-:Y:S01]  /*4420*/  F2FP.RELU.F16.F32.PACK_AB R42, R238, R237 ;  /* 0x000000edee2a723e */ /* 0x000fe200000008ff */
[----:B------:R-:W-:Y:S03]  /*4430*/  @!P6 FADD.FTZ R114, -R114, -RZ ;  /* 0x800000ff7272e221 */ /* 0x000fe60000010100 */
[----:B------:R-:W3:Y:S01]  /*4440*/  MUFU.EX2 R115, R59 ;  /* 0x0000003b00737308 */ /* 0x000ee20000000800 */
[----:B------:R4:W-:Y:S01]  /*4450*/  STS [R182+0x10000], R43 ;  /* 0x0100002bb6007388 */ /* 0x0009e20000000800 */
[----:B------:R-:W-:Y:S01]  /*4460*/  @!P3 FADD.FTZ R120, -R120, -RZ ;  /* 0x800000ff7878b221 */ /* 0x000fe20000010100 */
[----:B------:R-:W-:Y:S02]  /*4470*/  FSETP.GE.FTZ.AND P3, PT, R221, RZ, PT ;  /* 0x000000ffdd00720b */ /* 0x000fe40003f76000 */
[----:B------:R4:W-:Y:S01]  /*4480*/  STS [R182+0x10400], R41 ;  /* 0x01040029b6007388 */ /* 0x0009e20000000800 */
[----:B-1----:R-:W-:Y:S04]  /*4490*/  F2FP.RELU.F16.F32.PACK_AB R40, R240, R239 ;  /* 0x000000eff028723e */ /* 0x002fe800000008ff */
[----:B------:R-:W1:Y:S01]  /*44a0*/  MUFU.EX2 R109, R62 ;  /* 0x0000003e006d7308 */ /* 0x000e620000000800 */
[----:B------:R1:W-:Y:S01]  /*44b0*/  STS [R189+0x10000], R42 ;  /* 0x0100002abd007388 */ /* 0x0003e20000000800 */
[----:B------:R-:W-:Y:S01]  /*44c0*/  F2FP.RELU.F16.F32.PACK_AB R47, R232, R231 ;  /* 0x000000e7e82f723e */ /* 0x000fe200000008ff */
[----:B--2---:R-:W-:Y:S02]  /*44d0*/  @!P5 FADD.FTZ R113, -R113, -RZ ;  /* 0x800000ff7171d221 */ /* 0x004fe40000010100 */
[----:B------:R2:W-:Y:S01]  /*44e0*/  STS [R189+0x10400], R40 ;  /* 0x01040028bd007388 */ /* 0x0005e20000000800 */
[----:B------:R-:W-:Y:S04]  /*44f0*/  F2FP.RELU.F16.F32.PACK_AB R45, R230, R229 ;  /* 0x000000e5e62d723e */ /* 0x000fe800000008ff */
[----:B------:R-:W2:Y:S01]  /*4500*/  MUFU.EX2 R124, R5 ;  /* 0x00000005007c7308 */ /* 0x000ea20000000800 */
[----:B------:R2:W-:Y:S01]  /*4510*/  STS [R182+0x12400], R47 ;  /* 0x0124002fb6007388 */ /* 0x0005e20000000800 */
[----:B---3--:R-:W-:Y:S01]  /*4520*/  F2FP.RELU.F16.F32.PACK_AB R46, R246, R245 ;  /* 0x000000f5f62e723e */ /* 0x008fe200000008ff */
[----:B------:R-:W-:Y:S01]  /*4530*/  @!P4 FADD.FTZ R115, -R115, -RZ ;  /* 0x800000ff7373c221 */ /* 0x000fe20000010100 */
[----:B------:R-:W-:Y:S01]  /*4540*/  FSETP.GE.FTZ.AND P4, PT, R214, RZ, PT ;  /* 0x000000ffd600720b */ /* 0x000fe20003f96000 */
[----:B------:R3:W-:Y:S01]  /*4550*/  STS [R182+0x12000], R45 ;  /* 0x0120002db6007388 */ /* 0x0007e20000000800 */
[----:B----4-:R-:W-:Y:S04]  /*4560*/  F2FP.RELU.F16.F32.PACK_AB R44, R234, R233 ;  /* 0x000000e9ea2c723e */ /* 0x010fe800000008ff */
[----:B------:R-:W4:Y:S01]  /*4570*/  MUFU.EX2 R128, R6 ;  /* 0x0000000600807308 */ /* 0x000f220000000800 */
[----:B------:R-:W-:Y:S01]  /*4580*/  STS [R189+0x12400], R50 ;  /* 0x01240032bd007388 */ /* 0x000fe20000000800 */
[----:B------:R-:W-:Y:S01]  /*4590*/  F2FP.RELU.F16.F32.PACK_AB R43, R252, R251 ;  /* 0x000000fbfc2b723e */ /* 0x000fe200000008ff */
[----:B-1----:R-:W-:Y:S01]  /*45a0*/  @!P1 FADD.FTZ R109, -R109, -RZ ;  /* 0x800000ff6d6d9221 */ /* 0x002fe20000010100 */
[----:B------:R-:W-:Y:S01]  /*45b0*/  FSETP.GE.FTZ.AND P1, PT, R224, RZ, PT ;  /* 0x000000ffe000720b */ /* 0x000fe20003f36000 */
[----:B------:R1:W-:Y:S01]  /*45c0*/  STS [R189+0x12000], R44 ;  /* 0x0120002cbd007388 */ /* 0x0003e20000000800 */
[----:B------:R-:W-:Y:S03]  /*45d0*/  F2FP.RELU.F16.F32.PACK_AB R41, R131, R129 ;  /* 0x000000818329723e */ /* 0x000fe600000008ff */
[----:B------:R-:W-:Y:S01]  /*45e0*/  STS [R181+0x10400], R48 ;  /* 0x01040030b5007388 */ /* 0x000fe20000000800 */
[----:B------:R-:W-:Y:S01]  /*45f0*/  F2FP.RELU.F16.F32.PACK_AB R42, R242, R241 ;  /* 0x000000f1f22a723e */ /* 0x000fe200000008ff */
[----:B--2---:R-:W-:Y:S01]  /*4600*/  @!P2 FADD.FTZ R124, -R124, -RZ ;  /* 0x800000ff7c7ca221 */ /* 0x004fe20000010100 */
[----:B------:R-:W-:Y:S02]  /*4610*/  FSETP.GE.FTZ.AND P2, PT, R226, RZ, PT ;  /* 0x000000ffe200720b */ /* 0x000fe40003f56000 */
[----:B------:R-:W-:Y:S01]  /*4620*/  F2FP.RELU.F16.F32.PACK_AB R40, R126, R125 ;  /* 0x0000007d7e28723e */ /* 0x000fe200000008ff */
[----:B------:R2:W-:Y:S01]  /*4630*/  STS [R181+0x10000], R42 ;  /* 0x0100002ab5007388 */ /* 0x0005e20000000800 */
[----:B----4-:R-:W-:Y:S01]  /*4640*/  @!P0 FADD.FTZ R128, -R128, -RZ ;  /* 0x800000ff80808221 */ /* 0x010fe20000010100 */
[----:B------:R-:W-:Y:S02]  /*4650*/  F2FP.RELU.F16.F32.PACK_AB R47, R122, R121 ;  /* 0x000000797a2f723e */ /* 0x000fe400000008ff */
[----:B------:R-:W-:Y:S01]  /*4660*/  STS [R186+0x10000], R49 ;  /* 0x01000031ba007388 */ /* 0x000fe20000000800 */
[----:B---3--:R-:W-:Y:S03]  /*4670*/  F2FP.RELU.F16.F32.PACK_AB R45, R250, R249 ;  /* 0x000000f9fa2d723e */ /* 0x008fe600000008ff */
[----:B------:R3:W-:Y:S04]  /*4680*/  STS [R186+0x10400], R47 ;  /* 0x0104002fba007388 */ /* 0x0007e80000000800 */
[----:B------:R-:W-:Y:S01]  /*4690*/  STS [R181+0x12000], R46 ;  /* 0x0120002eb5007388 */ /* 0x000fe20000000800 */
[----:B-1----:R-:W-:Y:S05]  /*46a0*/  F2FP.RELU.F16.F32.PACK_AB R44, R248, R247 ;  /* 0x000000f7f82c723e */ /* 0x002fea00000008ff */
[----:B------:R-:W-:Y:S04]  /*46b0*/  STS [R181+0x12400], R44 ;  /* 0x0124002cb5007388 */ /* 0x000fe80000000800 */
[----:B------:R1:W-:Y:S01]  /*46c0*/  STS [R186+0x12000], R45 ;  /* 0x0120002dba007388 */ /* 0x0003e20000000800 */
[----:B--2---:R-:W-:Y:S03]  /*46d0*/  F2FP.RELU.F16.F32.PACK_AB R42, R130, R123 ;  /* 0x0000007b822a723e */ /* 0x004fe600000008ff */
[----:B------:R2:W-:Y:S04]  /*46e0*/  STS [R186+0x12400], R43 ;  /* 0x0124002bba007388 */ /* 0x0005e80000000800 */
[----:B------:R4:W-:Y:S01]  /*46f0*/  STS [R185+0x10000], R42 ;  /* 0x0100002ab9007388 */ /* 0x0009e20000000800 */
[----:B---3--:R-:W-:Y:S03]  /*4700*/  F2FP.RELU.F16.F32.PACK_AB R47, R176, R117 ;  /* 0x00000075b02f723e */ /* 0x008fe600000008ff */
[----:B------:R3:W-:Y:S04]  /*4710*/  STS [R185+0x10400], R40 ;  /* 0x01040028b9007388 */ /* 0x0007e80000000800 */
[----:B------:R3:W-:Y:S04]  /*4720*/  STS [R184+0x10000], R41 ;  /* 0x01000029b8007388 */ /* 0x0007e80000000800 */
[----:B------:R-:W-:Y:S01]  /*4730*/  STS [R184+0x10400], R47 ;  /* 0x0104002fb8007388 */ /* 0x000fe20000000800 */
[----:B-1----:R-:W-:Y:S02]  /*4740*/  F2FP.RELU.F16.F32.PACK_AB R45, R124, R120 ;  /* 0x000000787c2d723e */ /* 0x002fe400000008ff */
[----:B--2---:R-:W-:Y:S02]  /*4750*/  F2FP.RELU.F16.F32.PACK_AB R43, R128, R109 ;  /* 0x0000006d802b723e */ /* 0x004fe400000008ff */
[----:B----4-:R-:W-:Y:S02]  /*4760*/  F2FP.RELU.F16.F32.PACK_AB R42, R114, R127 ;  /* 0x0000007f722a723e */ /* 0x010fe400000008ff */
[----:B---3--:R-:W-:Y:S03]  /*4770*/  F2FP.RELU.F16.F32.PACK_AB R40, R115, R113 ;  /* 0x000000717328723e */ /* 0x008fe600000008ff */
[----:B------:R-:W-:Y:S01]  /*4780*/  STS [R185+0x12000], R42 ;  /* 0x0120002ab9007388 */ /* 0x000fe20000000800 */
[----:B------:R-:W-:Y:S03]  /*4790*/  LEA R41, R175, UR5, 0x1 ;  /* 0x00000005af297c11 */ /* 0x000fe6000f8e08ff */
[----:B------:R-:W-:Y:S04]  /*47a0*/  STS [R185+0x12400], R40 ;  /* 0x01240028b9007388 */ /* 0x000fe80000000800 */
[----:B------:R-:W-:Y:S01]  /*47b0*/  STS [R184+0x12000], R45 ;  /* 0x0120002db8007388 */ /* 0x000fe20000000800 */
[----:B------:R-:W-:Y:S03]  /*47c0*/  IMAD.IADD R44, R41, 0x1, R174 ;  /* 0x00000001292c7824 */ /* 0x000fe600078e02ae */
[----:B------:R-:W-:Y:S04]  /*47d0*/  STS [R184+0x12400], R43 ;  /* 0x0124002bb8007388 */ /* 0x000fe80000000800 */
[----:B------:R-:W1:Y:S08]  /*47e0*/  LDSM.16.M88.4 R64, [R41+0x4000] ;  /* 0x004000002940783b */ /* 0x000e700000000200 */
[----:B------:R-:W2:Y:S08]  /*47f0*/  LDSM.16.M88.4 R60, [R41+0x5000] ;  /* 0x00500000293c783b */ /* 0x000eb00000000200 */
[----:B------:R-:W3:Y:S08]  /*4800*/  LDSM.16.M88.4 R100, [R44+0x4000] ;  /* 0x004000002c64783b */ /* 0x000ef00000000200 */
[----:B------:R4:W3:Y:S01]  /*4810*/  LDSM.16.M88.4 R104, [R44+0x5000] ;  /* 0x005000002c68783b */ /* 0x0008e20000000200 */
        /* <DEDUP_REMOVED lines=15> */
[----:B------:R-:W-:Y:S06]  /*4910*/  HMMA.16816.F32 R64, R64, R146, RZ ;  /* 0x000000924040723c */ /* 0x000fec00000018ff */
[-C--:B---3--:R-:W-:Y:S06]  /*4920*/  HMMA.16816.F32 R4, R100, R148.reuse, R4 ;  /* 0x000000946404723c */ /* 0x088fec0000001804 */
        /* <DEDUP_REMOVED lines=15> */
[C---:B------:R-:W-:Y:S06]  /*4a20*/  LEA R104, P0, R177.reuse, R110, 0x2 ;  /* 0x0000006eb1687211 */ /* 0x040fec00078010ff */
[----:B------:R-:W-:Y:S02]  /*4a30*/  LEA.HI.X.SX32 R105, R177, R111, 0x2, P0 ;  /* 0x0000006fb1697211 */ /* 0x000fe400000f16ff */
[----:B------:R-:W-:Y:S03]  /*4a40*/  FSETP.GE.FTZ.AND P0, PT, R199, RZ, PT ;  /* 0x000000ffc700720b */ /* 0x000fe60003f16000 */
[----:B------:R-:W2:Y:S04]  /*4a50*/  LDG.E R110, desc[UR18][R104.64] ;  /* 0x00000012686e7981 */ /* 0x000ea8000c1e1900 */
[----:B------:R-:W3:Y:S04]  /*4a60*/  LDG.E R106, desc[UR18][R104.64+0x20] ;  /* 0x00002012686a7981 */ /* 0x000ee8000c1e1900 */
[----:B------:R1:W5:Y:S04]  /*4a70*/  LDG.E R107, desc[UR18][R104.64+0x100] ;  /* 0x00010012686b7981 */ /* 0x000368000c1e1900 */
[----:B------:R1:W5:Y:S01]  /*4a80*/  LDG.E R105, desc[UR18][R104.64+0x120] ;  /* 0x0001201268697981 */ /* 0x000362000c1e1900 */
[C---:B--2---:R-:W-:Y:S01]  /*4a90*/  FADD.FTZ R4, -R110.reuse, R4 ;  /* 0x000000046e047221 */ /* 0x044fe20000010100 */
[C---:B------:R-:W-:Y:S01]  /*4aa0*/  FADD.FTZ R111, -R110.reuse, R17 ;  /* 0x000000116e6f7221 */ /* 0x040fe20000010100 */
[C---:B------:R-:W-:Y:S01]  /*4ab0*/  FADD.FTZ R17, -R110.reuse, R20 ;  /* 0x000000146e117221 */ /* 0x040fe20000010100 */
[C---:B------:R-:W-:Y:S01]  /*4ac0*/  FADD.FTZ R37, -R110.reuse, R37 ;  /* 0x000000256e257221 */ /* 0x040fe20000010100 */
[----:B------:R-:W-:Y:S01]  /*4ad0*/  FADD.FTZ R49, -R110, R49 ;  /* 0x000000316e317221 */ /* 0x000fe20000010100 */
[-C--:B------:R-:W-:Y:S01]  /*4ae0*/  FSEL R4, R4, R110.reuse, P0 ;  /* 0x0000006e04047208 */ /* 0x080fe20000000000 */
[C---:B------:R-:W-:Y:S01]  /*4af0*/  FADD.FTZ R52, -R110.reuse, R52 ;  /* 0x000000346e347221 */ /* 0x040fe20000010100 */
[----:B------:R-:W-:Y:S01]  /*4b00*/  FSETP.GE.FTZ.AND P0, PT, R225, RZ, PT ;  /* 0x000000ffe100720b */ /* 0x000fe20003f16000 */
[C---:B------:R-:W-:Y:S01]  /*4b10*/  FADD.FTZ R53, -R110.reuse, R53 ;  /* 0x000000356e357221 */ /* 0x040fe20000010100 */
[----:B------:R-:W-:Y:S01]  /*4b20*/  FSEL R17, R17, R110, P1 ;  /* 0x0000006e11117208 */ /* 0x000fe20000800000 */
[----:B------:R-:W-:Y:S01]  /*4b30*/  FMUL.FTZ R199, R199, R4 ;  /* 0x00000004c7c77220 */ /* 0x000fe20000410000 */
[----:B------:R-:W-:Y:S01]  /*4b40*/  FSETP.GE.FTZ.AND P1, PT, R241, RZ, PT ;  /* 0x000000fff100720b */ /* 0x000fe20003f36000 */
[C---:B------:R-:W-:Y:S01]  /*4b50*/  FADD.FTZ R4, -R110.reuse, R5 ;  /* 0x000000056e047221 */ /* 0x040fe20000010100 */
[----:B------:R-:W-:Y:S01]  /*4b60*/  FADD.FTZ R5, -R110, R16 ;  /* 0x000000106e057221 */ /* 0x000fe20000010100 */
[----:B------:R-:W-:Y:S03]  /*4b70*/  FMUL.FTZ R224, R224, R17 ;  /* 0x00000011e0e07220 */ /* 0x000fe60000410000 */
[-C--:B------:R-:W-:Y:S02]  /*4b80*/  FSEL R16, R4, R110.reuse, P4 ;  /* 0x0000006e04107208 */ /* 0x080fe40002000000 */
        /* <DEDUP_REMOVED lines=8> */
[----:B------:R-:W-:Y:S01]  /*4c10*/  F2FP.F16.F32.PACK_AB R199, R214, R199 ;  /* 0x000000c7d6c7723e */ /* 0x000fe200000000ff */
[----:B------:R-:W-:Y:S01]  /*4c20*/  FADD.FTZ R214, -R110, R33 ;  /* 0x000000216ed67221 */ /* 0x000fe20000010100 */
[----:B------:R-:W-:Y:S01]  /*4c30*/  FSETP.GE.FTZ.AND P2, PT, R238, RZ, PT ;  /* 0x000000ffee00720b */ /* 0x000fe20003f56000 */
[----:B------:R-:W-:Y:S01]  /*4c40*/  FMUL.FTZ R225, R225, R5 ;  /* 0x00000005e1e17220 */ /* 0x000fe20000410000 */
[----:B------:R-:W-:Y:S01]  /*4c50*/  F2FP.F16.F32.PACK_AB R226, R226, R221 ;  /* 0x000000dde2e2723e */ /* 0x000fe200000000ff */
[----:B------:R-:W-:Y:S01]  /*4c60*/  FADD.FTZ R221, -R110, R32 ;  /* 0x000000206edd7221 */ /* 0x000fe20000010100 */
[----:B------:R-:W-:Y:S01]  /*4c70*/  FSETP.GE.FTZ.AND P0, PT, R242, RZ, PT ;  /* 0x000000fff200720b */ /* 0x000fe20003f16000 */
[----:B------:R-:W-:Y:S01]  /*4c80*/  FADD.FTZ R5, -R110, R36 ;  /* 0x000000246e057221 */ /* 0x000fe20000010100 */
[-C--:B------:R-:W-:Y:S02]  /*4c90*/  FSEL R214, R214, R110.reuse, P2 ;  /* 0x0000006ed6d67208 */ /* 0x080fe40001000000 */
[-C--:B------:R-:W-:Y:S02]  /*4ca0*/  FSEL R221, R221, R110.reuse, P3 ;  /* 0x0000006edddd7208 */ /* 0x080fe40001800000 */
        /* <DEDUP_REMOVED lines=8> */
[----:B------:R-:W-:Y:S02]  /*4d30*/  FSETP.GE.FTZ.AND P1, PT, R130, RZ, PT ;  /* 0x000000ff8200720b */ /* 0x000fe40003f36000 */
[-C--:B------:R-:W-:Y:S02]  /*4d40*/  FSEL R37, R37, R110.reuse, P0 ;  /* 0x0000006e25257208 */ /* 0x080fe40000000000 */
[----:B------:R-:W-:Y:S02]  /*4d50*/  FSETP.GE.FTZ.AND P0, PT, R131, RZ, PT ;  /* 0x000000ff8300720b */ /* 0x000fe40003f16000 */
[-C--:B------:R-:W-:Y:S01]  /*4d60*/  FSEL R237, R237, R110.reuse, P4 ;  /* 0x0000006eeded7208 */ /* 0x080fe20002000000 */
[----:B------:R-:W-:Y:S01]  /*4d70*/  FMUL.FTZ R242, R242, R37 ;  /* 0x00000025f2f27220 */ /* 0x000fe20000410000 */
[-C--:B------:R-:W-:Y:S01]  /*4d80*/  FSEL R48, R49, R110.reuse, P3 ;  /* 0x0000006e31307208 */ /* 0x080fe20001800000 */
[----:B------:R-:W-:Y:S01]  /*4d90*/  FADD.FTZ R49, -R110, R64 ;  /* 0x000000406e317221 */ /* 0x000fe20000010100 */
        /* <DEDUP_REMOVED lines=8> */
[----:B------:R-:W-:Y:S02]  /*4e20*/  F2FP.F16.F32.PACK_AB R237, R48, R237 ;  /* 0x000000ed30ed723e */ /* 0x000fe400000000ff */
[----:B------:R-:W-:Y:S02]  /*4e30*/  F2FP.F16.F32.PACK_AB R225, R225, R224 ;  /* 0x000000e0e1e1723e */ /* 0x000fe400000000ff */
[----:B------:R-:W-:Y:S01]  /*4e40*/  F2FP.F16.F32.PACK_AB R48, R53, R52 ;  /* 0x000000343530723e */ /* 0x000fe200000000ff */
[----:B---3--:R-:W-:Y:S01]  /*4e50*/  FADD.FTZ R53, -R106, R7 ;  /* 0x000000076a357221 */ /* 0x008fe20000010100 */
[----:B------:R-:W-:Y:S01]  /*4e60*/  FSEL R52, R49, R110, P1 ;  /* 0x0000006e31347208 */ /* 0x000fe20000800000 */
[----:B------:R-:W-:Y:S01]  /*4e70*/  @P0 FADD.FTZ R110, -R110, R65 ;  /* 0x000000416e6e0221 */ /* 0x000fe20000010100 */
[----:B------:R-:W-:Y:S01]  /*4e80*/  PLOP3.LUT P0, PT, PT, PT, UP2, 0x80, 0x0 ;  /* 0x000000000000781c */ /* 0x000fe20003f0f028 */
[----:B------:R-:W-:Y:S01]  /*4e90*/  FADD.FTZ R49, -R106, R6 ;  /* 0x000000066a317221 */ /* 0x000fe20000010100 */
[----:B------:R-:W-:Y:S01]  /*4ea0*/  FSETP.GE.FTZ.AND P1, PT, R210, RZ, PT ;  /* 0x000000ffd200720b */ /* 0x000fe20003f36000 */
[----:B------:R-:W-:Y:S01]  /*4eb0*/  FMUL.FTZ R52, R129, R52 ;  /* 0x0000003481347220 */ /* 0x000fe20000410000 */
[----:B------:R-:W-:Y:S01]  /*4ec0*/  F2FP.F16.F32.PACK_AB R214, R214, R221 ;  /* 0x000000ddd6d6723e */ /* 0x000fe200000000ff */
[----:B------:R-:W-:Y:S01]  /*4ed0*/  FMUL.FTZ R65, R131, R110 ;  /* 0x0000006e83417220 */ /* 0x000fe20000410000 */
[----:B------:R-:W-:Y:S02]  /*4ee0*/  F2FP.F16.F32.PACK_AB R242, R242, R241 ;  /* 0x000000f1f2f2723e */ /* 0x000fe400000000ff */
[-C--:B------:R-:W-:Y:S02]  /*4ef0*/  FSEL R64, R49, R106.reuse, P2 ;  /* 0x0000006a31407208 */ /* 0x080fe40001000000 */
[----:B------:R-:W-:Y:S03]  /*4f00*/  FSEL R53, R53, R106, P1 ;  /* 0x0000006a35357208 */ /* 0x000fe60000800000 */
[----:B-1----:R-:W-:Y:S05]  /*4f10*/  @!P0 BRA `(.L_x_519) ;  /* 0x0000000000488947 */ /* 0x002fea0003800000 */
        /* <DEDUP_REMOVED lines=18> */
.L_x_519:
[----:B------:R-:W-:Y:S01]  /*5040*/  STS [R180+0x8000], R199 ;  /* 0x008000c7b4007388 */ /* 0x000fe20000000800 */
[C---:B-1----:R-:W-:Y:S01]  /*5050*/  FADD.FTZ R5, -R106.reuse, R18 ;  /* 0x000000126a057221 */ /* 0x042fe20000010100 */
[C---:B------:R-:W-:Y:S01]  /*5060*/  FADD.FTZ R7, -R106.reuse, R22 ;  /* 0x000000166a077221 */ /* 0x040fe20000010100 */
[----:B------:R-:W-:Y:S01]  /*5070*/  FSETP.GE.FTZ.AND P3, PT, R223, RZ, PT ;  /* 0x000000ffdf00720b */ /* 0x000fe20003f76000 */
[----:B------:R-:W-:Y:S01]  /*5080*/  FADD.FTZ R19, -R106, R19 ;  /* 0x000000136a137221 */ /* 0x000fe20000010100 */
[----:B------:R-:W-:Y:S01]  /*5090*/  FSETP.GE.FTZ.AND P1, PT, R228, RZ, PT ;  /* 0x000000ffe400720b */ /* 0x000fe20003f36000 */
[----:B------:R-:W-:Y:S01]  /*50a0*/  FADD.FTZ R23, -R106, R23 ;  /* 0x000000176a177221 */ /* 0x000fe20000010100 */
[----:B------:R-:W-:Y:S01]  /*50b0*/  FSETP.GE.FTZ.AND P2, PT, R222, RZ, PT ;  /* 0x000000ffde00720b */ /* 0x000fe20003f56000 */
[C---:B------:R-:W-:Y:S01]  /*50c0*/  FADD.FTZ R39, -R106.reuse, R39 ;  /* 0x000000276a277221 */ /* 0x040fe20000010100 */
[-C--:B------:R-:W-:Y:S01]  /*50d0*/  FSEL R4, R5, R106.reuse, P3 ;  /* 0x0000006a05047208 */ /* 0x080fe20001800000 */
[C---:B------:R-:W-:Y:S01]  /*50e0*/  FADD.FTZ R5, -R106.reuse, R34 ;  /* 0x000000226a057221 */ /* 0x040fe20000010100 */
[-C--:B------:R-:W-:Y:S01]  /*50f0*/  FSEL R7, R7, R106.reuse, P1 ;  /* 0x0000006a07077208 */ /* 0x080fe20000800000 */
[C---:B------:R-:W-:Y:S01]  /*5100*/  FADD.FTZ R17, -R106.reuse, R38 ;  /* 0x000000266a117221 */ /* 0x040fe20000010100 */
[-C--:B------:R-:W-:Y:S01]  /*5110*/  FSEL R19, R19, R106.reuse, P2 ;  /* 0x0000006a13137208 */ /* 0x080fe20001000000 */
[----:B------:R-:W-:Y:S01]  /*5120*/  FADD.FTZ R35, -R106, R35 ;  /* 0x000000236a237221 */ /* 0x000fe20000010100 */
[----:B------:R-:W-:Y:S01]  /*5130*/  FSETP.GE.FTZ.AND P1, PT, R239, RZ, PT ;  /* 0x000000ffef00720b */ /* 0x000fe20003f36000 */
[----:B------:R-:W-:Y:S01]  /*5140*/  FMUL.FTZ R7, R228, R7 ;  /* 0x00000007e4077220 */ /* 0x000fe20000410000 */
[----:B------:R-:W-:Y:S01]  /*5150*/  FSETP.GE.FTZ.AND P2, PT, R227, RZ, PT ;  /* 0x000000ffe300720b */ /* 0x000fe20003f56000 */
[C---:B------:R-:W-:Y:S01]  /*5160*/  FADD.FTZ R51, -R106.reuse, R51 ;  /* 0x000000336a337221 */ /* 0x040fe20000010100 */
[-C--:B------:R-:W-:Y:S01]  /*5170*/  FSEL R16, R5, R106.reuse, P1 ;  /* 0x0000006a05107208 */ /* 0x080fe20000800000 */
[----:B------:R-:W-:Y:S01]  /*5180*/  FADD.FTZ R5, -R106, R50 ;  /* 0x000000326a057221 */ /* 0x000fe20000010100 */
[----:B------:R-:W-:Y:S01]  /*5190*/  FSEL R6, R23, R106, P2 ;  /* 0x0000006a17067208 */ /* 0x000fe20001000000 */
[----:B------:R-:W-:Y:S01]  /*51a0*/  FMUL.FTZ R64, R211, R64 ;  /* 0x00000040d3407220 */ /* 0x000fe20000410000 */
        /* <DEDUP_REMOVED lines=11> */
[C---:B-----5:R-:W-:Y:S01]  /*5260*/  FADD.FTZ R8, -R107.reuse, R8 ;  /* 0x000000086b087221 */ /* 0x060fe20000010100 */
[----:B------:R-:W-:Y:S01]  /*5270*/  FSETP.GE.FTZ.AND P5, PT, R122, RZ, PT ;  /* 0x000000ff7a00720b */ /* 0x000fe20003fb6000 */
[C---:B------:R-:W-:Y:S01]  /*5280*/  FADD.FTZ R12, -R107.reuse, R12 ;  /* 0x0000000c6b0c7221 */ /* 0x040fe20000010100 */
[----:B------:R-:W-:Y:S01]  /*5290*/  F2FP.F16.F32.PACK_AB R7, R6, R7 ;  /* 0x000000070607723e */ /* 0x000fe200000000ff */
[----:B------:R-:W-:Y:S01]  /*52a0*/  FADD.FTZ R24, -R107, R24 ;  /* 0x000000186b187221 */ /* 0x000fe20000010100 */
[-C--:B------:R-:W-:Y:S01]  /*52b0*/  FSEL R18, R17, R106.reuse, P2 ;  /* 0x0000006a11127208 */ /* 0x080fe20001000000 */
[C---:B------:R-:W-:Y:S01]  /*52c0*/  FADD.FTZ R17, -R106.reuse, R54 ;  /* 0x000000366a117221 */ /* 0x040fe20000010100 */
[-C--:B------:R-:W-:Y:S01]  /*52d0*/  FSEL R6, R5, R106.reuse, P6 ;  /* 0x0000006a05067208 */ /* 0x080fe20003000000 */
[----:B------:R-:W-:Y:S01]  /*52e0*/  FADD.FTZ R5, -R106, R66 ;  /* 0x000000426a057221 */ /* 0x000fe20000010100 */
[----:B------:R-:W-:Y:S01]  /*52f0*/  FSEL R35, R35, R106, P3 ;  /* 0x0000006a23237208 */ /* 0x000fe20001800000 */
[----:B------:R-:W-:Y:S01]  /*5300*/  FADD.FTZ R28, -R107, R28 ;  /* 0x0000001c6b1c7221 */ /* 0x000fe20000010100 */
[----:B------:R-:W-:Y:S01]  /*5310*/  FSETP.GE.FTZ.AND P2, PT, R117, RZ, PT ;  /* 0x000000ff7500720b */ /* 0x000fe20003f56000 */
        /* <DEDUP_REMOVED lines=9> */
[-C--:B------:R-:W-:Y:S01]  /*53b0*/  FSEL R22, R5, R106.reuse, P2 ;  /* 0x0000006a05167208 */ /* 0x080fe20001000000 */
[----:B------:R-:W-:Y:S01]  /*53c0*/  FMUL.FTZ R35, R240, R35 ;  /* 0x00000023f0237220 */ /* 0x000fe20000410000 */
[-C--:B------:R-:W-:Y:S01]  /*53d0*/  FSEL R20, R17, R106.reuse, P4 ;  /* 0x0000006a11147208 */ /* 0x080fe20002000000 */
[----:B------:R-:W-:Y:S01]  /*53e0*/  STS [R180+0x8400], R53 ;  /* 0x00840035b4007388 */ /* 0x000fe20000000800 */
[----:B------:R-:W-:Y:S01]  /*53f0*/  FSEL R55, R55, R106, P3 ;  /* 0x0000006a37377208 */ /* 0x000fe20001800000 */
[----:B------:R-:W-:Y:S01]  /*5400*/  @P1 FADD.FTZ R106, -R106, R67 ;  /* 0x000000436a6a1221 */ /* 0x000fe20000010100 */
[----:B------:R-:W-:Y:S01]  /*5410*/  F2FP.F16.F32.PACK_AB R4, R19, R4 ;  /* 0x000000041304723e */ /* 0x000fe200000000ff */
[----:B------:R-:W-:Y:S01]  /*5420*/  STS [R183+0x8000], R226 ;  /* 0x008000e2b7007388 */ /* 0x000fe20000000800 */
[----:B------:R-:W-:Y:S01]  /*5430*/  FMUL.FTZ R22, R117, R22 ;  /* 0x0000001675167220 */ /* 0x000fe20000410000 */
[----:B------:R-:W-:Y:S01]  /*5440*/  FMUL.FTZ R5, R176, R106 ;  /* 0x0000006ab0057220 */ /* 0x000fe20000410000 */
[----:B------:R-:W-:Y:S01]  /*5450*/  F2FP.F16.F32.PACK_AB R51, R51, R6 ;  /* 0x000000063333723e */ /* 0x000fe200000000ff */
[----:B------:R1:W-:Y:S01]  /*5460*/  STS [R183+0x8400], R4 ;  /* 0x00840004b7007388 */ /* 0x0003e20000000800 */
[C---:B------:R-:W-:Y:S01]  /*5470*/  FADD.FTZ R6, -R107.reuse, R9 ;  /* 0x000000096b067221 */ /* 0x040fe20000010100 */
[----:B------:R-:W-:Y:S01]  /*5480*/  FSETP.GE.FTZ.AND P1, PT, R212, RZ, PT ;  /* 0x000000ffd400720b */ /* 0x000fe20003f36000 */
[----:B------:R-:W-:Y:S01]  /*5490*/  FADD.FTZ R60, -R107, R60 ;  /* 0x0000003c6b3c7221 */ /* 0x000fe20000010100 */
[----:B------:R-:W-:Y:S01]  /*54a0*/  FSETP.GE.FTZ.AND P3, PT, R213, RZ, PT ;  /* 0x000000ffd500720b */ /* 0x000fe20003f76000 */
[----:B------:R-:W-:Y:S01]  /*54b0*/  FADD.FTZ R44, -R107, R44 ;  /* 0x0000002c6b2c7221 */ /* 0x000fe20000010100 */
[----:B------:R-:W-:Y:S01]  /*54c0*/  F2FP.F16.F32.PACK_AB R21, R5, R22 ;  /* 0x000000160515723e */ /* 0x000fe200000000ff */
[----:B------:R-:W-:Y:S01]  /*54d0*/  FADD.FTZ R10, -R105, R10 ;  /* 0x0000000a690a7221 */ /* 0x000fe20000010100 */
[-C--:B------:R-:W-:Y:S01]  /*54e0*/  FSEL R5, R8, R107.reuse, P1 ;  /* 0x0000006b08057208 */ /* 0x080fe20000800000 */
[----:B------:R-:W-:Y:S01]  /*54f0*/  FADD.FTZ R8, -R107, R13 ;  /* 0x0000000d6b087221 */ /* 0x000fe20000010100 */
[----:B------:R-:W-:Y:S01]  /*5500*/  FSEL R6, R6, R107, P3 ;  /* 0x0000006b06067208 */ /* 0x000fe20001800000 */
[----:B------:R-:W-:Y:S01]  /*5510*/  FADD.FTZ R14, -R105, R14 ;  /* 0x0000000e690e7221 */ /* 0x000fe20000010100 */
[----:B------:R-:W-:Y:S01]  /*5520*/  FSETP.GE.FTZ.AND P1, PT, R218, RZ, PT ;  /* 0x000000ffda00720b */ /* 0x000fe20003f36000 */
[----:B------:R-:W-:Y:S01]  /*5530*/  FMUL.FTZ R5, R212, R5 ;  /* 0x00000005d4057220 */ /* 0x000fe20000410000 */
[----:B------:R-:W-:Y:S01]  /*5540*/  FSETP.GE.FTZ.AND P2, PT, R217, RZ, PT ;  /* 0x000000ffd900720b */ /* 0x000fe20003f56000 */
[----:B------:R-:W-:Y:S01]  /*5550*/  FMUL.FTZ R6, R213, R6 ;  /* 0x00000006d5067220 */ /* 0x000fe20000410000 */
[-C--:B------:R-:W-:Y:S01]  /*5560*/  FSEL R9, R8, R107.reuse, P1 ;  /* 0x0000006b08097208 */ /* 0x080fe20000800000 */
[C---:B------:R-:W-:Y:S01]  /*5570*/  FADD.FTZ R26, -R105.reuse, R26 ;  /* 0x0000001a691a7221 */ /* 0x040fe20000010100 */
[----:B------:R-:W-:Y:S01]  /*5580*/  FSEL R12, R12, R107, P2 ;  /* 0x0000006b0c0c7208 */ /* 0x000fe20001000000 */
[----:B------:R-:W-:Y:S01]  /*5590*/  FADD.FTZ R30, -R105, R30 ;  /* 0x0000001e691e7221 */ /* 0x000fe20000010100 */
[----:B------:R-:W-:Y:S01]  /*55a0*/  F2FP.F16.F32.PACK_AB R5, R6, R5 ;  /* 0x000000050605723e */ /* 0x000fe200000000ff */
[----:B------:R-:W-:Y:S01]  /*55b0*/  FMUL.FTZ R9, R218, R9 ;  /* 0x00000009da097220 */ /* 0x000fe20000410000 */
[----:B------:R-:W-:Y:S01]  /*55c0*/  FADD.FTZ R6, -R107, R25 ;  /* 0x000000196b067221 */ /* 0x000fe20000010100 */
[----:B------:R-:W-:Y:S01]  /*55d0*/  FMUL.FTZ R12, R217, R12 ;  /* 0x0000000cd90c7220 */ /* 0x000fe20000410000 */
[----:B------:R-:W-:Y:S01]  /*55e0*/  FSETP.GE.FTZ.AND P5, PT, R230, RZ, PT ;  /* 0x000000ffe600720b */ /* 0x000fe20003fb6000 */
[----:B------:R2:W-:Y:S01]  /*55f0*/  STS [R180+0xa000], R5 ;  /* 0x00a00005b4007388 */ /* 0x0005e20000000800 */
[----:B------:R-:W-:Y:S01]  /*5600*/  FSETP.GE.FTZ.AND P1, PT, R229, RZ, PT ;  /* 0x000000ffe500720b */ /* 0x000fe20003f36000 */
[----:B-1----:R-:W-:Y:S01]  /*5610*/  FADD.FTZ R4, -R107, R29 ;  /* 0x0000001d6b047221 */ /* 0x002fe20000010100 */
[----:B------:R-:W-:Y:S01]  /*5620*/  F2FP.F16.F32.PACK_AB R12, R9, R12 ;  /* 0x0000000c090c723e */ /* 0x000fe200000000ff */
[----:B------:R-:W-:Y:S01]  /*5630*/  FADD.FTZ R42, -R105, R42 ;  /* 0x0000002a692a7221 */ /* 0x000fe20000010100 */
        /* <DEDUP_REMOVED lines=14> */
[-C--:B------:R-:W-:Y:S01]  /*5720*/  FSEL R13, R4, R107.reuse, P3 ;  /* 0x0000006b040d7208 */ /* 0x080fe20001800000 */
[----:B------:R-:W-:Y:S01]  /*5730*/  FADD.FTZ R4, -R107, R45 ;  /* 0x0000002d6b047221 */ /* 0x000fe20000010100 */
[----:B------:R-:W-:Y:S01]  /*5740*/  FSETP.GE.FTZ.AND P2, PT, R245, RZ, PT ;  /* 0x000000fff500720b */ /* 0x000fe20003f56000 */
[C---:B------:R-:W-:Y:S01]  /*5750*/  FADD.FTZ R46, -R105.reuse, R46 ;  /* 0x0000002e692e7221 */ /* 0x040fe20000010100 */
[----:B------:R-:W-:Y:S01]  /*5760*/  FSEL R28, R28, R107, P4 ;  /* 0x0000006b1c1c7208 */ /* 0x000fe20002000000 */
[----:B------:R-:W-:Y:S01]  /*5770*/  FMUL.FTZ R13, R234, R13 ;  /* 0x0000000dea0d7220 */ /* 0x000fe20000410000 */
[----:B------:R-:W-:Y:S01]  /*5780*/  FSETP.GE.FTZ.AND P5, PT, R250, RZ, PT ;  /* 0x000000fffa00720b */ /* 0x000fe20003fb6000 */
[----:B------:R-:W-:Y:S01]  /*5790*/  FADD.FTZ R58, -R105, R58 ;  /* 0x0000003a693a7221 */ /* 0x000fe20000010100 */
[----:B------:R-:W-:Y:S01]  /*57a0*/  FSETP.GE.FTZ.AND P3, PT, R114, RZ, PT ;  /* 0x000000ff7200720b */ /* 0x000fe20003f76000 */
[----:B------:R-:W-:Y:S01]  /*57b0*/  FMUL.FTZ R28, R233, R28 ;  /* 0x0000001ce91c7220 */ /* 0x000fe20000410000 */
[----:B------:R-:W-:Y:S01]  /*57c0*/  FSETP.GE.FTZ.AND P4, PT, R127, RZ, PT ;  /* 0x000000ff7f00720b */ /* 0x000fe20003f96000 */
[----:B------:R-:W-:Y:S01]  /*57d0*/  FMUL.FTZ R20, R125, R20 ;  /* 0x000000147d147220 */ /* 0x000fe20000410000 */
[----:B------:R-:W-:Y:S01]  /*57e0*/  FSEL R40, R40, R107, P2 ;  /* 0x0000006b28287208 */ /* 0x000fe20001000000 */
[----:B------:R-:W-:Y:S01]  /*57f0*/  FMUL.FTZ R55, R126, R55 ;  /* 0x000000377e377220 */ /* 0x000fe20000410000 */
[----:B------:R-:W-:Y:S01]  /*5800*/  FSETP.GE.FTZ.AND P2, PT, R120, RZ, PT ;  /* 0x000000ff7800720b */ /* 0x000fe20003f56000 */
[C---:B------:R-:W-:Y:S01]  /*5810*/  FADD.FTZ R62, -R105.reuse, R62 ;  /* 0x0000003e693e7221 */ /* 0x040fe20000010100 */
[-C--:B------:R-:W-:Y:S01]  /*5820*/  FSEL R19, R4, R107.reuse, P5 ;  /* 0x0000006b04137208 */ /* 0x080fe20002800000 */
[----:B------:R-:W-:Y:S01]  /*5830*/  FADD.FTZ R4, -R105, R11 ;  /* 0x0000000b69047221 */ /* 0x000fe20000010100 */
[----:B------:R-:W-:Y:S01]  /*5840*/  FSETP.GE.FTZ.AND P6, PT, R249, RZ, PT ;  /* 0x000000fff900720b */ /* 0x000fe20003fd6000 */
[----:B------:R-:W-:Y:S01]  /*5850*/  FMUL.FTZ R40, R245, R40 ;  /* 0x00000028f5287220 */ /* 0x000fe20000410000 */
        /* <DEDUP_REMOVED lines=8> */
[-C--:B------:R-:W-:Y:S02]  /*58e0*/  FSEL R25, R60, R107.reuse, P2 ;  /* 0x0000006b3c197208 */ /* 0x080fe40001000000 */
[----:B------:R-:W-:Y:S01]  /*58f0*/  FSEL R44, R44, R107, P6 ;  /* 0x0000006b2c2c7208 */ /* 0x000fe20003000000 */
[----:B------:R-:W-:Y:S01]  /*5900*/  @P1 FADD.FTZ R107, -R107, R61 ;  /* 0x0000003d6b6b1221 */ /* 0x000fe20000010100 */
[----:B------:R-:W-:Y:S01]  /*5910*/  FSEL R10, R10, R105, P4 ;  /* 0x000000690a0a7208 */ /* 0x000fe20002000000 */
[----:B------:R-:W-:Y:S01]  /*5920*/  FMUL.FTZ R25, R120, R25 ;  /* 0x0000001978197220 */ /* 0x000fe20000410000 */
[----:B------:R-:W-:Y:S01]  /*5930*/  FSEL R11, R4, R105, P3 ;  /* 0x00000069040b7208 */ /* 0x000fe20001800000 */
        /* <DEDUP_REMOVED lines=10> */
[----:B------:R-:W-:Y:S01]  /*59e0*/  FADD.FTZ R6, -R105, R59 ;  /* 0x0000003b69067221 */ /* 0x000fe20000010100 */
[----:B------:R-:W-:Y:S01]  /*59f0*/  F2FP.F16.F32.PACK_AB R11, R11, R10 ;  /* 0x0000000a0b0b723e */ /* 0x000fe200000000ff */
[----:B------:R-:W-:Y:S01]  /*5a00*/  FMUL.FTZ R14, R219, R14 ;  /* 0x0000000edb0e7220 */ /* 0x000fe20000410000 */
[----:B------:R-:W-:Y:S01]  /*5a10*/  FSETP.GE.FTZ.AND P1, PT, R232, RZ, PT ;  /* 0x000000ffe800720b */ /* 0x000fe20003f36000 */
[----:B------:R-:W-:Y:S01]  /*5a20*/  FMUL.FTZ R13, R220, R13 ;  /* 0x0000000ddc0d7220 */ /* 0x000fe20000410000 */
[----:B------:R-:W-:Y:S01]  /*5a30*/  FSETP.GE.FTZ.AND P2, PT, R231, RZ, PT ;  /* 0x000000ffe700720b */ /* 0x000fe20003f56000 */
[----:B------:R-:W-:Y:S01]  /*5a40*/  STS [R180+0xa400], R11 ;  /* 0x00a4000bb4007388 */ /* 0x000fe20000000800 */
[-C--:B--2---:R-:W-:Y:S01]  /*5a50*/  FSEL R5, R4, R105.reuse, P1 ;  /* 0x0000006904057208 */ /* 0x084fe20000800000 */
[----:B------:R-:W-:Y:S01]  /*5a60*/  FADD.FTZ R4, -R105, R31 ;  /* 0x0000001f69047221 */ /* 0x000fe20000010100 */
[----:B------:R-:W-:Y:S01]  /*5a70*/  F2FP.F16.F32.PACK_AB R14, R13, R14 ;  /* 0x0000000e0d0e723e */ /* 0x000fe200000000ff */
[----:B------:R-:W-:Y:S01]  /*5a80*/  STS [R183+0xa000], R12 ;  /* 0x00a0000cb7007388 */ /* 0x000fe20000000800 */
[----:B------:R-:W-:Y:S01]  /*5a90*/  FSEL R26, R26, R105, P2 ;  /* 0x000000691a1a7208 */ /* 0x000fe20001000000 */
[----:B------:R-:W-:Y:S01]  /*5aa0*/  FMUL.FTZ R5, R232, R5 ;  /* 0x00000005e8057220 */ /* 0x000fe20000410000 */
[----:B------:R-:W-:Y:S01]  /*5ab0*/  FSETP.GE.FTZ.AND P1, PT, R236, RZ, PT ;  /* 0x000000ffec00720b */ /* 0x000fe20003f36000 */
[----:B------:R-:W-:Y:S01]  /*5ac0*/  STS [R183+0xa400], R14 ;  /* 0x00a4000eb7007388 */ /* 0x000fe20000000800 */
[----:B------:R-:W-:Y:S01]  /*5ad0*/  FSETP.GE.FTZ.AND P2, PT, R235, RZ, PT ;  /* 0x000000ffeb00720b */ /* 0x000fe20003f56000 */
[----:B------:R-:W-:Y:S01]  /*5ae0*/  FMUL.FTZ R26, R231, R26 ;  /* 0x0000001ae71a7220 */ /* 0x000fe20000410000 */
[-C--:B------:R-:W-:Y:S01]  /*5af0*/  FSEL R13, R4, R105.reuse, P1 ;  /* 0x00000069040d7208 */ /* 0x080fe20000800000 */
[----:B------:R-:W-:Y:S01]  /*5b00*/  STS [R182+0x8000], R225 ;  /* 0x008000e1b6007388 */ /* 0x000fe20000000800 */
[----:B------:R-:W-:Y:S01]  /*5b10*/  FSEL R30, R30, R105, P2 ;  /* 0x000000691e1e7208 */ /* 0x000fe20001000000 */
[----:B------:R-:W-:Y:S01]  /*5b20*/  FADD.FTZ R4, -R105, R43 ;  /* 0x0000002b69047221 */ /* 0x000fe20000010100 */
[----:B------:R-:W-:Y:S01]  /*5b30*/  F2FP.F16.F32.PACK_AB R16, R35, R16 ;  /* 0x000000102310723e */ /* 0x000fe200000000ff */
[----:B------:R-:W-:Y:S01]  /*5b40*/  STS [R182+0x8400], R7 ;  /* 0x00840007b6007388 */ /* 0x000fe20000000800 */
[----:B------:R-:W-:Y:S01]  /*5b50*/  FMUL.FTZ R13, R236, R13 ;  /* 0x0000000dec0d7220 */ /* 0x000fe20000410000 */
[----:B------:R-:W-:Y:S01]  /*5b60*/  FMUL.FTZ R30, R235, R30 ;  /* 0x0000001eeb1e7220 */ /* 0x000fe20000410000 */
[----:B------:R-:W-:Y:S01]  /*5b70*/  F2FP.F16.F32.PACK_AB R9, R9, R24 ;  /* 0x000000180909723e */ /* 0x000fe200000000ff */
[----:B------:R-:W-:Y:S01]  /*5b80*/  STS [R189+0x8000], R214 ;  /* 0x008000d6bd007388 */ /* 0x000fe20000000800 */
[----:B------:R-:W-:Y:S02]  /*5b90*/  F2FP.F16.F32.PACK_AB R5, R5, R26 ;  /* 0x0000001a0505723e */ /* 0x000fe400000000ff */
[----:B------:R-:W-:Y:S01]  /*5ba0*/  FSETP.GE.FTZ.AND P1, PT, R248, RZ, PT ;  /* 0x000000fff800720b */ /* 0x000fe20003f36000 */
[----:B------:R-:W-:Y:S01]  /*5bb0*/  STS [R189+0x8400], R16 ;  /* 0x00840010bd007388 */ /* 0x000fe20000000800 */
[----:B------:R-:W-:Y:S02]  /*5bc0*/  FSETP.GE.FTZ.AND P2, PT, R247, RZ, PT ;  /* 0x000000fff700720b */ /* 0x000fe40003f56000 */
[----:B------:R-:W-:Y:S01]  /*5bd0*/  F2FP.F16.F32.PACK_AB R30, R13, R30 ;  /* 0x0000001e0d1e723e */ /* 0x000fe200000000ff */
[----:B------:R-:W-:Y:S01]  /*5be0*/  STS [R182+0xa000], R9 ;  /* 0x00a00009b6007388 */ /* 0x000fe20000000800 */
[-C--:B------:R-:W-:Y:S01]  /*5bf0*/  FSEL R15, R4, R105.reuse, P1 ;  /* 0x00000069040f7208 */ /* 0x080fe20000800000 */
[----:B------:R-:W-:Y:S01]  /*5c00*/  FADD.FTZ R4, -R105, R47 ;  /* 0x0000002f69047221 */ /* 0x000fe20000010100 */
[----:B------:R-:W-:Y:S01]  /*5c10*/  FSEL R42, R42, R105, P2 ;  /* 0x000000692a2a7208 */ /* 0x000fe20001000000 */
[----:B------:R-:W-:Y:S01]  /*5c20*/  STS [R182+0xa400], R5 ;  /* 0x00a40005b6007388 */ /* 0x000fe20000000800 */
[----:B------:R-:W-:Y:S01]  /*5c30*/  FSETP.GE.FTZ.AND P5, PT, R252, RZ, PT ;  /* 0x000000fffc00720b */ /* 0x000fe20003fb6000 */
[----:B------:R-:W-:Y:S01]  /*5c40*/  FMUL.FTZ R15, R248, R15 ;  /* 0x0000000ff80f7220 */ /* 0x000fe20000410000 */
[----:B------:R-:W-:Y:S01]  /*5c50*/  FSETP.GE.FTZ.AND P2, PT, R251, RZ, PT ;  /* 0x000000fffb00720b */ /* 0x000fe20003f56000 */
[----:B------:R-:W-:Y:S01]  /*5c60*/  STS [R189+0xa000], R28 ;  /* 0x00a0001cbd007388 */ /* 0x000fe20000000800 */
[----:B------:R-:W-:Y:S01]  /*5c70*/  F2FP.F16.F32.PACK_AB R18, R39, R18 ;  /* 0x000000122712723e */ /* 0x000fe200000000ff */
[----:B------:R-:W-:Y:S01]  /*5c80*/  FMUL.FTZ R42, R247, R42 ;  /* 0x0000002af72a7220 */ /* 0x000fe20000410000 */
[----:B------:R-:W-:Y:S01]  /*5c90*/  F2FP.F16.F32.PACK_AB R40, R17, R40 ;  /* 0x000000281128723e */ /* 0x000fe200000000ff */
[----:B------:R-:W-:Y:S01]  /*5ca0*/  STS [R189+0xa400], R30 ;  /* 0x00a4001ebd007388 */ /* 0x000fe20000000800 */
[-C--:B------:R-:W-:Y:S02]  /*5cb0*/  FSEL R17, R4, R105.reuse, P5 ;  /* 0x0000006904117208 */ /* 0x080fe40002800000 */
[----:B------:R-:W-:Y:S01]  /*5cc0*/  FSEL R46, R46, R105, P2 ;  /* 0x000000692e2e7208 */ /* 0x000fe20001000000 */
[----:B------:R-:W-:Y:S01]  /*5cd0*/  STS [R181+0x8000], R242 ;  /* 0x008000f2b5007388 */ /* 0x000fe20000000800 */
[----:B------:R-:W-:Y:S01]  /*5ce0*/  FSETP.GE.FTZ.AND P1, PT, R128, RZ, PT ;  /* 0x000000ff8000720b */ /* 0x000fe20003f36000 */
[----:B------:R-:W-:Y:S01]  /*5cf0*/  FMUL.FTZ R17, R252, R17 ;  /* 0x00000011fc117220 */ /* 0x000fe20000410000 */
[----:B------:R-:W-:Y:S01]  /*5d00*/  F2FP.F16.F32.PACK_AB R42, R15, R42 ;  /* 0x0000002a0f2a723e */ /* 0x000fe200000000ff */
[----:B------:R-:W-:Y:S01]  /*5d10*/  STS [R181+0x8400], R18 ;  /* 0x00840012b5007388 */ /* 0x000fe20000000800 */
[----:B------:R-:W-:Y:S01]  /*5d20*/  FMUL.FTZ R46, R251, R46 ;  /* 0x0000002efb2e7220 */ /* 0x000fe20000410000 */
[----:B------:R-:W-:Y:S02]  /*5d30*/  FSETP.GE.FTZ.AND P3, PT, R115, RZ, PT ;  /* 0x000000ff7300720b */ /* 0x000fe40003f76000 */
[----:B------:R-:W-:Y:S01]  /*5d40*/  STS [R186+0x8000], R237 ;  /* 0x008000edba007388 */ /* 0x000fe20000000800 */
[----:B------:R-:W-:Y:S02]  /*5d50*/  FSETP.GE.FTZ.AND P4, PT, R113, RZ, PT ;  /* 0x000000ff7100720b */ /* 0x000fe40003f96000 */
[----:B------:R-:W-:Y:S01]  /*5d60*/  F2FP.F16.F32.PACK_AB R19, R19, R44 ;  /* 0x0000002c1313723e */ /* 0x000fe200000000ff */
[----:B------:R-:W-:Y:S01]  /*5d70*/  STS [R186+0x8400], R51 ;  /* 0x00840033ba007388 */ /* 0x000fe20000000800 */
[----:B------:R-:W-:Y:S02]  /*5d80*/  F2FP.F16.F32.PACK_AB R17, R17, R46 ;  /* 0x0000002e1111723e */ /* 0x000fe400000000ff */
[-C--:B------:R-:W-:Y:S01]  /*5d90*/  FSEL R6, R6, R105.reuse, P3 ;  /* 0x0000006906067208 */ /* 0x080fe20001800000 */
[----:B------:R-:W-:Y:S01]  /*5da0*/  STS [R181+0xa000], R40 ;  /* 0x00a00028b5007388 */ /* 0x000fe20000000800 */
[-C--:B------:R-:W-:Y:S02]  /*5db0*/  FSEL R58, R58, R105.reuse, P4 ;  /* 0x000000693a3a7208 */ /* 0x080fe40002000000 */
[----:B------:R-:W-:Y:S01]  /*5dc0*/  FSETP.GE.FTZ.AND P2, PT, R109, RZ, PT ;  /* 0x000000ff6d00720b */ /* 0x000fe20003f56000 */
[----:B------:R-:W-:Y:S01]  /*5dd0*/  STS [R181+0xa400], R42 ;  /* 0x00a4002ab5007388 */ /* 0x000fe20000000800 */
[----:B------:R-:W-:Y:S01]  /*5de0*/  F2FP.F16.F32.PACK_AB R20, R55, R20 ;  /* 0x000000143714723e */ /* 0x000fe200000000ff */
[----:B------:R-:W-:Y:S01]  /*5df0*/  FMUL.FTZ R115, R115, R6 ;  /* 0x0000000673737220 */ /* 0x000fe20000410000 */
[----:B------:R-:W-:Y:S01]  /*5e00*/  FSEL R62, R62, R105, P2 ;  /* 0x000000693e3e7208 */ /* 0x000fe20001000000 */
[----:B------:R-:W-:Y:S01]  /*5e10*/  STS [R186+0xa000], R19 ;  /* 0x00a00013ba007388 */ /* 0x000fe20000000800 */
[----:B------:R-:W-:Y:S01]  /*5e20*/  FMUL.FTZ R58, R113, R58 ;  /* 0x0000003a713a7220 */ /* 0x000fe20000410000 */
[----:B------:R-:W-:Y:S01]  /*5e30*/  @P1 FADD.FTZ R105, -R105, R63 ;  /* 0x0000003f69691221 */ /* 0x000fe20000010100 */
[----:B------:R-:W-:Y:S01]  /*5e40*/  F2FP.F16.F32.PACK_AB R65, R65, R52 ;  /* 0x000000344141723e */ /* 0x000fe200000000ff */
[----:B------:R-:W-:Y:S01]  /*5e50*/  STS [R186+0xa400], R17 ;  /* 0x00a40011ba007388 */ /* 0x000fe20000000800 */
[----:B------:R-:W-:Y:S01]  /*5e60*/  FMUL.FTZ R62, R109, R62 ;  /* 0x0000003e6d3e7220 */ /* 0x000fe20000410000 */
[----:B------:R-:W-:Y:S01]  /*5e70*/  FMUL.FTZ R105, R128, R105 ;  /* 0x0000006980697220 */ /* 0x000fe20000410000 */
[----:B------:R-:W-:Y:S01]  /*5e80*/  F2FP.F16.F32.PACK_AB R56, R23, R56 ;  /* 0x000000381738723e */ /* 0x000fe200000000ff */
[----:B------:R-:W-:Y:S01]  /*5e90*/  STS [R185+0x8000], R48 ;  /* 0x00800030b9007388 */ /* 0x000fe20000000800 */
[----:B------:R-:W-:Y:S02]  /*5ea0*/  F2FP.F16.F32.PACK_AB R58, R115, R58 ;  /* 0x0000003a733a723e */ /* 0x000fe400000000ff */
[----:B------:R-:W-:Y:S01]  /*5eb0*/  F2FP.F16.F32.PACK_AB R29, R124, R25 ;  /* 0x000000197c1d723e */ /* 0x000fe200000000ff */
[----:B------:R-:W-:Y:S01]  /*5ec0*/  STS [R185+0x8400], R20 ;  /* 0x00840014b9007388 */ /* 0x000fe20000000800 */
[----:B------:R-:W-:Y:S02]  /*5ed0*/  F2FP.F16.F32.PACK_AB R105, R105, R62 ;  /* 0x0000003e6969723e */ /* 0x000fe400000000ff */
[----:B------:R-:W-:Y:S01]  /*5ee0*/  LEA R52, R173, UR5, 0x1 ;  /* 0x00000005ad347c11 */ /* 0x000fe2000f8e08ff */
        /* <DEDUP_REMOVED lines=63> */
[----:B------:R-:W-:Y:S01]  /*62e0*/  IMAD.U32 R5, R5, -0x80, RZ ;  /* 0xffffff8005057824 */ /* 0x000fe200078e00ff */
[-C--:B------:R-:W-:Y:S05]  /*62f0*/  HMMA.16816.F32 R76, R24, R22.reuse, R76 ;  /* 0x00000016184c723c */ /* 0x080fea000000184c */
[C---:B------:R-:W-:Y:S01]  /*6300*/  LEA R204, P1, R5.reuse, R204, 0x2 ;  /* 0x000000cc05cc7211 */ /* 0x040fe200078210ff */
[----:B------:R-:W-:Y:S05]  /*6310*/  HMMA.16816.F32 R80, R16, R22, R80 ;  /* 0x000000161050723c */ /* 0x000fea0000001850 */
[----:B------:R-:W-:Y:S01]  /*6320*/  LEA.HI.X.SX32 R205, R5, R205, 0x2, P1 ;  /* 0x000000cd05cd7211 */ /* 0x000fe200008f16ff */
[----:B------:R-:W-:Y:S07]  /*6330*/  @!UPT UIADD3 URZ, URZ, URZ, URZ ;  /* 0x0000003f3f3ff290 */ /* 0x000fee000fffe03f */
[----:B------:R-:W-:Y:S11]  /*6340*/  @!P0 BRA `(.L_x_520) ;  /* 0x0000000000388947 */ /* 0x000ff60003800000 */
[----:B------:R-:W1:Y:S01]  /*6350*/  LDC R7, c[0x0][0x420] ;  /* 0x00010800ff077b82 */ /* 0x000e620000000800 */
[----:B------:R-:W-:Y:S07]  /*6360*/  LEA R11, R178, UR5, 0x1 ;  /* 0x00000005b20b7c11 */ /* 0x000fee000f8e08ff */
[----:B------:R-:W2:Y:S01]  /*6370*/  LDC R5, c[0x0][0x424] ;  /* 0x00010900ff057b82 */ /* 0x000ea20000000800 */
[----:B-1----:R-:W-:Y:S05]  /*6380*/  IMAD.U32 R9, R7, -0x80, RZ ;  /* 0xffffff8007097824 */ /* 0x002fea00078e00ff */
        /* <DEDUP_REMOVED lines=10> */
.L_x_520:
[----:B------:R-:W-:Y:S01]  /*6430*/  LDSM.16.M88.4 R20, [R171] ;  /* 0x00000000ab14783b */ /* 0x000fe20000000200 */
[----:B------:R-:W-:Y:S02]  /*6440*/  ULOP3.LUT UR50, UR40, 0x1, URZ, 0xc0, !UPT ;  /* 0x0000000128327892 */ /* 0x000fe4000f8ec03f */
[----:B------:R-:W-:Y:S01]  /*6450*/  @UP2 UIADD3 UR51, UP1, UR42, -0x200, URZ ;  /* 0xfffffe002a332890 */ /* 0x000fe2000ff3e03f */
[----:B------:R-:W2:Y:S01]  /*6460*/  LDSM.16.MT88.4 R16, [R52+0x6000] ;  /* 0x006000003410783b */ /* 0x000ea20000004200 */
[----:B------:R-:W-:Y:S02]  /*6470*/  UISETP.NE.U32.AND UP0, UPT, UR50, 0x1, UPT ;  /* 0x000000013200788c */ /* 0x000fe4000bf05070 */
[----:B------:R-:W-:Y:S01]  /*6480*/  UIADD3 UR52, UR40, -0x1, URZ ;  /* 0xffffffff28347890 */ /* 0x000fe2000fffe03f */
[----:B-1----:R-:W1:Y:S01]  /*6490*/  LDSM.16.M88.4 R12, [R171+0x2000] ;  /* 0x00200000ab0c783b */ /* 0x002e620000000200 */
[----:B------:R-:W-:Y:S03]  /*64a0*/  @UP2 UIADD3.X UR50, UR43, -0x1, URZ, UP1, !UPT ;  /* 0xffffffff2b322890 */ /* 0x000fe60008ffe43f */
[----:B------:R-:W-:Y:S04]  /*64b0*/  LDSM.16.M88.4 R24, [R170] ;  /* 0x00000000aa18783b */ /* 0x000fe80000000200 */
[----:B------:R-:W3:Y:S04]  /*64c0*/  LDSM.16.MT88.4 R28, [R52+0x6400] ;  /* 0x00640000341c783b */ /* 0x000ee80000004200 */
[----:B------:R-:W4:Y:S04]  /*64d0*/  LDSM.16.M88.4 R32, [R164] ;  /* 0x00000000a420783b */ /* 0x000f280000000200 */
[----:B------:R-:W-:Y:S04]  /*64e0*/  LDSM.16.M88.4 R36, [R169] ;  /* 0x00000000a924783b */ /* 0x000fe80000000200 */
[----:B------:R-:W4:Y:S04]  /*64f0*/  LDSM.16.MT88.4 R40, [R52+0x6800] ;  /* 0x006800003428783b */ /* 0x000f280000004200 */
[----:B------:R-:W-:Y:S04]  /*6500*/  LDSM.16.M88.4 R44, [R3] ;  /* 0x00000000032c783b */ /* 0x000fe80000000200 */
[----:B------:R-:W-:Y:S01]  /*6510*/  LDSM.16.MT88.4 R48, [R52+0x6c00] ;  /* 0x006c00003430783b */ /* 0x000fe20000004200 */
[-C--:B--2---:R-:W-:Y:S06]  /*6520*/  HMMA.16816.F32 R4, R20, R16.reuse, RZ ;  /* 0x000000101404723c */ /* 0x084fec00000018ff */
[C---:B-1----:R-:W-:Y:S06]  /*6530*/  HMMA.16816.F32 R8, R12.reuse, R16, RZ ;  /* 0x000000100c08723c */ /* 0x042fec00000018ff */
[-C--:B------:R-:W-:Y:S06]  /*6540*/  HMMA.16816.F32 R12, R12, R18.reuse, RZ ;  /* 0x000000120c0c723c */ /* 0x080fec00000018ff */
[----:B------:R-:W-:Y:S01]  /*6550*/  HMMA.16816.F32 R16, R20, R18, RZ ;  /* 0x000000121410723c */ /* 0x000fe200000018ff */
[----:B------:R-:W1:Y:S05]  /*6560*/  LDSM.16.M88.4 R20, [R169+0x2000] ;  /* 0x00200000a914783b */ /* 0x000e6a0000000200 */
[-C--:B---3--:R-:W-:Y:S06]  /*6570*/  HMMA.16816.F32 R4, R24, R28.reuse, R4 ;  /* 0x0000001c1804723c */ /* 0x088fec0000001804 */
[C---:B----4-:R-:W-:Y:S06]  /*6580*/  HMMA.16816.F32 R8, R32.reuse, R28, R8 ;  /* 0x0000001c2008723c */ /* 0x050fec0000001808 */
[-C--:B------:R-:W-:Y:S01]  /*6590*/  HMMA.16816.F32 R12, R32, R30.reuse, R12 ;  /* 0x0000001e200c723c */ /* 0x080fe2000000180c */
[----:B------:R-:W-:Y:S05]  /*65a0*/  LDSM.16.MT88.4 R32, [R52+0x7000] ;  /* 0x007000003420783b */ /* 0x000fea0000004200 */
[----:B------:R-:W-:Y:S01]  /*65b0*/  HMMA.16816.F32 R16, R24, R30, R16 ;  /* 0x0000001e1810723c */ /* 0x000fe20000001810 */
[----:B------:R-:W2:Y:S04]  /*65c0*/  LDSM.16.M88.4 R24, [R3+0x2000] ;  /* 0x002000000318783b */ /* 0x000ea80000000200 */
[----:B------:R-:W3:Y:S01]  /*65d0*/  LDSM.16.M88.4 R28, [R171+0x4000] ;  /* 0x00400000ab1c783b */ /* 0x000ee20000000200 */
[-C--:B------:R-:W-:Y:S06]  /*65e0*/  HMMA.16816.F32 R4, R36, R40.reuse, R4 ;  /* 0x000000282404723c */ /* 0x080fec0000001804 */
[C---:B-1----:R-:W-:Y:S06]  /*65f0*/  HMMA.16816.F32 R8, R20.reuse, R40, R8 ;  /* 0x000000281408723c */ /* 0x042fec0000001808 */
[-C--:B------:R-:W-:Y:S01]  /*6600*/  HMMA.16816.F32 R12, R20, R42.reuse, R12 ;  /* 0x0000002a140c723c */ /* 0x080fe2000000180c */
[----:B------:R-:W1:Y:S05]  /*6610*/  LDSM.16.M88.4 R20, [R171+0x6000] ;  /* 0x00600000ab14783b */ /* 0x000e6a0000000200 */
[----:B------:R-:W-:Y:S01]  /*6620*/  HMMA.16816.F32 R16, R36, R42, R16 ;  /* 0x0000002a2410723c */ /* 0x000fe20000001810 */
[----:B------:R-:W-:Y:S04]  /*6630*/  LDSM.16.M88.4 R36, [R2] ;  /* 0x000000000224783b */ /* 0x000fe80000000200 */
[----:B------:R-:W4:Y:S01]  /*6640*/  LDSM.16.MT88.4 R40, [R52+0x7400] ;  /* 0x007400003428783b */ /* 0x000f220000004200 */
[-C--:B------:R-:W-:Y:S06]  /*6650*/  HMMA.16816.F32 R4, R44, R48.reuse, R4 ;  /* 0x000000302c04723c */ /* 0x080fec0000001804 */
[C---:B--2---:R-:W-:Y:S06]  /*6660*/  HMMA.16816.F32 R8, R24.reuse, R48, R8 ;  /* 0x000000301808723c */ /* 0x044fec0000001808 */
[-C--:B------:R-:W-:Y:S01]  /*6670*/  HMMA.16816.F32 R12, R24, R50.reuse, R12 ;  /* 0x00000032180c723c */ /* 0x080fe2000000180c */
[----:B------:R-:W2:Y:S05]  /*6680*/  LDSM.16.M88.4 R24, [R0] ;  /* 0x000000000018783b */ /* 0x000eaa0000000200 */
[----:B------:R-:W-:Y:S01]  /*6690*/  HMMA.16816.F32 R16, R44, R50, R16 ;  /* 0x000000322c10723c */ /* 0x000fe20000001810 */
[----:B------:R-:W-:Y:S04]  /*66a0*/  LDSM.16.M88.4 R44, [R169+0x4000] ;  /* 0x00400000a92c783b */ /* 0x000fe80000000200 */
[----:B------:R-:W2:Y:S01]  /*66b0*/  LDSM.16.MT88.4 R48, [R52+0x7800] ;  /* 0x007800003430783b */ /* 0x000ea20000004200 */
[-C--:B---3--:R-:W-:Y:S06]  /*66c0*/  HMMA.16816.F32 R4, R28, R32.reuse, R4 ;  /* 0x000000201c04723c */ /* 0x088fec0000001804 */
[C---:B-1----:R-:W-:Y:S06]  /*66d0*/  HMMA.16816.F32 R8, R20.reuse, R32, R8 ;  /* 0x000000201408723c */ /* 0x042fec0000001808 */
[-C--:B------:R-:W-:Y:S01]  /*66e0*/  HMMA.16816.F32 R12, R20, R34.reuse, R12 ;  /* 0x00000022140c723c */ /* 0x080fe2000000180c */
[----:B------:R-:W1:Y:S05]  /*66f0*/  LDSM.16.M88.4 R20, [R169+0x6000] ;  /* 0x00600000a914783b */ /* 0x000e6a0000000200 */
[----:B------:R-:W-:Y:S01]  /*6700*/  HMMA.16816.F32 R16, R28, R34, R16 ;  /* 0x000000221c10723c */ /* 0x000fe20000001810 */
[----:B------:R-:W-:Y:S04]  /*6710*/  LDSM.16.MT88.4 R32, [R52+0x7c00] ;  /* 0x007c00003420783b */ /* 0x000fe80000004200 */
[----:B------:R-:W3:Y:S01]  /*6720*/  LDSM.16.M88.4 R28, [R3+0x4000] ;  /* 0x00400000031c783b */ /* 0x000ee20000000200 */
[-C--:B----4-:R-:W-:Y:S06]  /*6730*/  HMMA.16816.F32 R4, R36, R40.reuse, R4 ;  /* 0x000000282404723c */ /* 0x090fec0000001804 */
[C---:B--2---:R-:W-:Y:S06]  /*6740*/  HMMA.16816.F32 R8, R24.reuse, R40, R8 ;  /* 0x000000281808723c */ /* 0x044fec0000001808 */
[-C--:B------:R-:W-:Y:S01]  /*6750*/  HMMA.16816.F32 R12, R24, R42.reuse, R12 ;  /* 0x0000002a180c723c */ /* 0x080fe2000000180c */
[----:B------:R-:W2:Y:S01]  /*6760*/  LDSM.16.M88.4 R24, [R3+0x6000] ;  /* 0x006000000318783b */ /* 0x000ea20000000200 */
[----:B------:R-:W-:Y:S04]  /*6770*/  IMAD.U32 R41, RZ, RZ, UR44 ;  /* 0x0000002cff297e24 */ /* 0x000fe8000f8e00ff */
[----:B------:R-:W-:Y:S06]  /*6780*/  HMMA.16816.F32 R16, R36, R42, R16 ;  /* 0x0000002a2410723c */ /* 0x000fec0000001810 */
[-C--:B------:R-:W-:Y:S01]  /*6790*/  HMMA.16816.F32 R4, R44, R48.reuse, R4 ;  /* 0x000000302c04723c */ /* 0x080fe20000001804 */
[----:B------:R-:W-:Y:S04]  /*67a0*/  IMAD.U32 R37, RZ, RZ, UR44 ;  /* 0x0000002cff257e24 */ /* 0x000fe8000f8e00ff */
[----:B------:R-:W-:Y:S01]  /*67b0*/  @P0 VIADD R39, R177, 0xffffff80 ;  /* 0xffffff80b1270836 */ /* 0x000fe20000000000 */
[C---:B-1----:R-:W-:Y:S06]  /*67c0*/  HMMA.16816.F32 R8, R20.reuse, R48, R8 ;  /* 0x000000301408723c */ /* 0x042fec0000001808 */
[-C--:B------:R-:W-:Y:S01]  /*67d0*/  HMMA.16816.F32 R12, R20, R50.reuse, R12 ;  /* 0x00000032140c723c */ /* 0x080fe2000000180c */
[----:B------:R-:W-:Y:S05]  /*67e0*/  LDSM.16.MT88.4 R20, [R172+0xc000] ;  /* 0x00c00000ac14783b */ /* 0x000fea0000004200 */
[----:B------:R-:W-:Y:S06]  /*67f0*/  HMMA.16816.F32 R16, R44, R50, R16 ;  /* 0x000000322c10723c */ /* 0x000fec0000001810 */
[-C--:B---3--:R-:W-:Y:S06]  /*6800*/  HMMA.16816.F32 R4, R28, R32.reuse, R4 ;  /* 0x000000201c04723c */ /* 0x088fec0000001804 */
[C---:B--2---:R-:W-:Y:S06]  /*6810*/  HMMA.16816.F32 R8, R24.reuse, R32, R8 ;  /* 0x000000201808723c */ /* 0x044fec0000001808 */
[-C--:B------:R-:W-:Y:S01]  /*6820*/  HMMA.16816.F32 R12, R24, R34.reuse, R12 ;  /* 0x00000022180c723c */ /* 0x080fe2000000180c */
[----:B------:R-:W-:Y:S04]  /*6830*/  IMAD.U32 R33, RZ, RZ, UR41 ;  /* 0x00000029ff217e24 */ /* 0x000fe8000f8e00ff */
[----:B------:R-:W-:Y:S01]  /*6840*/  LEA R32, P2, R37, R204, 0x2 ;  /* 0x000000cc25207211 */ /* 0x000fe200078410ff */
[----:B------:R-:W-:Y:S01]  /*6850*/  HMMA.16816.F32 R16, R28, R34, R16 ;  /* 0x000000221c10723c */ /* 0x000fe20000001810 */
[----:B------:R-:W-:Y:S04]  /*6860*/  IMAD.U32 R25, RZ, RZ, UR41 ;  /* 0x00000029ff197e24 */ /* 0x000fe8000f8e00ff */
[----:B------:R-:W-:Y:S01]  /*6870*/  @P0 IMAD.WIDE R36, R39, R190, UR42 ;  /* 0x0000002a27240e25 */ /* 0x000fe2000f8e02be */
[-C--:B------:R-:W-:Y:S01]  /*6880*/  LEA R24, P1, R33, R204.reuse, 0x2 ;  /* 0x000000cc21187211 */ /* 0x080fe200078210ff */
[----:B------:R-:W-:Y:S01]  /*6890*/  @UP2 UMOV UR42, UR51 ;  /* 0x00000033002a2c82 */ /* 0x000fe20008000000 */
[-C--:B------:R-:W-:Y:S01]  /*68a0*/  LEA.HI.X.SX32 R33, R41, R205.reuse, 0x2, P2 ;  /* 0x000000cd29217211 */ /* 0x080fe200010f16ff */
[----:B------:R-:W-:Y:S01]  /*68b0*/  @UP2 UMOV UR43, UR50 ;  /* 0x00000032002b2c82 */ /* 0x000fe20008000000 */
[----:B------:R-:W5:Y:S01]  /*68c0*/  @P0 LDG.E R197, desc[UR18][R36.64] ;  /* 0x0000001224c50981 */ /* 0x000f62000c1e1900 */
[-C--:B------:R-:W-:Y:S01]  /*68d0*/  LEA.HI.X.SX32 R25, R25, R205.reuse, 0x2, P1 ;  /* 0x000000cd19197211 */ /* 0x080fe200008f16ff */
[----:B------:R-:W-:Y:S02]  /*68e0*/  IMAD.U32 R27, RZ, RZ, UR39 ;  /* 0x00000027ff1b7e24 */ /* 0x000fe4000f8e00ff */
[----:B------:R-:W5:Y:S01]  /*68f0*/  @P0 LDG.E R196, desc[UR18][R36.64+0x20] ;  /* 0x0000201224c40981 */ /* 0x000f62000c1e1900 */
[----:B------:R-:W-:Y:S02]  /*6900*/  IMAD.U32 R31, RZ, RZ, UR37 ;  /* 0x00000025ff1f7e24 */ /* 0x000fe4000f8e00ff */
[----:B------:R-:W-:Y:S01]  /*6910*/  IMAD.U32 R39, RZ, RZ, UR38 ;  /* 0x00000026ff277e24 */ /* 0x000fe2000f8e00ff */
[----:B------:R-:W5:Y:S01]  /*6920*/  @P0 LDG.E R195, desc[UR18][R36.64+0x100] ;  /* 0x0001001224c30981 */ /* 0x000f62000c1e1900 */
[----:B------:R-:W-:Y:S01]  /*6930*/  IMAD.U32 R41, RZ, RZ, UR39 ;  /* 0x00000027ff297e24 */ /* 0x000fe2000f8e00ff */
[-C--:B------:R-:W-:Y:S01]  /*6940*/  LEA R26, P1, R31, R204.reuse, 0x2 ;  /* 0x000000cc1f1a7211 */ /* 0x080fe200078210ff */
[----:B------:R-:W-:Y:S01]  /*6950*/  IMAD.U32 R29, RZ, RZ, UR35 ;  /* 0x00000023ff1d7e24 */ /* 0x000fe2000f8e00ff */
[----:B------:R1:W5:Y:S01]  /*6960*/  @P0 LDG.E R194, desc[UR18][R36.64+0x120] ;  /* 0x0001201224c20981 */ /* 0x000362000c1e1900 */
[-C--:B------:R-:W-:Y:S01]  /*6970*/  LEA R30, P0, R27, R204.reuse, 0x2 ;  /* 0x000000cc1b1e7211 */ /* 0x080fe200078010ff */
[----:B------:R-:W-:Y:S01]  /*6980*/  IMAD.U32 R35, RZ, RZ, UR38 ;  /* 0x00000026ff237e24 */ /* 0x000fe2000f8e00ff */
[-C--:B------:R-:W-:Y:S01]  /*6990*/  LEA R28, P2, R39, R204.reuse, 0x2 ;  /* 0x000000cc271c7211 */ /* 0x080fe200078410ff */
[----:B------:R-:W-:Y:S01]  /*69a0*/  REDG.E.ADD.F32.FTZ.RN.STRONG.GPU desc[UR18][R204.64], R4 ;  /* 0x00000004cc0079a6 */ /* 0x000fe2000c10f392 */
[-C--:B------:R-:W-:Y:S01]  /*69b0*/  LEA.HI.X.SX32 R31, R41, R205.reuse, 0x2, P0 ;  /* 0x000000cd291f7211 */ /* 0x080fe200000f16ff */
[----:B------:R-:W-:Y:S01]  /*69c0*/  IMAD.U32 R39, RZ, RZ, UR34 ;  /* 0x00000022ff277e24 */ /* 0x000fe2000f8e00ff */
[----:B------:R-:W-:Y:S01]  /*69d0*/  MOV R27, UR37 ;  /* 0x00000025001b7c02 */ /* 0x000fe20008000f00 */
[----:B------:R2:W-:Y:S03]  /*69e0*/  REDG.E.ADD.F32.FTZ.RN.STRONG.GPU desc[UR18][R32.64], R5 ;  /* 0x00000005200079a6 */ /* 0x0005e6000c10f392 */
[-C--:B------:R-:W-:Y:S01]  /*69f0*/  LEA.HI.X.SX32 R27, R27, R205.reuse, 0x2, P1 ;  /* 0x000000cd1b1b7211 */ /* 0x080fe200008f16ff */
[----:B------:R3:W-:Y:S04]  /*6a00*/  REDG.E.ADD.F32.FTZ.RN.STRONG.GPU desc[UR18][R24.64], R6 ;  /* 0x00000006180079a6 */ /* 0x0007e8000c10f392 */
[----:B------:R4:W-:Y:S01]  /*6a10*/  REDG.E.ADD.F32.FTZ.RN.STRONG.GPU desc[UR18][R30.64], R7 ;  /* 0x000000071e0079a6 */ /* 0x0009e2000c10f392 */
[----:B-1----:R-:W-:Y:S02]  /*6a20*/  IMAD.U32 R37, RZ, RZ, UR33 ;  /* 0x00000021ff257e24 */ /* 0x002fe4000f8e00ff */
        /* <DEDUP_REMOVED lines=9> */
[----:B----4-:R-:W-:Y:S01]  /*6ac0*/  IMAD.U32 R7, RZ, RZ, UR33 ;  /* 0x00000021ff077e24 */ /* 0x010fe2000f8e00ff */
[-C--:B------:R-:W-:Y:S01]  /*6ad0*/  LEA R38, P1, R35, R204.reuse, 0x2 ;  /* 0x000000cc23267211 */ /* 0x080fe200078210ff */
[----:B------:R-:W-:Y:S01]  /*6ae0*/  IMAD.U32 R31, RZ, RZ, UR30 ;  /* 0x0000001eff1f7e24 */ /* 0x000fe2000f8e00ff */
[----:B------:R2:W-:Y:S01]  /*6af0*/  REDG.E.ADD.F32.FTZ.RN.STRONG.GPU desc[UR18][R26.64], R9 ;  /* 0x000000091a0079a6 */ /* 0x0005e2000c10f392 */
[-C--:B------:R-:W-:Y:S02]  /*6b00*/  LEA R36, P0, R5, R204.reuse, 0x2 ;  /* 0x000000cc05247211 */ /* 0x080fe400078010ff */
[----:B------:R-:W-:Y:S01]  /*6b10*/  MOV R5, UR32 ;  /* 0x0000002000057c02 */ /* 0x000fe20008000f00 */
        /* <DEDUP_REMOVED lines=10> */
[----:B-1----:R-:W-:Y:S01]  /*6bc0*/  MOV R29, UR27 ;  /* 0x0000001b001d7c02 */ /* 0x002fe20008000f00 */
[----:B--2---:R-:W-:Y:S02]  /*6bd0*/  IMAD.U32 R9, RZ, RZ, UR31 ;  /* 0x0000001fff097e24 */ /* 0x004fe4000f8e00ff */
        /* <DEDUP_REMOVED lines=89> */
.L_x_518:
[----:B------:R-:W2:Y:S01]  /*7170*/  S2R R4, SR_TID.X ;  /* 0x0000000000047919 */ /* 0x000ea20000002100 */
[----:B------:R-:W-:Y:S01]  /*7180*/  ULDC UR6, c[0x0][0x38c] ;  /* 0x0000e30000067ab9 */ /* 0x000fe20000000800 */
[----:B------:R-:W3:Y:S01]  /*7190*/  LDC.64 R6, c[0x0][0x438] ;  /* 0x00010e00ff067b82 */ /* 0x000ee20000000a00 */
        /* <DEDUP_REMOVED lines=29> */
[----:B--2---:R-:W-:Y:S01]  /*7370*/  SHF.R.S32.HI R5, RZ, 0x1f, R4 ;  /* 0x0000001fff057819 */ /* 0x004fe20000011404 */
[----:B------:R-:W-:Y:S01]  /*7380*/  FMUL.FTZ R91, R91, UR6 ;  /* 0x000000065b5b7c20 */ /* 0x000fe20008410000 */
[----:B------:R-:W-:Y:S01]  /*7390*/  FMUL.FTZ R92, R92, UR6 ;  /* 0x000000065c5c7c20 */ /* 0x000fe20008410000 */
[----:B------:R-:W-:Y:S01]  /*73a0*/  FMUL.FTZ R93, R93, UR6 ;  /* 0x000000065d5d7c20 */ /* 0x000fe20008410000 */
[----:B----4-:R-:W-:Y:S01]  /*73b0*/  LEA.HI R14, R5, R4, RZ, 0x2 ;  /* 0x00000004050e7211 */ /* 0x010fe200078f10ff */
[----:B------:R-:W-:Y:S01]  /*73c0*/  FMUL.FTZ R94, R94, UR6 ;  /* 0x000000065e5e7c20 */ /* 0x000fe20008410000 */
[----:B------:R-:W-:Y:S01]  /*73d0*/  FMUL.FTZ R95, R95, UR6 ;  /* 0x000000065f5f7c20 */ /* 0x000fe20008410000 */
[----:B------:R-:W-:Y:S01]  /*73e0*/  F2FP.F16.F32.PACK_AB R85, R85, R84 ;  /* 0x000000545555723e */ /* 0x000fe200000000ff */
[----:B------:R-:W-:Y:S01]  /*73f0*/  BAR.SYNC.DEFER_BLOCKING 0x0 ;  /* 0x0000000000007b1d */ /* 0x000fe20000010000 */
[----:B------:R-:W-:Y:S01]  /*7400*/  F2FP.F16.F32.PACK_AB R87, R87, R86 ;  /* 0x000000565757723e */ /* 0x000fe200000000ff */
[----:B---3--:R-:W-:Y:S01]  /*7410*/  IMAD R18, R6, UR20, RZ ;  /* 0x0000001406127c24 */ /* 0x008fe2000f8e02ff */
[----:B------:R-:W-:-:S02]  /*7420*/  LOP3.LUT R5, R14, 0xfffffffc, RZ, 0xc0, !PT ;  /* 0xfffffffc0e057812 */ /* 0x000fc400078ec0ff */
[----:B------:R-:W-:-:S03]  /*7430*/  F2FP.F16.F32.PACK_AB R96, R97, R96 ;  /* 0x000000606160723e */ /* 0x000fc600000000ff */
[----:B------:R-:W2:Y:S01]  /*7440*/  LDC.64 R8, c[0x0][0x450] ;  /* 0x00011400ff087b82 */ /* 0x000ea20000000a00 */
[----:B------:R-:W-:Y:S01]  /*7450*/  F2FP.F16.F32.PACK_AB R98, R99, R98 ;  /* 0x000000626362723e */ /* 0x000fe200000000ff */
[----:B------:R-:W-:Y:S01]  /*7460*/  IMAD R7, R7, UR12, R18 ;  /* 0x0000000c07077c24 */ /* 0x000fe2000f8e0212 */
[----:B------:R-:W-:Y:S01]  /*7470*/  F2FP.F16.F32.PACK_AB R89, R89, R88 ;  /* 0x000000585959723e */ /* 0x000fe200000000ff */
[----:B------:R-:W-:Y:S01]  /*7480*/  ULDC.64 UR6, c[0x0][0x3f8] ;  /* 0x0000fe0000067ab9 */ /* 0x000fe20000000a00 */
[----:B------:R-:W-:Y:S02]  /*7490*/  F2FP.F16.F32.PACK_AB R91, R91, R90 ;  /* 0x0000005a5b5b723e */ /* 0x000fe400000000ff */
[----:B------:R-:W-:Y:S01]  /*74a0*/  F2FP.F16.F32.PACK_AB R92, R93, R92 ;  /* 0x0000005c5d5c723e */ /* 0x000fe200000000ff */
[----:B------:R-:W3:Y:S01]  /*74b0*/  LDC.64 R12, c[0x0][0x468] ;  /* 0x00011a00ff0c7b82 */ /* 0x000ee20000000a00 */
[----:B------:R-:W-:Y:S02]  /*74c0*/  F2FP.F16.F32.PACK_AB R94, R95, R94 ;  /* 0x0000005e5f5e723e */ /* 0x000fe400000000ff */
[----:B------:R-:W-:-:S02]  /*74d0*/  F2FP.F16.F32.PACK_AB R71, R71, R70 ;  /* 0x000000464747723e */ /* 0x000fc400000000ff */
[----:B------:R-:W-:Y:S02]  /*74e0*/  IADD3 R4, -R5, R4, RZ ;  /* 0x0000000405047210 */ /* 0x000fe40007ffe1ff */
[----:B------:R-:W-:Y:S01]  /*74f0*/  F2FP.F16.F32.PACK_AB R80, R81, R80 ;  /* 0x000000505150723e */ /* 0x000fe200000000ff */
[----:B------:R-:W4:Y:S01]  /*7500*/  LDC.64 R10, c[0x0][0x440] ;  /* 0x00011000ff0a7b82 */ /* 0x000f220000000a00 */
[----:B------:R-:W-:Y:S01]  /*7510*/  F2FP.F16.F32.PACK_AB R82, R83, R82 ;  /* 0x000000525352723e */ /* 0x000fe200000000ff */
[----:B------:R-:W-:Y:S01]  /*7520*/  STS [R188], R85 ;  /* 0x00000055bc007388 */ /* 0x000fe20000000800 */
[----:B------:R-:W-:Y:S02]  /*7530*/  F2FP.F16.F32.PACK_AB R73, R73, R72 ;  /* 0x000000484949723e */ /* 0x000fe400000000ff */
[----:B------:R-:W-:Y:S01]  /*7540*/  F2FP.F16.F32.PACK_AB R75, R75, R74 ;  /* 0x0000004a4b4b723e */ /* 0x000fe200000000ff */
[----:B------:R-:W-:Y:S01]  /*7550*/  STS [R188+0x200], R87 ;  /* 0x00020057bc007388 */ /* 0x000fe20000000800 */
[----:B------:R-:W-:-:S02]  /*7560*/  F2FP.F16.F32.PACK_AB R76, R77, R76 ;  /* 0x0000004c4d4c723e */ /* 0x000fc400000000ff */
[----:B------:R-:W-:Y:S01]  /*7570*/  F2FP.F16.F32.PACK_AB R78, R79, R78 ;  /* 0x0000004e4f4e723e */ /* 0x000fe200000000ff */
[----:B------:R-:W-:Y:S01]  /*7580*/  STS [R187], R96 ;  /* 0x00000060bb007388 */ /* 0x000fe20000000800 */
[----:B------:R-:W-:Y:S02]  /*7590*/  SHF.L.U32 R16, R4, 0x3, RZ ;  /* 0x0000000304107819 */ /* 0x000fe400000006ff */
[----:B------:R-:W1:Y:S01]  /*75a0*/  LDC.64 R4, c[0x0][0x458] ;  /* 0x00011600ff047b82 */ /* 0x000e620000000a00 */
[----:B------:R-:W-:Y:S01]  /*75b0*/  STS [R187+0x200], R98 ;  /* 0x00020062bb007388 */ /* 0x000fe20000000800 */
[----:B------:R-:W-:Y:S01]  /*75c0*/  SHF.R.S32.HI R17, RZ, 0x1f, R16 ;  /* 0x0000001fff117819 */ /* 0x000fe20000011410 */
[----:B---3--:R-:W-:Y:S01]  /*75d0*/  IMAD R28, R12, UR21, RZ ;  /* 0x000000150c1c7c24 */ /* 0x008fe2000f8e02ff */
[----:B------:R-:W-:Y:S01]  /*75e0*/  SHF.R.S32.HI R14, RZ, 0x2, R14 ;  /* 0x00000002ff0e7819 */ /* 0x000fe2000001140e */
[----:B------:R-:W-:Y:S01]  /*75f0*/  STS [R188+0x1000], R89 ;  /* 0x00100059bc007388 */ /* 0x000fe20000000800 */
[----:B------:R-:W-:Y:S01]  /*7600*/  LEA R30, R178, UR5, 0x1 ;  /* 0x00000005b21e7c11 */ /* 0x000fe2000f8e08ff */
[----:B------:R-:W-:Y:S01]  /*7610*/  IMAD.WIDE.U32 R36, R6, UR12, R16 ;  /* 0x0000000c06247c25 */ /* 0x000fe2000f8e0010 */
[----:B------:R-:W-:Y:S01]  /*7620*/  SHF.R.S32.HI R15, RZ, 0x1f, R14 ;  /* 0x0000001fff0f7819 */ /* 0x000fe2000001140e */
[----:B------:R-:W-:Y:S02]  /*7630*/  STS [R188+0x1200], R91 ;  /* 0x0012005bbc007388 */ /* 0x000fe40000000800 */
[-C--:B--2---:R-:W-:Y:S01]  /*7640*/  IMAD.WIDE.U32 R32, R14, R8.reuse, RZ ;  /* 0x000000080e207225 */ /* 0x084fe200078e00ff */
[----:B------:R-:W-:Y:S01]  /*7650*/  IADD3 R37, R37, R7, RZ ;  /* 0x0000000725257210 */ /* 0x000fe20007ffe0ff */
[----:B------:R-:W-:Y:S01]  /*7660*/  STS [R187+0x1000], R92 ;  /* 0x0010005cbb007388 */ /* 0x000fe20000000800 */
[----:B------:R-:W2:Y:S01]  /*7670*/  LDC.64 R6, c[0x0][0x470] ;  /* 0x00011c00ff067b82 */ /* 0x000ea20000000a00 */
[----:B------:R-:W-:-:S02]  /*7680*/  IMAD R19, R15, R8, RZ ;  /* 0x000000080f137224 */ /* 0x000fc400078e02ff */
[----:B------:R-:W-:Y:S01]  /*7690*/  STS [R187+0x1200], R94 ;  /* 0x0012005ebb007388 */ /* 0x000fe20000000800 */
[----:B------:R-:W-:-:S03]  /*76a0*/  IMAD.WIDE.U32 R36, R12, UR13, R36 ;  /* 0x0000000d0c247c25 */ /* 0x000fc6000f8e0024 */
[----:B------:R-:W-:Y:S01]  /*76b0*/  STS [R188+0x2000], R69 ;  /* 0x00200045bc007388 */ /* 0x000fe20000000800 */
[----:B------:R-:W-:Y:S02]  /*76c0*/  IMAD R19, R14, R9, R19 ;  /* 0x000000090e137224 */ /* 0x000fe400078e0213 */
[C---:B----4-:R-:W-:Y:S01]  /*76d0*/  IMAD R12, R10.reuse, UR20, RZ ;  /* 0x000000140a0c7c24 */ /* 0x050fe2000f8e02ff */
[----:B------:R-:W-:Y:S01]  /*76e0*/  STS [R188+0x2200], R71 ;  /* 0x00220047bc007388 */ /* 0x000fe20000000800 */
[----:B-1----:R-:W-:Y:S01]  /*76f0*/  IMAD R15, R15, R4, RZ ;  /* 0x000000040f0f7224 */ /* 0x002fe200078e02ff */
[----:B------:R-:W-:Y:S01]  /*7700*/  IADD3 R33, R33, R19, RZ ;  /* 0x0000001321217210 */ /* 0x000fe20007ffe0ff */
[----:B------:R-:W-:Y:S01]  /*7710*/  IMAD R29, R11, UR12, R12 ;  /* 0x0000000c0b1d7c24 */ /* 0x000fe2000f8e020c */
[----:B------:R-:W-:Y:S01]  /*7720*/  STS [R187+0x2000], R80 ;  /* 0x00200050bb007388 */ /* 0x000fe20000000800 */
[----:B------:R-:W-:-:S03]  /*7730*/  IMAD.WIDE.U32 R38, R10, UR12, R16 ;  /* 0x0000000c0a267c25 */ /* 0x000fc6000f8e0010 */
[----:B------:R-:W-:Y:S01]  /*7740*/  STS [R187+0x2200], R82 ;  /* 0x00220052bb007388 */ /* 0x000fe20000000800 */
[----:B------:R-:W-:Y:S01]  /*7750*/  IMAD R28, R13, UR13, R28 ;  /* 0x0000000d0d1c7c24 */ /* 0x000fe2000f8e021c */
[----:B------:R-:W-:Y:S01]  /*7760*/  IADD3 R39, R39, R29, RZ ;  /* 0x0000001d27277210 */ /* 0x000fe20007ffe0ff */
[C---:B------:R-:W-:Y:S01]  /*7770*/  IMAD R11, R14.reuse, R5, R15 ;  /* 0x000000050e0b7224 */ /* 0x040fe200078e020f */
[----:B------:R-:W-:Y:S01]  /*7780*/  STS [R188+0x3000], R73 ;  /* 0x00300049bc007388 */ /* 0x000fe20000000800 */
[----:B------:R-:W-:-:S03]  /*7790*/  IMAD.WIDE.U32 R34, R14, R4, RZ ;  /* 0x000000040e227225 */ /* 0x000fc600078e00ff */
[----:B------:R-:W-:Y:S01]  /*77a0*/  STS [R188+0x3200], R75 ;  /* 0x0032004bbc007388 */ /* 0x000fe20000000800 */
[C---:B------:R-:W-:Y:S01]  /*77b0*/  IMAD.WIDE.U32 R32, R8.reuse, UR24, R32 ;  /* 0x0000001808207c25 */ /* 0x040fe2000f8e0020 */
[----:B------:R-:W-:Y:S02]  /*77c0*/  IADD3 R35, R35, R11, RZ ;  /* 0x0000000b23237210 */ /* 0x000fe40007ffe0ff */
[----:B------:R-:W-:Y:S01]  /*77d0*/  STS [R187+0x3000], R76 ;  /* 0x0030004cbb007388 */ /* 0x000fe20000000800 */
[----:B------:R-:W-:Y:S01]  /*77e0*/  IADD3 R11, R37, R28, RZ ;  /* 0x0000001c250b7210 */ /* 0x000fe20007ffe0ff */
[----:B------:R-:W-:Y:S01]  /*77f0*/  IMAD R28, R8, UR4, RZ ;  /* 0x00000004081c7c24 */ /* 0x000fe2000f8e02ff */
[----:B------:R-:W-:Y:S01]  /*7800*/  IADD3 R29, P0, R36, R32, RZ ;  /* 0x00000020241d7210 */ /* 0x000fe20007f1e0ff */
[----:B------:R-:W-:Y:S01]  /*7810*/  STS [R187+0x3200], R78 ;  /* 0x0032004ebb007388 */ /* 0x000fe20000000800 */
[C---:B--2---:R-:W-:Y:S02]  /*7820*/  IMAD R10, R6.reuse, UR21, RZ ;  /* 0x00000015060a7c24 */ /* 0x044fe4000f8e02ff */
[----:B------:R-:W-:Y:S01]  /*7830*/  IMAD R28, R9, UR24, R28 ;  /* 0x00000018091c7c24 */ /* 0x000fe2000f8e021c */
[----:B------:R-:W-:Y:S01]  /*7840*/  BAR.SYNC.DEFER_BLOCKING 0x0 ;  /* 0x0000000000007b1d */ /* 0x000fe20000010000 */
[----:B------:R-:W-:-:S03]  /*7850*/  IMAD.WIDE.U32 R38, R6, UR13, R38 ;  /* 0x0000000d06267c25 */ /* 0x000fc6000f8e0026 */
[----:B------:R-:W-:Y:S01]  /*7860*/  IADD3.X R28, R11, R33, R28, P0, !PT ;  /* 0x000000210b1c7210 */ /* 0x000fe200007fe41c */
[----:B------:R-:W-:Y:S02]  /*7870*/  IMAD R7, R7, UR13, R10 ;  /* 0x0000000d07077c24 */ /* 0x000fe4000f8e020a */
[C---:B------:R-:W-:Y:S02]  /*7880*/  IMAD R6, R4.reuse, UR4, RZ ;  /* 0x0000000404067c24 */ /* 0x040fe4000f8e02ff */
[----:B------:R-:W-:Y:S01]  /*7890*/  IMAD.WIDE.U32 R34, R4, UR24, R34 ;  /* 0x0000001804227c25 */ /* 0x000fe2000f8e0022 */
[----:B------:R-:W-:-:S03]  /*78a0*/  IADD3 R7, R39, R7, RZ ;  /* 0x0000000727077210 */ /* 0x000fc60007ffe0ff */
[----:B------:R-:W-:Y:S01]  /*78b0*/  IMAD R6, R5, UR24, R6 ;  /* 0x0000001805067c24 */ /* 0x000fe2000f8e0206 */
[----:B------:R-:W-:Y:S01]  /*78c0*/  IADD3 R10, P0, R38, R34, RZ ;  /* 0x00000022260a7210 */ /* 0x000fe20007f1e0ff */
[----:B------:R-:W-:-:S03]  /*78d0*/  ULDC.64 UR24, c[0x0][0x3f0] ;  /* 0x0000fc0000187ab9 */ /* 0x000fc60000000a00 */
[----:B------:R-:W-:Y:S02]  /*78e0*/  IADD3.X R7, R7, R35, R6, P0, !PT ;  /* 0x0000002307077210 */ /* 0x000fe400007fe406 */
[C---:B------:R-:W-:Y:S01]  /*78f0*/  LEA R6, P0, R10.reuse, UR6, 0x1 ;  /* 0x000000060a067c11 */ /* 0x040fe2000f8008ff */
[----:B------:R-:W1:Y:S03]  /*7900*/  LDS.128 R24, [R30+0x6000] ;  /* 0x006000001e187984 */ /* 0x000e660000000c00 */
[----:B------:R-:W-:Y:S02]  /*7910*/  LEA.HI.X R7, R10, UR7, R7, 0x1, P0 ;  /* 0x000000070a077c11 */ /* 0x000fe400080f0c07 */
[C---:B------:R-:W-:Y:S01]  /*7920*/  LEA R10, P0, R4.reuse, R6, 0x7 ;  /* 0x00000006040a7211 */ /* 0x040fe200078038ff */
[----:B------:R-:W2:Y:S03]  /*7930*/  LDS.128 R20, [R30+0x7000] ;  /* 0x007000001e147984 */ /* 0x000ea60000000c00 */
[----:B------:R-:W-:Y:S01]  /*7940*/  LEA.HI.X R11, R4, R7, R5, 0x7, P0 ;  /* 0x00000007040b7211 */ /* 0x000fe200000f3c05 */
[----:B------:R-:W3:Y:S04]  /*7950*/  LDS.128 R16, [R30+0x8000] ;  /* 0x008000001e107984 */ /* 0x000ee80000000c00 */
[----:B------:R4:W3:Y:S02]  /*7960*/  LDS.128 R12, [R30+0x9000] ;  /* 0x009000001e0c7984 */ /* 0x0008e40000000c00 */
[----:B----4-:R-:W-:-:S04]  /*7970*/  LEA R30, P1, R29, UR24, 0x1 ;  /* 0x000000181d1e7c11 */ /* 0x010fc8000f8208ff */
[----:B------:R-:W-:Y:S02]  /*7980*/  LEA.HI.X R31, R29, UR25, R28, 0x1, P1 ;  /* 0x000000191d1f7c11 */ /* 0x000fe400088f0c1c */
[----:B------:R-:W-:-:S03]  /*7990*/  LEA R28, P1, R8, R30, 0x7 ;  /* 0x0000001e081c7211 */ /* 0x000fc600078238ff */
[----:B-1----:R1:W-:Y:S01]  /*79a0*/  STG.E.128 desc[UR18][R30.64], R24 ;  /* 0x000000181e007986 */ /* 0x0023e2000c101d12 */
[----:B------:R-:W-:-:S05]  /*79b0*/  LEA.HI.X R29, R8, R31, R9, 0x7, P1 ;  /* 0x0000001f081d7211 */ /* 0x000fca00008f3c09 */
[----:B--2---:R1:W-:Y:S04]  /*79c0*/  STG.E.128 desc[UR18][R28.64], R20 ;  /* 0x000000141c007986 */ /* 0x0043e8000c101d12 */
[----:B---3--:R1:W-:Y:S04]  /*79d0*/  STG.E.128 desc[UR18][R6.64], R16 ;  /* 0x0000001006007986 */ /* 0x0083e8000c101d12 */
[----:B------:R1:W-:Y:S02]  /*79e0*/  STG.E.128 desc[UR18][R10.64], R12 ;  /* 0x0000000c0a007986 */ /* 0x0003e4000c101d12 */
.L_x_515:
        /* <DEDUP_REMOVED lines=11> */
.L_x_522:
[----:B------:R-:W-:Y:S05]  /*7aa0*/  EXIT ;  /* 0x000000000000794d */ /* 0x000fea0003800000 */
.L_x_524:
        /* <DEDUP_REMOVED lines=13> */
.L_x_1342:


//--------------------- .text._ZN5flash44flash_bwd_dq_dk_dv_loop_seqk_parallel_kernelI23Flash_bwd_kernel_traitsILi32ELi128ELi128ELi8ELi4ELi4ELi4ELb1ELb0EN7cutlass6half_tE19Flash_kernel_traitsILi32ELi128ELi128ELi8ES3_EELb0ELb0ELb0ELb0ELb1ELb1ELb1EEEvNS_16Flash_bwd_paramsE --------------------------
	.section	.text._ZN5flash44flash_bwd_dq_dk_dv_loop_seqk_parallel_kernelI23Flash_bwd_kernel_traitsILi32ELi128ELi128ELi8ELi4ELi4ELi4ELb1ELb0EN7cutlass6half_tE19Flash_kernel_traitsILi32ELi128ELi128ELi8ES3_EELb0ELb0ELb0ELb0ELb1ELb1ELb1EEEvNS_16Flash_bwd_paramsE,"ax",@progbits
	.align	128
        .global         _ZN5flash44flash_bwd_dq_dk_dv_loop_seqk_parallel_kernelI23Flash_bwd_kernel_traitsILi32ELi128ELi128ELi8ELi4ELi4ELi4ELb1ELb0EN7cutlass6half_tE19Flash_kernel_traitsILi32ELi128ELi128ELi8ES3_EELb0ELb0ELb0ELb0ELb1ELb1ELb1EEEvNS_16Flash_bwd_paramsE
        .type           _ZN5flash44flash_bwd_dq_dk_dv_loop_seqk_parallel_kernelI23Flash_bwd_kernel_traitsILi32ELi128ELi128ELi8ELi4ELi4ELi4ELb1ELb0EN7cutlass6half_tE19Flash_kernel_traitsILi32ELi128ELi128ELi8ES3_EELb0ELb0ELb0ELb0ELb1ELb1ELb1EEEvNS_16Flash_bwd_paramsE,@function
        .size           _ZN5flash44flash_bwd_dq_dk_dv_loop_seqk_parallel_kernelI23Flash_bwd_kernel_traitsILi32ELi128ELi128ELi8ELi4ELi4ELi4ELb1ELb0EN7cutlass6half_tE19Flash_kernel_traitsILi32ELi128ELi128ELi8ES3_EELb0ELb0ELb0ELb0ELb1ELb1ELb1EEEvNS_16Flash_bwd_paramsE,(.L_x_1343 - _ZN5flash44flash_bwd_dq_dk_dv_loop_seqk_parallel_kernelI23Flash_bwd_kernel_traitsILi32ELi128ELi128ELi8ELi4ELi4ELi4ELb1ELb0EN7cutlass6half_tE19Flash_kernel_traitsILi32ELi128ELi128ELi8ES3_EELb0ELb0ELb0ELb0ELb1ELb1ELb1EEEvNS_16Flash_bwd_paramsE)
        .other          _ZN5flash44flash_bwd_dq_dk_dv_loop_seqk_parallel_kernelI23Flash_bwd_kernel_traitsILi32ELi128ELi128ELi8ELi4ELi4ELi4ELb1ELb0EN7cutlass6half_tE19Flash_kernel_traitsILi32ELi128ELi128ELi8ES3_EELb0ELb0ELb0ELb0ELb1ELb1ELb1EEEvNS_16Flash_bwd_paramsE,@"STO_CUDA_ENTRY STV_DEFAULT"
_ZN5flash44flash_bwd_dq_dk_dv_loop_seqk_parallel_kernelI23Flash_bwd_kernel_traitsILi32ELi128ELi128ELi8ELi4ELi4ELi4ELb1ELb0EN7cutlass6half_tE19Flash_kernel_traitsILi32ELi128ELi128ELi8ES3_EELb0ELb0ELb0ELb0ELb1ELb1ELb1EEEvNS_16Flash_bwd_paramsE:
.text._ZN5flash44flash_bwd_dq_dk_dv_loop_seqk_parallel_kernelI23Flash_bwd_kernel_traitsILi32ELi128ELi128ELi8ELi4ELi4ELi4ELb1ELb0EN7cutlass6half_tE19Flash_kernel_traitsILi32ELi128ELi128ELi8ES3_EELb0ELb0ELb0ELb0ELb1ELb1ELb1EEEvNS_16Flash_bwd_paramsE:
        /* <DEDUP_REMOVED lines=18> */
[----:B------:R-:W-:Y:S01]  /*0120*/  IMAD.MOV.U32 R152, RZ, RZ, 0x40 ;  /* 0x00000040ff987424 */ /* 0x000fe200078e00ff */
[----:B------:R-:W-:Y:S01]  /*0130*/  ULDC.64 UR12, c[0x0][0x300] ;  /* 0x0000c000000c7ab9 */ /* 0x000fe20000000a00 */
[----:B------:R-:W3:Y:S01]  /*0140*/  S2UR UR16, SR_CTAID.Y ;  /* 0x00000000001079c3 */ /* 0x000ee20000002600 */
[----:B------:R-:W-:-:S07]  /*0150*/  ULDC.64 UR10, c[0x0][0x308] ;  /* 0x0000c200000a7ab9 */ /* 0x000fce0000000a00 */
[----:B------:R-:W4:Y:S01]  /*0160*/  S2UR UR18, SR_CTAID.Z ;  /* 0x00000000001279c3 */ /* 0x000f220000002700 */
[----:B--2---:R-:W-:-:S07]  /*0170*/  ULEA UR5, UR5, UR4, 0x18 ;  /* 0x0000000405057291 */ /* 0x004fce000f8ec03f */
[----:B------:R-:W2:Y:S01]  /*0180*/  S2UR UR15, SR_CTAID.Z ;  /* 0x00000000000f79c3 */ /* 0x000ea20000002700 */
[----:B------:R-:W-:Y:S02]  /*0190*/  UIADD3 UR6, UR5, 0x6000, URZ ;  /* 0x0000600005067890 */ /* 0x000fe4000fffe03f */
[----:B------:R-:W-:Y:S01]  /*01a0*/  UIADD3 UR4, UR5, 0x8000, URZ ;  /* 0x0000800005047890 */ /* 0x000fe2000fffe03f */
[----:B-1----:R-:W-:Y:S01]  /*01b0*/  SHF.R.S32.HI R3, RZ, 0x1f, R9 ;  /* 0x0000001fff037819 */ /* 0x002fe20000011409 */
[----:B---3--:R-:W-:-:S03]  /*01c0*/  USHF.R.S32.HI UR25, URZ, 0x1f, UR16 ;  /* 0x0000001f3f197899 */ /* 0x008fc60008011410 */
[----:B------:R-:W1:Y:S01]  /*01d0*/  S2UR UR14, SR_CTAID.Y ;  /* 0x00000000000e79c3 */ /* 0x000e620000002600 */
[----:B------:R-:W-:Y:S01]  /*01e0*/  UIMAD.WIDE UR30, UR16, 0x80, URZ ;  /* 0x00000080101e78a5 */ /* 0x000fe2000f8e023f */
[CC--:B------:R-:W-:Y:S02]  /*01f0*/  LEA.HI R2, R3.reuse, R9.reuse, RZ, 0x2 ;  /* 0x0000000903027211 */ /* 0x0c0fe400078f10ff */
[CC--:B------:R-:W-:Y:S02]  /*0200*/  LEA.HI R15, R3.reuse, R9.reuse, RZ, 0x3 ;  /* 0x00000009030f7211 */ /* 0x0c0fe400078f18ff */
[CC--:B------:R-:W-:Y:S01]  /*0210*/  LEA.HI R0, R3.reuse, R9.reuse, RZ, 0x5 ;  /* 0x0000000903007211 */ /* 0x0c0fe200078f28ff */
[----:B----4-:R-:W-:Y:S01]  /*0220*/  USHF.R.S32.HI UR24, URZ, 0x1f, UR18 ;  /* 0x0000001f3f187899 */ /* 0x010fe20008011412 */
[----:B------:R-:W-:Y:S02]  /*0230*/  LEA.HI R4, R3, R9, RZ, 0x4 ;  /* 0x0000000903047211 */ /* 0x000fe400078f20ff */
[----:B------:R-:W-:-:S02]  /*0240*/  LOP3.LUT R7, R2, 0xfffffffc, RZ, 0xc0, !PT ;  /* 0xfffffffc02077812 */ /* 0x000fc400078ec0ff */
[----:B------:R-:W-:Y:S02]  /*0250*/  LEA.HI R14, R3, R9, RZ, 0x7 ;  /* 0x00000009030e7211 */ /* 0x000fe400078f38ff */
[----:B------:R-:W-:Y:S01]  /*0260*/  LOP3.LUT R6, R0, 0xffffffe0, RZ, 0xc0, !PT ;  /* 0xffffffe000067812 */ /* 0x000fe200078ec0ff */
[----:B------:R-:W-:Y:S01]  /*0270*/  IMAD.IADD R18, R9, 0x1, -R7 ;  /* 0x0000000109127824 */ /* 0x000fe200078e0a07 */
[----:B------:R-:W-:Y:S01]  /*0280*/  LOP3.LUT R3, R15, 0xfffffff8, RZ, 0xc0, !PT ;  /* 0xfffffff80f037812 */ /* 0x000fe200078ec0ff */
[----:B--2---:R-:W-:Y:S01]  /*0290*/  USHF.R.S32.HI UR23, URZ, 0x1f, UR15 ;  /* 0x0000001f3f177899 */ /* 0x004fe2000801140f */
[----:B------:R-:W-:Y:S01]  /*02a0*/  LOP3.LUT R5, R4, 0xfffffff0, RZ, 0xc0, !PT ;  /* 0xfffffff004057812 */ /* 0x000fe200078ec0ff */
[C---:B------:R-:W-:Y:S01]  /*02b0*/  IMAD.IADD R11, R9.reuse, 0x1, -R6 ;  /* 0x00000001090b7824 */ /* 0x040fe200078e0a06 */
[----:B------:R-:W-:Y:S01]  /*02c0*/  SHF.R.S32.HI R7, RZ, 0x3, R15 ;  /* 0x00000003ff077819 */ /* 0x000fe2000001140f */
[C---:B------:R-:W-:Y:S01]  /*02d0*/  IMAD.IADD R13, R9.reuse, 0x1, -R3 ;  /* 0x00000001090d7824 */ /* 0x040fe200078e0a03 */
[--C-:B------:R-:W-:Y:S01]  /*02e0*/  SHF.R.S32.HI R8, RZ, 0x5, R0.reuse ;  /* 0x00000005ff087819 */ /* 0x100fe20000011400 */
[----:B------:R-:W-:Y:S01]  /*02f0*/  IMAD.IADD R9, R9, 0x1, -R5 ;  /* 0x0000000109097824 */ /* 0x000fe200078e0a05 */
[----:B------:R-:W-:Y:S01]  /*0300*/  SHF.R.S32.HI R5, RZ, 0x1f, R0 ;  /* 0x0000001fff057819 */ /* 0x000fe20000011400 */
[----:B------:R-:W-:Y:S01]  /*0310*/  IMAD.SHL.U32 R7, R7, 0x40, RZ ;  /* 0x0000004007077824 */ /* 0x000fe200078e00ff */
[--C-:B------:R-:W-:Y:S01]  /*0320*/  SHF.R.S32.HI R0, RZ, 0x2, R2.reuse ;  /* 0x00000002ff007819 */ /* 0x100fe20000011402 */
[----:B-1----:R-:W-:Y:S01]  /*0330*/  USHF.R.S32.HI UR22, URZ, 0x1f, UR14 ;  /* 0x0000001f3f167899 */ /* 0x002fe2000801140e */
[----:B------:R-:W-:-:S02]  /*0340*/  SHF.R.S32.HI R3, RZ, 0x1f, R2 ;  /* 0x0000001fff037819 */ /* 0x000fc40000011402 */
[----:B------:R-:W-:Y:S02]  /*0350*/  SHF.R.S32.HI R10, RZ, 0x4, R4 ;  /* 0x00000004ff0a7819 */ /* 0x000fe40000011404 */
[-C--:B------:R-:W-:Y:S02]  /*0360*/  LEA.HI R6, R2, R0.reuse, RZ, 0x1 ;  /* 0x0000000002067211 */ /* 0x080fe400078f08ff */
[----:B------:R-:W-:Y:S02]  /*0370*/  LEA.HI R3, R3, R0, RZ, 0x3 ;  /* 0x0000000003037211 */ /* 0x000fe400078f18ff */
[----:B------:R-:W-:Y:S02]  /*0380*/  LOP3.LUT R2, R7, 0xc0, RZ, 0xc0, !PT ;  /* 0x000000c007027812 */ /* 0x000fe400078ec0ff */
[----:B------:R-:W-:Y:S02]  /*0390*/  LEA.HI R7, R4, R10, RZ, 0x1 ;  /* 0x0000000a04077211 */ /* 0x000fe400078f08ff */
[----:B------:R-:W-:Y:S01]  /*03a0*/  LEA.HI R12, R5, R8, RZ, 0x2 ;  /* 0x00000008050c7211 */ /* 0x000fe200078f10ff */
[----:B------:R-:W-:Y:S01]  /*03b0*/  IMAD.SHL.U32 R5, R18, 0x8, RZ ;  /* 0x0000000812057824 */ /* 0x000fe200078e00ff */
[----:B------:R-:W-:-:S02]  /*03c0*/  LOP3.LUT R4, R6, 0x7fffffe, RZ, 0xc0, !PT ;  /* 0x07fffffe06047812 */ /* 0x000fc400078ec0ff */
[----:B------:R-:W-:Y:S02]  /*03d0*/  LOP3.LUT R3, R3, 0xfffffff8, RZ, 0xc0, !PT ;  /* 0xfffffff803037812 */ /* 0x000fe400078ec0ff */
[----:B------:R-:W-:Y:S01]  /*03e0*/  LOP3.LUT R5, R2, 0x18, R5, 0xf8, !PT ;  /* 0x0000001802057812 */ /* 0x000fe200078ef805 */
[C---:B------:R-:W-:Y:S01]  /*03f0*/  IMAD.IADD R4, R0.reuse, 0x1, -R4 ;  /* 0x0000000100047824 */ /* 0x040fe200078e0a04 */
[----:B------:R-:W-:Y:S01]  /*0400*/  SHF.R.U32.HI R2, RZ, 0x3, R2 ;  /* 0x00000003ff027819 */ /* 0x000fe20000011602 */
[----:B------:R-:W-:Y:S01]  /*0410*/  IMAD.IADD R6, R0, 0x1, -R3 ;  /* 0x0000000100067824 */ /* 0x000fe200078e0a03 */
[----:B------:R-:W-:Y:S02]  /*0420*/  LOP3.LUT R0, R12, 0xfffffffc, RZ, 0xc0, !PT ;  /* 0xfffffffc0c007812 */ /* 0x000fe400078ec0ff */
[----:B------:R-:W-:Y:S02]  /*0430*/  LOP3.LUT R3, R5, R2, RZ, 0x3c, !PT ;  /* 0x0000000205037212 */ /* 0x000fe400078e3cff */
[----:B------:R-:W-:Y:S01]  /*0440*/  LOP3.LUT R2, R7, 0xfffffffe, RZ, 0xc0, !PT ;  /* 0xfffffffe07027812 */ /* 0x000fe200078ec0ff */
[C---:B------:R-:W-:Y:S01]  /*0450*/  IMAD.IADD R17, R8.reuse, 0x1, -R0 ;  /* 0x0000000108117824 */ /* 0x040fe200078e0a00 */
[----:B------:R-:W-:Y:S01]  /*0460*/  LEA.HI R7, R13, R13, RZ, 0x1 ;  /* 0x0000000d0d077211 */ /* 0x000fe200078f08ff */
[----:B------:R-:W-:Y:S01]  /*0470*/  IMAD R0, R8, 0x8, R4 ;  /* 0x0000000808007824 */ /* 0x000fe200078e0204 */
[----:B------:R-:W-:Y:S01]  /*0480*/  SHF.R.S32.HI R5, RZ, 0x1f, R11 ;  /* 0x0000001fff057819 */ /* 0x000fe2000001140b */
[----:B------:R-:W-:Y:S01]  /*0490*/  IMAD.IADD R12, R10, 0x1, -R2 ;  /* 0x000000010a0c7824 */ /* 0x000fe200078e0a02 */
[----:B------:R-:W-:Y:S01]  /*04a0*/  LOP3.LUT R2, R7, 0x3fffffe, RZ, 0xc0, !PT ;  /* 0x03fffffe07027812 */ /* 0x000fe200078ec0ff */
[----:B------:R-:W-:Y:S01]  /*04b0*/  IMAD.U32 R0, R0, 0x20, R3 ;  /* 0x0000002000007824 */ /* 0x000fe200078e0003 */
[----:B------:R-:W-:-:S02]  /*04c0*/  SHF.R.S32.HI R10, RZ, 0x7, R14 ;  /* 0x00000007ff0a7819 */ /* 0x000fc4000001140e */
[----:B------:R-:W-:Y:S01]  /*04d0*/  SHF.R.S32.HI R14, RZ, 0x1f, R9 ;  /* 0x0000001fff0e7819 */ /* 0x000fe20000011409 */
[----:B------:R-:W-:Y:S01]  /*04e0*/  IMAD.IADD R3, R13, 0x1, -R2 ;  /* 0x000000010d037824 */ /* 0x000fe200078e0a02 */
[----:B------:R1:W-:Y:S01]  /*04f0*/  STL [R1+0x94], R0 ;  /* 0x0000940001007387 */ /* 0x0003e20000100800 */
[----:B------:R-:W-:Y:S01]  /*0500*/  IMAD R2, R10, 0x8, R12 ;  /* 0x000000080a027824 */ /* 0x000fe200078e020c */
[----:B------:R-:W-:Y:S02]  /*0510*/  LEA.HI R11, R5, R11, RZ, 0x2 ;  /* 0x0000000b050b7211 */ /* 0x000fe400078f10ff */
[----:B------:R-:W-:Y:S01]  /*0520*/  LEA.HI R14, R14, R9, RZ, 0x3 ;  /* 0x000000090e0e7211 */ /* 0x000fe200078f18ff */
[----:B------:R-:W-:Y:S01]  /*0530*/  IMAD R20, R2, 0x8, R3 ;  /* 0x0000000802147824 */ /* 0x000fe200078e0203 */
[----:B------:R-:W-:Y:S02]  /*0540*/  LOP3.LUT P5, RZ, R6, 0x2, RZ, 0xc0, !PT ;  /* 0x0000000206ff7812 */ /* 0x000fe400078ac0ff */
[----:B------:R-:W-:-:S02]  /*0550*/  LOP3.LUT R3, R14, 0xfffffff8, RZ, 0xc0, !PT ;  /* 0xfffffff80e037812 */ /* 0x000fc400078ec0ff */
[----:B------:R-:W-:Y:S02]  /*0560*/  LOP3.LUT P4, RZ, R6, 0x4, RZ, 0xc0, !PT ;  /* 0x0000000406ff7812 */ /* 0x000fe4000788c0ff */
[----:B------:R-:W-:Y:S01]  /*0570*/  SEL R231, R154, 0xffffffe0, !P5 ;  /* 0xffffffe09ae77807 */ /* 0x000fe20006800000 */
[----:B------:R-:W-:Y:S02]  /*0580*/  IMAD.IADD R16, R9, 0x1, -R3 ;  /* 0x0000000109107824 */ /* 0x000fe400078e0a03 */
[----:B------:R-:W-:Y:S01]  /*0590*/  IMAD.SHL.U32 R3, R13, 0x40, RZ ;  /* 0x000000400d037824 */ /* 0x000fe200078e00ff */
[----:B-1----:R-:W-:-:S04]  /*05a0*/  LEA.HI R0, R9, R9, RZ, 0x1 ;  /* 0x0000000909007211 */ /* 0x002fc800078f08ff */
[--C-:B------:R-:W-:Y:S02]  /*05b0*/  SHF.R.S32.HI R5, RZ, 0x1, R0.reuse ;  /* 0x00000001ff057819 */ /* 0x100fe40000011400 */
[----:B------:R-:W-:Y:S02]  /*05c0*/  SHF.R.S32.HI R4, RZ, 0x1f, R0 ;  /* 0x0000001fff047819 */ /* 0x000fe40000011400 */
[----:B------:R-:W-:Y:S02]  /*05d0*/  LOP3.LUT R0, R0, 0x7fffffe, RZ, 0xc0, !PT ;  /* 0x07fffffe00007812 */ /* 0x000fe400078ec0ff */
[----:B------:R-:W-:Y:S02]  /*05e0*/  LEA.HI R2, R4, R5, RZ, 0x2 ;  /* 0x0000000504027211 */ /* 0x000fe400078f10ff */
[----:B------:R-:W-:Y:S01]  /*05f0*/  LOP3.LUT R4, R6, 0x1, RZ, 0xc0, !PT ;  /* 0x0000000106047812 */ /* 0x000fe200078ec0ff */
[----:B------:R-:W-:Y:S01]  /*0600*/  IMAD.IADD R19, R9, 0x1, -R0 ;  /* 0x0000000109137824 */ /* 0x000fe200078e0a00 */
[----:B------:R-:W-:-:S02]  /*0610*/  LOP3.LUT R0, R2, 0xfffffffc, RZ, 0xc0, !PT ;  /* 0xfffffffc02007812 */ /* 0x000fc400078ec0ff */
[----:B------:R-:W-:Y:S01]  /*0620*/  SHF.R.S32.HI R2, RZ, 0x1, R7 ;  /* 0x00000001ff027819 */ /* 0x000fe20000011407 */
[----:B------:R-:W-:Y:S01]  /*0630*/  IMAD.SHL.U32 R7, R18, 0x2, RZ ;  /* 0x0000000212077824 */ /* 0x000fe200078e00ff */
[----:B------:R-:W-:Y:S01]  /*0640*/  ISETP.NE.U32.AND P6, PT, R4, 0x1, PT ;  /* 0x000000010400780c */ /* 0x000fe20003fc5070 */
[----:B------:R-:W-:Y:S01]  /*0650*/  IMAD.IADD R13, R5, 0x1, -R0 ;  /* 0x00000001050d7824 */ /* 0x000fe200078e0a00 */
[----:B------:R-:W-:Y:S01]  /*0660*/  LOP3.LUT R5, R3, 0x1c0, RZ, 0xc0, !PT ;  /* 0x000001c003057812 */ /* 0x000fe200078ec0ff */
[----:B------:R-:W-:Y:S01]  /*0670*/  IMAD.SHL.U32 R0, R17, 0x10, RZ ;  /* 0x0000001011007824 */ /* 0x000fe200078e00ff */
[C---:B------:R-:W-:Y:S01]  /*0680*/  LOP3.LUT P0, RZ, R2.reuse, 0x2, RZ, 0xc0, !PT ;  /* 0x0000000202ff7812 */ /* 0x040fe2000780c0ff */
[----:B------:R-:W-:Y:S01]  /*0690*/  IMAD.SHL.U32 R3, R2, 0x40, RZ ;  /* 0x0000004002037824 */ /* 0x000fe200078e00ff */
[----:B------:R-:W-:Y:S02]  /*06a0*/  LEA.HI R9, R6, R6, RZ, 0x1 ;  /* 0x0000000606097211 */ /* 0x000fe400078f08ff */
[----:B------:R-:W-:-:S02]  /*06b0*/  LEA.HI.SX32 R4, R11, R0, 0x1e ;  /* 0x000000000b047211 */ /* 0x000fc400078ff2ff */
[----:B------:R-:W-:Y:S02]  /*06c0*/  LOP3.LUT R2, R5, 0x30, R0, 0xf8, !PT ;  /* 0x0000003005027812 */ /* 0x000fe400078ef800 */
[----:B------:R-:W-:Y:S01]  /*06d0*/  LOP3.LUT R0, R3, 0xc0, RZ, 0xc0, !PT ;  /* 0x000000c003007812 */ /* 0x000fe200078ec0ff */
[----:B------:R1:W-:Y:S01]  /*06e0*/  STL [R1+0xa0], R4 ;  /* 0x0000a00401007387 */ /* 0x0003e20000100800 */
[--C-:B------:R-:W-:Y:S02]  /*06f0*/  LOP3.LUT R11, R2, 0x8, R15.reuse, 0xf8, !PT ;  /* 0x00000008020b7812 */ /* 0x100fe400078ef80f */
[----:B------:R-:W-:Y:S02]  /*0700*/  LOP3.LUT R3, R0, 0x8, R15, 0xf8, !PT ;  /* 0x0000000800037812 */ /* 0x000fe400078ef80f */
[----:B------:R-:W-:Y:S01]  /*0710*/  SHF.R.U32.HI R2, RZ, 0x3, R0 ;  /* 0x00000003ff027819 */ /* 0x000fe20000011600 */
[----:B------:R-:W-:Y:S01]  /*0720*/  IMAD.SHL.U32 R0, R6, 0x40, RZ ;  /* 0x0000004006007824 */ /* 0x000fe200078e00ff */
[----:B------:R-:W-:-:S02]  /*0730*/  R2P PR, R16, 0x6 ;  /* 0x0000000610007804 */ /* 0x000fc40000000000 */
[----:B------:R-:W-:Y:S02]  /*0740*/  LOP3.LUT R149, R3, R2, RZ, 0x3c, !PT ;  /* 0x0000000203957212 */ /* 0x000fe400078e3cff */
[----:B------:R-:W-:Y:S01]  /*0750*/  LOP3.LUT R3, R0, 0x1c0, RZ, 0xc0, !PT ;  /* 0x000001c000037812 */ /* 0x000fe200078ec0ff */
[----:B------:R-:W-:Y:S01]  /*0760*/  IMAD.SHL.U32 R0, R17, 0x400, RZ ;  /* 0x0000040011007824 */ /* 0x000fe200078e00ff */
[----:B------:R-:W-:Y:S01]  /*0770*/  SHF.R.S32.HI R2, RZ, 0x3, R14 ;  /* 0x00000003ff027819 */ /* 0x000fe2000001140e */
[----:B------:R-:W-:Y:S01]  /*0780*/  IMAD.U32 R149, R20, 0x20, R149 ;  /* 0x0000002014957824 */ /* 0x000fe200078e0095 */
[----:B------:R-:W-:Y:S02]  /*0790*/  SHF.R.U32.HI R5, RZ, 0x3, R5 ;  /* 0x00000003ff057819 */ /* 0x000fe40000011605 */
[----:B------:R-:W-:Y:S01]  /*07a0*/  SEL R229, R229, 0x10, !P6 ;  /* 0x00000010e5e57807 */ /* 0x000fe20007000000 */
[C---:B------:R-:W-:Y:S01]  /*07b0*/  IMAD R15, R2.reuse, 0x200, R0 ;  /* 0x00000200020f7824 */ /* 0x040fe200078e0200 */
[----:B------:R-:W-:Y:S01]  /*07c0*/  LOP3.LUT R5, R11, R5, RZ, 0x3c, !PT ;  /* 0x000000050b057212 */ /* 0x000fe200078e3cff */
[----:B------:R-:W-:Y:S01]  /*07d0*/  IMAD R14, R2, 0x8, R19 ;  /* 0x00000008020e7824 */ /* 0x000fe200078e0213 */
[----:B------:R-:W-:Y:S01]  /*07e0*/  SEL R152, R152, 0xffffffc0, !P2 ;  /* 0xffffffc098987807 */ /* 0x000fe20005000000 */
[----:B------:R-:W-:Y:S01]  /*07f0*/  IMAD.SHL.U32 R2, R13, 0x40, RZ ;  /* 0x000000400d027824 */ /* 0x000fe200078e00ff */
[----:B------:R-:W-:Y:S01]  /*0800*/  SEL R150, R154, 0xffffffe0, !P0 ;  /* 0xffffffe09a967807 */ /* 0x000fe20004000000 */
[----:B------:R-:W-:Y:S01]  /*0810*/  IMAD R5, R12, 0x200, R5 ;  /* 0x000002000c057824 */ /* 0x000fe200078e0205 */
[----:B-1----:R-:W-:-:S02]  /*0820*/  LOP3.LUT R4, R9, 0x3fffffe, RZ, 0xc0, !PT ;  /* 0x03fffffe09047812 */ /* 0x002fc400078ec0ff */
[----:B------:R-:W-:Y:S02]  /*0830*/  LOP3.LUT R2, R2, 0xc0, RZ, 0xc0, !PT ;  /* 0x000000c002027812 */ /* 0x000fe400078ec0ff */
[----:B------:R-:W-:Y:S01]  /*0840*/  LEA R149, R149, UR5, 0x1 ;  /* 0x0000000595957c11 */ /* 0x000fe2000f8e08ff */
[----:B------:R-:W-:Y:S01]  /*0850*/  IMAD.IADD R8, R6, 0x1, -R4 ;  /* 0x0000000106087824 */ /* 0x000fe200078e0a04 */
[----:B------:R-:W-:Y:S01]  /*0860*/  LEA.HI R4, R3, R3, RZ, 0x1d ;  /* 0x0000000303047211 */ /* 0x000fe200078fe8ff */
[--C-:B------:R-:W-:Y:S01]  /*0870*/  IMAD R6, R10, 0x2000, R7.reuse ;  /* 0x000020000a067824 */ /* 0x100fe200078e0207 */
[----:B------:R-:W-:Y:S01]  /*0880*/  LOP3.LUT P0, RZ, R13, 0x2, RZ, 0xc0, !PT ;  /* 0x000000020dff7812 */ /* 0x000fe2000780c0ff */
[----:B------:R-:W-:Y:S02]  /*0890*/  IMAD R3, R17, 0x200, R7 ;  /* 0x0000020011037824 */ /* 0x000fe400078e0207 */
[----:B------:R-:W-:Y:S01]  /*08a0*/  IMAD.IADD R150, R150, 0x1, R149 ;  /* 0x0000000196967824 */ /* 0x000fe200078e0295 */
[----:B------:R-:W-:Y:S01]  /*08b0*/  IADD3 R235, R4, R6, R0 ;  /* 0x0000000604eb7210 */ /* 0x000fe20007ffe000 */
[----:B------:R-:W-:Y:S01]  /*08c0*/  IMAD.SHL.U32 R0, R10, 0x8, RZ ;  /* 0x000000080a007824 */ /* 0x000fe200078e00ff */
[----:B------:R-:W-:Y:S01]  /*08d0*/  SHF.R.U32.HI R6, RZ, 0x3, R2 ;  /* 0x00000003ff067819 */ /* 0x000fe20000011602 */
[----:B------:R-:W-:Y:S01]  /*08e0*/  IMAD R11, R8, 0x20, R3 ;  /* 0x00000020080b7824 */ /* 0x000fe200078e0203 */
[----:B------:R-:W-:Y:S01]  /*08f0*/  LEA R235, R235, UR5, 0x1 ;  /* 0x00000005ebeb7c11 */ /* 0x000fe2000f8e08ff */
[----:B------:R-:W-:Y:S01]  /*0900*/  IMAD.SHL.U32 R3, R16, 0x40, RZ ;  /* 0x0000004010037824 */ /* 0x000fe200078e00ff */
[----:B------:R-:W-:Y:S01]  /*0910*/  LOP3.LUT R7, R0, 0x8, RZ, 0xc0, !PT ;  /* 0x0000000800077812 */ /* 0x000fe200078ec0ff */
[C---:B------:R-:W-:Y:S01]  /*0920*/  IMAD.SHL.U32 R4, R12.reuse, 0x8, RZ ;  /* 0x000000080c047824 */ /* 0x040fe200078e00ff */
[----:B------:R-:W-:Y:S01]  /*0930*/  SHF.R.S32.HI R0, RZ, 0x1, R9 ;  /* 0x00000001ff007819 */ /* 0x000fe20000011409 */
[----:B------:R-:W-:Y:S01]  /*0940*/  IMAD.SHL.U32 R9, R12, 0x10, RZ ;  /* 0x000000100c097824 */ /* 0x000fe200078e00ff */
[----:B------:R-:W-:Y:S01]  /*0950*/  LOP3.LUT R3, R3, 0x1c0, RZ, 0xc0, !PT ;  /* 0x000001c003037812 */ /* 0x000fe200078ec0ff */
[C---:B------:R-:W-:Y:S01]  /*0960*/  VIADD R230, R235.reuse, 0x40 ;  /* 0x00000040ebe67836 */ /* 0x040fe20000000000 */
[C---:B------:R-:W-:Y:S01]  /*0970*/  LOP3.LUT P3, RZ, R0.reuse, 0x2, RZ, 0xc0, !PT ;  /* 0x0000000200ff7812 */ /* 0x040fe2000786c0ff */
[----:B------:R-:W-:Y:S01]  /*0980*/  IMAD.SHL.U32 R0, R0, 0x40, RZ ;  /* 0x0000004000007824 */ /* 0x000fe200078e00ff */
[----:B------:R-:W-:Y:S01]  /*0990*/  LOP3.LUT R4, R4, 0x8, RZ, 0xc0, !PT ;  /* 0x0000000804047812 */ /* 0x000fe200078ec0ff */
[C---:B------:R-:W-:Y:S01]  /*09a0*/  @P4 VIADD R230, R235.reuse, 0xffffffc0 ;  /* 0xffffffc0ebe64836 */ /* 0x040fe20000000000 */
[----:B------:R-:W-:Y:S01]  /*09b0*/  SHF.R.U32.HI R151, RZ, 0x3, R3 ;  /* 0x00000003ff977819 */ /* 0x000fe20000011603 */
[----:B------:R-:W-:Y:S01]  /*09c0*/  IMAD.IADD R234, R235, 0x1, R229 ;  /* 0x00000001ebea7824 */ /* 0x000fe200078e02e5 */
[----:B------:R-:W-:Y:S01]  /*09d0*/  LOP3.LUT R0, R0, 0xc0, RZ, 0xc0, !PT ;  /* 0x000000c000007812 */ /* 0x000fe200078ec0ff */
[----:B------:R-:W-:Y:S01]  /*09e0*/  IMAD.IADD R229, R229, 0x1, R230 ;  /* 0x00000001e5e57824 */ /* 0x000fe200078e02e6 */
[----:B------:R-:W-:Y:S01]  /*09f0*/  LOP3.LUT R9, R7, 0x10, R9, 0xf8, !PT ;  /* 0x0000001007097812 */ /* 0x000fe200078ef809 */
[--C-:B------:R-:W-:Y:S01]  /*0a00*/  IMAD.IADD R236, R235, 0x1, R231.reuse ;  /* 0x00000001ebec7824 */ /* 0x100fe200078e02e7 */
[----:B------:R-:W-:Y:S01]  /*0a10*/  SHF.R.U32.HI R8, RZ, 0x3, R0 ;  /* 0x00000003ff087819 */ /* 0x000fe20000011600 */
[----:B------:R-:W-:Y:S01]  /*0a20*/  IMAD.IADD R233, R234, 0x1, R231 ;  /* 0x00000001eae97824 */ /* 0x000fe200078e02e7 */
[----:B------:R-:W-:Y:S01]  /*0a30*/  LOP3.LUT R151, R151, R3, R4, 0x1e, !PT ;  /* 0x0000000397977212 */ /* 0x000fe200078e1e04 */
[----:B------:R-:W-:Y:S01]  /*0a40*/  IMAD.IADD R232, R231, 0x1, R230 ;  /* 0x00000001e7e87824 */ /* 0x000fe200078e02e6 */
[----:B------:R-:W-:Y:S01]  /*0a50*/  LOP3.LUT R8, R8, R0, R7, 0x1e, !PT ;  /* 0x0000000008087212 */ /* 0x000fe200078e1e07 */
[----:B------:R-:W-:Y:S01]  /*0a60*/  IMAD.SHL.U32 R0, R14, 0x20, RZ ;  /* 0x000000200e007824 */ /* 0x000fe200078e00ff */
[C---:B------:R-:W-:Y:S01]  /*0a70*/  LOP3.LUT R3, R6.reuse, R2, R4, 0x1e, !PT ;  /* 0x0000000206037212 */ /* 0x040fe200078e1e04 */
[----:B------:R-:W-:Y:S01]  /*0a80*/  IMAD.IADD R151, R15, 0x1, R151 ;  /* 0x000000010f977824 */ /* 0x000fe200078e0297 */
[----:B------:R-:W-:Y:S01]  /*0a90*/  LOP3.LUT R2, R6, R9, R2, 0x1e, !PT ;  /* 0x0000000906027212 */ /* 0x000fe200078e1e02 */
[----:B------:R-:W-:Y:S01]  /*0aa0*/  IMAD.IADD R8, R8, 0x1, R11 ;  /* 0x0000000108087824 */ /* 0x000fe200078e020b */
[----:B------:R-:W-:Y:S01]  /*0ab0*/  SEL R154, R154, 0xffffffe0, !P0 ;  /* 0xffffffe09a9a7807 */ /* 0x000fe20004000000 */
[----:B------:R-:W-:Y:S01]  /*0ac0*/  IMAD R4, R17, 0x200, R0 ;  /* 0x0000020011047824 */ /* 0x000fe200078e0200 */
[----:B------:R-:W-:Y:S01]  /*0ad0*/  LEA R151, R151, UR4, 0x1 ;  /* 0x0000000497977c11 */ /* 0x000fe2000f8e08ff */
[----:B------:R-:W-:Y:S01]  /*0ae0*/  IMAD.IADD R155, R0, 0x1, R2 ;  /* 0x00000001009b7824 */ /* 0x000fe200078e0202 */
[----:B------:R-:W-:Y:S01]  /*0af0*/  LEA R18, R8, UR6, 0x1 ;  /* 0x0000000608127c11 */ /* 0x000fe2000f8e08ff */
[----:B------:R-:W-:Y:S01]  /*0b00*/  IMAD.IADD R156, R4, 0x1, R3 ;  /* 0x00000001049c7824 */ /* 0x000fe200078e0203 */
[----:B------:R-:W-:Y:S01]  /*0b10*/  LEA R2, R5, UR5, 0x1 ;  /* 0x0000000505027c11 */ /* 0x000fe2000f8e08ff */
[----:B------:R-:W-:-:S02]  /*0b20*/  VIADD R157, R151, 0x20 ;  /* 0x00000020979d7836 */ /* 0x000fc40000000000 */
[C---:B------:R-:W-:Y:S01]  /*0b30*/  VIADD R0, R18.reuse, 0x20 ;  /* 0x0000002012007836 */ /* 0x040fe20000000000 */
[----:B------:R1:W-:Y:S01]  /*0b40*/  STL [R1+0x98], R18 ;  /* 0x0000981201007387 */ /* 0x0003e20000100800 */
[----:B------:R-:W-:Y:S02]  /*0b50*/  @P3 VIADD R0, R18, 0xffffffe0 ;  /* 0xffffffe012003836 */ /* 0x000fe40000000000 */
[C---:B------:R-:W-:Y:S02]  /*0b60*/  @P1 VIADD R157, R151.reuse, 0xffffffe0 ;  /* 0xffffffe0979d1836 */ /* 0x040fe40000000000 */
[----:B------:R-:W-:Y:S01]  /*0b70*/  IMAD.IADD R153, R151, 0x1, R152 ;  /* 0x0000000197997824 */ /* 0x000fe200078e0298 */
[----:B------:R1:W-:Y:S01]  /*0b80*/  STL [R1+0x9c], R0 ;  /* 0x00009c0001007387 */ /* 0x0003e20000100800 */
[----:B------:R-:W-:Y:S02]  /*0b90*/  IMAD.IADD R231, R231, 0x1, R229 ;  /* 0x00000001e7e77824 */ /* 0x000fe400078e02e5 */
[----:B------:R-:W-:-:S02]  /*0ba0*/  IMAD.IADD R152, R152, 0x1, R157 ;  /* 0x0000000198987824 */ /* 0x000fc400078e029d */
[C---:B------:R-:W-:Y:S02]  /*0bb0*/  VIADD R160, R157.reuse, 0x2000 ;  /* 0x000020009da07836 */ /* 0x040fe40000000000 */
[C---:B------:R-:W-:Y:S02]  /*0bc0*/  VIADD R159, R157.reuse, 0x4000 ;  /* 0x000040009d9f7836 */ /* 0x040fe40000000000 */
[----:B------:R-:W-:-:S07]  /*0bd0*/  VIADD R158, R157, 0x6000 ;  /* 0x000060009d9e7836 */ /* 0x000fce0000000000 */
.L_x_533:
        /* <DEDUP_REMOVED lines=9> */
[----:B------:R2:W3:Y:S02]  /*0c70*/  @P0 LDG.E R3, desc[UR20][R4.64] ;  /* 0x0000001404030981 */ /* 0x0004e4000c1e1900 */
[----:B--2---:R-:W-:Y:S02]  /*0c80*/  @P1 IMAD.WIDE R4, R8, 0x4, R6 ;  /* 0x0000000408041825 */ /* 0x004fe400078e0206 */
[----:B------:R-:W1:Y:S03]  /*0c90*/  @!P1 LDC.64 R6, c[0x0][0x2c8] ;  /* 0x0000b200ff069b82 */ /* 0x000e660000000a00 */
[----:B------:R-:W2:Y:S01]  /*0ca0*/  @P1 LDG.E R0, desc[UR20][R4.64] ;  /* 0x0000001404001981 */ /* 0x000ea2000c1e1900 */
[----:B------:R-:W-:Y:S01]  /*0cb0*/  UMOV UR4, URZ ;  /* 0x0000003f00047c82 */ /* 0x000fe20008000000 */
[----:B------:R-:W-:-:S03]  /*0cc0*/  USHF.L.U32 UR26, UR19, 0x7, URZ ;  /* 0x00000007131a7899 */ /* 0x000fc6000800063f */
[----:B------:R-:W4:Y:S01]  /*0cd0*/  @!P1 LDC.64 R4, c[0x0][0x318] ;  /* 0x0000c600ff049b82 */ /* 0x000f220000000a00 */
[----:B---3--:R-:W-:Y:S02]  /*0ce0*/  @P0 R2UR UR4, R3 ;  /* 0x00000000030402ca */ /* 0x008fe400000e0000 */
[----:B----4-:R-:W-:-:S04]  /*0cf0*/  @!P1 ISETP.NE.U32.AND P0, PT, R4, RZ, PT ;  /* 0x000000ff0400920c */ /* 0x010fc80003f05070 */
[----:B------:R-:W-:-:S04]  /*0d00*/  @!P1 ISETP.NE.AND.EX P0, PT, R5, RZ, PT, P0 ;  /* 0x000000ff0500920c */ /* 0x000fc80003f05300 */
[----:B-1----:R-:W-:-:S03]  /*0d10*/  @!P1 SEL R3, R7, RZ, P0 ;  /* 0x000000ff07039207 */ /* 0x002fc60000000000 */
[----:B--2---:R-:W-:Y:S01]  /*0d20*/  @P1 VIADD R0, R0, -UR4 ;  /* 0x8000000400001c36 */ /* 0x004fe20008000000 */
[----:B------:R-:W-:-:S04]  /*0d30*/  @!P1 IADD3 R0, R3, -UR4, R6 ;  /* 0x8000000403009c10 */ /* 0x000fc8000fffe006 */
[----:B------:R-:W-:-:S13]  /*0d40*/  ISETP.LE.AND P0, PT, R0, UR26, PT ;  /* 0x0000001a00007c0c */ /* 0x000fda000bf03270 */
[----:B------:R-:W-:Y:S05]  /*0d50*/  @P0 BRA `(.L_x_525) ;  /* 0x0000006800500947 */ /* 0x000fea0003800000 */
[----:B------:R-:W1:Y:S01]  /*0d60*/  LDC R9, c[0x0][0x278] ;  /* 0x00009e00ff097b82 */ /* 0x000e620000000800 */
[----:B------:R-:W2:Y:S01]  /*0d70*/  S2R R3, SR_CTAID.Z ;  /* 0x0000000000037919 */ /* 0x000ea20000002700 */
[----:B------:R-:W-:Y:S01]  /*0d80*/  ULDC.64 UR6, c[0x0][0x2f0] ;  /* 0x0000bc0000067ab9 */ /* 0x000fe20000000a00 */
[----:B------:R-:W-:Y:S01]  /*0d90*/  ULDC UR27, c[0x0][0x2c4] ;  /* 0x0000b100001b7ab9 */ /* 0x000fe20000000800 */
[----:B------:R-:W-:Y:S01]  /*0da0*/  UISETP.NE.U32.AND UP1, UPT, UR6, URZ, UPT ;  /* 0x0000003f0600728c */ /* 0x000fe2000bf25070 */
[----:B------:R-:W3:Y:S01]  /*0db0*/  S2R R10, SR_CTAID.X ;  /* 0x00000000000a7919 */ /* 0x000ee20000002500 */
[----:B------:R-:W-:Y:S02]  /*0dc0*/  UIADD3 UR29, UR27, 0x7f, URZ ;  /* 0x0000007f1b1d7890 */ /* 0x000fe4000fffe03f */
[----:B------:R-:W3:Y:S01]  /*0dd0*/  LDC.64 R6, c[0x0][0x488] ;  /* 0x00012200ff067b82 */ /* 0x000ee20000000a00 */
[----:B------:R-:W-:Y:S01]  /*0de0*/  ULDC.U8 UR6, c[0x0][0x3d8] ;  /* 0x0000f60000067ab9 */ /* 0x000fe20000000000 */
[----:B------:R-:W-:-:S02]  /*0df0*/  USHF.R.S32.HI UR42, URZ, 0x1f, UR29 ;  /* 0x0000001f3f2a7899 */ /* 0x000fc4000801141d */
[----:B------:R-:W-:Y:S02]  /*0e00*/  UISETP.NE.AND UP0, UPT, UR6, URZ, UPT ;  /* 0x0000003f0600728c */ /* 0x000fe4000bf05270 */
[----:B------:R-:W-:Y:S01]  /*0e10*/  ULEA.HI UR42, UR42, UR29, URZ, 0x7 ;  /* 0x0000001d2a2a7291 */ /* 0x000fe2000f8f383f */
[----:B------:R-:W-:Y:S01]  /*0e20*/  ULDC UR33, c[0x0][0x270] ;  /* 0x00009c0000217ab9 */ /* 0x000fe20000000800 */
[----:B------:R-:W-:Y:S02]  /*0e30*/  ULDC UR32, c[0x0][0x2dc] ;  /* 0x0000b70000207ab9 */ /* 0x000fe40000000800 */
[----:B------:R-:W-:Y:S02]  /*0e40*/  ULOP3.LUT UR40, UR42, 0xffffff80, URZ, 0xc0, !UPT ;  /* 0xffffff802a287892 */ /* 0x000fe4000f8ec03f */
[----:B------:R-:W-:Y:S02]  /*0e50*/  UISETP.NE.AND.EX UP1, UPT, UR7, URZ, UPT, UP1 ;  /* 0x0000003f0700728c */ /* 0x000fe4000bf25310 */
[----:B------:R-:W-:Y:S01]  /*0e60*/  UIMAD UR38, UR18, UR32, URZ ;  /* 0x00000020122672a4 */ /* 0x000fe2000f8e023f */
[----:B-1----:R-:W-:Y:S01]  /*0e70*/  IABS R8, R9 ;  /* 0x0000000900087213 */ /* 0x002fe20000000000 */
[----:B------:R-:W-:Y:S01]  /*0e80*/  @UP0 UIMAD UR28, UR16, UR27, URZ ;  /* 0x0000001b101c02a4 */ /* 0x000fe2000f8e023f */
[----:B------:R-:W-:Y:S01]  /*0e90*/  ISETP.NE.AND P2, PT, R9, RZ, PT ;  /* 0x000000ff0900720c */ /* 0x000fe20003f45270 */
[----:B------:R-:W-:Y:S01]  /*0ea0*/  @!UP0 UIMAD UR6, UR16, UR33, UR18 ;  /* 0x00000021100682a4 */ /* 0x000fe2000f8e0212 */
[----:B------:R-:W1:Y:S01]  /*0eb0*/  I2F.RP R4, R8 ;  /* 0x0000000800047306 */ /* 0x000e620000209400 */
[----:B------:R-:W-:Y:S01]  /*0ec0*/  UIADD3 UR40, UR40, -0x80, URZ ;  /* 0xffffff8028287890 */ /* 0x000fe2000fffe03f */
[----:B------:R-:W-:Y:S01]  /*0ed0*/  ULDC.U8 UR7, c[0x0][0x480] ;  /* 0x0001200000077ab9 */ /* 0x000fe20000000000 */
[----:B------:R-:W-:Y:S01]  /*0ee0*/  @UP0 ULDC UR39, c[0x0][0x2e4] ;  /* 0x0000b90000270ab9 */ /* 0x000fe20000000800 */
[----:B--2---:R-:W-:Y:S01]  /*0ef0*/  IABS R3, R3 ;  /* 0x0000000300037213 */ /* 0x004fe20000000000 */
[----:B------:R-:W-:-:S02]  /*0f00*/  @UP0 UIMAD UR39, UR18, UR39, UR28 ;  /* 0x00000027122702a4 */ /* 0x000fc4000f8e021c */
[----:B------:R-:W-:Y:S02]  /*0f10*/  USHF.R.S32.HI UR9, URZ, 0x1f, UR4 ;  /* 0x0000001f3f097899 */ /* 0x000fe40008011404 */
[----:B------:R-:W-:Y:S02]  /*0f20*/  USHF.R.S32.HI UR8, URZ, 0x1f, UR26 ;  /* 0x0000001f3f087899 */ /* 0x000fe4000801141a */
[----:B------:R-:W-:Y:S02]  /*0f30*/  USHF.R.S32.HI UR37, URZ, 0x1f, UR33 ;  /* 0x0000001f3f257899 */ /* 0x000fe40008011421 */
[----:B------:R-:W-:Y:S01]  /*0f40*/  USHF.R.S32.HI UR36, URZ, 0x1f, UR38 ;  /* 0x0000001f3f247899 */ /* 0x000fe20008011426 */
[----:B-1----:R-:W1:Y:S01]  /*0f50*/  MUFU.RCP R4, R4 ;  /* 0x0000000400047308 */ /* 0x002e620000001000 */
[----:B------:R-:W-:Y:S02]  /*0f60*/  USEL UR35, UR30, URZ, UP1 ;  /* 0x0000003f1e237287 */ /* 0x000fe40008800000 */
[----:B------:R-:W-:-:S02]  /*0f70*/  USEL UR34, UR31, URZ, UP1 ;  /* 0x0000003f1f227287 */ /* 0x000fc40008800000 */
[----:B------:R-:W-:Y:S02]  /*0f80*/  @!UP0 UIMAD UR39, UR6, UR27, URZ ;  /* 0x0000001b062782a4 */ /* 0x000fe4000f8e023f */
[----:B------:R-:W-:Y:S01]  /*0f90*/  USHF.R.S32.HI UR41, URZ, 0x1f, UR40 ;  /* 0x0000001f3f297899 */ /* 0x000fe20008011428 */
[----:B-1----:R-:W-:-:S04]  /*0fa0*/  VIADD R4, R4, 0xffffffe ;  /* 0x0ffffffe04047836 */ /* 0x002fc80000000000 */
[----:B------:R-:W1:Y:S02]  /*0fb0*/  F2I.FTZ.U32.TRUNC.NTZ R5, R4 ;  /* 0x0000000400057305 */ /* 0x000e64000021f000 */
[----:B-1----:R-:W-:Y:S02]  /*0fc0*/  IMAD.MOV R0, RZ, RZ, -R5 ;  /* 0x000000ffff007224 */ /* 0x002fe400078e0a05 */
[----:B------:R-:W-:Y:S02]  /*0fd0*/  IMAD.MOV.U32 R4, RZ, RZ, RZ ;  /* 0x000000ffff047224 */ /* 0x000fe400078e00ff */
[----:B------:R-:W-:-:S04]  /*0fe0*/  IMAD R0, R0, R8, RZ ;  /* 0x0000000800007224 */ /* 0x000fc800078e02ff */
[----:B------:R-:W-:-:S04]  /*0ff0*/  IMAD.HI.U32 R0, R5, R0, R4 ;  /* 0x0000000005007227 */ /* 0x000fc800078e0004 */
[----:B------:R-:W-:-:S04]  /*1000*/  IMAD.MOV.U32 R4, RZ, RZ, R3 ;  /* 0x000000ffff047224 */ /* 0x000fc800078e0003 */
[----:B------:R-:W-:-:S05]  /*1010*/  IMAD.HI.U32 R0, R0, R4, RZ ;  /* 0x0000000400007227 */ /* 0x000fca00078e00ff */
[----:B------:R-:W-:-:S05]  /*1020*/  IADD3 R3, -R0, RZ, RZ ;  /* 0x000000ff00037210 */ /* 0x000fca0007ffe1ff */
[----:B------:R-:W-:Y:S02]  /*1030*/  IMAD R3, R8, R3, R4 ;  /* 0x0000000308037224 */ /* 0x000fe400078e0204 */
[----:B---3--:R-:W-:-:S03]  /*1040*/  IMAD.WIDE.U32 R4, R10, R6, RZ ;  /* 0x000000060a047225 */ /* 0x008fc600078e00ff */
[----:B------:R-:W-:Y:S01]  /*1050*/  ISETP.GT.U32.AND P1, PT, R8, R3, PT ;  /* 0x000000030800720c */ /* 0x000fe20003f24070 */
[----:B------:R-:W-:-:S12]  /*1060*/  IMAD R7, R10, R7, R5 ;  /* 0x000000070a077224 */ /* 0x000fd800078e0205 */
[----:B------:R-:W-:Y:S02]  /*1070*/  @!P1 IMAD.IADD R3, R3, 0x1, -R8 ;  /* 0x0000000103039824 */ /* 0x000fe400078e0a08 */
[----:B------:R-:W-:Y:S01]  /*1080*/  @!P1 VIADD R0, R0, 0x1 ;  /* 0x0000000100009836 */ /* 0x000fe20000000000 */
[----:B------:R-:W-:Y:S02]  /*1090*/  ISETP.NE.AND P1, PT, RZ, UR7, PT ;  /* 0x00000007ff007c0c */ /* 0x000fe4000bf25270 */
[----:B------:R-:W-:Y:S02]  /*10a0*/  ISETP.GE.U32.AND P3, PT, R3, R8, PT ;  /* 0x000000080300720c */ /* 0x000fe40003f66070 */
[----:B------:R-:W-:Y:S02]  /*10b0*/  LOP3.LUT R3, R9, UR18, RZ, 0x3c, !PT ;  /* 0x0000001209037c12 */ /* 0x000fe4000f8e3cff */
[----:B------:R-:W-:Y:S02]  /*10c0*/  SEL R30, R4, RZ, P1 ;  /* 0x000000ff041e7207 */ /* 0x000fe40000800000 */
[----:B------:R-:W-:-:S02]  /*10d0*/  ISETP.GE.AND P0, PT, R3, RZ, PT ;  /* 0x000000ff0300720c */ /* 0x000fc40003f06270 */
[----:B------:R-:W-:-:S05]  /*10e0*/  SEL R31, R7, RZ, P1 ;  /* 0x000000ff071f7207 */ /* 0x000fca0000800000 */
[----:B------:R-:W-:-:S06]  /*10f0*/  @P3 IADD3 R0, R0, 0x1, RZ ;  /* 0x0000000100003810 */ /* 0x000fcc0007ffe0ff */
[----:B------:R-:W-:Y:S01]  /*1100*/  @!P0 IMAD.MOV R0, RZ, RZ, -R0 ;  /* 0x000000ffff008224 */ /* 0x000fe200078e0a00 */
        /* <DEDUP_REMOVED lines=12> */
.L_x_526:
[----:B------:R-:W-:Y:S01]  /*11d0*/  UIMAD UR28, UR16, UR33, UR18 ;  /* 0x00000021101c72a4 */ /* 0x000fe2000f8e0212 */
[----:B------:R-:W-:-:S03]  /*11e0*/  ULDC UR29, c[0x0][0x2d4] ;  /* 0x0000b500001d7ab9 */ /* 0x000fc60000000800 */
[----:B------:R-:W-:-:S12]  /*11f0*/  UIMAD UR28, UR28, UR29, URZ ;  /* 0x0000001d1c1c72a4 */ /* 0x000fd8000f8e023f */
.L_x_527:
[----:B------:R-:W2:Y:S01]  /*1200*/  LDL R35, [R1+0x94] ;  /* 0x0000940001237983 */ /* 0x000ea20000100800 */
[----:B------:R-:W1:Y:S01]  /*1210*/  LDC.64 R10, c[0x0][0x238] ;  /* 0x00008e00ff0a7b82 */ /* 0x000e620000000a00 */
[----:B------:R-:W-:Y:S02]  /*1220*/  ULDC.64 UR6, c[0x0][0x268] ;  /* 0x00009a0000067ab9 */ /* 0x000fe40000000a00 */
[----:B------:R-:W3:Y:S01]  /*1230*/  LDL R34, [R1+0xa0] ;  /* 0x0000a00001227983 */ /* 0x000ee20000100800 */
[----:B------:R-:W-:Y:S01]  /*1240*/  UIADD3 UR26, UP0, UR26, UR4, URZ ;  /* 0x000000041a1a7290 */ /* 0x000fe2000ff1e03f */
[----:B------:R-:W-:Y:S01]  /*1250*/  IMAD R14, R28, UR6, RZ ;  /* 0x000000061c0e7c24 */ /* 0x000fe2000f8e02ff */
[----:B------:R-:W-:Y:S01]  /*1260*/  ULEA.HI.SX32 UR42, UR42, 0xffffffff, 0x19 ;  /* 0xffffffff2a2a7891 */ /* 0x000fe2000f8fca3f */
[----:B------:R-:W4:Y:S01]  /*1270*/  S2R R32, SR_TID.X ;  /* 0x0000000000207919 */ /* 0x000f220000002100 */
[----:B------:R-:W4:Y:S01]  /*1280*/  LDC.64 R6, c[0x0][0x250] ;  /* 0x00009400ff067b82 */ /* 0x000f220000000a00 */
[----:B------:R-:W-:Y:S01]  /*1290*/  UIADD3.X UR4, UR9, UR8, URZ, UP0, !UPT ;  /* 0x0000000809047290 */ /* 0x000fe200087fe43f */
[----:B------:R-:W-:Y:S01]  /*12a0*/  IMAD R15, R0, UR7, R14 ;  /* 0x00000007000f7c24 */ /* 0x000fe2000f8e020e */
[----:B------:R-:W-:Y:S01]  /*12b0*/  UIADD3 UR39, UR40, UR39, URZ ;  /* 0x0000002728277290 */ /* 0x000fe2000fffe03f */
[----:B------:R-:W-:Y:S01]  /*12c0*/  ULDC.64 UR8, c[0x0][0x428] ;  /* 0x00010a0000087ab9 */ /* 0x000fe20000000a00 */
[----:B------:R-:W-:-:S03]  /*12d0*/  ULDC.64 UR44, c[0x0][0x2b0] ;  /* 0x0000ac00002c7ab9 */ /* 0x000fc60000000a00 */
[----:B------:R-:W4:Y:S01]  /*12e0*/  LDC.64 R12, c[0x0][0x418] ;  /* 0x00010600ff0c7b82 */ /* 0x000f220000000a00 */
[----:B------:R-:W-:Y:S01]  /*12f0*/  UIMAD.WIDE UR44, UR39, 0x4, UR44 ;  /* 0x00000004272c78a5 */ /* 0x000fe2000f8e022c */
[----:B-1----:R-:W-:-:S06]  /*1300*/  IMAD R8, R10, UR25, RZ ;  /* 0x000000190a087c24 */ /* 0x002fcc000f8e02ff */
[----:B------:R-:W1:Y:S01]  /*1310*/  LDC.64 R24, c[0x0][0x420] ;  /* 0x00010800ff187b82 */ /* 0x000e620000000a00 */
[----:B------:R-:W-:Y:S02]  /*1320*/  IMAD R8, R11, UR16, R8 ;  /* 0x000000100b087c24 */ /* 0x000fe4000f8e0208 */
[----:B----4-:R-:W-:-:S05]  /*1330*/  IMAD R14, R6, UR4, RZ ;  /* 0x00000004060e7c24 */ /* 0x010fca000f8e02ff */
[----:B------:R-:W4:Y:S01]  /*1340*/  LDC.64 R22, c[0x0][0x230] ;  /* 0x00008c00ff167b82 */ /* 0x000f220000000a00 */
[----:B------:R-:W-:Y:S01]  /*1350*/  IMAD R14, R7, UR26, R14 ;  /* 0x0000001a070e7c24 */ /* 0x000fe2000f8e020e */
[----:B------:R-:W-:-:S06]  /*1360*/  SHF.R.S32.HI R33, RZ, 0x1f, R32 ;  /* 0x0000001fff217819 */ /* 0x000fcc0000011420 */
[----:B------:R-:W4:Y:S01]  /*1370*/  LDC.64 R26, c[0x0][0x240] ;  /* 0x00009000ff1a7b82 */ /* 0x000f220000000a00 */
[----:B------:R-:W-:-:S04]  /*1380*/  LEA.HI R3, R33, R32, RZ, 0x2 ;  /* 0x0000002021037211 */ /* 0x000fc800078f10ff */
[----:B------:R-:W-:Y:S02]  /*1390*/  LOP3.LUT R4, R3, 0xfffffffc, RZ, 0xc0, !PT ;  /* 0xfffffffc03047812 */ /* 0x000fe400078ec0ff */
[----:B------:R-:W-:Y:S01]  /*13a0*/  SHF.R.S32.HI R3, RZ, 0x2, R3 ;  /* 0x00000002ff037819 */ /* 0x000fe20000011403 */
[----:B------:R-:W2:Y:S02]  /*13b0*/  LDC.64 R20, c[0x0][0x248] ;  /* 0x00009200ff147b82 */ /* 0x000ea40000000a00 */
[----:B------:R-:W-:Y:S01]  /*13c0*/  IMAD.IADD R4, R32, 0x1, -R4 ;  /* 0x0000000120047824 */ /* 0x000fe200078e0a04 */
[----:B------:R-:W-:Y:S01]  /*13d0*/  SHF.R.S32.HI R29, RZ, 0x1f, R3 ;  /* 0x0000001fff1d7819 */ /* 0x000fe20000011403 */
[----:B------:R-:W-:-:S04]  /*13e0*/  IMAD.WIDE.U32 R16, R3, R6, RZ ;  /* 0x0000000603107225 */ /* 0x000fc800078e00ff */
[----:B------:R-:W-:Y:S02]  /*13f0*/  IMAD.SHL.U32 R4, R4, 0x8, RZ ;  /* 0x0000000804047824 */ /* 0x000fe400078e00ff */
[----:B------:R-:W-:-:S03]  /*1400*/  IMAD R9, R29, R6, RZ ;  /* 0x000000061d097224 */ /* 0x000fc600078e02ff */
[--C-:B------:R-:W-:Y:S01]  /*1410*/  SHF.R.S32.HI R5, RZ, 0x1f, R4.reuse ;  /* 0x0000001fff057819 */ /* 0x100fe20000011404 */
[----:B------:R-:W-:Y:S02]  /*1420*/  IMAD R9, R3, R7, R9 ;  /* 0x0000000703097224 */ /* 0x000fe400078e0209 */
[----:B------:R-:W-:-:S04]  /*1430*/  IMAD.WIDE.U32 R10, R10, UR16, R4 ;  /* 0x000000100a0a7c25 */ /* 0x000fc8000f8e0004 */
[----:B------:R-:W-:Y:S02]  /*1440*/  IMAD.IADD R11, R11, 0x1, R8 ;  /* 0x000000010b0b7824 */ /* 0x000fe400078e0208 */
[----:B------:R-:W-:Y:S02]  /*1450*/  IMAD.IADD R9, R17, 0x1, R9 ;  /* 0x0000000111097824 */ /* 0x000fe400078e0209 */
[----:B------:R-:W-:Y:S02]  /*1460*/  IMAD.MOV.U32 R8, RZ, RZ, R16 ;  /* 0x000000ffff087224 */ /* 0x000fe400078e0010 */
[----:B------:R-:W-:Y:S01]  /*1470*/  IMAD.WIDE.U32 R10, R0, UR6, R10 ;  /* 0x00000006000a7c25 */ /* 0x000fe2000f8e000a */
[----:B------:R-:W-:-:S03]  /*1480*/  ULDC.64 UR6, c[0x0][0x220] ;  /* 0x0000880000067ab9 */ /* 0x000fc60000000a00 */
[----:B------:R-:W-:Y:S01]  /*1490*/  IMAD.WIDE.U32 R8, R6, UR26, R8 ;  /* 0x0000001a06087c25 */ /* 0x000fe2000f8e0008 */
[----:B------:R-:W-:Y:S02]  /*14a0*/  IADD3 R15, R11, R15, RZ ;  /* 0x0000000f0b0f7210 */ /* 0x000fe40007ffe0ff */
[----:B------:R-:W-:Y:S01]  /*14b0*/  IADD3 R11, P0, R10, R8, RZ ;  /* 0x000000080a0b7210 */ /* 0x000fe20007f1e0ff */
[C---:B------:R-:W-:Y:S01]  /*14c0*/  IMAD R8, R12.reuse, UR25, RZ ;  /* 0x000000190c087c24 */ /* 0x040fe2000f8e02ff */
[----:B------:R-:W-:Y:S02]  /*14d0*/  IADD3 R10, P2, R3, UR40, RZ ;  /* 0x00000028030a7c10 */ /* 0x000fe4000ff5e0ff */
[----:B------:R-:W-:Y:S01]  /*14e0*/  IADD3.X R14, R15, R9, R14, P0, !PT ;  /* 0x000000090f0e7210 */ /* 0x000fe200007fe40e */
[----:B------:R-:W-:Y:S01]  /*14f0*/  IMAD R8, R13, UR16, R8 ;  /* 0x000000100d087c24 */ /* 0x000fe2000f8e0208 */
[----:B------:R-:W-:Y:S01]  /*1500*/  IADD3.X R15, R29, UR41, RZ, P2, !PT ;  /* 0x000000291d0f7c10 */ /* 0x000fe200097fe4ff */
[----:B------:R-:W-:-:S04]  /*1510*/  IMAD.WIDE.U32 R12, R12, UR16, R4 ;  /* 0x000000100c0c7c25 */ /* 0x000fc8000f8e0004 */
[----:B------:R-:W-:Y:S01]  /*1520*/  IMAD.IADD R13, R13, 0x1, R8 ;  /* 0x000000010d0d7824 */ /* 0x000fe200078e0208 */
[----:B------:R-:W-:Y:S01]  /*1530*/  LEA R8, P0, R11, UR6, 0x1 ;  /* 0x000000060b087c11 */ /* 0x000fe2000f8008ff */
[-C--:B-1----:R-:W-:Y:S02]  /*1540*/  IMAD R16, R15, R24.reuse, RZ ;  /* 0x000000180f107224 */ /* 0x082fe400078e02ff */
[----:B------:R-:W-:Y:S01]  /*1550*/  IMAD.WIDE.U32 R12, R10, R24, R12 ;  /* 0x000000180a0c7225 */ /* 0x000fe200078e000c */
[----:B------:R-:W-:Y:S01]  /*1560*/  LEA.HI.X R9, R11, UR7, R14, 0x1, P0 ;  /* 0x000000070b097c11 */ /* 0x000fe200080f0c0e */
[----:B------:R-:W-:Y:S01]  /*1570*/  ULDC.64 UR6, c[0x0][0x260] ;  /* 0x0000980000067ab9 */ /* 0x000fe20000000a00 */
[----:B------:R-:W-:Y:S01]  /*1580*/  LEA R18, P0, R6, R8, 0x7 ;  /* 0x0000000806127211 */ /* 0x000fe200078038ff */
[C---:B------:R-:W-:Y:S02]  /*1590*/  IMAD R11, R10.reuse, R25, R16 ;  /* 0x000000190a0b7224 */ /* 0x040fe400078e0210 */
[----:B----4-:R-:W-:Y:S01]  /*15a0*/  IMAD.WIDE.U32 R16, R10, R26, R4 ;  /* 0x0000001a0a107225 */ /* 0x010fe200078e0004 */
[----:B------:R-:W-:-:S03]  /*15b0*/  LEA.HI.X R19, R6, R9, R7, 0x7, P0 ;  /* 0x0000000906137211 */ /* 0x000fc600000f3c07 */
[----:B------:R-:W-:Y:S02]  /*15c0*/  IMAD.IADD R7, R13, 0x1, R11 ;  /* 0x000000010d077824 */ /* 0x000fe400078e020b */
[C---:B------:R-:W-:Y:S02]  /*15d0*/  IMAD R11, R22.reuse, UR25, RZ ;  /* 0x00000019160b7c24 */ /* 0x040fe4000f8e02ff */
[----:B------:R-:W-:-:S04]  /*15e0*/  IMAD.WIDE.U32 R4, R22, UR16, R4 ;  /* 0x0000001016047c25 */ /* 0x000fc8000f8e0004 */
[----:B------:R-:W-:Y:S02]  /*15f0*/  IMAD R15, R15, R26, RZ ;  /* 0x0000001a0f0f7224 */ /* 0x000fe400078e02ff */
[----:B------:R-:W-:Y:S02]  /*1600*/  IMAD.MOV.U32 R6, RZ, RZ, R12 ;  /* 0x000000ffff067224 */ /* 0x000fe400078e000c */
[----:B------:R-:W-:Y:S01]  /*1610*/  IMAD.U32 R12, RZ, RZ, UR8 ;  /* 0x00000008ff0c7e24 */ /* 0x000fe2000f8e00ff */
[----:B------:R-:W-:Y:S01]  /*1620*/  UIMAD UR8, UR24, UR8, URZ ;  /* 0x00000008180872a4 */ /* 0x000fe2000f8e023f */
[----:B------:R-:W-:Y:S02]  /*1630*/  IMAD R15, R10, R27, R15 ;  /* 0x0000001b0a0f7224 */ /* 0x000fe400078e020f */
[----:B------:R-:W-:Y:S01]  /*1640*/  IMAD.WIDE.U32 R12, R12, UR18, R6 ;  /* 0x000000120c0c7c25 */ /* 0x000fe2000f8e0006 */
[----:B------:R-:W-:Y:S02]  /*1650*/  UIMAD UR9, UR18, UR9, UR8 ;  /* 0x00000009120972a4 */ /* 0x000fe4000f8e0208 */
[----:B------:R-:W-:-:S02]  /*1660*/  ULEA.HI UR8, UR42, UR42, URZ, 0x1 ;  /* 0x0000002a2a087291 */ /* 0x000fc4000f8f083f */
[----:B------:R-:W-:Y:S02]  /*1670*/  UIMAD UR39, UR33, UR32, URZ ;  /* 0x00000020212772a4 */ /* 0x000fe4000f8e023f */
[----:B------:R-:W-:Y:S02]  /*1680*/  UIMAD.WIDE.U32 UR46, UR32, UR33, URZ ;  /* 0x00000021202e72a5 */ /* 0x000fe4000f8e003f */
[----:B------:R-:W-:Y:S01]  /*1690*/  UIADD3 UR28, UR40, UR28, URZ ;  /* 0x0000001c281c7290 */ /* 0x000fe2000fffe03f */
        /* <DEDUP_REMOVED lines=16> */
[----:B--2---:R-:W-:Y:S01]  /*17a0*/  LEA R14, R35, UR5, 0x1 ;  /* 0x00000005230e7c11 */ /* 0x004fe2000f8e08ff */
[----:B------:R-:W-:Y:S06]  /*17b0*/  @P1 BAR.SYNC.DEFER_BLOCKING 0x0 ;  /* 0x0000000000001b1d */ /* 0x000fec0000010000 */
[----:B------:R-:W-:Y:S01]  /*17c0*/  @!PT LDS RZ, [RZ] ;  /* 0x00000000fffff984 */ /* 0x000fe20000000800 */
[----:B------:R-:W-:Y:S01]  /*17d0*/  @!PT LDS RZ, [RZ] ;  /* 0x00000000fffff984 */ /* 0x000fe20000000800 */
[----:B------:R-:W-:Y:S01]  /*17e0*/  @!PT LDS RZ, [RZ] ;  /* 0x00000000fffff984 */ /* 0x000fe20000000800 */
[----:B------:R1:W-:Y:S04]  /*17f0*/  LDGSTS.E.BYPASS.LTC128B.128 [R14+0x8000], desc[UR20][R8.64] ;  /* 0x08000000080e7fae */ /* 0x0003e8000b901d54 */
[----:B------:R-:W-:Y:S04]  /*1800*/  LDGSTS.E.BYPASS.LTC128B.128 [R14+0x9000], desc[UR20][R18.64] ;  /* 0x09000000120e7fae */ /* 0x000fe8000b901d54 */
[----:B------:R-:W0:Y:S01]  /*1810*/  LDGDEPBAR ;  /* 0x00000000000079af */ /* 0x000e220000000000 */
[----:B-1----:R-:W-:-:S02]  /*1820*/  IMAD R9, R23, UR16, R11 ;  /* 0x0000001017097c24 */ /* 0x002fc4000f8e020b */
[----:B------:R-:W1:Y:S01]  /*1830*/  LDC.64 R22, c[0x0][0x228] ;  /* 0x00008a00ff167b82 */ /* 0x000e620000000a00 */
[-C--:B------:R-:W-:Y:S02]  /*1840*/  IMAD R8, R29, R20.reuse, RZ ;  /* 0x000000141d087224 */ /* 0x080fe400078e02ff */
[----:B------:R-:W-:Y:S01]  /*1850*/  IMAD.WIDE.U32 R10, R3, R20, RZ ;  /* 0x00000014030a7225 */ /* 0x000fe200078e00ff */
[----:B------:R-:W-:-:S03]  /*1860*/  IADD3 R5, R5, R9, RZ ;  /* 0x0000000905057210 */ /* 0x000fc60007ffe0ff */
[----:B------:R-:W-:Y:S02]  /*1870*/  IMAD R8, R3, R21, R8 ;  /* 0x0000001503087224 */ /* 0x000fe400078e0208 */
[----:B------:R-:W-:Y:S02]  /*1880*/  IMAD R3, R28, UR6, RZ ;  /* 0x000000061c037c24 */ /* 0x000fe4000f8e02ff */
[----:B------:R-:W-:Y:S02]  /*1890*/  IMAD.IADD R7, R11, 0x1, R8 ;  /* 0x000000010b077824 */ /* 0x000fe400078e0208 */
[C---:B------:R-:W-:Y:S02]  /*18a0*/  IMAD R3, R0.reuse, UR7, R3 ;  /* 0x0000000700037c24 */ /* 0x040fe4000f8e0203 */
[----:B------:R-:W-:Y:S01]  /*18b0*/  IMAD.WIDE.U32 R8, R0, UR6, R4 ;  /* 0x0000000600087c25 */ /* 0x000fe2000f8e0004 */
[----:B------:R-:W-:Y:S01]  /*18c0*/  ULDC.64 UR6, c[0x0][0x3e0] ;  /* 0x0000f80000067ab9 */ /* 0x000fe20000000a00 */
[----:B------:R-:W-:-:S02]  /*18d0*/  MOV R4, R16 ;  /* 0x0000001000047202 */ /* 0x000fc40000000f00 */
[----:B------:R-:W-:Y:S01]  /*18e0*/  VIADD R0, R13, UR9 ;  /* 0x000000090d007c36 */ /* 0x000fe20008000000 */
[C---:B------:R-:W-:Y:S01]  /*18f0*/  LEA R38, P0, R12.reuse, UR6, 0x1 ;  /* 0x000000060c267c11 */ /* 0x040fe2000f8008ff */
[----:B------:R-:W-:Y:S01]  /*1900*/  IMAD.MOV.U32 R6, RZ, RZ, R10 ;  /* 0x000000ffff067224 */ /* 0x000fe200078e000a */
[----:B---3--:R-:W-:Y:S01]  /*1910*/  SHF.R.S32.HI R16, RZ, 0x1f, R34 ;  /* 0x0000001fff107819 */ /* 0x008fe20000011422 */
[----:B------:R-:W-:Y:S01]  /*1920*/  IMAD.IADD R9, R9, 0x1, R3 ;  /* 0x0000000109097824 */ /* 0x000fe200078e0203 */
[----:B------:R-:W-:Y:S01]  /*1930*/  LEA.HI.X R39, R12, UR7, R0, 0x1, P0 ;  /* 0x000000070c277c11 */ /* 0x000fe200080f0c00 */
[----:B------:R-:W-:Y:S01]  /*1940*/  IMAD.WIDE.U32 R6, R20, UR26, R6 ;  /* 0x0000001a14067c25 */ /* 0x000fe2000f8e0006 */
[----:B------:R-:W-:Y:S01]  /*1950*/  ULDC.64 UR6, c[0x0][0x258] ;  /* 0x0000960000067ab9 */ /* 0x000fe20000000a00 */
[----:B------:R-:W-:Y:S01]  /*1960*/  LEA R12, P1, R24, R38, 0x7 ;  /* 0x00000026180c7211 */ /* 0x000fe200078238ff */
[----:B------:R-:W-:Y:S01]  /*1970*/  UIMAD UR43, UR24, UR6, URZ ;  /* 0x00000006182b72a4 */ /* 0x000fe2000f8e023f */
[----:B------:R-:W-:Y:S01]  /*1980*/  IMAD R0, R20, UR4, RZ ;  /* 0x0000000414007c24 */ /* 0x000fe2000f8e02ff */
[----:B------:R-:W-:Y:S01]  /*1990*/  IADD3 R8, P0, R8, R6, RZ ;  /* 0x0000000608087210 */ /* 0x000fe20007f1e0ff */
[----:B------:R-:W-:Y:S01]  /*19a0*/  IMAD.IADD R5, R17, 0x1, R15 ;  /* 0x0000000111057824 */ /* 0x000fe200078e020f */
[----:B------:R-:W-:Y:S01]  /*19b0*/  UIMAD UR43, UR18, UR7, UR43 ;  /* 0x00000007122b72a4 */ /* 0x000fe2000f8e022b */
[----:B-1----:R-:W-:Y:S01]  /*19c0*/  IMAD R3, R22, UR25, RZ ;  /* 0x0000001916037c24 */ /* 0x002fe2000f8e02ff */
[----:B------:R-:W-:Y:S01]  /*19d0*/  LEA.HI.X R13, R24, R39, R25, 0x7, P1 ;  /* 0x00000027180d7211 */ /* 0x000fe200008f3c19 */
[----:B------:R-:W-:Y:S01]  /*19e0*/  IMAD R0, R21, UR26, R0 ;  /* 0x0000001a15007c24 */ /* 0x000fe2000f8e0200 */
[----:B------:R-:W-:Y:S01]  /*19f0*/  LDGSTS.E.BYPASS.LTC128B.128 [R14+0x4000], desc[UR20][R38.64] ;  /* 0x04000000260e7fae */ /* 0x000fe2000b901d54 */
[----:B------:R-:W-:-:S02]  /*1a00*/  IMAD R3, R23, UR16, R3 ;  /* 0x0000001017037c24 */ /* 0x000fc4000f8e0203 */
[----:B------:R-:W-:Y:S01]  /*1a10*/  IMAD.WIDE.U32 R4, R22, UR16, R4 ;  /* 0x0000001016047c25 */ /* 0x000fe2000f8e0004 */
[----:B------:R-:W-:Y:S01]  /*1a20*/  IADD3.X R7, R9, R7, R0, P0, !PT ;  /* 0x0000000709077210 */ /* 0x000fe200007fe400 */
[----:B------:R-:W-:Y:S02]  /*1a30*/  LDGSTS.E.BYPASS.LTC128B.128 [R14+0x5000], desc[UR20][R12.64] ;  /* 0x050000000c0e7fae */ /* 0x000fe4000b901d54 */
[----:B------:R-:W-:Y:S01]  /*1a40*/  IMAD.U32 R0, RZ, RZ, UR6 ;  /* 0x00000006ff007e24 */ /* 0x000fe2000f8e00ff */
[----:B------:R-:W-:Y:S01]  /*1a50*/  ULDC.64 UR6, c[0x0][0x218] ;  /* 0x0000860000067ab9 */ /* 0x000fe20000000a00 */
[----:B------:R-:W-:Y:S01]  /*1a60*/  IMAD.IADD R5, R5, 0x1, R3 ;  /* 0x0000000105057824 */ /* 0x000fe200078e0203 */
[----:B------:R-:W-:Y:S01]  /*1a70*/  LEA R6, P0, R8, UR6, 0x1 ;  /* 0x0000000608067c11 */ /* 0x000fe2000f8008ff */
[----:B------:R-:W-:Y:S01]  /*1a80*/  ULOP3.LUT UR6, UR8, 0xfffffffe, URZ, 0xc0, !UPT ;  /* 0xfffffffe08067892 */ /* 0x000fe2000f8ec03f */
[----:B------:R-:W-:Y:S01]  /*1a90*/  SHF.L.U64.HI R3, R34, 0x2, R16 ;  /* 0x0000000222037819 */ /* 0x000fe20000010210 */
[----:B------:R-:W-:Y:S01]  /*1aa0*/  IMAD.WIDE.U32 R4, R0, UR18, R4 ;  /* 0x0000001200047c25 */ /* 0x000fe2000f8e0004 */
[----:B------:R-:W-:Y:S01]  /*1ab0*/  ULDC.64 UR8, c[0x0][0x210] ;  /* 0x0000840000087ab9 */ /* 0x000fe20000000a00 */
[----:B------:R-:W-:Y:S01]  /*1ac0*/  UIADD3 UR6, UR42, -UR6, URZ ;  /* 0x800000062a067290 */ /* 0x000fe2000fffe03f */
[----:B------:R-:W-:Y:S01]  /*1ad0*/  LEA.HI.X R7, R8, UR7, R7, 0x1, P0 ;  /* 0x0000000708077c11 */ /* 0x000fe200080f0c07 */
[----:B------:R-:W-:Y:S01]  /*1ae0*/  VIADD R0, R5, UR43 ;  /* 0x0000002b05007c36 */ /* 0x000fe20008000000 */
[C---:B------:R-:W-:Y:S01]  /*1af0*/  LEA R36, P0, R4.reuse, UR8, 0x1 ;  /* 0x0000000804247c11 */ /* 0x040fe2000f8008ff */
[----:B------:R-:W-:Y:S01]  /*1b00*/  UISETP.NE.AND UP0, UPT, UR6, 0x1, UPT ;  /* 0x000000010600788c */ /* 0x000fe2000bf05270 */
[----:B------:R1:W-:Y:S01]  /*1b10*/  STL.64 [R1+0x40], R38 ;  /* 0x0000402601007387 */ /* 0x0003e20000100a00 */
[----:B------:R-:W-:Y:S01]  /*1b20*/  UMOV UR8, UR44 ;  /* 0x0000002c00087c82 */ /* 0x000fe20008000000 */
[----:B------:R-:W-:Y:S01]  /*1b30*/  LEA.HI.X R37, R4, UR9, R0, 0x1, P0 ;  /* 0x0000000904257c11 */ /* 0x000fe200080f0c00 */
[----:B------:R-:W-:Y:S01]  /*1b40*/  IMAD.SHL.U32 R4, R34, 0x4, RZ ;  /* 0x0000000422047824 */ /* 0x000fe200078e00ff */
[----:B------:R-:W-:Y:S01]  /*1b50*/  IADD3 R0, R35, 0x1000, RZ ;  /* 0x0000100023007810 */ /* 0x000fe20007ffe0ff */
[----:B------:R-:W-:Y:S01]  /*1b60*/  UMOV UR9, UR45 ;  /* 0x0000002d00097c82 */ /* 0x000fe20008000000 */
[----:B------:R-:W-:-:S02]  /*1b70*/  PLOP3.LUT P0, PT, PT, PT, UP0, 0x80, 0x0 ;  /* 0x000000000000781c */ /* 0x000fc40003f0f008 */
[----:B------:R-:W-:Y:S01]  /*1b80*/  LEA R10, P2, R26, R36, 0x7 ;  /* 0x000000241a0a7211 */ /* 0x000fe200078438ff */
[----:B------:R-:W-:Y:S01]  /*1b90*/  USHF.R.S32.HI UR6, URZ, 0x1f, UR32 ;  /* 0x0000001f3f067899 */ /* 0x000fe20008011420 */
[----:B------:R-:W-:Y:S01]  /*1ba0*/  IADD3 R4, P1, R4, UR8, RZ ;  /* 0x0000000804047c10 */ /* 0x000fe2000ff3e0ff */
[----:B------:R-:W-:Y:S01]  /*1bb0*/  USHF.L.U32 UR7, UR39, 0x7, URZ ;  /* 0x0000000727077899 */ /* 0x000fe2000800063f */
[----:B------:R-:W-:Y:S01]  /*1bc0*/  SEL R0, R0, R35, !P0 ;  /* 0x0000002300007207 */ /* 0x000fe20004000000 */
[----:B------:R1:W-:Y:S01]  /*1bd0*/  STL.64 [R1+0x38], R36 ;  /* 0x0000382401007387 */ /* 0x0003e20000100a00 */
[----:B------:R-:W-:Y:S02]  /*1be0*/  IADD3.X R5, R3, UR9, RZ, P1, !PT ;  /* 0x0000000903057c10 */ /* 0x000fe40008ffe4ff */
[----:B------:R-:W-:Y:S02]  /*1bf0*/  LEA R8, P1, R20, R6, 0x7 ;  /* 0x0000000614087211 */ /* 0x000fe400078238ff */
[----:B------:R-:W-:-:S02]  /*1c00*/  LEA R15, R0, UR5, 0x1 ;  /* 0x00000005000f7c11 */ /* 0x000fc4000f8e08ff */
[----:B------:R-:W-:Y:S02]  /*1c10*/  LEA.HI.X R11, R26, R37, R27, 0x7, P2 ;  /* 0x000000251a0b7211 */ /* 0x000fe400010f3c1b */
[----:B------:R-:W-:Y:S01]  /*1c20*/  LEA.HI.X R9, R20, R7, R21, 0x7, P1 ;  /* 0x0000000714097211 */ /* 0x000fe200008f3c15 */
[----:B------:R-:W-:Y:S01]  /*1c30*/  LDGSTS.E.BYPASS.LTC128B.128 [R15], desc[UR20][R36.64] ;  /* 0x00000000240f7fae */ /* 0x000fe2000b901d54 */
[----:B------:R-:W-:-:S03]  /*1c40*/  LEA.HI R0, R33, R32, RZ, 0x5 ;  /* 0x0000002021007211 */ /* 0x000fc600078f28ff */
[----:B------:R-:W-:Y:S04]  /*1c50*/  LDGSTS.E.BYPASS.LTC128B.128 [R15+0x1000], desc[UR20][R10.64] ;  /* 0x010000000a0f7fae */ /* 0x000fe8000b901d54 */
[----:B------:R2:W-:Y:S04]  /*1c60*/  LDGSTS.E.BYPASS.LTC128B.128 [R14+0x6000], desc[UR20][R6.64] ;  /* 0x06000000060e7fae */ /* 0x0005e8000b901d54 */
[----:B------:R-:W-:Y:S04]  /*1c70*/  LDGSTS.E.BYPASS.LTC128B.128 [R14+0x7000], desc[UR20][R8.64] ;  /* 0x07000000080e7fae */ /* 0x000fe8000b901d54 */
[----:B------:R-:W0:Y:S01]  /*1c80*/  LDGDEPBAR ;  /* 0x00000000000079af */ /* 0x000e220000000000 */
[----:B------:R-:W-:-:S02]  /*1c90*/  LOP3.LUT R3, R0, 0xffffffe0, RZ, 0xc0, !PT ;  /* 0xffffffe000037812 */ /* 0x000fc400078ec0ff */
[----:B------:R-:W-:-:S03]  /*1ca0*/  SHF.R.S32.HI R0, RZ, 0x5, R0 ;  /* 0x00000005ff007819 */ /* 0x000fc60000011400 */
[----:B------:R-:W-:Y:S01]  /*1cb0*/  IMAD.IADD R3, R32, 0x1, -R3 ;  /* 0x0000000120037824 */ /* 0x000fe200078e0a03 */
[----:B------:R-:W-:-:S03]  /*1cc0*/  UIMAD UR6, UR6, UR33, URZ ;  /* 0x00000021060672a4 */ /* 0x000fc6000f8e023f */
[----:B------:R-:W-:Y:S01]  /*1cd0*/  IMAD R0, R0, UR39, R3 ;  /* 0x0000002700007c24 */ /* 0x000fe2000f8e0203 */
[----:B------:R-:W-:Y:S01]  /*1ce0*/  UIMAD.WIDE UR44, UR16, UR29, UR40 ;  /* 0x0000001d102c72a5 */ /* 0x000fe2000f8e0228 */
[----:B------:R-:W5:Y:S04]  /*1cf0*/  LDG.E R10, desc[UR20][R4.64+0x20] ;  /* 0x00002014040a7981 */ /* 0x000f68000c1e1900 */
[----:B------:R-:W5:Y:S04]  /*1d00*/  LDG.E R11, desc[UR20][R4.64+0x100] ;  /* 0x00010014040b7981 */ /* 0x000f68000c1e1900 */
[----:B------:R-:W5:Y:S04]  /*1d10*/  LDG.E R8, desc[UR20][R4.64] ;  /* 0x0000001404087981 */ /* 0x000f68000c1e1900 */
[----:B------:R3:W5:Y:S01]  /*1d20*/  LDG.E R9, desc[UR20][R4.64+0x120] ;  /* 0x0001201404097981 */ /* 0x000762000c1e1900 */
[----:B------:R-:W-:Y:S01]  /*1d30*/  USHF.R.S32.HI UR29, URZ, 0x1f, UR7 ;  /* 0x0000001f3f1d7899 */ /* 0x000fe20008011407 */
[----:B------:R-:W-:Y:S01]  /*1d40*/  IMAD.U32 R3, RZ, RZ, UR36 ;  /* 0x00000024ff037e24 */ /* 0x000fe2000f8e00ff */
[----:B------:R-:W-:Y:S01]  /*1d50*/  UIMAD UR6, UR37, UR32, UR6 ;  /* 0x00000020250672a4 */ /* 0x000fe2000f8e0206 */
[----:B--2---:R-:W-:Y:S01]  /*1d60*/  IMAD.U32 R6, RZ, RZ, UR46 ;  /* 0x0000002eff067e24 */ /* 0x004fe2000f8e00ff */
[----:B------:R-:W-:Y:S01]  /*1d70*/  UIADD3 UR35, UP0, UR44, UR35, URZ ;  /* 0x000000232c237290 */ /* 0x000fe2000ff1e03f */
[----:B------:R-:W-:-:S04]  /*1d80*/  DEPBAR.LE SB0, 0x1 ;  /* 0x000080400000791a */ /* 0x000fc80000000000 */
[----:B------:R-:W-:Y:S01]  /*1d90*/  UIADD3 UR6, UR47, UR6, URZ ;  /* 0x000000062f067290 */ /* 0x000fe2000fffe03f */
[----:B------:R-:W-:Y:S01]  /*1da0*/  BAR.SYNC.DEFER_BLOCKING 0x0 ;  /* 0x0000000000007b1d */ /* 0x000fe20000010000 */
[----:B---3--:R-:W-:-:S05]  /*1db0*/  IMAD.U32 R4, RZ, RZ, UR38 ;  /* 0x00000026ff047e24 */ /* 0x008fca000f8e00ff */
[----:B------:R-:W-:Y:S01]  /*1dc0*/  ULDC.64 UR32, c[0x0][0x478] ;  /* 0x00011e0000207ab9 */ /* 0x000fe20000000a00 */
[----:B------:R-:W-:Y:S02]  /*1dd0*/  IADD3 R4, P2, P1, R0, UR7, R4 ;  /* 0x0000000700047c10 */ /* 0x000fe4000f95e004 */
[----:B------:R-:W-:Y:S01]  /*1de0*/  SHF.R.S32.HI R0, RZ, 0x1f, R0 ;  /* 0x0000001fff007819 */ /* 0x000fe20000011400 */
[----:B------:R-:W-:Y:S02]  /*1df0*/  UIADD3.X UR34, UR45, UR34, URZ, UP0, !UPT ;  /* 0x000000222d227290 */ /* 0x000fe400087fe43f */
[----:B------:R-:W-:Y:S01]  /*1e00*/  UIMAD UR6, UR6, UR35, URZ ;  /* 0x00000023060672a4 */ /* 0x000fe2000f8e023f */
[----:B------:R-:W-:Y:S01]  /*1e10*/  IADD3.X R0, R0, UR29, R3, P2, P1 ;  /* 0x0000001d00007c10 */ /* 0x000fe200097e2403 */
[----:B------:R-:W-:Y:S01]  /*1e20*/  IMAD.U32 R7, RZ, RZ, UR47 ;  /* 0x0000002fff077e24 */ /* 0x000fe2000f8e00ff */
[----:B------:R-:W-:Y:S01]  /*1e30*/  IADD3 R4, P1, R4, R30, RZ ;  /* 0x0000001e04047210 */ /* 0x000fe20007f3e0ff */
[----:B------:R-:W-:Y:S01]  /*1e40*/  UIMAD UR34, UR34, UR46, UR6 ;  /* 0x0000002e222272a4 */ /* 0x000fe2000f8e0206 */
[----:B------:R1:W2:Y:S02]  /*1e50*/  LDSM.16.M88.4 R116, [R149+0x8000] ;  /* 0x008000009574783b */ /* 0x0002a40000000200 */
[----:B------:R-:W-:Y:S01]  /*1e60*/  IADD3.X R5, R0, R31, RZ, P1, !PT ;  /* 0x0000001f00057210 */ /* 0x000fe20000ffe4ff */
[----:B------:R-:W-:Y:S01]  /*1e70*/  ULDC.64 UR6, c[0x0][0x400] ;  /* 0x0001000000067ab9 */ /* 0x000fe20000000a00 */
[----:B------:R1:W3:Y:S01]  /*1e80*/  LDSM.16.M88.4 R120, [R149+0x8400] ;  /* 0x008400009578783b */ /* 0x0002e20000000200 */
[----:B------:R-:W-:Y:S01]  /*1e90*/  IMAD.WIDE.U32 R4, R6, UR35, R4 ;  /* 0x0000002306047c25 */ /* 0x000fe2000f8e0004 */
[----:B------:R-:W-:-:S02]  /*1ea0*/  UISETP.GE.AND UP0, UPT, UR27, 0x1, UPT ;  /* 0x000000011b00788c */ /* 0x000fc4000bf06270 */
[----:B------:R1:W4:Y:S01]  /*1eb0*/  LDSM.16.M88.4 R124, [R149+0x8800] ;  /* 0x00880000957c783b */ /* 0x0003220000000200 */
[----:B------:R-:W-:Y:S01]  /*1ec0*/  VIADD R0, R5, UR34 ;  /* 0x0000002205007c36 */ /* 0x000fe20008000000 */
[C---:B------:R-:W-:Y:S02]  /*1ed0*/  LEA R162, P1, R4.reuse, UR6, 0x2 ;  /* 0x0000000604a27c11 */ /* 0x040fe4000f8210ff */
[----:B------:R1:W1:Y:S02]  /*1ee0*/  LDSM.16.M88.4 R128, [R149+0x8c00] ;  /* 0x008c00009580783b */ /* 0x0002640000000200 */
[----:B------:R-:W-:Y:S02]  /*1ef0*/  LEA.HI.X R163, R4, UR7, R0, 0x2, P1 ;  /* 0x0000000704a37c11 */ /* 0x000fe400088f1400 */
[----:B------:R1:W1:Y:S01]  /*1f00*/  LDSM.16.M88.4 R132, [R150+0x8000] ;  /* 0x008000009684783b */ /* 0x0002620000000200 */
[----:B------:R-:W-:Y:S01]  /*1f10*/  PLOP3.LUT P1, PT, PT, PT, UP0, 0x80, 0x0 ;  /* 0x000000000000781c */ /* 0x000fe20003f2f008 */
[----:B------:R-:W-:-:S02]  /*1f20*/  UIMAD.WIDE UR6, UR28, 0x4, UR32 ;  /* 0x000000041c0678a5 */ /* 0x000fc4000f8e0220 */
[----:B------:R1:W1:Y:S04]  /*1f30*/  LDSM.16.M88.4 R136, [R150+0x8400] ;  /* 0x008400009688783b */ /* 0x0002680000000200 */
[----:B------:R1:W1:Y:S04]  /*1f40*/  LDSM.16.M88.4 R140, [R150+0x8800] ;  /* 0x00880000968c783b */ /* 0x0002680000000200 */
[----:B------:R1:W1:Y:S02]  /*1f50*/  LDSM.16.M88.4 R144, [R150+0x8c00] ;  /* 0x008c00009690783b */ /* 0x0002640000000200 */
[----:B------:R-:W-:Y:S05]  /*1f60*/  @!P1 BRA `(.L_x_528) ;  /* 0x0000004c00d89947 */ /* 0x000fea0003800000 */
[----:B------:R-:W-:Y:S01]  /*1f70*/  STL [R1+0x70], R15 ;  /* 0x0000700f01007387 */ /* 0x000fe20000100800 */
[C---:B------:R-:W-:Y:S01]  /*1f80*/  SHF.L.U64.HI R3, R34.reuse, 0x2, R16 ;  /* 0x0000000222037819 */ /* 0x040fe20000010210 */
[C---:B------:R-:W-:Y:S01]  /*1f90*/  IMAD.SHL.U32 R6, R34.reuse, 0x4, RZ ;  /* 0x0000000422067824 */ /* 0x040fe200078e00ff */
[----:B------:R-:W-:Y:S01]  /*1fa0*/  MOV R95, RZ ;  /* 0x000000ff005f7202 */ /* 0x000fe20000000f00 */
[----:B-----5:R-:W-:Y:S01]  /*1fb0*/  STL [R1+0x80], R8 ;  /* 0x0000800801007387 */ /* 0x020fe20000100800 */
[----:B------:R-:W-:Y:S01]  /*1fc0*/  VIADD R4, R155, 0x1000 ;  /* 0x000010009b047836 */ /* 0x000fe20000000000 */
[----:B------:R-:W-:Y:S01]  /*1fd0*/  USHF.L.U32 UR44, UR39, 0x3, URZ ;  /* 0x00000003272c7899 */ /* 0x000fe2000800063f */
[----:B------:R-:W-:Y:S01]  /*1fe0*/  VIADD R0, R34, 0xffffff80 ;  /* 0xffffff8022007836 */ /* 0x000fe20000000000 */
[----:B------:R-:W-:Y:S01]  /*1ff0*/  STL [R1+0x7c], R10 ;  /* 0x00007c0a01007387 */ /* 0x000fe20000100800 */
[----:B------:R-:W-:Y:S01]  /*2000*/  USHF.L.U32 UR43, UR39, 0x4, URZ ;  /* 0x00000004272b7899 */ /* 0x000fe2000800063f */
[----:B------:R-:W-:Y:S01]  /*2010*/  SEL R4, R4, R155, !P0 ;  /* 0x0000009b04047207 */ /* 0x000fe20004000000 */
[----:B------:R-:W-:Y:S01]  /*2020*/  UIMAD UR41, UR39, 0x18, URZ ;  /* 0x00000018272978a4 */ /* 0x000fe2000f8e023f */
[----:B------:R-:W-:Y:S01]  /*2030*/  STL [R1+0x78], R11 ;  /* 0x0000780b01007387 */ /* 0x000fe20000100800 */
[----:B------:R-:W-:Y:S01]  /*2040*/  SHF.R.S32.HI R5, RZ, 0x1f, R0 ;  /* 0x0000001fff057819 */ /* 0x000fe20000011400 */
[----:B------:R-:W-:-:S02]  /*2050*/  USHF.L.U32 UR40, UR39, 0x5, URZ ;  /* 0x0000000527287899 */ /* 0x000fc4000800063f */
[----:B------:R-:W-:Y:S01]  /*2060*/  STL [R1+0x74], R9 ;  /* 0x0000740901007387 */ /* 0x000fe20000100800 */
[----:B------:R-:W-:Y:S02]  /*2070*/  UIMAD UR38, UR39, 0x28, URZ ;  /* 0x00000028272678a4 */ /* 0x000fe4000f8e023f */
[----:B------:R-:W-:Y:S01]  /*2080*/  UIMAD UR37, UR39, 0x30, URZ ;  /* 0x00000030272578a4 */ /* 0x000fe2000f8e023f */
[----:B------:R2:W-:Y:S01]  /*2090*/  STL [R1+0x8c], R3 ;  /* 0x00008c0301007387 */ /* 0x0005e20000100800 */
[----:B------:R-:W-:Y:S02]  /*20a0*/  UIMAD UR36, UR39, 0x38, URZ ;  /* 0x00000038272478a4 */ /* 0x000fe4000f8e023f */
[----:B------:R-:W-:Y:S01]  /*20b0*/  USHF.L.U32 UR35, UR39, 0x6, URZ ;  /* 0x0000000627237899 */ /* 0x000fe2000800063f */
[----:B------:R1:W-:Y:S01]  /*20c0*/  STL [R1+0x90], R6 ;  /* 0x0000900601007387 */ /* 0x0003e20000100800 */
[----:B------:R-:W-:Y:S02]  /*20d0*/  UIMAD UR34, UR39, 0x48, URZ ;  /* 0x00000048272278a4 */ /* 0x000fe4000f8e023f */
[----:B------:R-:W-:-:S02]  /*20e0*/  UIMAD UR33, UR39, 0x50, URZ ;  /* 0x00000050272178a4 */ /* 0x000fc4000f8e023f */
[----:B------:R-:W-:Y:S02]  /*20f0*/  UIMAD UR32, UR39, 0x58, URZ ;  /* 0x00000058272078a4 */ /* 0x000fe4000f8e023f */
[----:B------:R-:W-:Y:S02]  /*2100*/  UIMAD UR29, UR39, 0x60, URZ ;  /* 0x00000060271d78a4 */ /* 0x000fe4000f8e023f */
[----:B------:R-:W-:Y:S02]  /*2110*/  UIMAD UR28, UR39, 0x68, URZ ;  /* 0x00000068271c78a4 */ /* 0x000fe4000f8e023f */
[----:B------:R-:W-:Y:S02]  /*2120*/  UIMAD UR27, UR39, 0x70, URZ ;  /* 0x00000070271b78a4 */ /* 0x000fe4000f8e023f */
[----:B------:R-:W-:Y:S01]  /*2130*/  UIMAD UR48, UR39, 0x78, URZ ;  /* 0x00000078273078a4 */ /* 0x000fe2000f8e023f */
[----:B------:R-:W-:Y:S01]  /*2140*/  ULDC UR45, c[0x0][0x270] ;  /* 0x00009c00002d7ab9 */ /* 0x000fe20000000800 */
[----:B--2---:R-:W-:-:S04]  /*2150*/  IADD3 R3, R156, 0x1000, RZ ;  /* 0x000010009c037810 */ /* 0x004fc80007ffe0ff */
[----:B------:R-:W-:Y:S02]  /*2160*/  SEL R148, R3, R156, !P0 ;  /* 0x0000009c03947207 */ /* 0x000fe40004000000 */
[C---:B------:R-:W-:Y:S01]  /*2170*/  SHF.L.U64.HI R5, R0.reuse, 0x2, R5 ;  /* 0x0000000200057819 */ /* 0x040fe20000010205 */
[----:B------:R-:W-:Y:S01]  /*2180*/  IMAD.SHL.U32 R0, R0, 0x4, RZ ;  /* 0x0000000400007824 */ /* 0x000fe200078e00ff */
[----:B------:R-:W-:Y:S01]  /*2190*/  LEA R3, R4, UR5, 0x1 ;  /* 0x0000000504037c11 */ /* 0x000fe2000f8e08ff */
[----:B------:R-:W-:Y:S01]  /*21a0*/  ULDC UR47, c[0x0][0x39c] ;  /* 0x0000e700002f7ab9 */ /* 0x000fe20000000800 */
[----:B------:R-:W-:Y:S01]  /*21b0*/  LEA R148, R148, UR5, 0x1 ;  /* 0x0000000594947c11 */ /* 0x000fe2000f8e08ff */
[----:B------:R2:W-:Y:S01]  /*21c0*/  STL [R1+0x88], R5 ;  /* 0x0000880501007387 */ /* 0x0005e20000100800 */
[----:B------:R-:W-:-:S03]  /*21d0*/  ULDC UR46, c[0x0][0x2ec] ;  /* 0x0000bb00002e7ab9 */ /* 0x000fc60000000800 */
[----:B-1----:R2:W-:Y:S02]  /*21e0*/  STL [R1+0x84], R0 ;  /* 0x0000840001007387 */ /* 0x0025e40000100800 */
.L_x_531:
[----:B------:R-:W0:Y:S01]  /*21f0*/  LDGDEPBAR ;  /* 0x00000000000079af */ /* 0x000e220000000000 */
[----:B------:R-:W-:Y:S01]  /*2200*/  IADD3 R112, R154, R148, RZ ;  /* 0x000000949a707210 */ /* 0x000fe20007ffe0ff */
[----:B------:R-:W-:Y:S06]  /*2210*/  UISETP.GE.AND UP2, UPT, UR42, 0x1, UPT ;  /* 0x000000012a00788c */ /* 0x000fec000bf46270 */
[----:B--2---:R-:W2:Y:S04]  /*2220*/  LDL R0, [R1+0x80] ;  /* 0x0000800001007983 */ /* 0x004ea80000100800 */
[----:B------:R-:W3:Y:S01]  /*2230*/  LDL R171, [R1+0x7c] ;  /* 0x00007c0001ab7983 */ /* 0x000ee20000100800 */
[----:B------:R-:W-:Y:S03]  /*2240*/  PLOP3.LUT P2, PT, PT, PT, UP2, 0x80, 0x0 ;  /* 0x000000000000781c */ /* 0x000fe60003f4f028 */
        /* <DEDUP_REMOVED lines=26> */
[----:B------:R-:W1:Y:S02]  /*23f0*/  LDSM.16.M88.4 R100, [R149+0x6c00] ;  /* 0x006c00009564783b */ /* 0x000e640000000200 */
[-C--:B-1----:R-:W-:Y:S06]  /*2400*/  HMMA.16816.F32 R4, R64, R16.reuse, RZ ;  /* 0x000000104004723c */ /* 0x082fec00000018ff */
        /* <DEDUP_REMOVED lines=30> */
[----:B------:R-:W-:Y:S05]  /*25f0*/  FMUL.FTZ R11, R11, UR47 ;  /* 0x0000002f0b0b7c20 */ /* 0x000fea0008410000 */
[----:B------:R-:W1:Y:S01]  /*2600*/  MUFU.TANH R169, R8 ;  /* 0x0000000800a97308 */ /* 0x000e620000002400 */
[----:B------:R-:W-:Y:S01]  /*2610*/  FMUL.FTZ R13, R13, UR47 ;  /* 0x0000002f0d0d7c20 */ /* 0x000fe20008410000 */
[----:B------:R-:W-:Y:S01]  /*2620*/  FMUL.FTZ R12, R12, UR47 ;  /* 0x0000002f0c0c7c20 */ /* 0x000fe20008410000 */
[----:B------:R-:W-:Y:S01]  /*2630*/  FMUL.FTZ R14, R14, UR47 ;  /* 0x0000002f0e0e7c20 */ /* 0x000fe20008410000 */
[----:B------:R-:W-:Y:S01]  /*2640*/  FMUL.FTZ R15, R15, UR47 ;  /* 0x0000002f0f0f7c20 */ /* 0x000fe20008410000 */
[----:B------:R-:W-:Y:S01]  /*2650*/  FMUL.FTZ R18, R18, UR47 ;  /* 0x0000002f12127c20 */ /* 0x000fe20008410000 */
[----:B------:R-:W-:Y:S04]  /*2660*/  FMUL.FTZ R19, R19, UR47 ;  /* 0x0000002f13137c20 */ /* 0x000fe80008410000 */
[----:B------:R-:W-:Y:S01]  /*2670*/  MUFU.TANH R164, R13 ;  /* 0x0000000d00a47308 */ /* 0x000fe20000002400 */
[----:B--2---:R-:W-:Y:S01]  /*2680*/  FSETP.NEU.FTZ.AND P0, PT, R0, -INF , PT ;  /* 0xff8000000000780b */ /* 0x004fe20003f1d000 */
[----:B------:R-:W-:Y:S01]  /*2690*/  FMUL.FTZ R16, R16, UR47 ;  /* 0x0000002f10107c20 */ /* 0x000fe20008410000 */
[----:B------:R-:W-:Y:S07]  /*26a0*/  FMUL.FTZ R17, R17, UR47 ;  /* 0x0000002f11117c20 */ /* 0x000fee0008410000 */
[----:B------:R-:W2:Y:S01]  /*26b0*/  MUFU.TANH R168, R9 ;  /* 0x0000000900a87308 */ /* 0x000ea20000002400 */
[----:B-1----:R-:W-:Y:S01]  /*26c0*/  STL [R1+0x24], R169 ;  /* 0x000024a901007387 */ /* 0x002fe20000100800 */
[----:B----4-:R-:W-:Y:S08]  /*26d0*/  FMUL.FTZ R8, R170, 1.4426950216293334961 ;  /* 0x3fb8aa3baa087820 */ /* 0x010ff00000410000 */
[----:B------:R-:W1:Y:S10]  /*26e0*/  MUFU.TANH R167, R10 ;  /* 0x0000000a00a77308 */ /* 0x000e740000002400 */
[----:B------:R-:W4:Y:S01]  /*26f0*/  MUFU.TANH R166, R11 ;  /* 0x0000000b00a67308 */ /* 0x000f220000002400 */
[----:B--2---:R-:W-:Y:S01]  /*2700*/  STL [R1+0x20], R168 ;  /* 0x000020a801007387 */ /* 0x004fe20000100800 */
[C---:B---3--:R-:W-:Y:S08]  /*2710*/  FMUL.FTZ R9, R171.reuse, 1.4426950216293334961 ;  /* 0x3fb8aa3bab097820 */ /* 0x048ff00000410000 */
[----:B------:R-:W2:Y:S01]  /*2720*/  MUFU.TANH R165, R12 ;  /* 0x0000000c00a57308 */ /* 0x000ea20000002400 */
[----:B-1----:R-:W-:Y:S01]  /*2730*/  STL [R1+0x6c], R167 ;  /* 0x00006ca701007387 */ /* 0x002fe20000100800 */
[----:B------:R-:W-:Y:S05]  /*2740*/  FMUL.FTZ R10, R0, 1.4426950216293334961 ;  /* 0x3fb8aa3b000a7820 */ /* 0x000fea0000410000 */
[----:B------:R-:W-:Y:S03]  /*2750*/  FSEL R10, R10, RZ, P0 ;  /* 0x000000ff0a0a7208 */ /* 0x000fe60000000000 */
[----:B------:R-:W1:Y:S01]  /*2760*/  MUFU.TANH R82, R5 ;  /* 0x0000000500527308 */ /* 0x000e620000002400 */
[----:B----4-:R-:W-:Y:S01]  /*2770*/  STL [R1+0x68], R166 ;  /* 0x000068a601007387 */ /* 0x010fe20000100800 */
[----:B------:R-:W-:Y:S01]  /*2780*/  FSETP.NEU.FTZ.AND P0, PT, R171, -INF , PT ;  /* 0xff800000ab00780b */ /* 0x000fe20003f1d000 */
[----:B------:R-:W-:Y:S03]  /*2790*/  FFMA.FTZ R0, R83, UR46, -R10 ;  /* 0x0000002e53007c23 */ /* 0x000fe6000801080a */
[----:B------:R-:W-:Y:S04]  /*27a0*/  FSEL R9, R9, RZ, P0 ;  /* 0x000000ff09097208 */ /* 0x000fe80000000000 */
[----:B------:R1:W-:Y:S01]  /*27b0*/  MUFU.EX2 R188, R0 ;  /* 0x0000000000bc7308 */ /* 0x0003e20000000800 */
[----:B--2---:R-:W-:Y:S01]  /*27c0*/  STL [R1+0x10], R165 ;  /* 0x000010a501007387 */ /* 0x004fe20000100800 */
[----:B------:R-:W-:Y:S03]  /*27d0*/  FSETP.NEU.FTZ.AND P0, PT, R170, -INF , PT ;  /* 0xff800000aa00780b */ /* 0x000fe60003f1d000 */
[----:B------:R-:W-:Y:S01]  /*27e0*/  STL [R1+0xc], R164 ;  /* 0x00000ca401007387 */ /* 0x000fe20000100800 */
[----:B------:R-:W-:Y:S04]  /*27f0*/  FSEL R8, R8, RZ, P0 ;  /* 0x000000ff08087208 */ /* 0x000fe80000000000 */
[----:B------:R-:W2:Y:S01]  /*2800*/  MUFU.TANH R3, R6 ;  /* 0x0000000600037308 */ /* 0x000ea20000002400 */
[----:B------:R-:W3:Y:S01]  /*2810*/  LDL R13, [R1+0x74] ;  /* 0x00007400010d7983 */ /* 0x000ee20000100800 */
[----:B------:R-:W-:Y:S08]  /*2820*/  FFMA.FTZ R11, R169, UR46, -R8 ;  /* 0x0000002ea90b7c23 */ /* 0x000ff00008010808 */
[----:B------:R4:W2:Y:S01]  /*2830*/  MUFU.TANH R2, R7 ;  /* 0x0000000700027308 */ /* 0x0008a20000002400 */
[----:B-1----:R-:W-:Y:S09]  /*2840*/  FFMA.FTZ R0, R82, UR46, -R10 ;  /* 0x0000002e52007c23 */ /* 0x002ff2000801080a */
[----:B------:R2:W-:Y:S10]  /*2850*/  MUFU.EX2 R187, R0 ;  /* 0x0000000000bb7308 */ /* 0x0005f40000000800 */
[----:B------:R1:W-:Y:S01]  /*2860*/  MUFU.EX2 R252, R11 ;  /* 0x0000000b00fc7308 */ /* 0x0003e20000000800 */
[----:B----4-:R-:W4:Y:S09]  /*2870*/  LDSM.16.M88.4 R4, [R150+0x6400] ;  /* 0x006400009604783b */ /* 0x010f320000000200 */
[----:B------:R-:W-:Y:S01]  /*2880*/  MUFU.TANH R216, R18 ;  /* 0x0000001200d87308 */ /* 0x000fe20000002400 */
[--C-:B--2---:R-:W-:Y:S09]  /*2890*/  FFMA.FTZ R0, R3, UR46, -R9.reuse ;  /* 0x0000002e03007c23 */ /* 0x104ff20008010809 */
[----:B------:R2:W-:Y:S01]  /*28a0*/  MUFU.EX2 R218, R0 ;  /* 0x0000000000da7308 */ /* 0x0005e20000000800 */
[--C-:B-1----:R-:W-:Y:S09]  /*28b0*/  FFMA.FTZ R11, R168, UR46, -R8.reuse ;  /* 0x0000002ea80b7c23 */ /* 0x102ff20008010808 */
[----:B------:R-:W-:Y:S10]  /*28c0*/  MUFU.EX2 R251, R11 ;  /* 0x0000000b00fb7308 */ /* 0x000ff40000000800 */
[----:B------:R-:W-:Y:S01]  /*28d0*/  MUFU.TANH R215, R19 ;  /* 0x0000001300d77308 */ /* 0x000fe20000002400 */
[--C-:B--2---:R-:W-:Y:S09]  /*28e0*/  FFMA.FTZ R0, R2, UR46, -R9.reuse ;  /* 0x0000002e02007c23 */ /* 0x104ff20008010809 */
[----:B------:R-:W-:Y:S01]  /*28f0*/  MUFU.EX2 R217, R0 ;  /* 0x0000000000d97308 */ /* 0x000fe20000000800 */
[-C--:B----4-:R-:W-:Y:S06]  /*2900*/  HMMA.16816.F32 R20, R104, R4.reuse, R20 ;  /* 0x000000046814723c */ /* 0x090fec0000001814 */
[C---:B------:R-:W-:Y:S03]  /*2910*/  HMMA.16816.F32 R24, R112.reuse, R4, R24 ;  /* 0x000000047018723c */ /* 0x040fe60000001818 */
[----:B------:R-:W1:Y:S03]  /*2920*/  MUFU.TANH R161, R14 ;  /* 0x0000000e00a17308 */ /* 0x000e660000002400 */
[-C--:B------:R-:W-:Y:S07]  /*2930*/  HMMA.16816.F32 R28, R112, R6.reuse, R28 ;  /* 0x00000006701c723c */ /* 0x080fee000000181c */
[----:B------:R-:W-:Y:S01]  /*2940*/  MUFU.TANH R81, R16 ;  /* 0x0000001000517308 */ /* 0x000fe20000002400 */
[--C-:B------:R-:W-:Y:S01]  /*2950*/  FFMA.FTZ R4, R165, UR46, -R8.reuse ;  /* 0x0000002ea5047c23 */ /* 0x100fe20008010808 */
[C---:B------:R-:W-:Y:S08]  /*2960*/  HMMA.16816.F32 R32, R104.reuse, R6, R32 ;  /* 0x000000066820723c */ /* 0x040ff00000001820 */
[----:B------:R2:W-:Y:S03]  /*2970*/  MUFU.EX2 R247, R4 ;  /* 0x0000000400f77308 */ /* 0x0005e60000000800 */
[----:B------:R-:W-:Y:S01]  /*2980*/  FMUL.FTZ R20, R20, UR47 ;  /* 0x0000002f14147c20 */ /* 0x000fe20008410000 */
[----:B-1----:R-:W-:Y:S01]  /*2990*/  STL [R1+0x64], R161 ;  /* 0x000064a101007387 */ /* 0x002fe20000100800 */
[----:B------:R-:W-:Y:S01]  /*29a0*/  FMUL.FTZ R22, R22, UR47 ;  /* 0x0000002f16167c20 */ /* 0x000fe20008410000 */
[----:B------:R-:W-:Y:S01]  /*29b0*/  FMUL.FTZ R23, R23, UR47 ;  /* 0x0000002f17177c20 */ /* 0x000fe20008410000 */
[----:B------:R-:W-:Y:S03]  /*29c0*/  FMUL.FTZ R21, R21, UR47 ;  /* 0x0000002f15157c20 */ /* 0x000fe60008410000 */
[----:B------:R-:W-:Y:S01]  /*29d0*/  MUFU.TANH R210, R22 ;  /* 0x0000001600d27308 */ /* 0x000fe20000002400 */
[----:B------:R-:W-:Y:S01]  /*29e0*/  FMUL.FTZ R24, R24, UR47 ;  /* 0x0000002f18187c20 */ /* 0x000fe20008410000 */
[----:B------:R-:W-:Y:S01]  /*29f0*/  FMUL.FTZ R25, R25, UR47 ;  /* 0x0000002f19197c20 */ /* 0x000fe20008410000 */
[----:B------:R-:W-:Y:S01]  /*2a00*/  FMUL.FTZ R26, R26, UR47 ;  /* 0x0000002f1a1a7c20 */ /* 0x000fe20008410000 */
[----:B------:R-:W-:Y:S01]  /*2a10*/  FMUL.FTZ R27, R27, UR47 ;  /* 0x0000002f1b1b7c20 */ /* 0x000fe20008410000 */
[----:B------:R-:W-:Y:S01]  /*2a20*/  FMUL.FTZ R30, R30, UR47 ;  /* 0x0000002f1e1e7c20 */ /* 0x000fe20008410000 */
[----:B------:R-:W-:Y:S01]  /*2a30*/  FMUL.FTZ R31, R31, UR47 ;  /* 0x0000002f1f1f7c20 */ /* 0x000fe20008410000 */
[----:B------:R-:W-:Y:S03]  /*2a40*/  FMUL.FTZ R28, R28, UR47 ;  /* 0x0000002f1c1c7c20 */ /* 0x000fe60008410000 */
[----:B------:R-:W-:Y:S01]  /*2a50*/  MUFU.TANH R79, R20 ;  /* 0x00000014004f7308 */ /* 0x000fe20000002400 */
[----:B--2---:R-:W-:Y:S01]  /*2a60*/  FFMA.FTZ R4, R164, UR46, -R8 ;  /* 0x0000002ea4047c23 */ /* 0x004fe20008010808 */
[----:B------:R-:W-:Y:S01]  /*2a70*/  FMUL.FTZ R29, R29, UR47 ;  /* 0x0000002f1d1d7c20 */ /* 0x000fe20008410000 */
[----:B------:R-:W-:Y:S01]  /*2a80*/  FMUL.FTZ R32, R32, UR47 ;  /* 0x0000002f20207c20 */ /* 0x000fe20008410000 */
[----:B------:R-:W-:Y:S01]  /*2a90*/  FMUL.FTZ R33, R33, UR47 ;  /* 0x0000002f21217c20 */ /* 0x000fe20008410000 */
[----:B------:R-:W-:Y:S01]  /*2aa0*/  FMUL.FTZ R35, R35, UR47 ;  /* 0x0000002f23237c20 */ /* 0x000fe20008410000 */
[----:B------:R-:W-:Y:S04]  /*2ab0*/  FMUL.FTZ R34, R34, UR47 ;  /* 0x0000002f22227c20 */ /* 0x000fe80008410000 */
[----:B------:R-:W-:Y:S10]  /*2ac0*/  MUFU.TANH R209, R23 ;  /* 0x0000001700d17308 */ /* 0x000ff40000002400 */
[----:B------:R-:W-:Y:S10]  /*2ad0*/  MUFU.TANH R78, R21 ;  /* 0x00000015004e7308 */ /* 0x000ff40000002400 */
[----:B------:R-:W-:Y:S10]  /*2ae0*/  MUFU.EX2 R246, R4 ;  /* 0x0000000400f67308 */ /* 0x000ff40000000800 */
[----:B------:R-:W1:Y:S10]  /*2af0*/  MUFU.TANH R12, R15 ;  /* 0x0000000f000c7308 */ /* 0x000e740000002400 */
[----:B------:R-:W-:Y:S10]  /*2b00*/  MUFU.TANH R248, R24 ;  /* 0x0000001800f87308 */ /* 0x000ff40000002400 */
[----:B------:R-:W-:Y:S01]  /*2b10*/  MUFU.TANH R80, R17 ;  /* 0x0000001100507308 */ /* 0x000fe20000002400 */
[----:B-1----:R1:W-:Y:S09]  /*2b20*/  STL [R1+0x60], R12 ;  /* 0x0000600c01007387 */ /* 0x0023f20000100800 */
[----:B------:R-:W-:Y:S10]  /*2b30*/  MUFU.TANH R245, R25 ;  /* 0x0000001900f57308 */ /* 0x000ff40000002400 */
[----:B------:R-:W-:Y:S10]  /*2b40*/  MUFU.TANH R14, R26 ;  /* 0x0000001a000e7308 */ /* 0x000ff40000002400 */
        /* <DEDUP_REMOVED lines=8> */
[----:B------:R-:W-:Y:S08]  /*2bd0*/  FSETP.NEU.FTZ.AND P0, PT, R13, -INF , PT ;  /* 0xff8000000d00780b */ /* 0x000ff00003f1d000 */
[----:B------:R-:W-:Y:S01]  /*2be0*/  MUFU.TANH R13, R31 ;  /* 0x0000001f000d7308 */ /* 0x000fe20000002400 */
[----:B------:R-:W-:Y:S05]  /*2bf0*/  FSEL R0, R0, RZ, P0 ;  /* 0x000000ff00007208 */ /* 0x000fea0000000000 */
[--C-:B------:R-:W-:Y:S01]  /*2c00*/  FFMA.FTZ R11, R167, UR46, -R0.reuse ;  /* 0x0000002ea70b7c23 */ /* 0x100fe20008010800 */
[--C-:B------:R-:W-:Y:S03]  /*2c10*/  FFMA.FTZ R4, R161, UR46, -R0.reuse ;  /* 0x0000002ea1047c23 */ /* 0x100fe60008010800 */
[----:B------:R2:W3:Y:S10]  /*2c20*/  MUFU.EX2 R18, R11 ;  /* 0x0000000b00127308 */ /* 0x0004f40000000800 */
[----:B------:R4:W-:Y:S01]  /*2c30*/  MUFU.EX2 R16, R4 ;  /* 0x0000000400107308 */ /* 0x0009e20000000800 */
[--C-:B--2---:R-:W-:Y:S01]  /*2c40*/  FFMA.FTZ R11, R166, UR46, -R0.reuse ;  /* 0x0000002ea60b7c23 */ /* 0x104fe20008010800 */
[----:B---3--:R-:W-:Y:S08]  /*2c50*/  STL [R1+0x5c], R18 ;  /* 0x00005c1201007387 */ /* 0x008ff00000100800 */
[----:B------:R2:W3:Y:S01]  /*2c60*/  MUFU.EX2 R19, R11 ;  /* 0x0000000b00137308 */ /* 0x0004e20000000800 */
[----:B----4-:R-:W-:Y:S09]  /*2c70*/  FFMA.FTZ R4, R12, UR46, -R0 ;  /* 0x0000002e0c047c23 */ /* 0x010ff20008010800 */
[----:B------:R4:W4:Y:S10]  /*2c80*/  MUFU.EX2 R17, R4 ;  /* 0x0000000400117308 */ /* 0x0009340000000800 */
[----:B-1----:R-:W1:Y:S01]  /*2c90*/  MUFU.TANH R12, R30 ;  /* 0x0000001e000c7308 */ /* 0x002e620000002400 */
[--C-:B--2---:R-:W-:Y:S01]  /*2ca0*/  FFMA.FTZ R11, R79, UR46, -R10.reuse ;  /* 0x0000002e4f0b7c23 */ /* 0x104fe2000801080a */
[----:B---3--:R-:W-:Y:S04]  /*2cb0*/  STL [R1+0x58], R19 ;  /* 0x0000581301007387 */ /* 0x008fe80000100800 */
[----:B------:R-:W-:Y:S04]  /*2cc0*/  STL [R1+0x54], R16 ;  /* 0x0000541001007387 */ /* 0x000fe80000100800 */
[----:B------:R2:W-:Y:S01]  /*2cd0*/  MUFU.EX2 R176, R11 ;  /* 0x0000000b00b07308 */ /* 0x0005e20000000800 */
[--C-:B----4-:R-:W-:Y:S01]  /*2ce0*/  FFMA.FTZ R4, R81, UR46, -R10.reuse ;  /* 0x0000002e51047c23 */ /* 0x110fe2000801080a */
[----:B------:R-:W-:Y:S04]  /*2cf0*/  STL [R1+0x50], R17 ;  /* 0x0000501101007387 */ /* 0x000fe80000100800 */
[----:B------:R3:W-:Y:S04]  /*2d00*/  STL [R1+0x4c], R14 ;  /* 0x00004c0e01007387 */ /* 0x0007e80000100800 */
[----:B------:R4:W-:Y:S01]  /*2d10*/  MUFU.EX2 R180, R4 ;  /* 0x0000000400b47308 */ /* 0x0009e20000000800 */
[----:B------:R-:W-:Y:S04]  /*2d20*/  STL [R1+0x48], R15 ;  /* 0x0000480f01007387 */ /* 0x000fe80000100800 */
[----:B-1----:R-:W-:Y:S01]  /*2d30*/  STL [R1+0x34], R12 ;  /* 0x0000340c01007387 */ /* 0x002fe20000100800 */
[--C-:B--2---:R-:W-:Y:S03]  /*2d40*/  FFMA.FTZ R11, R78, UR46, -R10.reuse ;  /* 0x0000002e4e0b7c23 */ /* 0x104fe6000801080a */
[----:B------:R-:W-:Y:S01]  /*2d50*/  STL [R1+0x30], R13 ;  /* 0x0000300d01007387 */ /* 0x000fe20000100800 */
[----:B------:R1:W-:Y:S01]  /*2d60*/  MUFU.EX2 R175, R11 ;  /* 0x0000000b00af7308 */ /* 0x0003e20000000800 */
[----:B----4-:R-:W-:Y:S09]  /*2d70*/  FFMA.FTZ R4, R80, UR46, -R10 ;  /* 0x0000002e50047c23 */ /* 0x010ff2000801080a */
[----:B------:R2:W-:Y:S01]  /*2d80*/  MUFU.EX2 R179, R4 ;  /* 0x0000000400b37308 */ /* 0x0005e20000000800 */
[--C-:B-1----:R-:W-:Y:S09]  /*2d90*/  FFMA.FTZ R11, R210, UR46, -R9.reuse ;  /* 0x0000002ed20b7c23 */ /* 0x102ff20008010809 */
        /* <DEDUP_REMOVED lines=9> */
[----:B--2---:R-:W2:Y:S01]  /*2e30*/  LDSM.16.M88.4 R4, [R150+0x6800] ;  /* 0x006800009604783b */ /* 0x004ea20000000200 */
[----:B-1----:R-:W-:Y:S08]  /*2e40*/  FFMA.FTZ R11, R245, UR46, -R8 ;  /* 0x0000002ef50b7c23 */ /* 0x002ff00008010808 */
[----:B------:R1:W-:Y:S02]  /*2e50*/  MUFU.EX2 R227, R11 ;  /* 0x0000000b00e37308 */ /* 0x0003e40000000800 */
[--C-:B-1----:R-:W-:Y:S08]  /*2e60*/  FFMA.FTZ R11, R14, UR46, -R0.reuse ;  /* 0x0000002e0e0b7c23 */ /* 0x102ff00008010800 */
[----:B---3--:R-:W1:Y:S01]  /*2e70*/  MUFU.EX2 R14, R11 ;  /* 0x0000000b000e7308 */ /* 0x008e620000000800 */
[-C--:B--2---:R-:W-:Y:S06]  /*2e80*/  HMMA.16816.F32 R36, R104, R4.reuse, R36 ;  /* 0x000000046824723c */ /* 0x084fec0000001824 */
[C---:B------:R-:W-:Y:S06]  /*2e90*/  HMMA.16816.F32 R40, R112.reuse, R4, R40 ;  /* 0x000000047028723c */ /* 0x040fec0000001828 */
[-C--:B------:R-:W-:Y:S01]  /*2ea0*/  HMMA.16816.F32 R44, R112, R6.reuse, R44 ;  /* 0x00000006702c723c */ /* 0x080fe2000000182c */
[----:B-1----:R-:W-:Y:S04]  /*2eb0*/  STL [R1+0x2c], R14 ;  /* 0x00002c0e01007387 */ /* 0x002fe80000100800 */
[----:B------:R-:W-:Y:S01]  /*2ec0*/  FFMA.FTZ R11, R15, UR46, -R0 ;  /* 0x0000002e0f0b7c23 */ /* 0x000fe20008010800 */
[C---:B------:R-:W-:Y:S03]  /*2ed0*/  HMMA.16816.F32 R48, R104.reuse, R6, R48 ;  /* 0x000000066830723c */ /* 0x040fe60000001830 */
[----:B------:R-:W1:Y:S02]  /*2ee0*/  MUFU.EX2 R15, R11 ;  /* 0x0000000b000f7308 */ /* 0x000e640000000800 */
[--C-:B------:R-:W-:Y:S01]  /*2ef0*/  FFMA.FTZ R4, R241, UR46, -R8.reuse ;  /* 0x0000002ef1047c23 */ /* 0x100fe20008010808 */
[----:B------:R-:W-:Y:S01]  /*2f00*/  FMUL.FTZ R36, R36, UR47 ;  /* 0x0000002f24247c20 */ /* 0x000fe20008410000 */
[----:B------:R-:W-:Y:S01]  /*2f10*/  FMUL.FTZ R37, R37, UR47 ;  /* 0x0000002f25257c20 */ /* 0x000fe20008410000 */
[----:B------:R-:W-:Y:S05]  /*2f20*/  FMUL.FTZ R38, R38, UR47 ;  /* 0x0000002f26267c20 */ /* 0x000fea0008410000 */
[----:B------:R2:W-:Y:S01]  /*2f30*/  MUFU.EX2 R222, R4 ;  /* 0x0000000400de7308 */ /* 0x0005e20000000800 */
[----:B------:R-:W-:Y:S01]  /*2f40*/  FMUL.FTZ R42, R42, UR47 ;  /* 0x0000002f2a2a7c20 */ /* 0x000fe20008410000 */
[----:B------:R-:W-:Y:S01]  /*2f50*/  FMUL.FTZ R43, R43, UR47 ;  /* 0x0000002f2b2b7c20 */ /* 0x000fe20008410000 */
[----:B------:R-:W-:Y:S01]  /*2f60*/  FMUL.FTZ R39, R39, UR47 ;  /* 0x0000002f27277c20 */ /* 0x000fe20008410000 */
[----:B------:R-:W-:Y:S01]  /*2f70*/  FMUL.FTZ R40, R40, UR47 ;  /* 0x0000002f28287c20 */ /* 0x000fe20008410000 */
[----:B------:R-:W-:Y:S01]  /*2f80*/  FMUL.FTZ R41, R41, UR47 ;  /* 0x0000002f29297c20 */ /* 0x000fe20008410000 */
[----:B------:R-:W-:Y:S04]  /*2f90*/  FMUL.FTZ R46, R46, UR47 ;  /* 0x0000002f2e2e7c20 */ /* 0x000fe80008410000 */
[----:B------:R-:W3:Y:S01]  /*2fa0*/  MUFU.TANH R75, R36 ;  /* 0x00000024004b7308 */ /* 0x000ee20000002400 */
[----:B-1----:R-:W-:Y:S01]  /*2fb0*/  STL [R1+0x28], R15 ;  /* 0x0000280f01007387 */ /* 0x002fe20000100800 */
[----:B------:R-:W-:Y:S01]  /*2fc0*/  FMUL.FTZ R44, R44, UR47 ;  /* 0x0000002f2c2c7c20 */ /* 0x000fe20008410000 */
[----:B------:R-:W-:Y:S01]  /*2fd0*/  FMUL.FTZ R47, R47, UR47 ;  /* 0x0000002f2f2f7c20 */ /* 0x000fe20008410000 */
[----:B------:R-:W-:Y:S01]  /*2fe0*/  FMUL.FTZ R45, R45, UR47 ;  /* 0x0000002f2d2d7c20 */ /* 0x000fe20008410000 */
[----:B------:R-:W4:Y:S01]  /*2ff0*/  LDL R23, [R1+0x90] ;  /* 0x0000900001177983 */ /* 0x000f220000100800 */
[----:B------:R-:W-:Y:S01]  /*3000*/  FMUL.FTZ R48, R48, UR47 ;  /* 0x0000002f30307c20 */ /* 0x000fe20008410000 */
[----:B------:R-:W-:Y:S03]  /*3010*/  FMUL.FTZ R49, R49, UR47 ;  /* 0x0000002f31317c20 */ /* 0x000fe60008410000 */
[----:B------:R-:W-:Y:S01]  /*3020*/  MUFU.TANH R220, R44 ;  /* 0x0000002c00dc7308 */ /* 0x000fe20000002400 */
[----:B------:R-:W4:Y:S01]  /*3030*/  LDL R22, [R1+0x8c] ;  /* 0x00008c0001167983 */ /* 0x000f220000100800 */
[----:B--2---:R-:W-:Y:S01]  /*3040*/  FFMA.FTZ R4, R240, UR46, -R8 ;  /* 0x0000002ef0047c23 */ /* 0x004fe20008010808 */
[----:B------:R-:W-:Y:S01]  /*3050*/  FMUL.FTZ R50, R50, UR47 ;  /* 0x0000002f32327c20 */ /* 0x000fe20008410000 */
[----:B------:R-:W-:Y:S06]  /*3060*/  FMUL.FTZ R51, R51, UR47 ;  /* 0x0000002f33337c20 */ /* 0x000fec0008410000 */
[----:B------:R1:W-:Y:S01]  /*3070*/  MUFU.EX2 R221, R4 ;  /* 0x0000000400dd7308 */ /* 0x0003e20000000800 */
[----:B---3--:R-:W-:Y:S09]  /*3080*/  FFMA.FTZ R11, R75, UR46, -R10 ;  /* 0x0000002e4b0b7c23 */ /* 0x008ff2000801080a */
[----:B------:R-:W-:Y:S10]  /*3090*/  MUFU.TANH R219, R45 ;  /* 0x0000002d00db7308 */ /* 0x000ff40000002400 */
[----:B------:R-:W-:Y:S01]  /*30a0*/  MUFU.TANH R74, R37 ;  /* 0x00000025004a7308 */ /* 0x000fe20000002400 */
[--C-:B-1----:R-:W-:Y:S09]  /*30b0*/  FFMA.FTZ R4, R12, UR46, -R0.reuse ;  /* 0x0000002e0c047c23 */ /* 0x102ff20008010800 */
[----:B------:R1:W2:Y:S10]  /*30c0*/  MUFU.EX2 R12, R4 ;  /* 0x00000004000c7308 */ /* 0x0002b40000000800 */
[----:B------:R3:W-:Y:S10]  /*30d0*/  MUFU.EX2 R166, R11 ;  /* 0x0000000b00a67308 */ /* 0x0007f40000000800 */
[----:B------:R-:W-:Y:S01]  /*30e0*/  MUFU.TANH R196, R38 ;  /* 0x0000002600c47308 */ /* 0x000fe20000002400 */
[----:B-1----:R-:W-:Y:S01]  /*30f0*/  FFMA.FTZ R4, R13, UR46, -R0 ;  /* 0x0000002e0d047c23 */ /* 0x002fe20008010800 */
[----:B--2---:R-:W-:Y:S08]  /*3100*/  STL [R1+0x1c], R12 ;  /* 0x00001c0c01007387 */ /* 0x004ff00000100800 */
[----:B------:R1:W2:Y:S01]  /*3110*/  MUFU.EX2 R13, R4 ;  /* 0x00000004000d7308 */ /* 0x0002a20000000800 */
[--C-:B---3--:R-:W-:Y:S09]  /*3120*/  FFMA.FTZ R11, R74, UR46, -R10.reuse ;  /* 0x0000002e4a0b7c23 */ /* 0x108ff2000801080a */
[----:B------:R3:W-:Y:S10]  /*3130*/  MUFU.EX2 R165, R11 ;  /* 0x0000000b00a57308 */ /* 0x0007f40000000800 */
[----:B------:R-:W3:Y:S01]  /*3140*/  MUFU.TANH R195, R39 ;  /* 0x0000002700c37308 */ /* 0x000ee20000002400 */
[--C-:B-1----:R-:W-:Y:S01]  /*3150*/  FFMA.FTZ R4, R77, UR46, -R10.reuse ;  /* 0x0000002e4d047c23 */ /* 0x102fe2000801080a */
[----:B--2---:R-:W-:Y:S08]  /*3160*/  STL [R1+0x18], R13 ;  /* 0x0000180d01007387 */ /* 0x004ff00000100800 */
[----:B------:R1:W-:Y:S01]  /*3170*/  MUFU.EX2 R170, R4 ;  /* 0x0000000400aa7308 */ /* 0x0003e20000000800 */
[--C-:B---3--:R-:W-:Y:S09]  /*3180*/  FFMA.FTZ R11, R196, UR46, -R9.reuse ;  /* 0x0000002ec40b7c23 */ /* 0x108ff20008010809 */
[----:B------:R2:W-:Y:S10]  /*3190*/  MUFU.EX2 R186, R11 ;  /* 0x0000000b00ba7308 */ /* 0x0005f40000000800 */
[----:B------:R-:W3:Y:S01]  /*31a0*/  MUFU.TANH R226, R40 ;  /* 0x0000002800e27308 */ /* 0x000ee20000002400 */
[----:B-1----:R-:W-:Y:S09]  /*31b0*/  FFMA.FTZ R4, R76, UR46, -R10 ;  /* 0x0000002e4c047c23 */ /* 0x002ff2000801080a */
[----:B------:R1:W-:Y:S01]  /*31c0*/  MUFU.EX2 R169, R4 ;  /* 0x0000000400a97308 */ /* 0x0003e20000000800 */
[--C-:B--2---:R-:W-:Y:S09]  /*31d0*/  FFMA.FTZ R11, R195, UR46, -R9.reuse ;  /* 0x0000002ec30b7c23 */ /* 0x104ff20008010809 */
[----:B------:R3:W-:Y:S10]  /*31e0*/  MUFU.EX2 R185, R11 ;  /* 0x0000000b00b97308 */ /* 0x0007f40000000800 */
[----:B------:R-:W2:Y:S01]  /*31f0*/  MUFU.TANH R225, R41 ;  /* 0x0000002900e17308 */ /* 0x000ea20000002400 */
[--C-:B-1----:R-:W-:Y:S09]  /*3200*/  FFMA.FTZ R4, R200, UR46, -R9.reuse ;  /* 0x0000002ec8047c23 */ /* 0x102ff20008010809 */
[----:B------:R1:W-:Y:S01]  /*3210*/  MUFU.EX2 R190, R4 ;  /* 0x0000000400be7308 */ /* 0x0003e20000000800 */
[--C-:B---3--:R-:W-:Y:S09]  /*3220*/  FFMA.FTZ R11, R226, UR46, -R8.reuse ;  /* 0x0000002ee20b7c23 */ /* 0x108ff20008010808 */
[----:B------:R2:W-:Y:S10]  /*3230*/  MUFU.EX2 R212, R11 ;  /* 0x0000000b00d47308 */ /* 0x0005f40000000800 */
[----:B------:R-:W3:Y:S01]  /*3240*/  MUFU.TANH R25, R42 ;  /* 0x0000002a00197308 */ /* 0x000ee20000002400 */
[--C-:B-1----:R-:W-:Y:S09]  /*3250*/  FFMA.FTZ R4, R197, UR46, -R9.reuse ;  /* 0x0000002ec5047c23 */ /* 0x102ff20008010809 */
[----:B------:R1:W-:Y:S01]  /*3260*/  MUFU.EX2 R189, R4 ;  /* 0x0000000400bd7308 */ /* 0x0003e20000000800 */
[----:B--2---:R-:W-:Y:S09]  /*3270*/  FFMA.FTZ R11, R225, UR46, -R8 ;  /* 0x0000002ee10b7c23 */ /* 0x004ff20008010808 */
[----:B------:R2:W-:Y:S01]  /*3280*/  MUFU.EX2 R211, R11 ;  /* 0x0000000b00d37308 */ /* 0x0005e20000000800 */
[----:B---3--:R-:W-:Y:S09]  /*3290*/  STL [R1+0x14], R25 ;  /* 0x0000141901007387 */ /* 0x008ff20000100800 */
[----:B------:R-:W3:Y:S01]  /*32a0*/  MUFU.TANH R24, R43 ;  /* 0x0000002b00187308 */ /* 0x000ee20000002400 */
[----:B-1----:R-:W1:Y:S09]  /*32b0*/  LDSM.16.M88.4 R4, [R150+0x6c00] ;  /* 0x006c00009604783b */ /* 0x002e720000000200 */
[----:B------:R-:W3:Y:S01]  /*32c0*/  MUFU.TANH R21, R46 ;  /* 0x0000002e00157308 */ /* 0x000ee20000002400 */
[--C-:B--2---:R-:W-:Y:S09]  /*32d0*/  FFMA.FTZ R11, R25, UR46, -R0.reuse ;  /* 0x0000002e190b7c23 */ /* 0x104ff20008010800 */
[----:B------:R2:W-:Y:S01]  /*32e0*/  MUFU.EX2 R250, R11 ;  /* 0x0000000b00fa7308 */ /* 0x0005e20000000800 */
[----:B---3--:R-:W-:Y:S09]  /*32f0*/  STL [R1+0x8], R24 ;  /* 0x0000081801007387 */ /* 0x008ff20000100800 */
[----:B------:R-:W3:Y:S01]  /*3300*/  MUFU.TANH R20, R47 ;  /* 0x0000002f00147308 */ /* 0x000ee20000002400 */
[----:B------:R-:W-:Y:S09]  /*3310*/  STL [R1+0x4], R21 ;  /* 0x0000041501007387 */ /* 0x000ff20000100800 */
[----:B------:R-:W-:Y:S01]  /*3320*/  MUFU.TANH R73, R48 ;  /* 0x0000003000497308 */ /* 0x000fe20000002400 */
[----:B--2---:R-:W-:Y:S09]  /*3330*/  FFMA.FTZ R11, R24, UR46, -R0 ;  /* 0x0000002e180b7c23 */ /* 0x004ff20008010800 */
[----:B------:R2:W-:Y:S01]  /*3340*/  MUFU.EX2 R249, R11 ;  /* 0x0000000b00f97308 */ /* 0x0005e20000000800 */
[-C--:B-1----:R-:W-:Y:S01]  /*3350*/  HMMA.16816.F32 R52, R104, R4.reuse, R52 ;  /* 0x000000046834723c */ /* 0x082fe20000001834 */
[----:B---3--:R-:W-:Y:S05]  /*3360*/  STL [R1], R20 ;  /* 0x0000001401007387 */ /* 0x008fea0000100800 */
[C---:B------:R-:W-:Y:S03]  /*3370*/  HMMA.16816.F32 R56, R112.reuse, R4, R56 ;  /* 0x000000047038723c */ /* 0x040fe60000001838 */
[----:B------:R-:W-:Y:S03]  /*3380*/  MUFU.TANH R72, R49 ;  /* 0x0000003100487308 */ /* 0x000fe60000002400 */
[-C--:B------:R-:W-:Y:S07]  /*3390*/  HMMA.16816.F32 R60, R112, R6.reuse, R60 ;  /* 0x00000006703c723c */ /* 0x080fee000000183c */
[----:B------:R-:W-:Y:S01]  /*33a0*/  MUFU.TANH R184, R50 ;  /* 0x0000003200b87308 */ /* 0x000fe20000002400 */
[--C-:B------:R-:W-:Y:S01]  /*33b0*/  FFMA.FTZ R4, R220, UR46, -R8.reuse ;  /* 0x0000002edc047c23 */ /* 0x100fe20008010808 */
[----:B------:R-:W-:Y:S08]  /*33c0*/  HMMA.16816.F32 R64, R104, R6, R64 ;  /* 0x000000066840723c */ /* 0x000ff00000001840 */
[----:B------:R-:W-:Y:S03]  /*33d0*/  MUFU.EX2 R206, R4 ;  /* 0x0000000400ce7308 */ /* 0x000fe60000000800 */
[----:B------:R-:W-:Y:S01]  /*33e0*/  FFMA.FTZ R5, R219, UR46, -R8 ;  /* 0x0000002edb057c23 */ /* 0x000fe20008010808 */
[----:B------:R-:W-:Y:S01]  /*33f0*/  F2FP.F16.F32.PACK_AB R7, R251, R252 ;  /* 0x000000fcfb07723e */ /* 0x000fe200000000ff */
[----:B------:R-:W-:Y:S01]  /*3400*/  FMUL.FTZ R52, R52, UR47 ;  /* 0x0000002f34347c20 */ /* 0x000fe20008410000 */
[----:B------:R-:W-:Y:S01]  /*3410*/  FMUL.FTZ R53, R53, UR47 ;  /* 0x0000002f35357c20 */ /* 0x000fe20008410000 */
[----:B--2---:R-:W-:Y:S03]  /*3420*/  FFMA.FTZ R11, R21, UR46, -R0 ;  /* 0x0000002e150b7c23 */ /* 0x004fe60008010800 */
[----:B------:R-:W1:Y:S01]  /*3430*/  MUFU.TANH R71, R52 ;  /* 0x0000003400477308 */ /* 0x000e620000002400 */
[----:B------:R-:W-:Y:S01]  /*3440*/  FMUL.FTZ R56, R56, UR47 ;  /* 0x0000002f38387c20 */ /* 0x000fe20008410000 */
[----:B------:R-:W-:Y:S01]  /*3450*/  FMUL.FTZ R57, R57, UR47 ;  /* 0x0000002f39397c20 */ /* 0x000fe20008410000 */
[----:B------:R-:W-:Y:S01]  /*3460*/  FMUL.FTZ R54, R54, UR47 ;  /* 0x0000002f36367c20 */ /* 0x000fe20008410000 */
[----:B------:R-:W-:Y:S01]  /*3470*/  FMUL.FTZ R58, R58, UR47 ;  /* 0x0000002f3a3a7c20 */ /* 0x000fe20008410000 */
[----:B------:R-:W-:Y:S01]  /*3480*/  FMUL.FTZ R60, R60, UR47 ;  /* 0x0000002f3c3c7c20 */ /* 0x000fe20008410000 */
[----:B------:R-:W-:Y:S01]  /*3490*/  FMUL.FTZ R61, R61, UR47 ;  /* 0x0000002f3d3d7c20 */ /* 0x000fe20008410000 */
[----:B------:R-:W-:Y:S03]  /*34a0*/  FMUL.FTZ R62, R62, UR47 ;  /* 0x0000002f3e3e7c20 */ /* 0x000fe60008410000 */
[----:B------:R-:W-:Y:S01]  /*34b0*/  MUFU.EX2 R205, R5 ;  /* 0x0000000500cd7308 */ /* 0x000fe20000000800 */
        /* <DEDUP_REMOVED lines=8> */
[--C-:B-1----:R-:W-:Y:S09]  /*3540*/  FFMA.FTZ R6, R71, UR46, -R10.reuse ;  /* 0x0000002e47067c23 */ /* 0x102ff2000801080a */
[----:B------:R-:W1:Y:S10]  /*3550*/  MUFU.TANH R70, R53 ;  /* 0x0000003500467308 */ /* 0x000e740000002400 */
[----:B------:R1:W-:Y:S10]  /*3560*/  MUFU.EX2 R115, R6 ;  /* 0x0000000600737308 */ /* 0x0003f40000000800 */
[----:B------:R-:W-:Y:S10]  /*3570*/  MUFU.TANH R208, R57 ;  /* 0x0000003900d07308 */ /* 0x000ff40000002400 */
[----:B------:R-:W2:Y:S01]  /*3580*/  MUFU.TANH R183, R54 ;  /* 0x0000003600b77308 */ /* 0x000ea20000002400 */
[----:B-1----:R-:W-:Y:S09]  /*3590*/  FFMA.FTZ R6, R70, UR46, -R10 ;  /* 0x0000002e46067c23 */ /* 0x002ff2000801080a */
[----:B------:R2:W-:Y:S01]  /*35a0*/  MUFU.EX2 R114, R6 ;  /* 0x0000000600727308 */ /* 0x0005e20000000800 */
[----:B----4-:R-:W-:Y:S04]  /*35b0*/  IADD3 R4, P0, R23, UR6, RZ ;  /* 0x0000000617047c10 */ /* 0x010fe8000ff1e0ff */
[----:B------:R-:W-:Y:S05]  /*35c0*/  IADD3.X R5, R22, UR7, RZ, P0, !PT ;  /* 0x0000000716057c10 */ /* 0x000fea00087fe4ff */
[----:B------:R-:W-:Y:S01]  /*35d0*/  MUFU.TANH R242, R58 ;  /* 0x0000003a00f27308 */ /* 0x000fe20000002400 */
[----:B------:R-:W3:Y:S04]  /*35e0*/  LDG.E R111, desc[UR20][R4.64] ;  /* 0x00000014046f7981 */ /* 0x000ee8000c1e1900 */
[----:B------:R-:W4:Y:S05]  /*35f0*/  LDG.E R110, desc[UR20][R4.64+0x20] ;  /* 0x00002014046e7981 */ /* 0x000f2a000c1e1900 */
[----:B------:R-:W1:Y:S01]  /*3600*/  MUFU.TANH R181, R55 ;  /* 0x0000003700b57308 */ /* 0x000e620000002400 */
[--C-:B--2---:R-:W-:Y:S01]  /*3610*/  FFMA.FTZ R6, R183, UR46, -R9.reuse ;  /* 0x0000002eb7067c23 */ /* 0x104fe20008010809 */
[----:B------:R-:W5:Y:S04]  /*3620*/  LDG.E R109, desc[UR20][R4.64+0x100] ;  /* 0x00010014046d7981 */ /* 0x000f68000c1e1900 */
[----:B------:R2:W5:Y:S04]  /*3630*/  LDG.E R108, desc[UR20][R4.64+0x120] ;  /* 0x00012014046c7981 */ /* 0x000568000c1e1900 */
[----:B------:R1:W-:Y:S10]  /*3640*/  MUFU.EX2 R173, R6 ;  /* 0x0000000600ad7308 */ /* 0x0003f40000000800 */
[----:B------:R-:W2:Y:S10]  /*3650*/  MUFU.TANH R239, R59 ;  /* 0x0000003b00ef7308 */ /* 0x000eb40000002400 */
[----:B------:R2:W-:Y:S01]  /*3660*/  MUFU.EX2 R244, R11 ;  /* 0x0000000b00f47308 */ /* 0x0005e20000000800 */
[--C-:B-1----:R-:W-:Y:S01]  /*3670*/  FFMA.FTZ R6, R181, UR46, -R9.reuse ;  /* 0x0000002eb5067c23 */ /* 0x102fe20008010809 */
[----:B--2---:R-:W-:Y:S08]  /*3680*/  FFMA.FTZ R4, R207, UR46, -R8 ;  /* 0x0000002ecf047c23 */ /* 0x004ff00008010808 */
[----:B------:R1:W-:Y:S01]  /*3690*/  MUFU.EX2 R172, R6 ;  /* 0x0000000600ac7308 */ /* 0x0003e20000000800 */
[----:B------:R-:W-:Y:S05]  /*36a0*/  F2FP.F16.F32.PACK_AB R5, R217, R218 ;  /* 0x000000dad905723e */ /* 0x000fea00000000ff */
[----:B------:R2:W-:Y:S04]  /*36b0*/  STS [R235+0x10400], R5 ;  /* 0x01040005eb007388 */ /* 0x0005e80000000800 */
[----:B------:R2:W-:Y:S01]  /*36c0*/  MUFU.EX2 R194, R4 ;  /* 0x0000000400c27308 */ /* 0x0005e20000000800 */
[----:B------:R-:W-:Y:S09]  /*36d0*/  FFMA.FTZ R11, R20, UR46, -R0 ;  /* 0x0000002e140b7c23 */ /* 0x000ff20008010800 */
[----:B------:R2:W-:Y:S01]  /*36e0*/  MUFU.EX2 R243, R11 ;  /* 0x0000000b00f37308 */ /* 0x0005e20000000800 */
[----:B-1----:R-:W-:Y:S05]  /*36f0*/  F2FP.F16.F32.PACK_AB R6, R187, R188 ;  /* 0x000000bcbb06723e */ /* 0x002fea00000000ff */
[----:B------:R1:W-:Y:S04]  /*3700*/  STS [R235+0x10000], R6 ;  /* 0x01000006eb007388 */ /* 0x0003e80000000800 */
[----:B------:R-:W-:Y:S01]  /*3710*/  MUFU.TANH R171, R66 ;  /* 0x0000004200ab7308 */ /* 0x000fe20000002400 */
[----:B--2---:R-:W-:Y:S01]  /*3720*/  FFMA.FTZ R4, R208, UR46, -R8 ;  /* 0x0000002ed0047c23 */ /* 0x004fe20008010808 */
[----:B------:R-:W-:Y:S08]  /*3730*/  F2FP.F16.F32.PACK_AB R5, R202, R203 ;  /* 0x000000cbca05723e */ /* 0x000ff000000000ff */
[----:B------:R2:W-:Y:S01]  /*3740*/  MUFU.EX2 R193, R4 ;  /* 0x0000000400c17308 */ /* 0x0005e20000000800 */
[----:B------:R-:W-:Y:S01]  /*3750*/  FFMA.FTZ R11, R73, UR46, -R10 ;  /* 0x0000002e490b7c23 */ /* 0x000fe2000801080a */
[----:B------:R2:W-:Y:S08]  /*3760*/  STS [R234+0x10400], R5 ;  /* 0x01040005ea007388 */ /* 0x0005f00000000800 */
[----:B------:R2:W-:Y:S01]  /*3770*/  MUFU.EX2 R164, R11 ;  /* 0x0000000b00a47308 */ /* 0x0005e20000000800 */
[----:B-1----:R-:W-:Y:S09]  /*3780*/  F2FP.F16.F32.PACK_AB R6, R19, R18 ;  /* 0x000000121306723e */ /* 0x002ff200000000ff */
[----:B------:R-:W1:Y:S01]  /*3790*/  MUFU.TANH R182, R51 ;  /* 0x0000003300b67308 */ /* 0x000e620000002400 */
[----:B--2---:R-:W-:Y:S09]  /*37a0*/  FFMA.FTZ R4, R242, UR46, -R0 ;  /* 0x0000002ef2047c23 */ /* 0x004ff20008010800 */
[----:B------:R2:W-:Y:S01]  /*37b0*/  MUFU.EX2 R224, R4 ;  /* 0x0000000400e07308 */ /* 0x0005e20000000800 */
[----:B------:R-:W-:Y:S01]  /*37c0*/  FFMA.FTZ R11, R72, UR46, -R10 ;  /* 0x0000002e480b7c23 */ /* 0x000fe2000801080a */
[----:B------:R-:W-:Y:S08]  /*37d0*/  F2FP.F16.F32.PACK_AB R5, R198, R199 ;  /* 0x000000c7c605723e */ /* 0x000ff000000000ff */
[----:B------:R1:W-:Y:S10]  /*37e0*/  MUFU.EX2 R161, R11 ;  /* 0x0000000b00a17308 */ /* 0x0003f40000000800 */
[----:B------:R-:W1:Y:S01]  /*37f0*/  MUFU.TANH R201, R60 ;  /* 0x0000003c00c97308 */ /* 0x000e620000002400 */
[----:B--2---:R-:W-:Y:S09]  /*3800*/  FFMA.FTZ R4, R239, UR46, -R0 ;  /* 0x0000002eef047c23 */ /* 0x004ff20008010800 */
[----:B------:R2:W-:Y:S01]  /*3810*/  MUFU.EX2 R223, R4 ;  /* 0x0000000400df7308 */ /* 0x0005e20000000800 */
[--C-:B-1----:R-:W-:Y:S09]  /*3820*/  FFMA.FTZ R11, R184, UR46, -R9.reuse ;  /* 0x0000002eb80b7c23 */ /* 0x102ff20008010809 */
[----:B------:R1:W-:Y:S10]  /*3830*/  MUFU.EX2 R178, R11 ;  /* 0x0000000b00b27308 */ /* 0x0003f40000000800 */
[----:B------:R-:W1:Y:S01]  /*3840*/  MUFU.TANH R204, R61 ;  /* 0x0000003d00cc7308 */ /* 0x000e620000002400 */
[----:B--2---:R-:W-:Y:S05]  /*3850*/  F2FP.F16.F32.PACK_AB R4, R179, R180 ;  /* 0x000000b4b304723e */ /* 0x004fea00000000ff */
[----:B------:R2:W-:Y:S04]  /*3860*/  STS [R234+0x10000], R4 ;  /* 0x01000004ea007388 */ /* 0x0005e80000000800 */
[----:B------:R-:W2:Y:S01]  /*3870*/  MUFU.TANH R69, R64 ;  /* 0x0000004000457308 */ /* 0x000ea20000002400 */
[--C-:B-1----:R-:W-:Y:S01]  /*3880*/  FFMA.FTZ R11, R182, UR46, -R9.reuse ;  /* 0x0000002eb60b7c23 */ /* 0x102fe20008010809 */
[----:B------:R1:W-:Y:S04]  /*3890*/  STS [R235+0x12000], R7 ;  /* 0x01200007eb007388 */ /* 0x0003e80000000800 */
[----:B------:R1:W-:Y:S04]  /*38a0*/  STS [R235+0x12400], R6 ;  /* 0x01240006eb007388 */ /* 0x0003e80000000800 */
[----:B------:R1:W-:Y:S10]  /*38b0*/  MUFU.EX2 R177, R11 ;  /* 0x0000000b00b17308 */ /* 0x0003f40000000800 */
[----:B------:R-:W1:Y:S01]  /*38c0*/  MUFU.TANH R68, R65 ;  /* 0x0000004100447308 */ /* 0x000e620000002400 */
[----:B--2---:R-:W-:Y:S09]  /*38d0*/  F2FP.F16.F32.PACK_AB R4, R246, R247 ;  /* 0x000000f7f604723e */ /* 0x004ff200000000ff */
[----:B------:R-:W-:Y:S01]  /*38e0*/  MUFU.TANH R237, R62 ;  /* 0x0000003e00ed7308 */ /* 0x000fe20000002400 */
[--C-:B-1----:R-:W-:Y:S01]  /*38f0*/  FFMA.FTZ R11, R201, UR46, -R8.reuse ;  /* 0x0000002ec90b7c23 */ /* 0x102fe20008010808 */
[----:B------:R-:W-:Y:S01]  /*3900*/  FFMA.FTZ R8, R204, UR46, -R8 ;  /* 0x0000002ecc087c23 */ /* 0x000fe20008010808 */
[----:B------:R-:W-:Y:S01]  /*3910*/  F2FP.F16.F32.PACK_AB R7, R17, R16 ;  /* 0x000000101107723e */ /* 0x000fe200000000ff */
[----:B------:R1:W-:Y:S01]  /*3920*/  STS [R234+0x12000], R4 ;  /* 0x01200004ea007388 */ /* 0x0003e20000000800 */
[----:B------:R-:W-:Y:S03]  /*3930*/  F2FP.F16.F32.PACK_AB R6, R175, R176 ;  /* 0x000000b0af06723e */ /* 0x000fe600000000ff */
[----:B------:R2:W-:Y:S02]  /*3940*/  STS [R234+0x12400], R7 ;  /* 0x01240007ea007388 */ /* 0x0005e40000000800 */
[----:B------:R-:W-:Y:S02]  /*3950*/  MUFU.TANH R238, R63 ;  /* 0x0000003f00ee7308 */ /* 0x000fe40000002400 */
[----:B------:R2:W-:Y:S04]  /*3960*/  STS [R236+0x10000], R6 ;  /* 0x01000006ec007388 */ /* 0x0005e80000000800 */
[----:B------:R2:W-:Y:S04]  /*3970*/  STS [R236+0x10400], R5 ;  /* 0x01040005ec007388 */ /* 0x0005e80000000800 */
[----:B------:R2:W-:Y:S10]  /*3980*/  MUFU.EX2 R191, R8 ;  /* 0x0000000800bf7308 */ /* 0x0005f40000000800 */
[----:B------:R-:W2:Y:S01]  /*3990*/  MUFU.TANH R174, R67 ;  /* 0x0000004300ae7308 */ /* 0x000ea20000002400 */
[----:B-1----:R-:W-:Y:S02]  /*39a0*/  F2FP.F16.F32.PACK_AB R4, R169, R170 ;  /* 0x000000aaa904723e */ /* 0x002fe400000000ff */
[----:B--2---:R-:W-:Y:S03]  /*39b0*/  F2FP.F16.F32.PACK_AB R7, R227, R228 ;  /* 0x000000e4e307723e */ /* 0x004fe600000000ff */
[----:B------:R1:W-:Y:S01]  /*39c0*/  STS [R233+0x10000], R4 ;  /* 0x01000004e9007388 */ /* 0x0003e20000000800 */
[--C-:B------:R-:W-:Y:S01]  /*39d0*/  FFMA.FTZ R8, R69, UR46, -R10.reuse ;  /* 0x0000002e45087c23 */ /* 0x100fe2000801080a */
[----:B------:R-:W-:Y:S01]  /*39e0*/  FFMA.FTZ R10, R68, UR46, -R10 ;  /* 0x0000002e440a7c23 */ /* 0x000fe2000801080a */
[----:B------:R-:W-:Y:S01]  /*39f0*/  F2FP.F16.F32.PACK_AB R6, R15, R14 ;  /* 0x0000000e0f06723e */ /* 0x000fe200000000ff */
[----:B------:R-:W-:Y:S01]  /*3a00*/  MUFU.EX2 R192, R11 ;  /* 0x0000000b00c07308 */ /* 0x000fe20000000800 */
[----:B------:R-:W-:Y:S05]  /*3a10*/  F2FP.F16.F32.PACK_AB R5, R189, R190 ;  /* 0x000000bebd05723e */ /* 0x000fea00000000ff */
[----:B------:R2:W-:Y:S04]  /*3a20*/  STS [R233+0x10400], R5 ;  /* 0x01040005e9007388 */ /* 0x0005e80000000800 */
[----:B------:R2:W-:Y:S01]  /*3a30*/  MUFU.EX2 R113, R8 ;  /* 0x0000000800717308 */ /* 0x0005e20000000800 */
[----:B------:R2:W-:Y:S04]  /*3a40*/  STS [R236+0x12000], R7 ;  /* 0x01200007ec007388 */ /* 0x0005e80000000800 */
[----:B------:R3:W-:Y:S05]  /*3a50*/  STS [R236+0x12400], R6 ;  /* 0x01240006ec007388 */ /* 0x0007ea0000000800 */
[----:B------:R-:W-:Y:S01]  /*3a60*/  MUFU.EX2 R112, R10 ;  /* 0x0000000a00707308 */ /* 0x000fe20000000800 */
[--C-:B-1----:R-:W-:Y:S01]  /*3a70*/  FFMA.FTZ R4, R171, UR46, -R9.reuse ;  /* 0x0000002eab047c23 */ /* 0x102fe20008010809 */
[----:B------:R-:W-:Y:S08]  /*3a80*/  FFMA.FTZ R9, R174, UR46, -R9 ;  /* 0x0000002eae097c23 */ /* 0x000ff00008010809 */
[----:B------:R1:W-:Y:S01]  /*3a90*/  MUFU.EX2 R168, R4 ;  /* 0x0000000400a87308 */ /* 0x0003e20000000800 */
[--C-:B--2---:R-:W-:Y:S01]  /*3aa0*/  FFMA.FTZ R8, R237, UR46, -R0.reuse ;  /* 0x0000002eed087c23 */ /* 0x104fe20008010800 */
[----:B------:R-:W-:Y:S01]  /*3ab0*/  FFMA.FTZ R0, R238, UR46, -R0 ;  /* 0x0000002eee007c23 */ /* 0x000fe20008010800 */
[----:B------:R-:W-:Y:S07]  /*3ac0*/  F2FP.F16.F32.PACK_AB R5, R185, R186 ;  /* 0x000000bab905723e */ /* 0x000fee00000000ff */
[----:B------:R-:W2:Y:S01]  /*3ad0*/  MUFU.EX2 R167, R9 ;  /* 0x0000000900a77308 */ /* 0x000ea20000000800 */
[----:B------:R-:W-:Y:S02]  /*3ae0*/  F2FP.F16.F32.PACK_AB R7, R13, R12 ;  /* 0x0000000c0d07723e */ /* 0x000fe400000000ff */
[----:B---3--:R-:W-:Y:S03]  /*3af0*/  F2FP.F16.F32.PACK_AB R6, R165, R166 ;  /* 0x000000a6a506723e */ /* 0x008fe600000000ff */
[----:B------:R3:W-:Y:S01]  /*3b00*/  STS [R233+0x12400], R7 ;  /* 0x01240007e9007388 */ /* 0x0007e20000000800 */
[----:B-1----:R-:W-:Y:S03]  /*3b10*/  F2FP.F16.F32.PACK_AB R4, R221, R222 ;  /* 0x000000dedd04723e */ /* 0x002fe600000000ff */
[----:B------:R2:W-:Y:S02]  /*3b20*/  MUFU.EX2 R213, R0 ;  /* 0x0000000000d57308 */ /* 0x0005e40000000800 */
[----:B------:R1:W-:Y:S04]  /*3b30*/  STS [R233+0x12000], R4 ;  /* 0x01200004e9007388 */ /* 0x0003e80000000800 */
[----:B------:R4:W-:Y:S04]  /*3b40*/  STS [R230+0x10000], R6 ;  /* 0x01000006e6007388 */ /* 0x0009e80000000800 */
[----:B------:R-:W4:Y:S01]  /*3b50*/  MUFU.EX2 R214, R8 ;  /* 0x0000000800d67308 */ /* 0x000f220000000800 */
[----:B------:R4:W-:Y:S01]  /*3b60*/  STS [R230+0x10400], R5 ;  /* 0x01040005e6007388 */ /* 0x0009e20000000800 */
[----:B--2---:R-:W-:Y:S02]  /*3b70*/  F2FP.F16.F32.PACK_AB R0, R167, R168 ;  /* 0x000000a8a700723e */ /* 0x004fe400000000ff */
[----:B---3--:R-:W-:Y:S02]  /*3b80*/  F2FP.F16.F32.PACK_AB R7, R211, R212 ;  /* 0x000000d4d307723e */ /* 0x008fe400000000ff */
[----:B-1----:R-:W-:Y:S02]  /*3b90*/  F2FP.F16.F32.PACK_AB R4, R161, R164 ;  /* 0x000000a4a104723e */ /* 0x002fe400000000ff */
[----:B----4-:R-:W-:Y:S03]  /*3ba0*/  F2FP.F16.F32.PACK_AB R6, R177, R178 ;  /* 0x000000b2b106723e */ /* 0x010fe600000000ff */
[----:B------:R1:W-:Y:S01]  /*3bb0*/  STS [R229+0x10000], R4 ;  /* 0x01000004e5007388 */ /* 0x0003e20000000800 */
[----:B------:R-:W-:Y:S03]  /*3bc0*/  F2FP.F16.F32.PACK_AB R5, R249, R250 ;  /* 0x000000faf905723e */ /* 0x000fe600000000ff */
[----:B------:R2:W-:Y:S04]  /*3bd0*/  STS [R229+0x10400], R6 ;  /* 0x01040006e5007388 */ /* 0x0005e80000000800 */
[----:B------:R3:W-:Y:S04]  /*3be0*/  STS [R230+0x12000], R7 ;  /* 0x01200007e6007388 */ /* 0x0007e80000000800 */
[----:B------:R4:W-:Y:S01]  /*3bf0*/  STS [R230+0x12400], R5 ;  /* 0x01240005e6007388 */ /* 0x0009e20000000800 */
[----:B-1----:R-:W-:Y:S02]  /*3c00*/  F2FP.F16.F32.PACK_AB R4, R205, R206 ;  /* 0x000000cecd04723e */ /* 0x002fe400000000ff */
[----:B--2---:R-:W-:Y:S03]  /*3c10*/  F2FP.F16.F32.PACK_AB R6, R114, R115 ;  /* 0x000000737206723e */ /* 0x004fe600000000ff */
[----:B------:R1:W-:Y:S01]  /*3c20*/  STS [R229+0x12000], R4 ;  /* 0x01200004e5007388 */ /* 0x0003e20000000800 */
[----:B---3--:R-:W-:Y:S02]  /*3c30*/  F2FP.F16.F32.PACK_AB R7, R243, R244 ;  /* 0x000000f4f307723e */ /* 0x008fe400000000ff */
[----:B----4-:R-:W-:Y:S03]  /*3c40*/  F2FP.F16.F32.PACK_AB R5, R172, R173 ;  /* 0x000000adac05723e */ /* 0x010fe600000000ff */
[----:B------:R2:W-:Y:S04]  /*3c50*/  STS [R229+0x12400], R7 ;  /* 0x01240007e5007388 */ /* 0x0005e80000000800 */
[----:B------:R3:W-:Y:S04]  /*3c60*/  STS [R232+0x10000], R6 ;  /* 0x01000006e8007388 */ /* 0x0007e80000000800 */
[----:B------:R4:W-:Y:S04]  /*3c70*/  STS [R232+0x10400], R5 ;  /* 0x01040005e8007388 */ /* 0x0009e80000000800 */
[----:B------:R4:W-:Y:S01]  /*3c80*/  STS [R231+0x10400], R0 ;  /* 0x01040000e7007388 */ /* 0x0009e20000000800 */
[----:B-1----:R-:W-:Y:S05]  /*3c90*/  F2FP.F16.F32.PACK_AB R4, R112, R113 ;  /* 0x000000717004723e */ /* 0x002fea00000000ff */
[----:B------:R1:W-:Y:S01]  /*3ca0*/  STS [R231+0x10000], R4 ;  /* 0x01000004e7007388 */ /* 0x0003e20000000800 */
[----:B--2---:R-:W-:Y:S02]  /*3cb0*/  F2FP.F16.F32.PACK_AB R7, R193, R194 ;  /* 0x000000c2c107723e */ /* 0x004fe400000000ff */
[----:B---3--:R-:W-:Y:S03]  /*3cc0*/  F2FP.F16.F32.PACK_AB R6, R223, R224 ;  /* 0x000000e0df06723e */ /* 0x008fe600000000ff */
[----:B------:R-:W-:Y:S01]  /*3cd0*/  STS [R232+0x12000], R7 ;  /* 0x01200007e8007388 */ /* 0x000fe20000000800 */
[----:B----4-:R-:W-:Y:S03]  /*3ce0*/  F2FP.F16.F32.PACK_AB R5, R191, R192 ;  /* 0x000000c0bf05723e */ /* 0x010fe600000000ff */
[----:B------:R-:W-:Y:S01]  /*3cf0*/  STS [R232+0x12400], R6 ;  /* 0x01240006e8007388 */ /* 0x000fe20000000800 */
[----:B------:R-:W-:Y:S03]  /*3d00*/  LEA R0, R156, UR5, 0x1 ;  /* 0x000000059c007c11 */ /* 0x000fe6000f8e08ff */
[----:B------:R-:W-:Y:S01]  /*3d10*/  STS [R231+0x12000], R5 ;  /* 0x01200005e7007388 */ /* 0x000fe20000000800 */
[----:B-1----:R-:W-:Y:S05]  /*3d20*/  F2FP.F16.F32.PACK_AB R4, R213, R214 ;  /* 0x000000d6d504723e */ /* 0x002fea00000000ff */
[----:B------:R-:W-:Y:S04]  /*3d30*/  STS [R231+0x12400], R4 ;  /* 0x01240004e7007388 */ /* 0x000fe80000000800 */
[----:B------:R-:W1:Y:S08]  /*3d40*/  LDSM.16.M88.4 R64, [R0+0x4000] ;  /* 0x004000000040783b */ /* 0x000e700000000200 */
[----:B------:R2:W3:Y:S02]  /*3d50*/  LDSM.16.M88.4 R60, [R0+0x5000] ;  /* 0x00500000003c783b */ /* 0x0004e40000000200 */
[----:B--2---:R-:W-:Y:S06]  /*3d60*/  IADD3 R0, R0, R154, RZ ;  /* 0x0000009a00007210 */ /* 0x004fec0007ffe0ff */
[----:B------:R-:W2:Y:S01]  /*3d70*/  LDSM.16.M88.4 R100, [R0+0x4000] ;  /* 0x004000000064783b */ /* 0x000ea20000000200 */
[-C--:B-1----:R-:W-:Y:S07]  /*3d80*/  HMMA.16816.F32 R4, R64, R116.reuse, RZ ;  /* 0x000000744004723c */ /* 0x082fee00000018ff */
[----:B------:R-:W1:Y:S01]  /*3d90*/  LDSM.16.M88.4 R104, [R0+0x5000] ;  /* 0x005000000068783b */ /* 0x000e620000000200 */
        /* <DEDUP_REMOVED lines=15> */
[-C--:B--2---:R-:W-:Y:S06]  /*3e90*/  HMMA.16816.F32 R4, R100, R132.reuse, R4 ;  /* 0x000000846404723c */ /* 0x084fec0000001804 */
[C---:B-1----:R-:W-:Y:S06]  /*3ea0*/  HMMA.16816.F32 R8, R104.reuse, R132, R8 ;  /* 0x000000846808723c */ /* 0x042fec0000001808 */
[-C--:B------:R-:W-:Y:S06]  /*3eb0*/  HMMA.16816.F32 R12, R104, R134.reuse, R12 ;  /* 0x00000086680c723c */ /* 0x080fec000000180c */
[C---:B------:R-:W-:Y:S06]  /*3ec0*/  HMMA.16816.F32 R16, R100.reuse, R134, R16 ;  /* 0x000000866410723c */ /* 0x040fec0000001810 */
[-C--:B------:R-:W-:Y:S05]  /*3ed0*/  HMMA.16816.F32 R20, R100, R136.reuse, R20 ;  /* 0x000000886414723c */ /* 0x080fea0000001814 */
[C---:B------:R-:W-:Y:S01]  /*3ee0*/  FADD.FTZ R0, -R111.reuse, R4 ;  /* 0x000000046f007221 */ /* 0x040fe20000010100 */
[C---:B------:R-:W-:Y:S05]  /*3ef0*/  HMMA.16816.F32 R24, R104.reuse, R136, R24 ;  /* 0x000000886818723c */ /* 0x040fea0000001818 */
[----:B------:R-:W-:Y:S01]  /*3f00*/  FADD.FTZ R4, -R111, R5 ;  /* 0x000000056f047221 */ /* 0x000fe20000010100 */
[-C--:B------:R-:W-:Y:S05]  /*3f10*/  HMMA.16816.F32 R28, R104, R138.reuse, R28 ;  /* 0x0000008a681c723c */ /* 0x080fea000000181c */
[----:B------:R-:W-:Y:S01]  /*3f20*/  FFMA.FTZ R5, -R83, R83, 1 ;  /* 0x3f80000053057423 */ /* 0x000fe20000010153 */
[C---:B------:R-:W-:Y:S01]  /*3f30*/  HMMA.16816.F32 R32, R100.reuse, R138, R32 ;  /* 0x0000008a6420723c */ /* 0x040fe20000001820 */
[----:B------:R1:W5:Y:S04]  /*3f40*/  LDL.LU R83, [R1+0xe8] ;  /* 0x0000e80001537983 */ /* 0x0003680000300800 */
[----:B------:R-:W-:Y:S01]  /*3f50*/  FMUL.FTZ R0, R188, R0 ;  /* 0x00000000bc007220 */ /* 0x000fe20000410000 */
[-C--:B------:R-:W-:Y:S05]  /*3f60*/  HMMA.16816.F32 R36, R100, R140.reuse, R36 ;  /* 0x0000008c6424723c */ /* 0x080fea0000001824 */
[----:B------:R-:W-:Y:S01]  /*3f70*/  FMUL.FTZ R5, R5, UR47 ;  /* 0x0000002f05057c20 */ /* 0x000fe20008410000 */
[C---:B------:R-:W-:Y:S05]  /*3f80*/  HMMA.16816.F32 R40, R104.reuse, R140, R40 ;  /* 0x0000008c6828723c */ /* 0x040fea0000001828 */
[----:B------:R-:W-:Y:S01]  /*3f90*/  FMUL.FTZ R4, R187, R4 ;  /* 0x00000004bb047220 */ /* 0x000fe20000410000 */
[-C--:B------:R-:W-:Y:S05]  /*3fa0*/  HMMA.16816.F32 R44, R104, R142.reuse, R44 ;  /* 0x0000008e682c723c */ /* 0x080fea000000182c */
[C---:B------:R-:W-:Y:S01]  /*3fb0*/  FADD.FTZ R6, -R110.reuse, R6 ;  /* 0x000000066e067221 */ /* 0x040fe20000010100 */
[C---:B------:R-:W-:Y:S05]  /*3fc0*/  HMMA.16816.F32 R48, R100.reuse, R142, R48 ;  /* 0x0000008e6430723c */ /* 0x040fea0000001830 */
[----:B------:R-:W-:Y:S01]  /*3fd0*/  FADD.FTZ R32, -R111, R32 ;  /* 0x000000206f207221 */ /* 0x000fe20000010100 */
[-C--:B------:R-:W-:Y:S05]  /*3fe0*/  HMMA.16816.F32 R52, R100, R144.reuse, R52 ;  /* 0x000000906434723c */ /* 0x080fea0000001834 */
[----:B------:R-:W-:Y:S01]  /*3ff0*/  FADD.FTZ R7, -R110, R7 ;  /* 0x000000076e077221 */ /* 0x000fe20000010100 */
[C---:B------:R-:W-:Y:S05]  /*4000*/  HMMA.16816.F32 R56, R104.reuse, R144, R56 ;  /* 0x000000906838723c */ /* 0x040fea0000001838 */
[----:B------:R-:W-:Y:S01]  /*4010*/  FMUL.FTZ R7, R217, R7 ;  /* 0x00000007d9077220 */ /* 0x000fe20000410000 */
[-C--:B------:R-:W-:Y:S06]  /*4020*/  HMMA.16816.F32 R60, R104, R146.reuse, R60 ;  /* 0x00000092683c723c */ /* 0x080fec000000183c */
[----:B------:R-:W-:Y:S05]  /*4030*/  HMMA.16816.F32 R64, R100, R146, R64 ;  /* 0x000000926440723c */ /* 0x000fea0000001840 */
[----:B------:R-:W-:Y:S01]  /*4040*/  FFMA.FTZ R104, -R82, R82, 1 ;  /* 0x3f80000052687423 */ /* 0x000fe20000010152 */
[----:B------:R-:W-:Y:S01]  /*4050*/  FADD.FTZ R48, -R111, R48 ;  /* 0x000000306f307221 */ /* 0x000fe20000010100 */
[----:B------:R1:W5:Y:S01]  /*4060*/  LDL.LU R82, [R1+0xe4] ;  /* 0x0000e40001527983 */ /* 0x0003620000300800 */
[----:B------:R-:W-:Y:S03]  /*4070*/  FFMA.FTZ R102, -R78, R78, 1 ;  /* 0x3f8000004e667423 */ /* 0x000fe6000001014e */
[----:B------:R-:W-:Y:S01]  /*4080*/  FMUL.FTZ R101, R5, R0 ;  /* 0x0000000005657220 */ /* 0x000fe20000410000 */
[----:B------:R-:W-:Y:S01]  /*4090*/  FADD.FTZ R0, -R111, R20 ;  /* 0x000000146f007221 */ /* 0x000fe20000010100 */
[----:B------:R-:W-:Y:S01]  /*40a0*/  FFMA.FTZ R20, -R81, R81, 1 ;  /* 0x3f80000051147423 */ /* 0x000fe20000010151 */
[C---:B------:R-:W-:Y:S01]  /*40b0*/  FADD.FTZ R5, -R111.reuse, R16 ;  /* 0x000000106f057221 */ /* 0x040fe20000010100 */
[----:B------:R1:W5:Y:S01]  /*40c0*/  LDL.LU R81, [R1+0xe0] ;  /* 0x0000e00001517983 */ /* 0x0003620000300800 */
[----:B------:R-:W-:Y:S01]  /*40d0*/  FFMA.FTZ R16, -R80, R80, 1 ;  /* 0x3f80000050107423 */ /* 0x000fe20000010150 */
[C---:B------:R-:W-:Y:S01]  /*40e0*/  FADD.FTZ R49, -R111.reuse, R49 ;  /* 0x000000316f317221 */ /* 0x040fe20000010100 */
[----:B------:R-:W-:Y:S01]  /*40f0*/  FMUL.FTZ R104, R104, UR47 ;  /* 0x0000002f68687c20 */ /* 0x000fe20008410000 */
[----:B------:R1:W5:Y:S01]  /*4100*/  LDL.LU R80, [R1+0xdc] ;  /* 0x0000dc0001507983 */ /* 0x0003620000300800 */
[----:B------:R-:W-:Y:S01]  /*4110*/  FMUL.FTZ R0, R176, R0 ;  /* 0x00000000b0007220 */ /* 0x000fe20000410000 */
[----:B------:R-:W-:Y:S01]  /*4120*/  FMUL.FTZ R5, R180, R5 ;  /* 0x00000005b4057220 */ /* 0x000fe20000410000 */
[----:B------:R-:W-:Y:S01]  /*4130*/  FMUL.FTZ R100, R104, R4 ;  /* 0x0000000468647220 */ /* 0x000fe20000410000 */
[C---:B------:R-:W-:Y:S01]  /*4140*/  FADD.FTZ R4, -R111.reuse, R17 ;  /* 0x000000116f047221 */ /* 0x040fe20000010100 */
[----:B------:R-:W-:Y:S01]  /*4150*/  FADD.FTZ R17, -R111, R21 ;  /* 0x000000156f117221 */ /* 0x000fe20000010100 */
[----:B------:R-:W-:Y:S01]  /*4160*/  FFMA.FTZ R21, -R79, R79, 1 ;  /* 0x3f8000004f157423 */ /* 0x000fe2000001014f */
[----:B------:R-:W-:Y:S01]  /*4170*/  FMUL.FTZ R20, R20, UR47 ;  /* 0x0000002f14147c20 */ /* 0x000fe20008410000 */
[----:B------:R1:W5:Y:S01]  /*4180*/  LDL.LU R79, [R1+0xd8] ;  /* 0x0000d800014f7983 */ /* 0x0003620000300800 */
[----:B------:R-:W-:Y:S01]  /*4190*/  FMUL.FTZ R17, R175, R17 ;  /* 0x00000011af117220 */ /* 0x000fe20000410000 */
[----:B------:R-:W-:Y:S01]  /*41a0*/  FMUL.FTZ R21, R21, UR47 ;  /* 0x0000002f15157c20 */ /* 0x000fe20008410000 */
[----:B------:R-:W-:Y:S01]  /*41b0*/  FMUL.FTZ R20, R20, R5 ;  /* 0x0000000514147220 */ /* 0x000fe20000410000 */
[----:B------:R1:W5:Y:S01]  /*41c0*/  LDL.LU R78, [R1+0xd4] ;  /* 0x0000d400014e7983 */ /* 0x0003620000300800 */
[----:B------:R-:W-:Y:S01]  /*41d0*/  FMUL.FTZ R4, R179, R4 ;  /* 0x00000004b3047220 */ /* 0x000fe20000410000 */
[----:B------:R-:W-:Y:S01]  /*41e0*/  FMUL.FTZ R5, R21, R0 ;  /* 0x0000000015057220 */ /* 0x000fe20000410000 */
[----:B------:R-:W-:Y:S01]  /*41f0*/  F2FP.F16.F32.PACK_AB R0, R100, R101 ;  /* 0x000000656400723e */ /* 0x000fe200000000ff */
[----:B------:R-:W-:Y:S01]  /*4200*/  FFMA.FTZ R101, -R77, R77, 1 ;  /* 0x3f8000004d657423 */ /* 0x000fe2000001014d */
[----:B------:R-:W-:Y:S01]  /*4210*/  FFMA.FTZ R100, -R76, R76, 1 ;  /* 0x3f8000004c647423 */ /* 0x000fe2000001014c */
[----:B------:R1:W5:Y:S01]  /*4220*/  LDL.LU R77, [R1+0xd0] ;  /* 0x0000d000014d7983 */ /* 0x0003620000300800 */
[C---:B------:R-:W-:Y:S01]  /*4230*/  FADD.FTZ R21, -R111.reuse, R52 ;  /* 0x000000346f157221 */ /* 0x040fe20000010100 */
[----:B------:R-:W-:Y:S01]  /*4240*/  FFMA.FTZ R52, -R68, R68, 1 ;  /* 0x3f80000044347423 */ /* 0x000fe20000010144 */
[----:B------:R-:W-:Y:S01]  /*4250*/  FMUL.FTZ R102, R102, UR47 ;  /* 0x0000002f66667c20 */ /* 0x000fe20008410000 */
[----:B------:R1:W5:Y:S01]  /*4260*/  LDL.LU R76, [R1+0xcc] ;  /* 0x0000cc00014c7983 */ /* 0x0003620000300800 */
[----:B------:R-:W-:Y:S01]  /*4270*/  FADD.FTZ R64, -R111, R64 ;  /* 0x000000406f407221 */ /* 0x000fe20000010100 */
[----:B------:R-:W-:Y:S01]  /*4280*/  FMUL.FTZ R52, R52, UR47 ;  /* 0x0000002f34347c20 */ /* 0x000fe20008410000 */
[----:B------:R-:W-:Y:S01]  /*4290*/  FMUL.FTZ R16, R16, UR47 ;  /* 0x0000002f10107c20 */ /* 0x000fe20008410000 */
[----:B------:R-:W-:Y:S01]  /*42a0*/  FMUL.FTZ R100, R100, UR47 ;  /* 0x0000002f64647c20 */ /* 0x000fe20008410000 */
[----:B------:R-:W-:Y:S01]  /*42b0*/  FMUL.FTZ R21, R115, R21 ;  /* 0x0000001573157220 */ /* 0x000fe20000410000 */
[----:B------:R-:W-:Y:S01]  /*42c0*/  FMUL.FTZ R101, R101, UR47 ;  /* 0x0000002f65657c20 */ /* 0x000fe20008410000 */
[----:B------:R-:W-:Y:S01]  /*42d0*/  FMUL.FTZ R16, R16, R4 ;  /* 0x0000000410107220 */ /* 0x000fe20000410000 */
[----:B------:R-:W-:Y:S01]  /*42e0*/  FMUL.FTZ R4, R102, R17 ;  /* 0x0000001166047220 */ /* 0x000fe20000410000 */
[----:B------:R-:W-:Y:S01]  /*42f0*/  FADD.FTZ R17, -R111, R33 ;  /* 0x000000216f117221 */ /* 0x000fe20000010100 */
[----:B------:R-:W-:Y:S02]  /*4300*/  FFMA.FTZ R33, -R73, R73, 1 ;  /* 0x3f80000049217423 */ /* 0x000fe40000010149 */
[----:B------:R-:W-:Y:S01]  /*4310*/  F2FP.F16.F32.PACK_AB R16, R16, R20 ;  /* 0x000000141010723e */ /* 0x000fe200000000ff */
[----:B------:R-:W-:Y:S01]  /*4320*/  FMUL.FTZ R20, R170, R32 ;  /* 0x00000020aa147220 */ /* 0x000fe20000410000 */
[----:B------:R-:W-:Y:S01]  /*4330*/  F2FP.F16.F32.PACK_AB R102, R4, R5 ;  /* 0x000000050466723e */ /* 0x000fe200000000ff */
[----:B------:R-:W-:Y:S01]  /*4340*/  FFMA.FTZ R32, -R72, R72, 1 ;  /* 0x3f80000048207423 */ /* 0x000fe20000010148 */
[----:B------:R-:W-:Y:S01]  /*4350*/  FADD.FTZ R4, -R111, R37 ;  /* 0x000000256f047221 */ /* 0x000fe20000010100 */
[----:B------:R-:W-:Y:S01]  /*4360*/  FFMA.FTZ R37, -R75, R75, 1 ;  /* 0x3f8000004b257423 */ /* 0x000fe2000001014b */
[----:B------:R-:W-:Y:S01]  /*4370*/  FADD.FTZ R5, -R111, R36 ;  /* 0x000000246f057221 */ /* 0x000fe20000010100 */
[----:B------:R1:W5:Y:S01]  /*4380*/  LDL.LU R75, [R1+0xc8] ;  /* 0x0000c800014b7983 */ /* 0x0003620000300800 */
[----:B------:R-:W-:Y:S01]  /*4390*/  FFMA.FTZ R36, -R74, R74, 1 ;  /* 0x3f8000004a247423 */ /* 0x000fe2000001014a */
[----:B------:R-:W-:Y:S01]  /*43a0*/  FMUL.FTZ R33, R33, UR47 ;  /* 0x0000002f21217c20 */ /* 0x000fe20008410000 */
[----:B------:R-:W-:Y:S01]  /*43b0*/  FMUL.FTZ R5, R166, R5 ;  /* 0x00000005a6057220 */ /* 0x000fe20000410000 */
[----:B------:R1:W5:Y:S01]  /*43c0*/  LDL.LU R74, [R1+0xc4] ;  /* 0x0000c400014a7983 */ /* 0x0003620000300800 */
[----:B------:R-:W-:Y:S01]  /*43d0*/  FMUL.FTZ R4, R165, R4 ;  /* 0x00000004a5047220 */ /* 0x000fe20000410000 */
[----:B------:R-:W-:Y:S01]  /*43e0*/  FMUL.FTZ R37, R37, UR47 ;  /* 0x0000002f25257c20 */ /* 0x000fe20008410000 */
[----:B------:R-:W-:Y:S01]  /*43f0*/  FMUL.FTZ R36, R36, UR47 ;  /* 0x0000002f24247c20 */ /* 0x000fe20008410000 */
[----:B------:R1:W5:Y:S01]  /*4400*/  LDL.LU R73, [R1+0xc0] ;  /* 0x0000c00001497983 */ /* 0x0003620000300800 */
[----:B------:R-:W-:Y:S01]  /*4410*/  FMUL.FTZ R17, R169, R17 ;  /* 0x00000011a9117220 */ /* 0x000fe20000410000 */
[----:B------:R-:W-:Y:S01]  /*4420*/  FMUL.FTZ R37, R37, R5 ;  /* 0x0000000525257220 */ /* 0x000fe20000410000 */
[----:B------:R-:W-:Y:S01]  /*4430*/  FMUL.FTZ R5, R164, R48 ;  /* 0x00000030a4057220 */ /* 0x000fe20000410000 */
[----:B------:R1:W5:Y:S01]  /*4440*/  LDL.LU R72, [R1+0xbc] ;  /* 0x0000bc0001487983 */ /* 0x0003620000300800 */
[----:B------:R-:W-:Y:S01]  /*4450*/  FFMA.FTZ R48, -R70, R70, 1 ;  /* 0x3f80000046307423 */ /* 0x000fe20000010146 */
[----:B------:R-:W-:Y:S01]  /*4460*/  FMUL.FTZ R36, R36, R4 ;  /* 0x0000000424247220 */ /* 0x000fe20000410000 */
[----:B------:R-:W-:Y:S01]  /*4470*/  FMUL.FTZ R33, R33, R5 ;  /* 0x0000000521217220 */ /* 0x000fe20000410000 */
[----:B------:R-:W-:Y:S01]  /*4480*/  FFMA.FTZ R5, -R71, R71, 1 ;  /* 0x3f80000047057423 */ /* 0x000fe20000010147 */
[----:B------:R-:W-:Y:S01]  /*4490*/  FMUL.FTZ R4, R161, R49 ;  /* 0x00000031a1047220 */ /* 0x000fe20000410000 */
[----:B------:R1:W5:Y:S01]  /*44a0*/  LDL.LU R71, [R1+0xb8] ;  /* 0x0000b80001477983 */ /* 0x0003620000300800 */
[----:B------:R-:W-:Y:S01]  /*44b0*/  FFMA.FTZ R49, -R69, R69, 1 ;  /* 0x3f80000045317423 */ /* 0x000fe20000010145 */
[----:B------:R-:W-:Y:S01]  /*44c0*/  FMUL.FTZ R100, R100, R17 ;  /* 0x0000001164647220 */ /* 0x000fe20000410000 */
[----:B------:R-:W-:Y:S01]  /*44d0*/  FADD.FTZ R17, -R111, R65 ;  /* 0x000000416f117221 */ /* 0x000fe20000010100 */
[----:B------:R1:W5:Y:S01]  /*44e0*/  LDL.LU R70, [R1+0xb4] ;  /* 0x0000b40001467983 */ /* 0x0003620000300800 */
[----:B------:R-:W-:Y:S01]  /*44f0*/  FMUL.FTZ R5, R5, UR47 ;  /* 0x0000002f05057c20 */ /* 0x000fe20008410000 */
[----:B------:R-:W-:Y:S01]  /*4500*/  FMUL.FTZ R49, R49, UR47 ;  /* 0x0000002f31317c20 */ /* 0x000fe20008410000 */
[----:B------:R-:W-:Y:S01]  /*4510*/  FMUL.FTZ R17, R112, R17 ;  /* 0x0000001170117220 */ /* 0x000fe20000410000 */
[----:B------:R1:W5:Y:S01]  /*4520*/  LDL.LU R69, [R1+0xb0] ;  /* 0x0000b00001457983 */ /* 0x0003620000300800 */
[----:B------:R-:W-:Y:S01]  /*4530*/  FMUL.FTZ R21, R5, R21 ;  /* 0x0000001505157220 */ /* 0x000fe20000410000 */
[----:B------:R-:W-:Y:S01]  /*4540*/  FMUL.FTZ R32, R32, UR47 ;  /* 0x0000002f20207c20 */ /* 0x000fe20008410000 */
[----:B------:R-:W-:Y:S01]  /*4550*/  FMUL.FTZ R101, R101, R20 ;  /* 0x0000001465657220 */ /* 0x000fe20000410000 */
[----:B------:R1:W5:Y:S01]  /*4560*/  LDL.LU R68, [R1+0xac] ;  /* 0x0000ac0001447983 */ /* 0x0003620000300800 */
[----:B------:R-:W-:Y:S01]  /*4570*/  FADD.FTZ R20, -R111, R53 ;  /* 0x000000356f147221 */ /* 0x000fe20000010100 */
[----:B------:R-:W-:Y:S01]  /*4580*/  FMUL.FTZ R32, R32, R4 ;  /* 0x0000000420207220 */ /* 0x000fe20000410000 */
[----:B------:R-:W-:Y:S01]  /*4590*/  FMUL.FTZ R4, R113, R64 ;  /* 0x0000004071047220 */ /* 0x000fe20000410000 */
[----:B------:R-:W-:Y:S01]  /*45a0*/  FMUL.FTZ R48, R48, UR47 ;  /* 0x0000002f30307c20 */ /* 0x000fe20008410000 */
[----:B------:R-:W-:Y:S01]  /*45b0*/  F2FP.F16.F32.PACK_AB R100, R100, R101 ;  /* 0x000000656464723e */ /* 0x000fe200000000ff */
[----:B------:R-:W-:Y:S01]  /*45c0*/  FMUL.FTZ R20, R114, R20 ;  /* 0x0000001472147220 */ /* 0x000fe20000410000 */
[----:B------:R-:W-:Y:S01]  /*45d0*/  FMUL.FTZ R5, R49, R4 ;  /* 0x0000000431057220 */ /* 0x000fe20000410000 */
[----:B------:R-:W-:Y:S01]  /*45e0*/  FMUL.FTZ R4, R52, R17 ;  /* 0x0000001134047220 */ /* 0x000fe20000410000 */
[----:B------:R-:W-:Y:S01]  /*45f0*/  FFMA.FTZ R17, -R3, R3, 1 ;  /* 0x3f80000003117423 */ /* 0x000fe20000010103 */
[----:B------:R-:W-:Y:S01]  /*4600*/  F2FP.F16.F32.PACK_AB R49, R36, R37 ;  /* 0x000000252431723e */ /* 0x000fe200000000ff */
[----:B------:R1:W5:Y:S01]  /*4610*/  LDL.LU R3, [R1+0xa8] ;  /* 0x0000a80001037983 */ /* 0x0003620000300800 */
[----:B------:R-:W-:Y:S01]  /*4620*/  FMUL.FTZ R20, R48, R20 ;  /* 0x0000001430147220 */ /* 0x000fe20000410000 */
[----:B------:R-:W-:Y:S01]  /*4630*/  F2FP.F16.F32.PACK_AB R36, R4, R5 ;  /* 0x000000050424723e */ /* 0x000fe200000000ff */
[----:B------:R-:W-:Y:S01]  /*4640*/  FFMA.FTZ R4, -R2, R2, 1 ;  /* 0x3f80000002047423 */ /* 0x000fe20000010102 */
[----:B------:R-:W-:Y:S01]  /*4650*/  F2FP.F16.F32.PACK_AB R48, R32, R33 ;  /* 0x000000212030723e */ /* 0x000fe200000000ff */
[----:B------:R1:W5:Y:S01]  /*4660*/  LDL.LU R2, [R1+0xa4] ;  /* 0x0000a40001027983 */ /* 0x0003620000300800 */
[----:B------:R-:W-:Y:S01]  /*4670*/  F2FP.F16.F32.PACK_AB R37, R20, R21 ;  /* 0x000000151425723e */ /* 0x000fe200000000ff */
[----:B------:R-:W-:Y:S01]  /*4680*/  FMUL.FTZ R20, R218, R6 ;  /* 0x00000006da147220 */ /* 0x000fe20000410000 */
[----:B------:R-:W-:Y:S01]  /*4690*/  FMUL.FTZ R17, R17, UR47 ;  /* 0x0000002f11117c20 */ /* 0x000fe20008410000 */
[----:B------:R-:W-:Y:S01]  /*46a0*/  FMUL.FTZ R6, R4, UR47 ;  /* 0x0000002f04067c20 */ /* 0x000fe20008410000 */
[----:B------:R-:W-:Y:S06]  /*46b0*/  @!P2 BRA `(.L_x_529) ;  /* 0x000000000060a947 */ /* 0x000fec0003800000 */
        /* <DEDUP_REMOVED lines=9> */
[C---:B---3--:R-:W-:Y:S05]  /*4750*/  IMAD.U32 R4, R21.reuse, -0x80, RZ ;  /* 0xffffff8015047824 */ /* 0x048fea00078e00ff */
        /* <DEDUP_REMOVED lines=14> */
.L_x_529:
[----:B--2---:R-:W2:Y:S01]  /*4840*/  LDL.LU R65, [R1+0x24] ;  /* 0x0000240001417983 */ /* 0x004ea20000300800 */
[----:B------:R-:W-:Y:S01]  /*4850*/  FMUL.FTZ R20, R17, R20 ;  /* 0x0000001411147220 */ /* 0x000fe20000410000 */
[----:B------:R-:W-:Y:S01]  /*4860*/  FMUL.FTZ R17, R6, R7 ;  /* 0x0000000706117220 */ /* 0x000fe20000410000 */
[C---:B-----5:R-:W-:Y:S01]  /*4870*/  FADD.FTZ R8, -R109.reuse, R8 ;  /* 0x000000086d087221 */ /* 0x060fe20000010100 */
[----:B------:R-:W3:Y:S01]  /*4880*/  LDL.LU R64, [R1+0x20] ;  /* 0x0000200001407983 */ /* 0x000ee20000300800 */
[C---:B------:R-:W-:Y:S01]  /*4890*/  FADD.FTZ R28, -R109.reuse, R28 ;  /* 0x0000001c6d1c7221 */ /* 0x040fe20000010100 */
[----:B------:R-:W-:Y:S01]  /*48a0*/  FADD.FTZ R25, -R109, R25 ;  /* 0x000000196d197221 */ /* 0x000fe20000010100 */
[----:B------:R-:W-:Y:S01]  /*48b0*/  FADD.FTZ R10, -R108, R10 ;  /* 0x0000000a6c0a7221 */ /* 0x000fe20000010100 */
[----:B------:R-:W4:Y:S01]  /*48c0*/  LDL.LU R53, [R1+0x10] ;  /* 0x0000100001357983 */ /* 0x000f220000300800 */
[----:B------:R-:W-:Y:S01]  /*48d0*/  FMUL.FTZ R28, R222, R28 ;  /* 0x0000001cde1c7220 */ /* 0x000fe20000410000 */
[----:B------:R-:W-:Y:S01]  /*48e0*/  FMUL.FTZ R25, R227, R25 ;  /* 0x00000019e3197220 */ /* 0x000fe20000410000 */
[C---:B------:R-:W-:Y:S01]  /*48f0*/  FADD.FTZ R26, -R108.reuse, R26 ;  /* 0x0000001a6c1a7221 */ /* 0x040fe20000010100 */
[----:B------:R-:W4:Y:S01]  /*4900*/  LDL.LU R52, [R1+0xc] ;  /* 0x00000c0001347983 */ /* 0x000f220000300800 */
[C---:B------:R-:W-:Y:S01]  /*4910*/  FADD.FTZ R27, -R108.reuse, R27 ;  /* 0x0000001b6c1b7221 */ /* 0x040fe20000010100 */
[----:B------:R-:W-:Y:S01]  /*4920*/  FADD.FTZ R15, -R108, R15 ;  /* 0x0000000f6c0f7221 */ /* 0x000fe20000010100 */
[----:B------:R-:W-:Y:S01]  /*4930*/  FFMA.FTZ R4, -R209, R209, 1 ;  /* 0x3f800000d1047423 */ /* 0x000fe200000101d1 */
[----:B------:R-:W4:Y:S01]  /*4940*/  LDL.LU R104, [R1+0x5c] ;  /* 0x00005c0001687983 */ /* 0x000f220000300800 */
[----:B------:R-:W-:Y:S01]  /*4950*/  FADD.FTZ R24, -R109, R24 ;  /* 0x000000186d187221 */ /* 0x000fe20000010100 */
[----:B------:R-:W-:Y:S01]  /*4960*/  FADD.FTZ R22, -R110, R22 ;  /* 0x000000166e167221 */ /* 0x000fe20000010100 */
[----:B------:R-:W-:Y:S01]  /*4970*/  FMUL.FTZ R4, R4, UR47 ;  /* 0x0000002f04047c20 */ /* 0x000fe20008410000 */
[----:B------:R-:W4:Y:S01]  /*4980*/  LDL.LU R103, [R1+0x58] ;  /* 0x0000580001677983 */ /* 0x000f220000300800 */
[----:B------:R-:W-:Y:S01]  /*4990*/  FMUL.FTZ R24, R228, R24 ;  /* 0x00000018e4187220 */ /* 0x000fe20000410000 */
[----:B------:R-:W-:Y:S01]  /*49a0*/  FMUL.FTZ R22, R199, R22 ;  /* 0x00000016c7167220 */ /* 0x000fe20000410000 */
[----:B------:R-:W-:Y:S01]  /*49b0*/  FFMA.FTZ R5, -R210, R210, 1 ;  /* 0x3f800000d2057423 */ /* 0x000fe200000101d2 */
[----:B------:R-:W4:Y:S01]  /*49c0*/  LDL.LU R101, [R1+0x6c] ;  /* 0x00006c0001657983 */ /* 0x000f220000300800 */
[----:B------:R-:W-:Y:S01]  /*49d0*/  FADD.FTZ R19, -R110, R19 ;  /* 0x000000136e137221 */ /* 0x000fe20000010100 */
[----:B------:R-:W-:Y:S01]  /*49e0*/  FFMA.FTZ R6, -R215, R215, 1 ;  /* 0x3f800000d7067423 */ /* 0x000fe200000101d7 */
[----:B------:R-:W-:Y:S01]  /*49f0*/  FMUL.FTZ R5, R5, UR47 ;  /* 0x0000002f05057c20 */ /* 0x000fe20008410000 */
[----:B------:R-:W4:Y:S01]  /*4a00*/  LDL.LU R113, [R1+0x68] ;  /* 0x0000680001717983 */ /* 0x000f220000300800 */
[----:B------:R-:W-:Y:S01]  /*4a10*/  FMUL.FTZ R19, R202, R19 ;  /* 0x00000013ca137220 */ /* 0x000fe20000410000 */
[----:B------:R-:W-:Y:S01]  /*4a20*/  FMUL.FTZ R6, R6, UR47 ;  /* 0x0000002f06067c20 */ /* 0x000fe20008410000 */
[----:B------:R-:W-:Y:S01]  /*4a30*/  FMUL.FTZ R22, R5, R22 ;  /* 0x0000001605167220 */ /* 0x000fe20000410000 */
[----:B------:R-:W4:Y:S01]  /*4a40*/  LDL.LU R112, [R1+0x54] ;  /* 0x0000540001707983 */ /* 0x000f220000300800 */
[----:B------:R-:W-:Y:S01]  /*4a50*/  FADD.FTZ R18, -R110, R18 ;  /* 0x000000126e127221 */ /* 0x000fe20000010100 */
[----:B------:R-:W-:Y:S01]  /*4a60*/  FMUL.FTZ R19, R6, R19 ;  /* 0x0000001306137220 */ /* 0x000fe20000410000 */
[----:B------:R-:W-:Y:S01]  /*4a70*/  FFMA.FTZ R7, -R216, R216, 1 ;  /* 0x3f800000d8077423 */ /* 0x000fe200000101d8 */
[----:B------:R-:W2:Y:S01]  /*4a80*/  LDL.LU R111, [R1+0x50] ;  /* 0x00005000016f7983 */ /* 0x000ea20000300800 */
[----:B------:R-:W-:Y:S01]  /*4a90*/  FMUL.FTZ R18, R203, R18 ;  /* 0x00000012cb127220 */ /* 0x000fe20000410000 */
[----:B------:R-:W-:Y:S01]  /*4aa0*/  FFMA.FTZ R6, -R200, R200, 1 ;  /* 0x3f800000c8067423 */ /* 0x000fe200000101c8 */
[----:B------:R-:W-:Y:S01]  /*4ab0*/  FMUL.FTZ R7, R7, UR47 ;  /* 0x0000002f07077c20 */ /* 0x000fe20008410000 */
[----:B------:R1:W-:Y:S01]  /*4ac0*/  STS [R235+0x8000], R0 ;  /* 0x00800000eb007388 */ /* 0x0003e20000000800 */
[C---:B------:R-:W-:Y:S01]  /*4ad0*/  FADD.FTZ R35, -R110.reuse, R35 ;  /* 0x000000236e237221 */ /* 0x040fe20000010100 */
[C---:B------:R-:W-:Y:S01]  /*4ae0*/  FADD.FTZ R38, -R110.reuse, R38 ;  /* 0x000000266e267221 */ /* 0x040fe20000010100 */
[----:B------:R-:W-:Y:S01]  /*4af0*/  FMUL.FTZ R18, R7, R18 ;  /* 0x0000001207127220 */ /* 0x000fe20000410000 */
[----:B------:R-:W-:Y:S01]  /*4b00*/  FADD.FTZ R39, -R110, R39 ;  /* 0x000000276e277221 */ /* 0x000fe20000010100 */
        /* <DEDUP_REMOVED lines=20> */
[----:B-1----:R-:W-:Y:S01]  /*4c50*/  FADD.FTZ R0, -R110, R23 ;  /* 0x000000176e007221 */ /* 0x002fe20000010100 */
[----:B------:R-:W-:Y:S01]  /*4c60*/  FADD.FTZ R60, -R109, R60 ;  /* 0x0000003c6d3c7221 */ /* 0x000fe20000010100 */
[----:B------:R-:W-:Y:S01]  /*4c70*/  FMUL.FTZ R61, R191, R61 ;  /* 0x0000003dbf3d7220 */ /* 0x000fe20000410000 */
[C---:B------:R-:W-:Y:S01]  /*4c80*/  FADD.FTZ R44, -R109.reuse, R44 ;  /* 0x0000002c6d2c7221 */ /* 0x040fe20000010100 */
[----:B------:R-:W-:Y:S01]  /*4c90*/  FMUL.FTZ R0, R198, R0 ;  /* 0x00000000c6007220 */ /* 0x000fe20000410000 */
[----:B------:R-:W-:Y:S01]  /*4ca0*/  FMUL.FTZ R60, R192, R60 ;  /* 0x0000003cc03c7220 */ /* 0x000fe20000410000 */
[----:B------:R-:W-:Y:S01]  /*4cb0*/  FADD.FTZ R56, -R109, R56 ;  /* 0x000000386d387221 */ /* 0x000fe20000010100 */
[----:B------:R-:W-:Y:S01]  /*4cc0*/  FMUL.FTZ R44, R206, R44 ;  /* 0x0000002cce2c7220 */ /* 0x000fe20000410000 */
[----:B------:R-:W-:Y:S01]  /*4cd0*/  FMUL.FTZ R5, R4, R0 ;  /* 0x0000000004057220 */ /* 0x000fe20000410000 */
[----:B------:R-:W-:Y:S01]  /*4ce0*/  F2FP.F16.F32.PACK_AB R4, R17, R20 ;  /* 0x000000141104723e */ /* 0x000fe200000000ff */
[----:B------:R-:W-:Y:S01]  /*4cf0*/  FMUL.FTZ R17, R6, UR47 ;  /* 0x0000002f06117c20 */ /* 0x000fe20008410000 */
[----:B------:R-:W-:Y:S01]  /*4d00*/  F2FP.F16.F32.PACK_AB R0, R19, R18 ;  /* 0x000000121300723e */ /* 0x000fe200000000ff */
[----:B------:R-:W-:Y:S01]  /*4d10*/  FFMA.FTZ R18, -R183, R183, 1 ;  /* 0x3f800000b7127423 */ /* 0x000fe200000101b7 */
[----:B------:R-:W-:Y:S01]  /*4d20*/  F2FP.F16.F32.PACK_AB R33, R5, R22 ;  /* 0x000000160521723e */ /* 0x000fe200000000ff */
[----:B------:R1:W-:Y:S01]  /*4d30*/  STS [R235+0x8400], R4 ;  /* 0x00840004eb007388 */ /* 0x0003e20000000800 */
[----:B------:R-:W-:Y:S01]  /*4d40*/  FFMA.FTZ R5, -R197, R197, 1 ;  /* 0x3f800000c5057423 */ /* 0x000fe200000101c5 */
[----:B------:R-:W-:Y:S01]  /*4d50*/  FFMA.FTZ R6, -R196, R196, 1 ;  /* 0x3f800000c4067423 */ /* 0x000fe200000101c4 */
[----:B------:R-:W-:Y:S01]  /*4d60*/  FMUL.FTZ R34, R17, R34 ;  /* 0x0000002211227220 */ /* 0x000fe20000410000 */
[----:B------:R4:W-:Y:S01]  /*4d70*/  STS [R234+0x8400], R0 ;  /* 0x00840000ea007388 */ /* 0x0009e20000000800 */
[----:B------:R-:W-:Y:S01]  /*4d80*/  FMUL.FTZ R7, R5, UR47 ;  /* 0x0000002f05077c20 */ /* 0x000fe20008410000 */
[----:B------:R-:W-:Y:S01]  /*4d90*/  FMUL.FTZ R6, R6, UR47 ;  /* 0x0000002f06067c20 */ /* 0x000fe20008410000 */
[----:B------:R-:W-:Y:S01]  /*4da0*/  FFMA.FTZ R5, -R195, R195, 1 ;  /* 0x3f800000c3057423 */ /* 0x000fe200000101c3 */
[----:B------:R4:W-:Y:S01]  /*4db0*/  STS [R234+0x8000], R16 ;  /* 0x00800010ea007388 */ /* 0x0009e20000000800 */
[----:B------:R-:W-:Y:S01]  /*4dc0*/  FMUL.FTZ R32, R7, R35 ;  /* 0x0000002307207220 */ /* 0x000fe20000410000 */
[----:B------:R-:W-:Y:S01]  /*4dd0*/  FFMA.FTZ R7, -R171, R171, 1 ;  /* 0x3f800000ab077423 */ /* 0x000fe200000101ab */
[----:B------:R-:W-:Y:S01]  /*4de0*/  FMUL.FTZ R38, R6, R38 ;  /* 0x0000002606267220 */ /* 0x000fe20000410000 */
[----:B------:R-:W-:Y:S01]  /*4df0*/  FMUL.FTZ R5, R5, UR47 ;  /* 0x0000002f05057c20 */ /* 0x000fe20008410000 */
[----:B------:R-:W-:Y:S01]  /*4e00*/  FFMA.FTZ R6, -R184, R184, 1 ;  /* 0x3f800000b8067423 */ /* 0x000fe200000101b8 */
[----:B------:R-:W-:Y:S01]  /*4e10*/  FMUL.FTZ R7, R7, UR47 ;  /* 0x0000002f07077c20 */ /* 0x000fe20008410000 */
[----:B------:R-:W-:Y:S01]  /*4e20*/  FFMA.FTZ R17, -R181, R181, 1 ;  /* 0x3f800000b5117423 */ /* 0x000fe200000101b5 */
[----:B------:R-:W-:Y:S01]  /*4e30*/  FMUL.FTZ R23, R5, R39 ;  /* 0x0000002705177220 */ /* 0x000fe20000410000 */
[----:B------:R-:W-:Y:S01]  /*4e40*/  FMUL.FTZ R6, R6, UR47 ;  /* 0x0000002f06067c20 */ /* 0x000fe20008410000 */
[----:B------:R-:W-:Y:S01]  /*4e50*/  FFMA.FTZ R5, -R182, R182, 1 ;  /* 0x3f800000b6057423 */ /* 0x000fe200000101b6 */
[----:B------:R-:W-:Y:S01]  /*4e60*/  FMUL.FTZ R20, R7, R66 ;  /* 0x0000004207147220 */ /* 0x000fe20000410000 */
[----:B------:R-:W-:Y:S01]  /*4e70*/  FMUL.FTZ R17, R17, UR47 ;  /* 0x0000002f11117c20 */ /* 0x000fe20008410000 */
[----:B------:R-:W-:Y:S01]  /*4e80*/  FMUL.FTZ R50, R6, R50 ;  /* 0x0000003206327220 */ /* 0x000fe20000410000 */
[----:B------:R-:W-:Y:S01]  /*4e90*/  FMUL.FTZ R22, R5, UR47 ;  /* 0x0000002f05167c20 */ /* 0x000fe20008410000 */
[----:B------:R-:W-:Y:S01]  /*4ea0*/  FFMA.FTZ R6, -R174, R174, 1 ;  /* 0x3f800000ae067423 */ /* 0x000fe200000101ae */
[----:B------:R-:W-:Y:S01]  /*4eb0*/  FADD.FTZ R5, -R110, R67 ;  /* 0x000000436e057221 */ /* 0x000fe20000010100 */
[----:B-1----:R-:W-:Y:S01]  /*4ec0*/  FADD.FTZ R4, -R109, R13 ;  /* 0x0000000d6d047221 */ /* 0x002fe20000010100 */
[----:B------:R-:W-:Y:S01]  /*4ed0*/  FMUL.FTZ R13, R252, R8 ;  /* 0x00000008fc0d7220 */ /* 0x000fe20000410000 */
[----:B------:R-:W-:Y:S01]  /*4ee0*/  FMUL.FTZ R6, R6, UR47 ;  /* 0x0000002f06067c20 */ /* 0x000fe20008410000 */
[----:B------:R-:W-:Y:S01]  /*4ef0*/  FMUL.FTZ R5, R167, R5 ;  /* 0x00000005a7057220 */ /* 0x000fe20000410000 */
[----:B------:R-:W-:Y:S01]  /*4f00*/  FMUL.FTZ R4, R246, R4 ;  /* 0x00000004f6047220 */ /* 0x000fe20000410000 */
[----:B------:R-:W-:Y:S01]  /*4f10*/  FMUL.FTZ R21, R17, R55 ;  /* 0x0000003711157220 */ /* 0x000fe20000410000 */
[----:B------:R-:W-:Y:S01]  /*4f20*/  FMUL.FTZ R18, R18, UR47 ;  /* 0x0000002f12127c20 */ /* 0x000fe20008410000 */
[----:B------:R-:W-:Y:S01]  /*4f30*/  FMUL.FTZ R5, R6, R5 ;  /* 0x0000000506057220 */ /* 0x000fe20000410000 */
[----:B------:R-:W-:Y:S01]  /*4f40*/  FMUL.FTZ R56, R194, R56 ;  /* 0x00000038c2387220 */ /* 0x000fe20000410000 */
[----:B------:R-:W-:Y:S01]  /*4f50*/  FADD.FTZ R57, -R109, R57 ;  /* 0x000000396d397221 */ /* 0x000fe20000010100 */
[----:B------:R-:W-:Y:S01]  /*4f60*/  FMUL.FTZ R54, R18, R54 ;  /* 0x0000003612367220 */ /* 0x000fe20000410000 */
[C---:B------:R-:W-:Y:S01]  /*4f70*/  FADD.FTZ R14, -R108.reuse, R14 ;  /* 0x0000000e6c0e7221 */ /* 0x040fe20000010100 */
[----:B------:R-:W-:Y:S01]  /*4f80*/  F2FP.F16.F32.PACK_AB R20, R5, R20 ;  /* 0x000000140514723e */ /* 0x000fe200000000ff */
[----:B------:R-:W-:Y:S01]  /*4f90*/  FMUL.FTZ R57, R193, R57 ;  /* 0x00000039c1397220 */ /* 0x000fe20000410000 */
[----:B------:R-:W-:Y:S01]  /*4fa0*/  FADD.FTZ R40, -R109, R40 ;  /* 0x000000286d287221 */ /* 0x000fe20000010100 */
[C---:B------:R-:W-:Y:S01]  /*4fb0*/  FADD.FTZ R43, -R108.reuse, R43 ;  /* 0x0000002b6c2b7221 */ /* 0x040fe20000010100 */
[C---:B------:R-:W-:Y:S01]  /*4fc0*/  FADD.FTZ R30, -R108.reuse, R30 ;  /* 0x0000001e6c1e7221 */ /* 0x040fe20000010100 */
[----:B------:R-:W-:Y:S01]  /*4fd0*/  FADD.FTZ R31, -R108, R31 ;  /* 0x0000001f6c1f7221 */ /* 0x000fe20000010100 */
[----:B------:R-:W-:Y:S01]  /*4fe0*/  FMUL.FTZ R40, R212, R40 ;  /* 0x00000028d4287220 */ /* 0x000fe20000410000 */
[----:B------:R-:W-:Y:S01]  /*4ff0*/  FMUL.FTZ R43, R249, R43 ;  /* 0x0000002bf92b7220 */ /* 0x000fe20000410000 */
[----:B------:R-:W-:Y:S01]  /*5000*/  FADD.FTZ R59, -R108, R59 ;  /* 0x0000003b6c3b7221 */ /* 0x000fe20000010100 */
[----:B------:R-:W-:Y:S01]  /*5010*/  F2FP.F16.F32.PACK_AB R32, R32, R34 ;  /* 0x000000222020723e */ /* 0x000fe200000000ff */
[----:B------:R-:W-:Y:S01]  /*5020*/  FADD.FTZ R46, -R108, R46 ;  /* 0x0000002e6c2e7221 */ /* 0x000fe20000010100 */
[----:B------:R-:W-:Y:S01]  /*5030*/  FADD.FTZ R51, -R110, R51 ;  /* 0x000000336e337221 */ /* 0x000fe20000010100 */
[----:B------:R-:W-:Y:S01]  /*5040*/  FMUL.FTZ R59, R223, R59 ;  /* 0x0000003bdf3b7220 */ /* 0x000fe20000410000 */
[----:B------:R-:W-:Y:S01]  /*5050*/  FADD.FTZ R42, -R108, R42 ;  /* 0x0000002a6c2a7221 */ /* 0x000fe20000010100 */
[----:B------:R-:W-:Y:S01]  /*5060*/  FMUL.FTZ R46, R244, R46 ;  /* 0x0000002ef42e7220 */ /* 0x000fe20000410000 */
[----:B------:R-:W-:Y:S01]  /*5070*/  FMUL.FTZ R51, R177, R51 ;  /* 0x00000033b1337220 */ /* 0x000fe20000410000 */
[----:B------:R-:W-:Y:S01]  /*5080*/  FADD.FTZ R62, -R108, R62 ;  /* 0x0000003e6c3e7221 */ /* 0x000fe20000010100 */
[----:B------:R-:W-:Y:S01]  /*5090*/  FMUL.FTZ R42, R250, R42 ;  /* 0x0000002afa2a7220 */ /* 0x000fe20000410000 */
[----:B------:R-:W-:Y:S01]  /*50a0*/  F2FP.F16.F32.PACK_AB R23, R23, R38 ;  /* 0x000000261717723e */ /* 0x000fe200000000ff */
[----:B------:R-:W-:Y:S01]  /*50b0*/  FMUL.FTZ R22, R22, R51 ;  /* 0x0000003316167220 */ /* 0x000fe20000410000 */
[----:B------:R-:W-:Y:S01]  /*50c0*/  FADD.FTZ R58, -R108, R58 ;  /* 0x0000003a6c3a7221 */ /* 0x000fe20000010100 */
[----:B------:R-:W-:Y:S01]  /*50d0*/  FMUL.FTZ R62, R214, R62 ;  /* 0x0000003ed63e7220 */ /* 0x000fe20000410000 */
[----:B------:R-:W-:Y:S02]  /*50e0*/  F2FP.F16.F32.PACK_AB R21, R21, R54 ;  /* 0x000000361515723e */ /* 0x000fe400000000ff */
[----:B------:R-:W-:Y:S01]  /*50f0*/  F2FP.F16.F32.PACK_AB R22, R22, R50 ;  /* 0x000000321616723e */ /* 0x000fe200000000ff */
[----:B------:R-:W-:Y:S01]  /*5100*/  FMUL.FTZ R58, R224, R58 ;  /* 0x0000003ae03a7220 */ /* 0x000fe20000410000 */
[----:B--2---:R-:W-:Y:S01]  /*5110*/  FMUL.FTZ R15, R111, R15 ;  /* 0x0000000f6f0f7220 */ /* 0x004fe20000410000 */
[----:B------:R-:W-:Y:S01]  /*5120*/  FFMA.FTZ R8, -R65, R65, 1 ;  /* 0x3f80000041087423 */ /* 0x000fe20000010141 */
[----:B---3--:R-:W-:Y:S01]  /*5130*/  FFMA.FTZ R7, -R64, R64, 1 ;  /* 0x3f80000040077423 */ /* 0x008fe20000010140 */
[----:B------:R-:W2:Y:S01]  /*5140*/  LDL.LU R65, [R1+0x64] ;  /* 0x0000640001417983 */ /* 0x000ea20000300800 */
[----:B----4-:R-:W-:Y:S01]  /*5150*/  FFMA.FTZ R6, -R53, R53, 1 ;  /* 0x3f80000035067423 */ /* 0x010fe20000010135 */
[----:B------:R-:W-:Y:S01]  /*5160*/  FFMA.FTZ R5, -R52, R52, 1 ;  /* 0x3f80000034057423 */ /* 0x000fe20000010134 */
[----:B------:R-:W-:Y:S01]  /*5170*/  FMUL.FTZ R10, R104, R10 ;  /* 0x0000000a680a7220 */ /* 0x000fe20000410000 */
[----:B------:R-:W3:Y:S01]  /*5180*/  LDL.LU R64, [R1+0x60] ;  /* 0x0000600001407983 */ /* 0x000ee20000300800 */
[----:B------:R-:W-:Y:S01]  /*5190*/  FMUL.FTZ R6, R6, UR47 ;  /* 0x0000002f06067c20 */ /* 0x000fe20008410000 */
[----:B------:R-:W-:Y:S01]  /*51a0*/  FMUL.FTZ R5, R5, UR47 ;  /* 0x0000002f05057c20 */ /* 0x000fe20008410000 */
[----:B------:R-:W-:Y:S01]  /*51b0*/  FMUL.FTZ R7, R7, UR47 ;  /* 0x0000002f07077c20 */ /* 0x000fe20008410000 */
[----:B------:R-:W4:Y:S01]  /*51c0*/  LDL.LU R53, [R1+0x2c] ;  /* 0x00002c0001357983 */ /* 0x000f220000300800 */
[----:B------:R-:W-:Y:S01]  /*51d0*/  FMUL.FTZ R12, R6, R12 ;  /* 0x0000000c060c7220 */ /* 0x000fe20000410000 */
[----:B------:R-:W-:Y:S01]  /*51e0*/  FMUL.FTZ R19, R5, R4 ;  /* 0x0000000405137220 */ /* 0x000fe20000410000 */
[----:B------:R-:W-:Y:S01]  /*51f0*/  FMUL.FTZ R9, R7, R9 ;  /* 0x0000000907097220 */ /* 0x000fe20000410000 */
[----:B------:R-:W4:Y:S01]  /*5200*/  LDL.LU R52, [R1+0x28] ;  /* 0x0000280001347983 */ /* 0x000f220000300800 */
[----:B------:R-:W-:Y:S01]  /*5210*/  FFMA.FTZ R6, -R241, R241, 1 ;  /* 0x3f800000f1067423 */ /* 0x000fe200000101f1 */
[----:B------:R-:W-:Y:S01]  /*5220*/  FADD.FTZ R4, -R109, R29 ;  /* 0x0000001d6d047221 */ /* 0x000fe20000010100 */
[----:B------:R-:W-:Y:S01]  /*5230*/  FFMA.FTZ R5, -R240, R240, 1 ;  /* 0x3f800000f0057423 */ /* 0x000fe200000101f0 */
[----:B------:R-:W4:Y:S01]  /*5240*/  LDL.LU R107, [R1+0x4c] ;  /* 0x00004c00016b7983 */ /* 0x000f220000300800 */
[----:B------:R-:W-:Y:S01]  /*5250*/  FMUL.FTZ R6, R6, UR47 ;  /* 0x0000002f06067c20 */ /* 0x000fe20008410000 */
[----:B------:R-:W-:Y:S01]  /*5260*/  FMUL.FTZ R4, R221, R4 ;  /* 0x00000004dd047220 */ /* 0x000fe20000410000 */
[----:B------:R-:W-:Y:S01]  /*5270*/  FMUL.FTZ R5, R5, UR47 ;  /* 0x0000002f05057c20 */ /* 0x000fe20008410000 */
[----:B------:R-:W4:Y:S01]  /*5280*/  LDL.LU R106, [R1+0x48] ;  /* 0x00004800016a7983 */ /* 0x000f220000300800 */
[----:B------:R-:W-:Y:S01]  /*5290*/  FMUL.FTZ R17, R6, R28 ;  /* 0x0000001c06117220 */ /* 0x000fe20000410000 */
[----:B------:R-:W-:Y:S01]  /*52a0*/  FMUL.FTZ R8, R8, UR47 ;  /* 0x0000002f08087c20 */ /* 0x000fe20008410000 */
[----:B------:R-:W-:Y:S01]  /*52b0*/  FMUL.FTZ R4, R5, R4 ;  /* 0x0000000405047220 */ /* 0x000fe20000410000 */
[----:B------:R-:W4:Y:S01]  /*52c0*/  LDL.LU R105, [R1+0x1c] ;  /* 0x00001c0001697983 */ /* 0x000f220000300800 */
[----:B------:R-:W-:Y:S01]  /*52d0*/  FFMA.FTZ R7, -R245, R245, 1 ;  /* 0x3f800000f5077423 */ /* 0x000fe200000101f5 */
[----:B------:R-:W-:Y:S01]  /*52e0*/  FMUL.FTZ R13, R8, R13 ;  /* 0x0000000d080d7220 */ /* 0x000fe20000410000 */
[----:B------:R-:W-:Y:S01]  /*52f0*/  FFMA.FTZ R5, -R219, R219, 1 ;  /* 0x3f800000db057423 */ /* 0x000fe200000101db */
[----:B------:R-:W4:Y:S01]  /*5300*/  LDL.LU R104, [R1+0x18] ;  /* 0x0000180001687983 */ /* 0x000f220000300800 */
[----:B------:R-:W-:Y:S01]  /*5310*/  F2FP.F16.F32.PACK_AB R17, R4, R17 ;  /* 0x000000110411723e */ /* 0x000fe200000000ff */
[----:B------:R-:W-:Y:S01]  /*5320*/  FMUL.FTZ R7, R7, UR47 ;  /* 0x0000002f07077c20 */ /* 0x000fe20008410000 */
[----:B------:R-:W-:Y:S01]  /*5330*/  FADD.FTZ R4, -R109, R45 ;  /* 0x0000002d6d047221 */ /* 0x000fe20000010100 */
[----:B------:R-:W-:Y:S01]  /*5340*/  F2FP.F16.F32.PACK_AB R0, R9, R13 ;  /* 0x0000000d0900723e */ /* 0x000fe200000000ff */
[----:B------:R-:W-:Y:S01]  /*5350*/  FMUL.FTZ R5, R5, UR47 ;  /* 0x0000002f05057c20 */ /* 0x000fe20008410000 */
[----:B------:R-:W-:Y:S01]  /*5360*/  FMUL.FTZ R18, R7, R25 ;  /* 0x0000001907127220 */ /* 0x000fe20000410000 */
[----:B------:R-:W-:Y:S01]  /*5370*/  FMUL.FTZ R4, R205, R4 ;  /* 0x00000004cd047220 */ /* 0x000fe20000410000 */
[----:B------:R-:W-:Y:S01]  /*5380*/  FFMA.FTZ R7, -R225, R225, 1 ;  /* 0x3f800000e1077423 */ /* 0x000fe200000101e1 */
[----:B------:R1:W-:Y:S01]  /*5390*/  STS [R235+0xa000], R0 ;  /* 0x00a00000eb007388 */ /* 0x0003e20000000800 */
[----:B------:R-:W-:Y:S01]  /*53a0*/  FFMA.FTZ R6, -R220, R220, 1 ;  /* 0x3f800000dc067423 */ /* 0x000fe200000101dc */
[----:B------:R-:W-:Y:S01]  /*53b0*/  FMUL.FTZ R13, R5, R4 ;  /* 0x00000004050d7220 */ /* 0x000fe20000410000 */
[----:B------:R-:W-:Y:S01]  /*53c0*/  FMUL.FTZ R7, R7, UR47 ;  /* 0x0000002f07077c20 */ /* 0x000fe20008410000 */
[----:B------:R-:W-:Y:S01]  /*53d0*/  FFMA.FTZ R4, -R207, R207, 1 ;  /* 0x3f800000cf047423 */ /* 0x000fe200000101cf */
[----:B------:R-:W-:Y:S01]  /*53e0*/  FFMA.FTZ R5, -R201, R201, 1 ;  /* 0x3f800000c9057423 */ /* 0x000fe200000101c9 */
[----:B------:R-:W-:Y:S01]  /*53f0*/  FMUL.FTZ R6, R6, UR47 ;  /* 0x0000002f06067c20 */ /* 0x000fe20008410000 */
[----:B------:R-:W-:Y:S01]  /*5400*/  FMUL.FTZ R16, R7, R41 ;  /* 0x0000002907107220 */ /* 0x000fe20000410000 */
[----:B------:R-:W-:Y:S01]  /*5410*/  FMUL.FTZ R7, R4, UR47 ;  /* 0x0000002f04077c20 */ /* 0x000fe20008410000 */
[----:B------:R-:W-:Y:S01]  /*5420*/  FFMA.FTZ R4, -R204, R204, 1 ;  /* 0x3f800000cc047423 */ /* 0x000fe200000101cc */
[----:B------:R-:W-:Y:S01]  /*5430*/  FMUL.FTZ R5, R5, UR47 ;  /* 0x0000002f05057c20 */ /* 0x000fe20008410000 */
[----:B------:R-:W-:Y:S01]  /*5440*/  FMUL.FTZ R44, R6, R44 ;  /* 0x0000002c062c7220 */ /* 0x000fe20000410000 */
[----:B------:R-:W-:Y:S01]  /*5450*/  FFMA.FTZ R6, -R208, R208, 1 ;  /* 0x3f800000d0067423 */ /* 0x000fe200000101d0 */
[----:B------:R-:W-:Y:S01]  /*5460*/  FMUL.FTZ R4, R4, UR47 ;  /* 0x0000002f04047c20 */ /* 0x000fe20008410000 */
[----:B------:R-:W-:Y:S01]  /*5470*/  FMUL.FTZ R60, R5, R60 ;  /* 0x0000003c053c7220 */ /* 0x000fe20000410000 */
[----:B------:R-:W-:Y:S01]  /*5480*/  FMUL.FTZ R56, R7, R56 ;  /* 0x0000003807387220 */ /* 0x000fe20000410000 */
[----:B------:R-:W-:Y:S01]  /*5490*/  FMUL.FTZ R6, R6, UR47 ;  /* 0x0000002f06067c20 */ /* 0x000fe20008410000 */
[----:B------:R-:W-:Y:S01]  /*54a0*/  FMUL.FTZ R61, R4, R61 ;  /* 0x0000003d043d7220 */ /* 0x000fe20000410000 */
[----:B------:R-:W-:Y:S01]  /*54b0*/  FADD.FTZ R4, -R108, R11 ;  /* 0x0000000b6c047221 */ /* 0x000fe20000010100 */
[----:B------:R-:W-:Y:S01]  /*54c0*/  F2FP.F16.F32.PACK_AB R19, R19, R12 ;  /* 0x0000000c1313723e */ /* 0x000fe200000000ff */
[----:B------:R-:W-:Y:S01]  /*54d0*/  FMUL.FTZ R12, R6, R57 ;  /* 0x00000039060c7220 */ /* 0x000fe20000410000 */
[----:B------:R-:W-:Y:S01]  /*54e0*/  FFMA.FTZ R8, -R248, R248, 1 ;  /* 0x3f800000f8087423 */ /* 0x000fe200000101f8 */
[----:B------:R-:W-:Y:S01]  /*54f0*/  FMUL.FTZ R5, R103, R4 ;  /* 0x0000000467057220 */ /* 0x000fe20000410000 */
[----:B------:R-:W4:Y:S01]  /*5500*/  LDC R28, c[0x0][0x2dc] ;  /* 0x0000b700ff1c7b82 */ /* 0x000f220000000800 */
[----:B------:R-:W4:Y:S01]  /*5510*/  LDL.LU R103, [R1+0x34] ;  /* 0x0000340001677983 */ /* 0x000f220000300800 */
[----:B------:R-:W-:Y:S01]  /*5520*/  FFMA.FTZ R4, -R101, R101, 1 ;  /* 0x3f80000065047423 */ /* 0x000fe20000010165 */
[----:B------:R-:W-:Y:S01]  /*5530*/  F2FP.F16.F32.PACK_AB R13, R13, R44 ;  /* 0x0000002c0d0d723e */ /* 0x000fe200000000ff */
[----:B-1----:R-:W-:Y:S01]  /*5540*/  FFMA.FTZ R0, -R113, R113, 1 ;  /* 0x3f80000071007423 */ /* 0x002fe20000010171 */
[----:B------:R-:W4:Y:S01]  /*5550*/  LDL.LU R101, [R1+0x30] ;  /* 0x0000300001657983 */ /* 0x000f220000300800 */
[----:B------:R-:W-:Y:S01]  /*5560*/  FMUL.FTZ R7, R4, UR47 ;  /* 0x0000002f04077c20 */ /* 0x000fe20008410000 */
[----:B------:R-:W-:Y:S01]  /*5570*/  FMUL.FTZ R8, R8, UR47 ;  /* 0x0000002f08087c20 */ /* 0x000fe20008410000 */
[----:B------:R-:W-:Y:S01]  /*5580*/  FMUL.FTZ R6, R0, UR47 ;  /* 0x0000002f00067c20 */ /* 0x000fe20008410000 */
[----:B------:R-:W-:Y:S01]  /*5590*/  FMUL.FTZ R14, R112, R14 ;  /* 0x0000000e700e7220 */ /* 0x000fe20000410000 */
[----:B------:R-:W-:Y:S01]  /*55a0*/  FMUL.FTZ R10, R7, R10 ;  /* 0x0000000a070a7220 */ /* 0x000fe20000410000 */
[----:B------:R-:W-:Y:S01]  /*55b0*/  FMUL.FTZ R24, R8, R24 ;  /* 0x0000001808187220 */ /* 0x000fe20000410000 */
[----:B------:R-:W-:Y:S01]  /*55c0*/  FFMA.FTZ R8, -R226, R226, 1 ;  /* 0x3f800000e2087423 */ /* 0x000fe200000101e2 */
[----:B------:R-:W-:Y:S01]  /*55d0*/  FMUL.FTZ R6, R6, R5 ;  /* 0x0000000506067220 */ /* 0x000fe20000410000 */
[----:B------:R-:W-:Y:S02]  /*55e0*/  F2FP.F16.F32.PACK_AB R12, R12, R56 ;  /* 0x000000380c0c723e */ /* 0x000fe400000000ff */
[----:B------:R-:W-:Y:S01]  /*55f0*/  FMUL.FTZ R8, R8, UR47 ;  /* 0x0000002f08087c20 */ /* 0x000fe20008410000 */
[----:B------:R-:W-:Y:S02]  /*5600*/  F2FP.F16.F32.PACK_AB R18, R18, R24 ;  /* 0x000000181212723e */ /* 0x000fe400000000ff */
[----:B------:R-:W-:Y:S01]  /*5610*/  F2FP.F16.F32.PACK_AB R10, R6, R10 ;  /* 0x0000000a060a723e */ /* 0x000fe200000000ff */
[----:B------:R-:W-:Y:S01]  /*5620*/  FMUL.FTZ R8, R8, R40 ;  /* 0x0000002808087220 */ /* 0x000fe20000410000 */
[----:B------:R-:W-:Y:S03]  /*5630*/  F2FP.F16.F32.PACK_AB R11, R61, R60 ;  /* 0x0000003c3d0b723e */ /* 0x000fe600000000ff */
[----:B------:R-:W-:Y:S01]  /*5640*/  STS [R235+0xa400], R10 ;  /* 0x00a4000aeb007388 */ /* 0x000fe20000000800 */
[----:B------:R-:W-:Y:S03]  /*5650*/  F2FP.F16.F32.PACK_AB R16, R16, R8 ;  /* 0x000000081010723e */ /* 0x000fe600000000ff */
[----:B------:R-:W-:Y:S01]  /*5660*/  STS [R234+0xa000], R19 ;  /* 0x00a00013ea007388 */ /* 0x000fe20000000800 */
[----:B--2---:R-:W-:Y:S03]  /*5670*/  FFMA.FTZ R4, -R65, R65, 1 ;  /* 0x3f80000041047423 */ /* 0x004fe60000010141 */
[----:B------:R-:W2:Y:S01]  /*5680*/  LDL.LU R65, [R1+0x14] ;  /* 0x0000140001417983 */ /* 0x000ea20000300800 */
[----:B---3--:R-:W-:Y:S01]  /*5690*/  FFMA.FTZ R0, -R64, R64, 1 ;  /* 0x3f80000040007423 */ /* 0x008fe20000010140 */
[----:B------:R-:W-:Y:S02]  /*56a0*/  FMUL.FTZ R4, R4, UR47 ;  /* 0x0000002f04047c20 */ /* 0x000fe40008410000 */
[----:B------:R-:W3:Y:S01]  /*56b0*/  LDL.LU R64, [R1+0x8] ;  /* 0x0000080001407983 */ /* 0x000ee20000300800 */
[----:B----4-:R-:W-:Y:S01]  /*56c0*/  FMUL.FTZ R26, R53, R26 ;  /* 0x0000001a351a7220 */ /* 0x010fe20000410000 */
[----:B------:R-:W-:Y:S02]  /*56d0*/  FMUL.FTZ R0, R0, UR47 ;  /* 0x0000002f00007c20 */ /* 0x000fe40008410000 */
[----:B------:R-:W4:Y:S01]  /*56e0*/  LDL.LU R53, [R1+0x4] ;  /* 0x0000040001357983 */ /* 0x000f220000300800 */
[----:B------:R-:W-:Y:S01]  /*56f0*/  FMUL.FTZ R14, R4, R14 ;  /* 0x0000000e040e7220 */ /* 0x000fe20000410000 */
[----:B------:R-:W-:Y:S01]  /*5700*/  FMUL.FTZ R27, R52, R27 ;  /* 0x0000001b341b7220 */ /* 0x000fe20000410000 */
[----:B------:R-:W-:Y:S01]  /*5710*/  FMUL.FTZ R9, R0, R15 ;  /* 0x0000000f00097220 */ /* 0x000fe20000410000 */
[----:B------:R-:W4:Y:S01]  /*5720*/  LDL.LU R52, [R1] ;  /* 0x0000000001347983 */ /* 0x000f220000300800 */
[----:B------:R-:W-:Y:S03]  /*5730*/  FFMA.FTZ R4, -R107, R107, 1 ;  /* 0x3f8000006b047423 */ /* 0x000fe6000001016b */
[----:B------:R-:W-:Y:S01]  /*5740*/  F2FP.F16.F32.PACK_AB R9, R9, R14 ;  /* 0x0000000e0909723e */ /* 0x000fe200000000ff */
[----:B------:R-:W-:Y:S01]  /*5750*/  FFMA.FTZ R0, -R106, R106, 1 ;  /* 0x3f8000006a007423 */ /* 0x000fe2000001016a */
[----:B------:R-:W-:Y:S03]  /*5760*/  FMUL.FTZ R5, R4, UR47 ;  /* 0x0000002f04057c20 */ /* 0x000fe60008410000 */
[----:B------:R-:W-:Y:S01]  /*5770*/  STS [R234+0xa400], R9 ;  /* 0x00a40009ea007388 */ /* 0x000fe20000000800 */
[----:B------:R-:W-:Y:S01]  /*5780*/  FMUL.FTZ R8, R0, UR47 ;  /* 0x0000002f00087c20 */ /* 0x000fe20008410000 */
[----:B------:R-:W-:Y:S01]  /*5790*/  FMUL.FTZ R26, R5, R26 ;  /* 0x0000001a051a7220 */ /* 0x000fe20000410000 */
[----:B------:R-:W-:Y:S01]  /*57a0*/  FMUL.FTZ R30, R105, R30 ;  /* 0x0000001e691e7220 */ /* 0x000fe20000410000 */
[----:B------:R-:W-:Y:S01]  /*57b0*/  STS [R236+0x8000], R102 ;  /* 0x00800066ec007388 */ /* 0x000fe20000000800 */
[----:B------:R-:W-:Y:S01]  /*57c0*/  FMUL.FTZ R8, R8, R27 ;  /* 0x0000001b08087220 */ /* 0x000fe20000410000 */
[----:B------:R-:W-:Y:S02]  /*57d0*/  FMUL.FTZ R31, R104, R31 ;  /* 0x0000001f681f7220 */ /* 0x000fe40000410000 */
[----:B------:R-:W-:Y:S02]  /*57e0*/  STS [R236+0x8400], R33 ;  /* 0x00840021ec007388 */ /* 0x000fe40000000800 */
[----:B------:R-:W-:Y:S02]  /*57f0*/  F2FP.F16.F32.PACK_AB R8, R8, R26 ;  /* 0x0000001a0808723e */ /* 0x000fe400000000ff */
[----:B------:R-:W-:Y:S04]  /*5800*/  STS [R233+0x8000], R100 ;  /* 0x00800064e9007388 */ /* 0x000fe80000000800 */
[----:B------:R-:W-:Y:S04]  /*5810*/  STS [R233+0x8400], R32 ;  /* 0x00840020e9007388 */ /* 0x000fe80000000800 */
[----:B------:R-:W-:Y:S04]  /*5820*/  STS [R236+0xa000], R18 ;  /* 0x00a00012ec007388 */ /* 0x000fe80000000800 */
[----:B------:R-:W-:Y:S04]  /*5830*/  STS [R236+0xa400], R8 ;  /* 0x00a40008ec007388 */ /* 0x000fe80000000800 */
[----:B------:R-:W-:Y:S01]  /*5840*/  STS [R233+0xa000], R17 ;  /* 0x00a00011e9007388 */ /* 0x000fe20000000800 */
[----:B------:R-:W-:Y:S01]  /*5850*/  FFMA.FTZ R4, -R103, R103, 1 ;  /* 0x3f80000067047423 */ /* 0x000fe20000010167 */
[----:B------:R-:W-:Y:S03]  /*5860*/  FFMA.FTZ R0, -R101, R101, 1 ;  /* 0x3f80000065007423 */ /* 0x000fe60000010165 */
[----:B------:R-:W-:Y:S01]  /*5870*/  FMUL.FTZ R4, R4, UR47 ;  /* 0x0000002f04047c20 */ /* 0x000fe20008410000 */
[----:B------:R-:W-:Y:S03]  /*5880*/  FMUL.FTZ R0, R0, UR47 ;  /* 0x0000002f00007c20 */ /* 0x000fe60008410000 */
[----:B------:R-:W-:Y:S01]  /*5890*/  FMUL.FTZ R30, R4, R30 ;  /* 0x0000001e041e7220 */ /* 0x000fe20000410000 */
[----:B------:R-:W-:Y:S01]  /*58a0*/  FMUL.FTZ R31, R0, R31 ;  /* 0x0000001f001f7220 */ /* 0x000fe20000410000 */
[----:B------:R-:W-:Y:S04]  /*58b0*/  FADD.FTZ R0, -R108, R47 ;  /* 0x0000002f6c007221 */ /* 0x000fe80000010100 */
[----:B------:R-:W-:Y:S01]  /*58c0*/  FMUL.FTZ R0, R243, R0 ;  /* 0x00000000f3007220 */ /* 0x000fe20000410000 */
[----:B--2---:R-:W-:Y:S01]  /*58d0*/  FFMA.FTZ R7, -R65, R65, 1 ;  /* 0x3f80000041077423 */ /* 0x004fe20000010141 */
[----:B---3--:R-:W-:Y:S03]  /*58e0*/  FFMA.FTZ R6, -R64, R64, 1 ;  /* 0x3f80000040067423 */ /* 0x008fe60000010140 */
[----:B------:R-:W-:Y:S01]  /*58f0*/  FMUL.FTZ R7, R7, UR47 ;  /* 0x0000002f07077c20 */ /* 0x000fe20008410000 */
[----:B------:R-:W-:Y:S01]  /*5900*/  FMUL.FTZ R6, R6, UR47 ;  /* 0x0000002f06067c20 */ /* 0x000fe20008410000 */
[----:B----4-:R-:W-:Y:S02]  /*5910*/  FFMA.FTZ R5, -R53, R53, 1 ;  /* 0x3f80000035057423 */ /* 0x010fe40000010135 */
[----:B------:R-:W-:Y:S01]  /*5920*/  FMUL.FTZ R42, R7, R42 ;  /* 0x0000002a072a7220 */ /* 0x000fe20000410000 */
[----:B------:R-:W-:Y:S01]  /*5930*/  FFMA.FTZ R7, -R242, R242, 1 ;  /* 0x3f800000f2077423 */ /* 0x000fe200000101f2 */
[----:B------:R-:W-:Y:S01]  /*5940*/  FMUL.FTZ R43, R6, R43 ;  /* 0x0000002b062b7220 */ /* 0x000fe20000410000 */
[----:B------:R-:W-:Y:S01]  /*5950*/  FFMA.FTZ R6, -R239, R239, 1 ;  /* 0x3f800000ef067423 */ /* 0x000fe200000101ef */
[----:B------:R-:W-:Y:S01]  /*5960*/  FFMA.FTZ R4, -R52, R52, 1 ;  /* 0x3f80000034047423 */ /* 0x000fe20000010134 */
[----:B------:R-:W-:Y:S01]  /*5970*/  FMUL.FTZ R5, R5, UR47 ;  /* 0x0000002f05057c20 */ /* 0x000fe20008410000 */
[----:B------:R-:W-:Y:S01]  /*5980*/  FMUL.FTZ R7, R7, UR47 ;  /* 0x0000002f07077c20 */ /* 0x000fe20008410000 */
[----:B------:R-:W-:Y:S01]  /*5990*/  FMUL.FTZ R6, R6, UR47 ;  /* 0x0000002f06067c20 */ /* 0x000fe20008410000 */
[----:B------:R-:W-:Y:S01]  /*59a0*/  FMUL.FTZ R4, R4, UR47 ;  /* 0x0000002f04047c20 */ /* 0x000fe20008410000 */
[----:B------:R-:W-:Y:S01]  /*59b0*/  FMUL.FTZ R46, R5, R46 ;  /* 0x0000002e052e7220 */ /* 0x000fe20000410000 */
[----:B------:R-:W-:Y:S01]  /*59c0*/  FFMA.FTZ R5, -R237, R237, 1 ;  /* 0x3f800000ed057423 */ /* 0x000fe200000101ed */
[----:B------:R-:W-:Y:S01]  /*59d0*/  FMUL.FTZ R59, R6, R59 ;  /* 0x0000003b063b7220 */ /* 0x000fe20000410000 */
[----:B------:R-:W-:Y:S01]  /*59e0*/  F2FP.F16.F32.PACK_AB R6, R31, R30 ;  /* 0x0000001e1f06723e */ /* 0x000fe200000000ff */
[----:B------:R-:W-:Y:S01]  /*59f0*/  FMUL.FTZ R14, R4, R0 ;  /* 0x00000000040e7220 */ /* 0x000fe20000410000 */
[----:B------:R-:W-:Y:S01]  /*5a00*/  FMUL.FTZ R5, R5, UR47 ;  /* 0x0000002f05057c20 */ /* 0x000fe20008410000 */
[----:B------:R-:W-:Y:S01]  /*5a10*/  FADD.FTZ R0, -R108, R63 ;  /* 0x0000003f6c007221 */ /* 0x000fe20000010100 */
[----:B------:R-:W-:Y:S01]  /*5a20*/  FFMA.FTZ R4, -R238, R238, 1 ;  /* 0x3f800000ee047423 */ /* 0x000fe200000101ee */
[----:B------:R-:W-:Y:S01]  /*5a30*/  STS [R233+0xa400], R6 ;  /* 0x00a40006e9007388 */ /* 0x000fe20000000800 */
[----:B------:R-:W-:Y:S01]  /*5a40*/  FMUL.FTZ R62, R5, R62 ;  /* 0x0000003e053e7220 */ /* 0x000fe20000410000 */
        /* <DEDUP_REMOVED lines=10> */
[----:B------:R-:W-:Y:S03]  /*5af0*/  F2FP.F16.F32.PACK_AB R7, R7, R62 ;  /* 0x0000003e0707723e */ /* 0x000fe600000000ff */
        /* <DEDUP_REMOVED lines=78> */
[----:B------:R-:W2:Y:S01]  /*5fe0*/  LDL.LU.64 R34, [R1+0x40] ;  /* 0x0000400001227983 */ /* 0x000ea20000300a00 */
[----:B------:R-:W1:Y:S03]  /*5ff0*/  LDC R7, c[0x0][0x420] ;  /* 0x00010800ff077b82 */ /* 0x000e660000000800 */
[----:B------:R-:W3:Y:S05]  /*6000*/  LDL R28, [R1+0x94] ;  /* 0x00009400011c7983 */ /* 0x000eea0000100800 */
[----:B------:R-:W4:Y:S01]  /*6010*/  LDC R8, c[0x0][0x424] ;  /* 0x00010900ff087b82 */ /* 0x000f220000000800 */
[----:B---3--:R-:W-:Y:S01]  /*6020*/  LEA R6, R28, UR5, 0x1 ;  /* 0x000000051c067c11 */ /* 0x008fe2000f8e08ff */
[C---:B-1----:R-:W-:Y:S05]  /*6030*/  IMAD.U32 R4, R7.reuse, -0x80, RZ ;  /* 0xffffff8007047824 */ /* 0x042fea00078e00ff */
        /* <DEDUP_REMOVED lines=9> */
[----:B----4-:R-:W-:Y:S03]  /*60d0*/  LEA.HI.X R5, R7, R11, R8, 0x7, P0 ;  /* 0x0000000b07057211 */ /* 0x010fe600000f3c08 */
[----:B------:R1:W-:Y:S04]  /*60e0*/  STL.64 [R1+0x40], R10 ;  /* 0x0000400a01007387 */ /* 0x0003e80000100a00 */
[----:B------:R1:W-:Y:S04]  /*60f0*/  LDGSTS.E.BYPASS.LTC128B.128 [R6+0x5000], desc[UR20][R4.64] ;  /* 0x0500000004067fae */ /* 0x0003e8000b901d54 */
[----:B------:R-:W0:Y:S02]  /*6100*/  LDGDEPBAR ;  /* 0x00000000000079af */ /* 0x000e240000000000 */
.L_x_530:
        /* <DEDUP_REMOVED lines=55> */
[----:B------:R-:W1:Y:S05]  /*6480*/  LDSM.16.M88.4 R32, [R152+0x6000] ;  /* 0x006000009820783b */ /* 0x000e6a0000000200 */
[----:B------:R-:W-:Y:S01]  /*6490*/  HMMA.16816.F32 R16, R36, R42, R16 ;  /* 0x0000002a2410723c */ /* 0x000fe20000001810 */
[----:B------:R-:W-:Y:S05]  /*64a0*/  IMAD.U32 R0, RZ, RZ, UR43 ;  /* 0x0000002bff007e24 */ /* 0x000fea000f8e00ff */
[-C--:B------:R-:W-:Y:S06]  /*64b0*/  HMMA.16816.F32 R4, R20, R48.reuse, R4 ;  /* 0x000000301404723c */ /* 0x080fec0000001804 */
[C---:B------:R-:W-:Y:S06]  /*64c0*/  HMMA.16816.F32 R8, R44.reuse, R48, R8 ;  /* 0x000000302c08723c */ /* 0x040fec0000001808 */
[-C--:B------:R-:W-:Y:S06]  /*64d0*/  HMMA.16816.F32 R12, R44, R50.reuse, R12 ;  /* 0x000000322c0c723c */ /* 0x080fec000000180c */
[----:B------:R-:W-:Y:S06]  /*64e0*/  HMMA.16816.F32 R16, R20, R50, R16 ;  /* 0x000000321410723c */ /* 0x000fec0000001810 */
[-C--:B------:R-:W-:Y:S01]  /*64f0*/  HMMA.16816.F32 R4, R24, R28.reuse, R4 ;  /* 0x0000001c1804723c */ /* 0x080fe20000001804 */
[----:B------:R-:W-:Y:S04]  /*6500*/  IMAD.U32 R22, RZ, RZ, UR44 ;  /* 0x0000002cff167e24 */ /* 0x000fe8000f8e00ff */
[----:B------:R-:W-:Y:S01]  /*6510*/  IMAD.U32 R23, RZ, RZ, UR44 ;  /* 0x0000002cff177e24 */ /* 0x000fe2000f8e00ff */
[C---:B-1----:R-:W-:Y:S05]  /*6520*/  HMMA.16816.F32 R8, R32.reuse, R28, R8 ;  /* 0x0000001c2008723c */ /* 0x042fea0000001808 */
[-C--:B------:R-:W-:Y:S01]  /*6530*/  LEA R22, P1, R22, R162.reuse, 0x2 ;  /* 0x000000a216167211 */ /* 0x080fe200078210ff */
[-C--:B------:R-:W-:Y:S01]  /*6540*/  HMMA.16816.F32 R12, R32, R30.reuse, R12 ;  /* 0x0000001e200c723c */ /* 0x080fe2000000180c */
[----:B------:R-:W-:Y:S04]  /*6550*/  IMAD.U32 R28, RZ, RZ, UR43 ;  /* 0x0000002bff1c7e24 */ /* 0x000fe8000f8e00ff */
[-C--:B------:R-:W-:Y:S01]  /*6560*/  LEA.HI.X.SX32 R23, R23, R163.reuse, 0x2, P1 ;  /* 0x000000a317177211 */ /* 0x080fe200008f16ff */
[----:B------:R-:W-:Y:S07]  /*6570*/  HMMA.16816.F32 R16, R24, R30, R16 ;  /* 0x0000001e1810723c */ /* 0x000fee0000001810 */
[----:B------:R-:W-:Y:S01]  /*6580*/  IMAD.U32 R24, RZ, RZ, UR41 ;  /* 0x00000029ff187e24 */ /* 0x000fe2000f8e00ff */
[----:B--2---:R-:W-:Y:S01]  /*6590*/  @P2 IADD3 R20, P0, R57, UR8, RZ ;  /* 0x0000000839142c10 */ /* 0x004fe2000ff1e0ff */
[----:B------:R-:W-:Y:S03]  /*65a0*/  @UP2 UIADD3 UR8, UP1, UR8, -0x200, URZ ;  /* 0xfffffe0008082890 */ /* 0x000fe6000ff3e03f */
[----:B---3--:R-:W-:Y:S01]  /*65b0*/  @P2 IADD3.X R21, R56, UR9, RZ, P0, !PT ;  /* 0x0000000938152c10 */ /* 0x008fe200087fe4ff */
[----:B------:R-:W-:Y:S01]  /*65c0*/  @UP2 UIADD3.X UR9, UR9, -0x1, URZ, UP1, !UPT ;  /* 0xffffffff09092890 */ /* 0x000fe20008ffe43f */
[-C--:B------:R-:W-:Y:S03]  /*65d0*/  LEA R28, P0, R28, R162.reuse, 0x2 ;  /* 0x000000a21c1c7211 */ /* 0x080fe600078010ff */
[----:B----4-:R-:W2:Y:S01]  /*65e0*/  @P2 LDG.E R52, desc[UR20][R20.64+0x120] ;  /* 0x0001201414342981 */ /* 0x010ea2000c1e1900 */
[-C--:B------:R-:W-:Y:S01]  /*65f0*/  LEA.HI.X.SX32 R29, R0, R163.reuse, 0x2, P0 ;  /* 0x000000a3001d7211 */ /* 0x080fe200000f16ff */
[----:B------:R-:W-:Y:S01]  /*6600*/  IMAD.U32 R0, RZ, RZ, UR41 ;  /* 0x00000029ff007e24 */ /* 0x000fe2000f8e00ff */
[-C--:B------:R-:W-:Y:S01]  /*6610*/  LEA R24, P0, R24, R162.reuse, 0x2 ;  /* 0x000000a218187211 */ /* 0x080fe200078010ff */
[----:B-----5:R-:W3:Y:S03]  /*6620*/  @P2 LDG.E R53, desc[UR20][R20.64+0x100] ;  /* 0x0001001414352981 */ /* 0x020ee6000c1e1900 */
[-C--:B------:R-:W-:Y:S01]  /*6630*/  LEA.HI.X.SX32 R25, R0, R163.reuse, 0x2, P0 ;  /* 0x000000a300197211 */ /* 0x080fe200000f16ff */
[----:B------:R-:W4:Y:S01]  /*6640*/  @P2 LDG.E R54, desc[UR20][R20.64+0x20] ;  /* 0x0000201414362981 */ /* 0x000f22000c1e1900 */
[----:B------:R-:W-:Y:S03]  /*6650*/  IMAD.U32 R0, RZ, RZ, UR37 ;  /* 0x00000025ff007e24 */ /* 0x000fe6000f8e00ff */
[----:B------:R1:W5:Y:S04]  /*6660*/  @P2 LDG.E R55, desc[UR20][R20.64] ;  /* 0x0000001414372981 */ /* 0x000368000c1e1900 */
[----:B------:R1:W-:Y:S04]  /*6670*/  REDG.E.ADD.F32.FTZ.RN.STRONG.GPU desc[UR20][R162.64], R4 ;  /* 0x00000004a20079a6 */ /* 0x0003e8000c10f394 */
[----:B------:R1:W-:Y:S04]  /*6680*/  REDG.E.ADD.F32.FTZ.RN.STRONG.GPU desc[UR20][R22.64], R5 ;  /* 0x00000005160079a6 */ /* 0x0003e8000c10f394 */
[----:B------:R1:W-:Y:S04]  /*6690*/  REDG.E.ADD.F32.FTZ.RN.STRONG.GPU desc[UR20][R28.64], R6 ;  /* 0x000000061c0079a6 */ /* 0x0003e8000c10f394 */
[----:B------:R1:W-:Y:S04]  /*66a0*/  REDG.E.ADD.F32.FTZ.RN.STRONG.GPU desc[UR20][R24.64], R7 ;  /* 0x00000007180079a6 */ /* 0x0003e8000c10f394 */
[----:B------:R-:W-:Y:S04]  /*66b0*/  LDSM.16.MT88.4 R24, [R2+0xc800] ;  /* 0x00c800000218783b */ /* 0x000fe80000004200 */
[----:B------:R-:W-:Y:S01]  /*66c0*/  LDSM.16.MT88.4 R28, [R3+0x800] ;  /* 0x00080000031c783b */ /* 0x000fe20000004200 */
[----:B-1----:R-:W-:Y:S05]  /*66d0*/  IMAD.U32 R20, RZ, RZ, UR38 ;  /* 0x00000026ff147e24 */ /* 0x002fea000f8e00ff */
[-C--:B------:R-:W-:Y:S01]  /*66e0*/  LEA R20, P1, R20, R162.reuse, 0x2 ;  /* 0x000000a214147211 */ /* 0x080fe200078210ff */
[----:B------:R-:W-:Y:S02]  /*66f0*/  IMAD.U32 R4, RZ, RZ, UR37 ;  /* 0x00000025ff047e24 */ /* 0x000fe4000f8e00ff */
[----:B------:R-:W-:Y:S03]  /*6700*/  IMAD.U32 R22, RZ, RZ, UR40 ;  /* 0x00000028ff167e24 */ /* 0x000fe6000f8e00ff */
[-C--:B------:R-:W-:Y:S01]  /*6710*/  LEA R4, P0, R4, R162.reuse, 0x2 ;  /* 0x000000a204047211 */ /* 0x080fe200078010ff */
[----:B------:R-:W-:Y:S02]  /*6720*/  IMAD.U32 R5, RZ, RZ, UR38 ;  /* 0x00000026ff057e24 */ /* 0x000fe4000f8e00ff */
[----:B------:R-:W-:Y:S03]  /*6730*/  IMAD.U32 R6, RZ, RZ, UR40 ;  /* 0x00000028ff067e24 */ /* 0x000fe6000f8e00ff */
[-C--:B------:R-:W-:Y:S01]  /*6740*/  LEA.HI.X.SX32 R21, R5, R163.reuse, 0x2, P1 ;  /* 0x000000a305157211 */ /* 0x080fe200008f16ff */
[----:B------:R-:W-:Y:S01]  /*6750*/  IMAD.U32 R7, RZ, RZ, UR35 ;  /* 0x00000023ff077e24 */ /* 0x000fe2000f8e00ff */
[-C--:B------:R-:W-:Y:S01]  /*6760*/  LEA.HI.X.SX32 R5, R0, R163.reuse, 0x2, P0 ;  /* 0x000000a300057211 */ /* 0x080fe200000f16ff */
[----:B------:R-:W-:Y:S01]  /*6770*/  IMAD.U32 R0, RZ, RZ, UR36 ;  /* 0x00000024ff007e24 */ /* 0x000fe2000f8e00ff */
[----:B--2---:R-:W-:Y:S04]  /*6780*/  @P2 STL [R1+0x74], R52 ;  /* 0x0000743401002387 */ /* 0x004fe80000100800 */
[----:B---3--:R-:W-:Y:S04]  /*6790*/  @P2 STL [R1+0x78], R53 ;  /* 0x0000783501002387 */ /* 0x008fe80000100800 */
[----:B----4-:R-:W-:Y:S04]  /*67a0*/  @P2 STL [R1+0x7c], R54 ;  /* 0x00007c3601002387 */ /* 0x010fe80000100800 */
[----:B-----5:R-:W-:Y:S01]  /*67b0*/  @P2 STL [R1+0x80], R55 ;  /* 0x0000803701002387 */ /* 0x020fe20000100800 */
[-C--:B------:R-:W-:Y:S04]  /*67c0*/  LEA R22, P2, R22, R162.reuse, 0x2 ;  /* 0x000000a216167211 */ /* 0x080fe800078410ff */
[-C--:B------:R-:W-:Y:S01]  /*67d0*/  LEA.HI.X.SX32 R23, R6, R163.reuse, 0x2, P2 ;  /* 0x000000a306177211 */ /* 0x080fe200010f16ff */
[----:B------:R-:W-:Y:S04]  /*67e0*/  IMAD.U32 R6, RZ, RZ, UR34 ;  /* 0x00000022ff067e24 */ /* 0x000fe8000f8e00ff */
[----:B------:R1:W-:Y:S01]  /*67f0*/  REDG.E.ADD.F32.FTZ.RN.STRONG.GPU desc[UR20][R22.64], R8 ;  /* 0x00000008160079a6 */ /* 0x0003e2000c10f394 */
[-C--:B------:R-:W-:Y:S03]  /*6800*/  LEA R6, P1, R6, R162.reuse, 0x2 ;  /* 0x000000a206067211 */ /* 0x080fe600078210ff */
[----:B------:R2:W-:Y:S04]  /*6810*/  REDG.E.ADD.F32.FTZ.RN.STRONG.GPU desc[UR20][R20.64], R9 ;  /* 0x00000009140079a6 */ /* 0x0005e8000c10f394 */
[----:B------:R3:W-:Y:S01]  /*6820*/  REDG.E.ADD.F32.FTZ.RN.STRONG.GPU desc[UR20][R4.64], R10 ;  /* 0x0000000a040079a6 */ /* 0x0007e2000c10f394 */
[----:B-1----:R-:W-:Y:S02]  /*6830*/  IMAD.U32 R8, RZ, RZ, UR35 ;  /* 0x00000023ff087e24 */ /* 0x002fe4000f8e00ff */
[----:B--2---:R-:W-:Y:S03]  /*6840*/  IMAD.U32 R20, RZ, RZ, UR36 ;  /* 0x00000024ff147e24 */ /* 0x004fe6000f8e00ff */
[-C--:B------:R-:W-:Y:S01]  /*6850*/  LEA R8, P2, R8, R162.reuse, 0x2 ;  /* 0x000000a208087211 */ /* 0x080fe200078410ff */
[----:B---3--:R-:W-:Y:S01]  /*6860*/  IMAD.U32 R5, RZ, RZ, UR34 ;  /* 0x00000022ff057e24 */ /* 0x008fe2000f8e00ff */
[-C--:B------:R-:W-:Y:S01]  /*6870*/  LEA R20, P0, R20, R162.reuse, 0x2 ;  /* 0x000000a214147211 */ /* 0x080fe200078010ff */
[----:B------:R-:W-:Y:S01]  /*6880*/  IMAD.U32 R4, RZ, RZ, UR33 ;  /* 0x00000021ff047e24 */ /* 0x000fe2000f8e00ff */
[-C--:B------:R-:W-:Y:S01]  /*6890*/  LEA.HI.X.SX32 R9, R7, R163.reuse, 0x2, P2 ;  /* 0x000000a307097211 */ /* 0x080fe200010f16ff */
[----:B------:R-:W-:Y:S01]  /*68a0*/  IMAD.U32 R10, RZ, RZ, UR29 ;  /* 0x0000001dff0a7e24 */ /* 0x000fe2000f8e00ff */
[-C--:B------:R-:W-:Y:S01]  /*68b0*/  LEA.HI.X.SX32 R21, R0, R163.reuse, 0x2, P0 ;  /* 0x000000a300157211 */ /* 0x080fe200000f16ff */
[----:B------:R-:W-:Y:S01]  /*68c0*/  IMAD.U32 R0, RZ, RZ, UR33 ;  /* 0x00000021ff007e24 */ /* 0x000fe2000f8e00ff */
[-C--:B------:R-:W-:Y:S02]  /*68d0*/  LEA.HI.X.SX32 R7, R5, R163.reuse, 0x2, P1 ;  /* 0x000000a305077211 */ /* 0x080fe400008f16ff */
[-C--:B------:R-:W-:Y:S01]  /*68e0*/  LEA R4, P0, R4, R162.reuse, 0x2 ;  /* 0x000000a204047211 */ /* 0x080fe200078010ff */
[----:B------:R1:W-:Y:S01]  /*68f0*/  REDG.E.ADD.F32.FTZ.RN.STRONG.GPU desc[UR20][R20.64], R11 ;  /* 0x0000000b140079a6 */ /* 0x0003e2000c10f394 */
[-C--:B------:R-:W-:Y:S02]  /*6900*/  LEA R10, P3, R10, R162.reuse, 0x2 ;  /* 0x000000a20a0a7211 */ /* 0x080fe400078610ff */
[-C--:B------:R-:W-:Y:S01]  /*6910*/  LEA.HI.X.SX32 R5, R0, R163.reuse, 0x2, P0 ;  /* 0x000000a300057211 */ /* 0x080fe200000f16ff */
[----:B------:R2:W-:Y:S01]  /*6920*/  REDG.E.ADD.F32.FTZ.RN.STRONG.GPU desc[UR20][R8.64], R16 ;  /* 0x00000010080079a6 */ /* 0x0005e2000c10f394 */
[----:B------:R-:W-:Y:S03]  /*6930*/  IMAD.U32 R0, RZ, RZ, UR32 ;  /* 0x00000020ff007e24 */ /* 0x000fe6000f8e00ff */
[----:B------:R3:W-:Y:S04]  /*6940*/  REDG.E.ADD.F32.FTZ.RN.STRONG.GPU desc[UR20][R6.64], R17 ;  /* 0x00000011060079a6 */ /* 0x0007e8000c10f394 */
[----:B------:R4:W-:Y:S04]  /*6950*/  REDG.E.ADD.F32.FTZ.RN.STRONG.GPU desc[UR20][R4.64], R18 ;  /* 0x00000012040079a6 */ /* 0x0009e8000c10f394 */
[----:B------:R-:W-:Y:S01]  /*6960*/  LDSM.16.MT88.4 R20, [R3+0x400] ;  /* 0x000400000314783b */ /* 0x000fe20000004200 */
[----:B-1----:R-:W-:Y:S02]  /*6970*/  IMAD.U32 R11, RZ, RZ, UR29 ;  /* 0x0000001dff0b7e24 */ /* 0x002fe4000f8e00ff */
[----:B--2---:R-:W-:Y:S03]  /*6980*/  IMAD.U32 R16, RZ, RZ, UR32 ;  /* 0x00000020ff107e24 */ /* 0x004fe6000f8e00ff */
[-C--:B------:R-:W-:Y:S01]  /*6990*/  LEA.HI.X.SX32 R11, R11, R163.reuse, 0x2, P3 ;  /* 0x000000a30b0b7211 */ /* 0x080fe200018f16ff */
[----:B------:R-:W-:Y:S02]  /*69a0*/  IMAD.U32 R8, RZ, RZ, UR28 ;  /* 0x0000001cff087e24 */ /* 0x000fe4000f8e00ff */
[----:B---3--:R-:W-:Y:S01]  /*69b0*/  IMAD.U32 R6, RZ, RZ, UR27 ;  /* 0x0000001bff067e24 */ /* 0x008fe2000f8e00ff */
[-C--:B------:R-:W-:Y:S01]  /*69c0*/  LEA R16, P0, R16, R162.reuse, 0x2 ;  /* 0x000000a210107211 */ /* 0x080fe200078010ff */
[----:B------:R-:W-:Y:S01]  /*69d0*/  IMAD.U32 R9, RZ, RZ, UR28 ;  /* 0x0000001cff097e24 */ /* 0x000fe2000f8e00ff */
[-C--:B------:R-:W-:Y:S01]  /*69e0*/  LEA R8, P2, R8, R162.reuse, 0x2 ;  /* 0x000000a208087211 */ /* 0x080fe200078410ff */
[----:B----4-:R-:W-:Y:S01]  /*69f0*/  IMAD.U32 R4, RZ, RZ, UR48 ;  /* 0x00000030ff047e24 */ /* 0x010fe2000f8e00ff */
[-C--:B------:R-:W-:Y:S01]  /*6a00*/  LEA.HI.X.SX32 R17, R0, R163.reuse, 0x2, P0 ;  /* 0x000000a300117211 */ /* 0x080fe200000f16ff */
[----:B------:R-:W-:Y:S01]  /*6a10*/  IMAD.U32 R7, RZ, RZ, UR27 ;  /* 0x0000001bff077e24 */ /* 0x000fe2000f8e00ff */
[-C--:B------:R-:W-:Y:S01]  /*6a20*/  LEA R6, P1, R6, R162.reuse, 0x2 ;  /* 0x000000a206067211 */ /* 0x080fe200078210ff */
[----:B------:R-:W-:Y:S01]  /*6a30*/  IMAD.U32 R5, RZ, RZ, UR48 ;  /* 0x00000030ff057e24 */ /* 0x000fe2000f8e00ff */
[-C--:B------:R-:W-:Y:S01]  /*6a40*/  LEA.HI.X.SX32 R9, R9, R163.reuse, 0x2, P2 ;  /* 0x000000a309097211 */ /* 0x080fe200010f16ff */
[----:B------:R-:W-:Y:S01]  /*6a50*/  REDG.E.ADD.F32.FTZ.RN.STRONG.GPU desc[UR20][R16.64], R19 ;  /* 0x00000013100079a6 */ /* 0x000fe2000c10f394 */
[----:B------:R-:W-:Y:S01]  /*6a60*/  LEA R4, P0, R4, R162, 0x2 ;  /* 0x000000a204047211 */ /* 0x000fe200078010ff */
[----:B------:R-:W-:Y:S01]  /*6a70*/  VIADD R0, R3, 0xffffe000 ;  /* 0xffffe00003007836 */ /* 0x000fe20000000000 */
        /* <DEDUP_REMOVED lines=11> */
[----:B------:R-:W-:Y:S01]  /*6b30*/  LDSM.16.MT88.4 R4, [R2+0x8000] ;  /* 0x008000000204783b */ /* 0x000fe20000004200 */
[----:B------:R-:W-:Y:S03]  /*6b40*/  @P0 VIADD R0, R3, 0x2000 ;  /* 0x0000200003000836 */ /* 0x000fe60000000000 */
[----:B------:R-:W1:Y:S04]  /*6b50*/  LDSM.16.MT88.4 R8, [R3] ;  /* 0x000000000308783b */ /* 0x000e680000004200 */
[----:B------:R-:W2:Y:S04]  /*6b60*/  LDSM.16.MT88.4 R12, [R2+0xc000] ;  /* 0x00c00000020c783b */ /* 0x000ea80000004200 */
[----:B------:R-:W3:Y:S01]  /*6b70*/  LDSM.16.MT88.4 R16, [R2+0x8800] ;  /* 0x008800000210783b */ /* 0x000ee20000004200 */
        /* <DEDUP_REMOVED lines=53> */
.L_x_528:
[----:B------:R-:W-:Y:S01]  /*6ed0*/  @!UPT UIADD3 URZ, URZ, URZ, URZ ;  /* 0x0000003f3f3ff290 */ /* 0x000fe2000fffe03f */
[----:B------:R-:W2:Y:S01]  /*6ee0*/  LDL R22, [R1+0x98] ;  /* 0x0000980001167983 */ /* 0x000ea20000100800 */
[----:B------:R-:W-:Y:S01]  /*6ef0*/  ULDC UR6, c[0x0][0x390] ;  /* 0x0000e40000067ab9 */ /* 0x000fe20000000800 */
[----:B-----5:R-:W3:Y:S02]  /*6f00*/  LDC.64 R10, c[0x0][0x438] ;  /* 0x00010e00ff0a7b82 */ /* 0x020ee40000000a00 */
[----:B------:R-:W4:Y:S04]  /*6f10*/  LDL R19, [R1+0x9c] ;  /* 0x00009c0001137983 */ /* 0x000f280000100800 */
[----:B------:R-:W3:Y:S01]  /*6f20*/  LDL R24, [R1+0x94] ;  /* 0x0000940001187983 */ /* 0x000ee20000100800 */
[----:B------:R-:W1:Y:S01]  /*6f30*/  S2R R14, SR_TID.X ;  /* 0x00000000000e7919 */ /* 0x000e620000002100 */
        /* <DEDUP_REMOVED lines=19> */
[----:B------:R-:W-:-:S02]  /*7070*/  F2FP.F16.F32.PACK_AB R5, R5, R96 ;  /* 0x000000600505723e */ /* 0x000fc400000000ff */
[----:B------:R-:W1:Y:S01]  /*7080*/  LDC.64 R12, c[0x0][0x468] ;  /* 0x00011a00ff0c7b82 */ /* 0x000e620000000a00 */
[----:B------:R-:W-:Y:S01]  /*7090*/  F2FP.F16.F32.PACK_AB R4, R4, R98 ;  /* 0x000000620404723e */ /* 0x000fe200000000ff */
[----:B------:R-:W-:Y:S01]  /*70a0*/  ULDC.64 UR8, c[0x0][0x3f0] ;  /* 0x0000fc0000087ab9 */ /* 0x000fe20000000a00 */
[----:B------:R-:W-:Y:S01]  /*70b0*/  F2FP.F16.F32.PACK_AB R7, R7, R88 ;  /* 0x000000580707723e */ /* 0x000fe200000000ff */
[----:B------:R-:W-:Y:S01]  /*70c0*/  ULDC.64 UR6, c[0x0][0x3f8] ;  /* 0x0000fe0000067ab9 */ /* 0x000fe20000000a00 */
[----:B------:R-:W-:Y:S02]  /*70d0*/  F2FP.F16.F32.PACK_AB R6, R6, R90 ;  /* 0x0000005a0606723e */ /* 0x000fe400000000ff */
[----:B------:R-:W-:Y:S01]  /*70e0*/  F2FP.F16.F32.PACK_AB R3, R3, R92 ;  /* 0x0000005c0303723e */ /* 0x000fe200000000ff */
[----:B------:R-:W3:Y:S01]  /*70f0*/  LDC.64 R16, c[0x0][0x450] ;  /* 0x00011400ff107b82 */ /* 0x000ee20000000a00 */
[----:B-1----:R-:W-:Y:S02]  /*7100*/  SHF.R.S32.HI R18, RZ, 0x1f, R14 ;  /* 0x0000001fff127819 */ /* 0x002fe4000001140e */
[----:B------:R-:W-:-:S02]  /*7110*/  F2FP.F16.F32.PACK_AB R0, R0, R94 ;  /* 0x0000005e0000723e */ /* 0x000fc400000000ff */
[----:B------:R-:W-:-:S03]  /*7120*/  LEA.HI R18, R18, R14, RZ, 0x2 ;  /* 0x0000000e12127211 */ /* 0x000fc600078f10ff */
[----:B------:R-:W1:Y:S01]  /*7130*/  LDC.64 R20, c[0x0][0x440] ;  /* 0x00011000ff147b82 */ /* 0x000e620000000a00 */
[----:B------:R-:W-:Y:S02]  /*7140*/  F2FP.F16.F32.PACK_AB R68, R69, R68 ;  /* 0x000000444544723e */ /* 0x000fe400000000ff */
[----:B------:R-:W-:Y:S02]  /*7150*/  F2FP.F16.F32.PACK_AB R70, R71, R70 ;  /* 0x000000464746723e */ /* 0x000fe400000000ff */
[----:B------:R-:W-:Y:S02]  /*7160*/  F2FP.F16.F32.PACK_AB R80, R81, R80 ;  /* 0x000000505150723e */ /* 0x000fe400000000ff */
[----:B------:R-:W-:Y:S02]  /*7170*/  F2FP.F16.F32.PACK_AB R82, R83, R82 ;  /* 0x000000525352723e */ /* 0x000fe400000000ff */
[----:B------:R-:W-:Y:S02]  /*7180*/  F2FP.F16.F32.PACK_AB R72, R73, R72 ;  /* 0x000000484948723e */ /* 0x000fe400000000ff */
[----:B------:R-:W-:-:S02]  /*7190*/  F2FP.F16.F32.PACK_AB R74, R75, R74 ;  /* 0x0000004a4b4a723e */ /* 0x000fc400000000ff */
[----:B------:R-:W-:Y:S02]  /*71a0*/  F2FP.F16.F32.PACK_AB R76, R77, R76 ;  /* 0x0000004c4d4c723e */ /* 0x000fe400000000ff */
[----:B------:R-:W-:Y:S01]  /*71b0*/  F2FP.F16.F32.PACK_AB R78, R79, R78 ;  /* 0x0000004e4f4e723e */ /* 0x000fe200000000ff */
[----:B------:R-:W-:-:S04]  /*71c0*/  IMAD R40, R12, UR23, RZ ;  /* 0x000000170c287c24 */ /* 0x000fc8000f8e02ff */
[----:B------:R-:W-:Y:S01]  /*71d0*/  IMAD R40, R13, UR15, R40 ;  /* 0x0000000f0d287c24 */ /* 0x000fe2000f8e0228 */
[----:B--2---:R-:W-:Y:S04]  /*71e0*/  STS [R22], R9 ;  /* 0x0000000916007388 */ /* 0x004fe80000000800 */
[----:B------:R-:W-:Y:S04]  /*71f0*/  STS [R22+0x200], R8 ;  /* 0x0002000816007388 */ /* 0x000fe80000000800 */
[----:B----4-:R2:W-:Y:S04]  /*7200*/  STS [R19], R5 ;  /* 0x0000000513007388 */ /* 0x0105e80000000800 */
[----:B------:R4:W-:Y:S04]  /*7210*/  STS [R19+0x200], R4 ;  /* 0x0002000413007388 */ /* 0x0009e80000000800 */
[----:B------:R-:W-:Y:S04]  /*7220*/  STS [R22+0x1000], R7 ;  /* 0x0010000716007388 */ /* 0x000fe80000000800 */
[----:B------:R-:W-:Y:S04]  /*7230*/  STS [R22+0x1200], R6 ;  /* 0x0012000616007388 */ /* 0x000fe80000000800 */
[----:B------:R3:W-:Y:S04]  /*7240*/  STS [R19+0x1000], R3 ;  /* 0x0010000313007388 */ /* 0x0007e80000000800 */
[----:B------:R1:W-:Y:S01]  /*7250*/  STS [R19+0x1200], R0 ;  /* 0x0012000013007388 */ /* 0x0003e20000000800 */
[----:B--2---:R-:W-:-:S03]  /*7260*/  LOP3.LUT R5, R18, 0xfffffffc, RZ, 0xc0, !PT ;  /* 0xfffffffc12057812 */ /* 0x004fc600078ec0ff */
[----:B------:R-:W-:Y:S01]  /*7270*/  STS [R22+0x2000], R68 ;  /* 0x0020004416007388 */ /* 0x000fe20000000800 */
[----:B----4-:R-:W-:-:S03]  /*7280*/  IADD3 R4, -R5, R14, RZ ;  /* 0x0000000e05047210 */ /* 0x010fc60007ffe1ff */
[----:B------:R-:W-:Y:S01]  /*7290*/  STS [R22+0x2200], R70 ;  /* 0x0022004616007388 */ /* 0x000fe20000000800 */
[----:B------:R-:W2:Y:S03]  /*72a0*/  LDC.64 R14, c[0x0][0x458] ;  /* 0x00011600ff0e7b82 */ /* 0x000ea60000000a00 */
[----:B------:R-:W-:Y:S01]  /*72b0*/  STS [R19+0x2000], R80 ;  /* 0x0020005013007388 */ /* 0x000fe20000000800 */
[----:B------:R-:W-:-:S03]  /*72c0*/  SHF.L.U32 R4, R4, 0x3, RZ ;  /* 0x0000000304047819 */ /* 0x000fc600000006ff */
[----:B------:R-:W-:Y:S04]  /*72d0*/  STS [R19+0x2200], R82 ;  /* 0x0022005213007388 */ /* 0x000fe80000000800 */
[----:B------:R-:W-:Y:S04]  /*72e0*/  STS [R22+0x3000], R72 ;  /* 0x0030004816007388 */ /* 0x000fe80000000800 */
[----:B------:R4:W-:Y:S04]  /*72f0*/  STS [R22+0x3200], R74 ;  /* 0x0032004a16007388 */ /* 0x0009e80000000800 */
[----:B------:R-:W-:Y:S01]  /*7300*/  STS [R19+0x3000], R76 ;  /* 0x0030004c13007388 */ /* 0x000fe20000000800 */
[----:B------:R-:W-:-:S03]  /*7310*/  SHF.R.S32.HI R5, RZ, 0x1f, R4 ;  /* 0x0000001fff057819 */ /* 0x000fc60000011404 */
[----:B------:R2:W-:Y:S01]  /*7320*/  STS [R19+0x3200], R78 ;  /* 0x0032004e13007388 */ /* 0x0005e20000000800 */
[C---:B---3--:R-:W-:Y:S01]  /*7330*/  IMAD R3, R10.reuse, UR22, RZ ;  /* 0x000000160a037c24 */ /* 0x048fe2000f8e02ff */
[----:B-1----:R-:W-:Y:S01]  /*7340*/  SHF.R.S32.HI R0, RZ, 0x2, R18 ;  /* 0x00000002ff007819 */ /* 0x002fe20000011412 */
[----:B------:R-:W-:-:S04]  /*7350*/  IMAD.WIDE.U32 R6, R10, UR14, R4 ;  /* 0x0000000e0a067c25 */ /* 0x000fc8000f8e0004 */
[----:B------:R-:W-:Y:S01]  /*7360*/  IMAD R11, R11, UR14, R3 ;  /* 0x0000000e0b0b7c24 */ /* 0x000fe2000f8e0203 */
[----:B------:R-:W-:-:S04]  /*7370*/  SHF.R.S32.HI R3, RZ, 0x1f, R0 ;  /* 0x0000001fff037819 */ /* 0x000fc80000011400 */
[----:B------:R-:W-:Y:S01]  /*7380*/  IADD3 R7, R7, R11, RZ ;  /* 0x0000000b07077210 */ /* 0x000fe20007ffe0ff */
[----:B------:R-:W-:Y:S01]  /*7390*/  IMAD R8, R3, R16, RZ ;  /* 0x0000001003087224 */ /* 0x000fe200078e02ff */
[----:B----4-:R-:W1:Y:S01]  /*73a0*/  LDC.64 R22, c[0x0][0x470] ;  /* 0x00011c00ff167b82 */ /* 0x010e620000000a00 */
[----:B------:R-:W-:-:S04]  /*73b0*/  IMAD.WIDE.U32 R12, R12, UR15, R6 ;  /* 0x0000000f0c0c7c25 */ /* 0x000fc8000f8e0006 */
[----:B--2---:R-:W-:Y:S01]  /*73c0*/  IMAD R6, R3, R14, RZ ;  /* 0x0000000e03067224 */ /* 0x004fe200078e02ff */
[----:B------:R-:W-:Y:S02]  /*73d0*/  LEA R3, R24, UR5, 0x1 ;  /* 0x0000000518037c11 */ /* 0x000fe4000f8e08ff */
[----:B------:R-:W-:Y:S01]  /*73e0*/  BAR.SYNC.DEFER_BLOCKING 0x0 ;  /* 0x0000000000007b1d */ /* 0x000fe20000010000 */
[----:B------:R-:W-:-:S04]  /*73f0*/  IMAD.WIDE.U32 R10, R0, R16, RZ ;  /* 0x00000010000a7225 */ /* 0x000fc800078e00ff */
[----:B------:R-:W-:-:S05]  /*7400*/  IMAD R8, R0, R17, R8 ;  /* 0x0000001100087224 */ /* 0x000fca00078e0208 */
[----:B------:R-:W-:Y:S01]  /*7410*/  IADD3 R9, R11, R8, RZ ;  /* 0x000000080b097210 */ /* 0x000fe20007ffe0ff */
[----:B------:R-:W-:Y:S02]  /*7420*/  IMAD.MOV.U32 R8, RZ, RZ, R10 ;  /* 0x000000ffff087224 */ /* 0x000fe400078e000a */
[----:B------:R-:W-:Y:S02]  /*7430*/  IMAD R19, R20, UR22, RZ ;  /* 0x0000001614137c24 */ /* 0x000fe4000f8e02ff */
[----:B------:R-:W-:Y:S01]  /*7440*/  IMAD.WIDE.U32 R8, R16, UR26, R8 ;  /* 0x0000001a10087c25 */ /* 0x000fe2000f8e0008 */
[----:B------:R-:W2:Y:S04]  /*7450*/  LDS.128 R36, [R3+0x6000] ;  /* 0x0060000003247984 */ /* 0x000ea80000000c00 */
[----:B------:R-:W3:Y:S04]  /*7460*/  LDS.128 R32, [R3+0x7000] ;  /* 0x0070000003207984 */ /* 0x000ee80000000c00 */
[----:B------:R-:W4:Y:S04]  /*7470*/  LDS.128 R28, [R3+0x8000] ;  /* 0x00800000031c7984 */ /* 0x000f280000000c00 */
[----:B------:R1:W4:Y:S01]  /*7480*/  LDS.128 R24, [R3+0x9000] ;  /* 0x0090000003187984 */ /* 0x0003220000000c00 */
[----:B------:R-:W-:-:S02]  /*7490*/  IMAD R18, R0, R15, R6 ;  /* 0x0000000f00127224 */ /* 0x000fc400078e0206 */
[----:B------:R-:W-:Y:S02]  /*74a0*/  IMAD R19, R21, UR14, R19 ;  /* 0x0000000e15137c24 */ /* 0x000fe4000f8e0213 */
[----:B------:R-:W-:-:S04]  /*74b0*/  IMAD.WIDE.U32 R10, R0, R14, RZ ;  /* 0x0000000e000a7225 */ /* 0x000fc800078e00ff */
[----:B------:R-:W-:Y:S01]  /*74c0*/  IMAD.WIDE.U32 R6, R20, UR14, R4 ;  /* 0x0000000e14067c25 */ /* 0x000fe2000f8e0004 */
[----:B------:R-:W-:Y:S02]  /*74d0*/  IADD3 R5, R11, R18, RZ ;  /* 0x000000120b057210 */ /* 0x000fe40007ffe0ff */
[----:B------:R-:W-:Y:S01]  /*74e0*/  MOV R4, R10 ;  /* 0x0000000a00047202 */ /* 0x000fe20000000f00 */
[----:B------:R-:W-:Y:S01]  /*74f0*/  IMAD R0, R16, UR4, RZ ;  /* 0x0000000410007c24 */ /* 0x000fe2000f8e02ff */
[----:B------:R-:W-:Y:S01]  /*7500*/  IADD3 R7, R7, R19, RZ ;  /* 0x0000001307077210 */ /* 0x000fe20007ffe0ff */
[----:B------:R-:W-:Y:S01]  /*7510*/  IMAD.IADD R11, R13, 0x1, R40 ;  /* 0x000000010d0b7824 */ /* 0x000fe200078e0228 */
[----:B-1----:R-:W-:Y:S01]  /*7520*/  IADD3 R3, P0, R12, R8, RZ ;  /* 0x000000080c037210 */ /* 0x002fe20007f1e0ff */
[----:B------:R-:W-:-:S04]  /*7530*/  IMAD R8, R22, UR23, RZ ;  /* 0x0000001716087c24 */ /* 0x000fc8000f8e02ff */
[----:B------:R-:W-:Y:S02]  /*7540*/  IMAD R10, R23, UR15, R8 ;  /* 0x0000000f170a7c24 */ /* 0x000fe4000f8e0208 */
[----:B------:R-:W-:Y:S02]  /*7550*/  IMAD R8, R17, UR26, R0 ;  /* 0x0000001a11087c24 */ /* 0x000fe4000f8e0200 */
[----:B------:R-:W-:-:S04]  /*7560*/  IMAD.WIDE.U32 R6, R22, UR15, R6 ;  /* 0x0000000f16067c25 */ /* 0x000fc8000f8e0006 */
[C---:B------:R-:W-:Y:S02]  /*7570*/  IMAD R0, R14.reuse, UR4, RZ ;  /* 0x000000040e007c24 */ /* 0x040fe4000f8e02ff */
[----:B------:R-:W-:Y:S01]  /*7580*/  IMAD.WIDE.U32 R4, R14, UR26, R4 ;  /* 0x0000001a0e047c25 */ /* 0x000fe2000f8e0004 */
[----:B------:R-:W-:Y:S02]  /*7590*/  IADD3.X R9, R11, R9, R8, P0, !PT ;  /* 0x000000090b097210 */ /* 0x000fe400007fe408 */
[----:B------:R-:W-:Y:S01]  /*75a0*/  IADD3 R7, R7, R10, RZ ;  /* 0x0000000a07077210 */ /* 0x000fe20007ffe0ff */
[----:B------:R-:W-:Y:S01]  /*75b0*/  IMAD R8, R15, UR26, R0 ;  /* 0x0000001a0f087c24 */ /* 0x000fe2000f8e0200 */
[----:B------:R-:W-:Y:S02]  /*75c0*/  IADD3 R0, P0, R6, R4, RZ ;  /* 0x0000000406007210 */ /* 0x000fe40007f1e0ff */
[----:B------:R-:W-:Y:S02]  /*75d0*/  LEA R6, P1, R3, UR8, 0x1 ;  /* 0x0000000803067c11 */ /* 0x000fe4000f8208ff */
[----:B------:R-:W-:-:S02]  /*75e0*/  IADD3.X R5, R7, R5, R8, P0, !PT ;  /* 0x0000000507057210 */ /* 0x000fc400007fe408 */
[----:B------:R-:W-:Y:S02]  /*75f0*/  LEA R4, P0, R0, UR6, 0x1 ;  /* 0x0000000600047c11 */ /* 0x000fe4000f8008ff */
[----:B------:R-:W-:Y:S02]  /*7600*/  LEA.HI.X R7, R3, UR9, R9, 0x1, P1 ;  /* 0x0000000903077c11 */ /* 0x000fe400088f0c09 */
[----:B------:R-:W-:Y:S02]  /*7610*/  LEA R10, P1, R16, R6, 0x7 ;  /* 0x00000006100a7211 */ /* 0x000fe400078238ff */
[----:B------:R-:W-:Y:S02]  /*7620*/  LEA.HI.X R5, R0, UR7, R5, 0x1, P0 ;  /* 0x0000000700057c11 */ /* 0x000fe400080f0c05 */
[----:B------:R-:W-:Y:S02]  /*7630*/  LEA R8, P0, R14, R4, 0x7 ;  /* 0x000000040e087211 */ /* 0x000fe400078038ff */
[----:B------:R-:W-:-:S02]  /*7640*/  LEA.HI.X R11, R16, R7, R17, 0x7, P1 ;  /* 0x00000007100b7211 */ /* 0x000fc400008f3c11 */
[----:B------:R-:W-:Y:S01]  /*7650*/  LEA.HI.X R9, R14, R5, R15, 0x7, P0 ;  /* 0x000000050e097211 */ /* 0x000fe200000f3c0f */
[----:B--2---:R1:W-:Y:S04]  /*7660*/  STG.E.128 desc[UR20][R6.64], R36 ;  /* 0x0000002406007986 */ /* 0x0043e8000c101d14 */
[----:B---3--:R1:W-:Y:S04]  /*7670*/  STG.E.128 desc[UR20][R10.64], R32 ;  /* 0x000000200a007986 */ /* 0x0083e8000c101d14 */
[----:B----4-:R1:W-:Y:S04]  /*7680*/  STG.E.128 desc[UR20][R4.64], R28 ;  /* 0x0000001c04007986 */ /* 0x0103e8000c101d14 */
[----:B------:R1:W-:Y:S02]  /*7690*/  STG.E.128 desc[UR20][R8.64], R24 ;  /* 0x0000001808007986 */ /* 0x0003e4000c101d14 */
.L_x_525:
        /* <DEDUP_REMOVED lines=11> */
.L_x_532:
[----:B------:R-:W-:Y:S05]  /*7750*/  EXIT ;  /* 0x000000000000794d */ /* 0x000fea0003800000 */
.L_x_534:
        /* <DEDUP_REMOVED lines=10> */
.L_x_1343:


//--------------------- .text._ZN5flash44flash_bwd_dq_dk_dv_loop_seqk_parallel_kernelI23Flash_bwd_kernel_traitsILi32ELi128ELi128ELi8ELi4ELi4ELi4ELb1ELb0EN7cutlass6half_tE19Flash_kernel_traitsILi32ELi128ELi128ELi8ES3_EELb1ELb0ELb0ELb1ELb0ELb0ELb0EEEvNS_16Flash_bwd_paramsE --------------------------
	.section	.text._ZN5flash44flash_bwd_dq_dk_dv_loop_seqk_parallel_kernelI23Flash_bwd_kernel_traitsILi32ELi128ELi128ELi8ELi4ELi4ELi4ELb1ELb0EN7cutlass6half_tE19Flash_kernel_traitsILi32ELi128ELi128ELi8ES3_EELb1ELb0ELb0ELb1ELb0ELb0ELb0EEEvNS_16Flash_bwd_paramsE,"ax",@progbits
	.align	128
        .global         _ZN5flash44flash_bwd_dq_dk_dv_loop_seqk_parallel_kernelI23Flash_bwd_kernel_traitsILi32ELi128ELi128ELi8ELi4ELi4ELi4ELb1ELb0EN7cutlass6half_tE19Flash_kernel_traitsILi32ELi128ELi128ELi8ES3_EELb1ELb0ELb0ELb1ELb0ELb0ELb0EEEvNS_16Flash_bwd_paramsE
        .type           _ZN5flash44flash_bwd_dq_dk_dv_loop_seqk_parallel_kernelI23Flash_bwd_kernel_traitsILi32ELi128ELi128ELi8ELi4ELi4ELi4ELb1ELb0EN7cutlass6half_tE19Flash_kernel_traitsILi32ELi128ELi128ELi8ES3_EELb1ELb0ELb0ELb1ELb0ELb0ELb0EEEvNS_16Flash_bwd_paramsE,@function
        .size           _ZN5flash44flash_bwd_dq_dk_dv_loop_seqk_parallel_kernelI23Flash_bwd_kernel_traitsILi32ELi128ELi128ELi8ELi4ELi4ELi4ELb1ELb0EN7cutlass6half_tE19Flash_kernel_traitsILi32ELi128ELi128ELi8ES3_EELb1ELb0ELb0ELb1ELb0ELb0ELb0EEEvNS_16Flash_bwd_paramsE,(.L_x_1344 - _ZN5flash44flash_bwd_dq_dk_dv_loop_seqk_parallel_kernelI23Flash_bwd_kernel_traitsILi32ELi128ELi128ELi8ELi4ELi4ELi4ELb1ELb0EN7cutlass6half_tE19Flash_kernel_traitsILi32ELi128ELi128ELi8ES3_EELb1ELb0ELb0ELb1ELb0ELb0ELb0EEEvNS_16Flash_bwd_paramsE)
        .other          _ZN5flash44flash_bwd_dq_dk_dv_loop_seqk_parallel_kernelI23Flash_bwd_kernel_traitsILi32ELi128ELi128ELi8ELi4ELi4ELi4ELb1ELb0EN7cutlass6half_tE19Flash_kernel_traitsILi32ELi128ELi128ELi8ES3_EELb1ELb0ELb0ELb1ELb0ELb0ELb0EEEvNS_16Flash_bwd_paramsE,@"STO_CUDA_ENTRY STV_DEFAULT"
_ZN5flash44flash_bwd_dq_dk_dv_loop_seqk_parallel_kernelI23Flash_bwd_kernel_traitsILi32ELi128ELi128ELi8ELi4ELi4ELi4ELb1ELb0EN7cutlass6half_tE19Flash_kernel_traitsILi32ELi128ELi128ELi8ES3_EELb1ELb0ELb0ELb1ELb0ELb0ELb0EEEvNS_16Flash_bwd_paramsE:
.text._ZN5flash44flash_bwd_dq_dk_dv_loop_seqk_parallel_kernelI23Flash_bwd_kernel_traitsILi32ELi128ELi128ELi8ELi4ELi4ELi4ELb1ELb0EN7cutlass6half_tE19Flash_kernel_traitsILi32ELi128ELi128ELi8ES3_EELb1ELb0ELb0ELb1ELb0ELb0ELb0EEEvNS_16Flash_bwd_paramsE:
        /* <DEDUP_REMOVED lines=50> */
[----:B------:R-:W-:Y:S01]  /*0320*/  LOP3.LUT R10, R5, 0xfffffffc, RZ, 0xc0, !PT ;  /* 0xfffffffc050a7812 */ /* 0x000fe200078ec0ff */
[----:B------:R-:W-:Y:S01]  /*0330*/  IMAD R0, R0, 0x8, R2 ;  /* 0x0000000800007824 */ /* 0x000fe200078e0202 */
[----:B------:R-:W-:Y:S02]  /*0340*/  LEA.HI R2, R4, R240, RZ, 0x3 ;  /* 0x000000f004027211 */ /* 0x000fe400078f18ff */
[----:B------:R-:W-:Y:S01]  /*0350*/  SHF.R.S32.HI R13, RZ, 0x1f, R3 ;  /* 0x0000001fff0d7819 */ /* 0x000fe20000011403 */
[----:B------:R-:W-:Y:S01]  /*0360*/  IMAD.IADD R236, R8, 0x1, -R10 ;  /* 0x0000000108ec7824 */ /* 0x000fe200078e0a0a */
[--C-:B------:R-:W-:Y:S02]  /*0370*/  SHF.R.S32.HI R251, RZ, 0x5, R6.reuse ;  /* 0x00000005fffb7819 */ /* 0x100fe40000011406 */
[----:B------:R-:W-:Y:S01]  /*0380*/  SHF.R.S32.HI R6, RZ, 0x1f, R6 ;  /* 0x0000001fff067819 */ /* 0x000fe20000011406 */
[C---:B------:R-:W-:Y:S01]  /*0390*/  IMAD.SHL.U32 R18, R236.reuse, 0x2, RZ ;  /* 0x00000002ec127824 */ /* 0x040fe200078e00ff */
[----:B------:R-:W-:Y:S01]  /*03a0*/  LEA.HI R4, R3, R3, RZ, 0x1 ;  /* 0x0000000303047211 */ /* 0x000fe200078f08ff */
[----:B------:R-:W-:Y:S01]  /*03b0*/  IMAD.SHL.U32 R236, R236, 0x8, RZ ;  /* 0x00000008ecec7824 */ /* 0x000fe200078e00ff */
[----:B------:R-:W-:-:S02]  /*03c0*/  LOP3.LUT R2, R2, 0xfffffff8, RZ, 0xc0, !PT ;  /* 0xfffffff802027812 */ /* 0x000fc400078ec0ff */
[----:B------:R-:W-:Y:S02]  /*03d0*/  LEA.HI R13, R13, R3, RZ, 0x3 ;  /* 0x000000030d0d7211 */ /* 0x000fe400078f18ff */
[----:B------:R-:W-:Y:S01]  /*03e0*/  LEA.HI R10, R6, R251, RZ, 0x2 ;  /* 0x000000fb060a7211 */ /* 0x000fe200078f10ff */
[----:B------:R-:W-:Y:S01]  /*03f0*/  IMAD.IADD R2, R240, 0x1, -R2 ;  /* 0x00000001f0027824 */ /* 0x000fe200078e0a02 */
[--C-:B------:R-:W-:Y:S02]  /*0400*/  SHF.R.S32.HI R7, RZ, 0x1, R4.reuse ;  /* 0x00000001ff077819 */ /* 0x100fe40000011404 */
[----:B------:R-:W-:Y:S02]  /*0410*/  SHF.R.S32.HI R6, RZ, 0x1f, R4 ;  /* 0x0000001fff067819 */ /* 0x000fe40000011404 */
[----:B------:R-:W-:Y:S02]  /*0420*/  LOP3.LUT R8, R4, 0x7fffffe, RZ, 0xc0, !PT ;  /* 0x07fffffe04087812 */ /* 0x000fe400078ec0ff */
[----:B------:R-:W-:-:S02]  /*0430*/  LOP3.LUT R4, R13, 0xfffffff8, RZ, 0xc0, !PT ;  /* 0xfffffff80d047812 */ /* 0x000fc400078ec0ff */
[----:B------:R-:W-:Y:S01]  /*0440*/  LEA.HI R6, R6, R7, RZ, 0x2 ;  /* 0x0000000706067211 */ /* 0x000fe200078f10ff */
[C---:B------:R-:W-:Y:S01]  /*0450*/  IMAD.IADD R17, R3.reuse, 0x1, -R8 ;  /* 0x0000000103117824 */ /* 0x040fe200078e0a08 */
[----:B------:R-:W-:Y:S01]  /*0460*/  LOP3.LUT R5, R2, 0x1, RZ, 0xc0, !PT ;  /* 0x0000000102057812 */ /* 0x000fe200078ec0ff */
[----:B------:R-:W-:Y:S01]  /*0470*/  IMAD.IADD R15, R3, 0x1, -R4 ;  /* 0x00000001030f7824 */ /* 0x000fe200078e0a04 */
[----:B------:R-:W-:Y:S01]  /*0480*/  LOP3.LUT R3, R10, 0xfffffffc, RZ, 0xc0, !PT ;  /* 0xfffffffc0a037812 */ /* 0x000fe200078ec0ff */
[----:B------:R-:W-:Y:S01]  /*0490*/  IMAD R8, R249, 0x2000, R18 ;  /* 0x00002000f9087824 */ /* 0x000fe200078e0212 */
[----:B------:R-:W-:Y:S02]  /*04a0*/  LOP3.LUT R6, R6, 0xfffffffc, RZ, 0xc0, !PT ;  /* 0xfffffffc06067812 */ /* 0x000fe400078ec0ff */
[----:B------:R-:W-:Y:S01]  /*04b0*/  ISETP.NE.U32.AND P6, PT, R5, 0x1, PT ;  /* 0x000000010500780c */ /* 0x000fe20003fc5070 */
[----:B------:R-:W-:Y:S01]  /*04c0*/  IMAD.SHL.U32 R5, R9, 0x40, RZ ;  /* 0x0000004009057824 */ /* 0x000fe200078e00ff */
[----:B------:R-:W-:Y:S01]  /*04d0*/  SHF.R.S32.HI R4, RZ, 0x1, R11 ;  /* 0x00000001ff047819 */ /* 0x000fe2000001140b */
[----:B------:R-:W-:Y:S01]  /*04e0*/  IMAD.IADD R252, R251, 0x1, -R3 ;  /* 0x00000001fbfc7824 */ /* 0x000fe200078e0a03 */
[----:B------:R-:W-:Y:S01]  /*04f0*/  LEA.HI R10, R2, R2, RZ, 0x1 ;  /* 0x00000002020a7211 */ /* 0x000fe200078f08ff */
[----:B------:R-:W-:Y:S01]  /*0500*/  IMAD.IADD R14, R7, 0x1, -R6 ;  /* 0x00000001070e7824 */ /* 0x000fe200078e0a06 */
[----:B------:R-:W-:Y:S01]  /*0510*/  LOP3.LUT R6, R5, 0x1c0, RZ, 0xc0, !PT ;  /* 0x000001c005067812 */ /* 0x000fe200078ec0ff */
[----:B------:R-:W-:Y:S01]  /*0520*/  IMAD.SHL.U32 R3, R252, 0x10, RZ ;  /* 0x00000010fc037824 */ /* 0x000fe200078e00ff */
[C---:B------:R-:W-:Y:S01]  /*0530*/  LOP3.LUT P0, RZ, R4.reuse, 0x2, RZ, 0xc0, !PT ;  /* 0x0000000204ff7812 */ /* 0x040fe2000780c0ff */
[----:B------:R-:W-:Y:S01]  /*0540*/  IMAD.SHL.U32 R5, R4, 0x40, RZ ;  /* 0x0000004004057824 */ /* 0x000fe200078e00ff */
[----:B------:R-:W-:-:S02]  /*0550*/  LOP3.LUT R7, R10, 0x3fffffe, RZ, 0xc0, !PT ;  /* 0x03fffffe0a077812 */ /* 0x000fc400078ec0ff */
[----:B------:R-:W-:Y:S02]  /*0560*/  LEA.HI.SX32 R247, R247, R3, 0x1e ;  /* 0x00000003f7f77211 */ /* 0x000fe400078ff2ff */
[----:B------:R-:W-:Y:S01]  /*0570*/  LOP3.LUT R4, R6, 0x30, R3, 0xf8, !PT ;  /* 0x0000003006047812 */ /* 0x000fe200078ef803 */
[C---:B------:R-:W-:Y:S01]  /*0580*/  IMAD.IADD R9, R2.reuse, 0x1, -R7 ;  /* 0x0000000102097824 */ /* 0x040fe200078e0a07 */
[----:B------:R-:W-:Y:S01]  /*0590*/  LOP3.LUT R3, R5, 0xc0, RZ, 0xc0, !PT ;  /* 0x000000c005037812 */ /* 0x000fe200078ec0ff */
[----:B------:R-:W-:Y:S01]  /*05a0*/  IMAD.SHL.U32 R5, R2, 0x40, RZ ;  /* 0x0000004002057824 */ /* 0x000fe200078e00ff */
[--C-:B------:R-:W-:Y:S02]  /*05b0*/  LOP3.LUT R11, R4, 0x8, R16.reuse, 0xf8, !PT ;  /* 0x00000008040b7812 */ /* 0x100fe400078ef810 */
[----:B------:R-:W-:Y:S02]  /*05c0*/  LOP3.LUT R4, R3, 0x8, R16, 0xf8, !PT ;  /* 0x0000000803047812 */ /* 0x000fe400078ef810 */
[----:B------:R-:W-:-:S02]  /*05d0*/  SHF.R.U32.HI R3, RZ, 0x3, R3 ;  /* 0x00000003ff037819 */ /* 0x000fc40000011603 */
[C---:B------:R-:W-:Y:S02]  /*05e0*/  LOP3.LUT P5, RZ, R2.reuse, 0x2, RZ, 0xc0, !PT ;  /* 0x0000000202ff7812 */ /* 0x040fe400078ac0ff */
        /* <DEDUP_REMOVED lines=9> */
[----:B------:R-:W-:Y:S01]  /*0680*/  IMAD R17, R4, 0x8, R17 ;  /* 0x0000000804117824 */ /* 0x000fe200078e0211 */
[----:B------:R-:W-:Y:S01]  /*0690*/  LEA.HI R6, R5, R5, RZ, 0x1d ;  /* 0x0000000505067211 */ /* 0x000fe200078fe8ff */
[----:B------:R-:W-:Y:S01]  /*06a0*/  IMAD R5, R252, 0x200, R18 ;  /* 0x00000200fc057824 */ /* 0x000fe200078e0212 */
[----:B------:R-:W-:Y:S01]  /*06b0*/  LOP3.LUT P3, RZ, R2, 0x2, RZ, 0xc0, !PT ;  /* 0x0000000202ff7812 */ /* 0x000fe2000786c0ff */
[--C-:B------:R-:W-:Y:S01]  /*06c0*/  IMAD R13, R4, 0x200, R3.reuse ;  /* 0x00000200040d7824 */ /* 0x100fe200078e0203 */
[----:B------:R-:W-:Y:S01]  /*06d0*/  LOP3.LUT R4, R11, R7, RZ, 0x3c, !PT ;  /* 0x000000070b047212 */ /* 0x000fe200078e3cff */
[----:B------:R-:W-:Y:S01]  /*06e0*/  IMAD.SHL.U32 R2, R2, 0x40, RZ ;  /* 0x0000004002027824 */ /* 0x000fe200078e00ff */
[----:B------:R-:W-:Y:S01]  /*06f0*/  IADD3 R224, R6, R8, R3 ;  /* 0x0000000806e07210 */ /* 0x000fe20007ffe003 */
[----:B------:R-:W-:Y:S01]  /*0700*/  IMAD R11, R9, 0x20, R5 ;  /* 0x00000020090b7824 */ /* 0x000fe200078e0205 */
[----:B------:R-:W-:Y:S01]  /*0710*/  LOP3.LUT R8, R0, 0x8, RZ, 0xc0, !PT ;  /* 0x0000000800087812 */ /* 0x000fe200078ec0ff */
[----:B------:R-:W-:Y:S01]  /*0720*/  IMAD.SHL.U32 R5, R15, 0x40, RZ ;  /* 0x000000400f057824 */ /* 0x000fe200078e00ff */
[----:B------:R-:W-:Y:S01]  /*0730*/  SEL R0, R154, 0xffffffe0, !P0 ;  /* 0xffffffe09a007807 */ /* 0x000fe20004000000 */
[----:B------:R-:W-:Y:S01]  /*0740*/  IMAD.SHL.U32 R3, R14, 0x40, RZ ;  /* 0x000000400e037824 */ /* 0x000fe200078e00ff */
[----:B------:R-:W-:Y:S01]  /*0750*/  LEA R149, R156, UR5, 0x1 ;  /* 0x000000059c957c11 */ /* 0x000fe2000f8e08ff */
[----:B------:R-:W-:Y:S01]  /*0760*/  IMAD.SHL.U32 R7, R12, 0x8, RZ ;  /* 0x000000080c077824 */ /* 0x000fe200078e00ff */
[----:B------:R-:W-:Y:S01]  /*0770*/  LOP3.LUT R2, R2, 0xc0, RZ, 0xc0, !PT ;  /* 0x000000c002027812 */ /* 0x000fe200078ec0ff */
[----:B------:R-:W-:Y:S01]  /*0780*/  IMAD.SHL.U32 R10, R12, 0x10, RZ ;  /* 0x000000100c0a7824 */ /* 0x000fe200078e00ff */
[----:B------:R-:W-:Y:S01]  /*0790*/  LOP3.LUT R5, R5, 0x1c0, RZ, 0xc0, !PT ;  /* 0x000001c005057812 */ /* 0x000fe200078ec0ff */
[----:B------:R-:W-:Y:S01]  /*07a0*/  IMAD.IADD R149, R149, 0x1, R0 ;  /* 0x0000000195957824 */ /* 0x000fe200078e0200 */
[----:B------:R-:W-:Y:S01]  /*07b0*/  LOP3.LUT R3, R3, 0xc0, RZ, 0xc0, !PT ;  /* 0x000000c003037812 */ /* 0x000fe200078ec0ff */
[----:B------:R-:W-:Y:S01]  /*07c0*/  IMAD.U32 R0, RZ, RZ, UR6 ;  /* 0x00000006ff007e24 */ /* 0x000fe2000f8e00ff */
[----:B------:R-:W-:Y:S01]  /*07d0*/  SHF.R.U32.HI R9, RZ, 0x3, R2 ;  /* 0x00000003ff097819 */ /* 0x000fe20000011602 */
[----:B------:R-:W-:Y:S01]  /*07e0*/  USHF.R.S32.HI UR6, URZ, 0x1f, UR53 ;  /* 0x0000001f3f067899 */ /* 0x000fe20008011435 */
[----:B------:R-:W-:Y:S01]  /*07f0*/  LOP3.LUT R7, R7, 0x8, RZ, 0xc0, !PT ;  /* 0x0000000807077812 */ /* 0x000fe200078ec0ff */
[----:B------:R-:W-:Y:S01]  /*0800*/  IMAD.U32 R0, RZ, RZ, UR7 ;  /* 0x00000007ff007e24 */ /* 0x000fe2000f8e00ff */
[----:B------:R-:W-:Y:S01]  /*0810*/  SHF.R.U32.HI R150, RZ, 0x3, R5 ;  /* 0x00000003ff967819 */ /* 0x000fe20000011605 */
[----:B------:R-:W-:Y:S01]  /*0820*/  USHF.R.S32.HI UR7, URZ, 0x1f, UR57 ;  /* 0x0000001f3f077899 */ /* 0x000fe20008011439 */
[----:B------:R-:W-:Y:S01]  /*0830*/  SHF.R.U32.HI R6, RZ, 0x3, R3 ;  /* 0x00000003ff067819 */ /* 0x000fe20000011603 */
[----:B------:R-:W-:Y:S01]  /*0840*/  IMAD.U32 R0, RZ, RZ, UR6 ;  /* 0x00000006ff007e24 */ /* 0x000fe2000f8e00ff */
[----:B------:R-:W-:Y:S01]  /*0850*/  LOP3.LUT R2, R9, R2, R8, 0x1e, !PT ;  /* 0x0000000209027212 */ /* 0x000fe200078e1e08 */
[----:B------:R-:W-:Y:S01]  /*0860*/  UIADD3 UR6, UR4, 0x6000, URZ ;  /* 0x0000600004067890 */ /* 0x000fe2000fffe03f */
[----:B------:R-:W-:Y:S01]  /*0870*/  LOP3.LUT R10, R8, 0x10, R10, 0xf8, !PT ;  /* 0x00000010080a7812 */ /* 0x000fe200078ef80a */
[----:B------:R-:W-:Y:S01]  /*0880*/  IMAD.U32 R0, RZ, RZ, UR7 ;  /* 0x00000007ff007e24 */ /* 0x000fe2000f8e00ff */
[----:B------:R-:W-:Y:S01]  /*0890*/  LOP3.LUT R150, R150, R5, R7, 0x1e, !PT ;  /* 0x0000000596967212 */ /* 0x000fe200078e1e07 */
[----:B------:R-:W-:Y:S01]  /*08a0*/  IMAD.IADD R5, R2, 0x1, R11 ;  /* 0x0000000102057824 */ /* 0x000fe200078e020b */
[C---:B------:R-:W-:Y:S01]  /*08b0*/  LOP3.LUT R7, R6.reuse, R3, R7, 0x1e, !PT ;  /* 0x0000000306077212 */ /* 0x040fe200078e1e07 */
[----:B------:R-:W-:Y:S01]  /*08c0*/  IMAD.SHL.U32 R2, R17, 0x20, RZ ;  /* 0x0000002011027824 */ /* 0x000fe200078e00ff */
[----:B------:R-:W-:Y:S01]  /*08d0*/  LOP3.LUT R3, R6, R10, R3, 0x1e, !PT ;  /* 0x0000000a06037212 */ /* 0x000fe200078e1e03 */
[----:B------:R-:W-:Y:S01]  /*08e0*/  IMAD.IADD R150, R13, 0x1, R150 ;  /* 0x000000010d967824 */ /* 0x000fe200078e0296 */
[----:B------:R-:W-:Y:S01]  /*08f0*/  R2P PR, R15, 0x6 ;  /* 0x000000060f007804 */ /* 0x000fe20000000000 */
[----:B------:R-:W-:Y:S01]  /*0900*/  IMAD R4, R12, 0x200, R4 ;  /* 0x000002000c047824 */ /* 0x000fe200078e0204 */
[----:B------:R-:W-:Y:S01]  /*0910*/  LEA R224, R224, UR4, 0x1 ;  /* 0x00000004e0e07c11 */ /* 0x000fe2000f8e08ff */
[----:B------:R-:W-:Y:S01]  /*0920*/  IMAD.IADD R155, R2, 0x1, R3 ;  /* 0x00000001029b7824 */ /* 0x000fe200078e0203 */
[----:B------:R-:W-:Y:S01]  /*0930*/  LEA R3, R5, UR6, 0x1 ;  /* 0x0000000605037c11 */ /* 0x000fe2000f8e08ff */
[----:B------:R-:W-:Y:S01]  /*0940*/  IMAD R161, R252, 0x200, R2 ;  /* 0x00000200fca17824 */ /* 0x000fe200078e0202 */
[----:B------:R-:W-:Y:S01]  /*0950*/  SEL R225, R225, 0x10, !P6 ;  /* 0x00000010e1e17807 */ /* 0x000fe20007000000 */
[----:B------:R-:W-:Y:S01]  /*0960*/  VIADD R223, R224, 0x40 ;  /* 0x00000040e0df7836 */ /* 0x000fe20000000000 */
[----:B------:R-:W-:Y:S01]  /*0970*/  LEA R150, R150, UR5, 0x1 ;  /* 0x0000000596967c11 */ /* 0x000fe2000f8e08ff */
[C---:B------:R-:W-:Y:S01]  /*0980*/  VIADD R0, R3.reuse, 0x20 ;  /* 0x0000002003007836 */ /* 0x040fe20000000000 */
[----:B------:R1:W-:Y:S01]  /*0990*/  STL [R1], R3 ;  /* 0x0000000301007387 */ /* 0x0003e20000100800 */
[----:B------:R-:W-:Y:S01]  /*09a0*/  @P3 VIADD R0, R3, 0xffffffe0 ;  /* 0xffffffe003003836 */ /* 0x000fe20000000000 */
[----:B------:R-:W-:Y:S01]  /*09b0*/  SEL R227, R154, 0xffffffe0, !P5 ;  /* 0xffffffe09ae37807 */ /* 0x000fe20006800000 */
[C---:B------:R-:W-:Y:S01]  /*09c0*/  @P4 VIADD R223, R224.reuse, 0xffffffc0 ;  /* 0xffffffc0e0df4836 */ /* 0x040fe20000000000 */
[----:B------:R-:W-:Y:S01]  /*09d0*/  SEL R151, R151, 0xffffffc0, !P2 ;  /* 0xffffffc097977807 */ /* 0x000fe20005000000 */
[----:B------:R-:W-:Y:S01]  /*09e0*/  IMAD.IADD R226, R224, 0x1, R225 ;  /* 0x00000001e0e27824 */ /* 0x000fe200078e02e1 */
[----:B------:R1:W-:Y:S01]  /*09f0*/  STL [R1+0x4], R0 ;  /* 0x0000040001007387 */ /* 0x0003e20000100800 */
[----:B------:R-:W-:Y:S01]  /*0a00*/  VIADD R157, R150, 0x20 ;  /* 0x00000020969d7836 */ /* 0x000fe20000000000 */
[----:B------:R-:W-:Y:S01]  /*0a10*/  LOP3.LUT P0, RZ, R14, 0x2, RZ, 0xc0, !PT ;  /* 0x000000020eff7812 */ /* 0x000fe2000780c0ff */
[----:B------:R-:W-:-:S02]  /*0a20*/  IMAD.IADD R225, R225, 0x1, R223 ;  /* 0x00000001e1e17824 */ /* 0x000fc400078e02df */
[----:B------:R-:W-:Y:S01]  /*0a30*/  @P1 VIADD R157, R150, 0xffffffe0 ;  /* 0xffffffe0969d1836 */ /* 0x000fe20000000000 */
[----:B------:R-:W-:Y:S01]  /*0a40*/  SEL R154, R154, 0xffffffe0, !P0 ;  /* 0xffffffe09a9a7807 */ /* 0x000fe20004000000 */
[----:B------:R-:W-:Y:S01]  /*0a50*/  IMAD.U32 R2, RZ, RZ, UR7 ;  /* 0x00000007ff027e24 */ /* 0x000fe2000f8e00ff */
[----:B------:R-:W-:Y:S01]  /*0a60*/  LEA R2, R4, UR4, 0x1 ;  /* 0x0000000404027c11 */ /* 0x000fe2000f8e08ff */
[--C-:B------:R-:W-:Y:S02]  /*0a70*/  IMAD.IADD R230, R224, 0x1, R227.reuse ;  /* 0x00000001e0e67824 */ /* 0x100fe400078e02e3 */
[----:B------:R-:W-:Y:S02]  /*0a80*/  IMAD.IADD R229, R226, 0x1, R227 ;  /* 0x00000001e2e57824 */ /* 0x000fe400078e02e3 */
[----:B------:R-:W-:Y:S02]  /*0a90*/  IMAD.IADD R228, R227, 0x1, R223 ;  /* 0x00000001e3e47824 */ /* 0x000fe400078e02df */
[----:B------:R-:W-:-:S02]  /*0aa0*/  IMAD.IADD R152, R150, 0x1, R151 ;  /* 0x0000000196987824 */ /* 0x000fc400078e0297 */
[----:B------:R-:W-:Y:S02]  /*0ab0*/  IMAD.IADD R161, R161, 0x1, R7 ;  /* 0x00000001a1a17824 */ /* 0x000fe400078e0207 */
[----:B------:R-:W-:Y:S02]  /*0ac0*/  IMAD.IADD R227, R227, 0x1, R225 ;  /* 0x00000001e3e37824 */ /* 0x000fe400078e02e1 */
[----:B------:R-:W-:Y:S02]  /*0ad0*/  IMAD.IADD R151, R151, 0x1, R157 ;  /* 0x0000000197977824 */ /* 0x000fe400078e029d */
[C---:B------:R-:W-:Y:S02]  /*0ae0*/  VIADD R160, R157.reuse, 0x2000 ;  /* 0x000020009da07836 */ /* 0x040fe40000000000 */
[C---:B------:R-:W-:Y:S02]  /*0af0*/  VIADD R159, R157.reuse, 0x4000 ;  /* 0x000040009d9f7836 */ /* 0x040fe40000000000 */
[----:B-1----:R-:W-:-:S07]  /*0b00*/  VIADD R158, R157, 0x6000 ;  /* 0x000060009d9e7836 */ /* 0x002fce0000000000 */
.L_x_579:
        /* <DEDUP_REMOVED lines=67> */
.L_x_535:
        /* <DEDUP_REMOVED lines=16> */
[----:B------:R-:W-:Y:S01]  /*1040*/  UIMAD UR22, UR53, UR9, UR8 ;  /* 0x00000009351672a4 */ /* 0x000fe2000f8e0208 */
[----:B------:R-:W-:-:S02]  /*1050*/  ULDC UR61, c[0x0][0x270] ;  /* 0x00009c00003d7ab9 */ /* 0x000fc40000000800 */
[----:B------:R-:W-:Y:S01]  /*1060*/  @!UP1 ULDC.64 UR8, c[0x0][0x418] ;  /* 0x0001060000089ab9 */ /* 0x000fe20000000a00 */
[----:B------:R-:W-:Y:S02]  /*1070*/  USHF.R.S32.HI UR35, URZ, 0x1f, UR59 ;  /* 0x0000001f3f237899 */ /* 0x000fe4000801143b */
[----:B------:R-:W-:Y:S02]  /*1080*/  @!UP1 UIMAD.WIDE.U32 UR32, UR53, UR8, URZ ;  /* 0x00000008352092a5 */ /* 0x000fe4000f8e003f */
[----:B------:R-:W-:Y:S02]  /*1090*/  USHF.L.U32 UR16, UR53, 0x7, URZ ;  /* 0x0000000735107899 */ /* 0x000fe4000800063f */
[----:B------:R-:W-:Y:S01]  /*10a0*/  UIMAD UR45, UR57, UR41, URZ ;  /* 0x00000029392d72a4 */ /* 0x000fe2000f8e023f */
[----:B------:R-:W-:Y:S01]  /*10b0*/  ULDC.64 UR28, c[0x0][0x240] ;  /* 0x00009000001c7ab9 */ /* 0x000fe20000000a00 */
[----:B-1----:R-:W-:Y:S01]  /*10c0*/  IABS R6, R7 ;  /* 0x0000000700067213 */ /* 0x002fe20000000000 */
[----:B------:R-:W-:Y:S01]  /*10d0*/  USEL UR31, UR16, URZ, UP2 ;  /* 0x0000003f101f7287 */ /* 0x000fe20009000000 */
[----:B------:R-:W-:Y:S01]  /*10e0*/  ISETP.NE.AND P3, PT, R7, RZ, PT ;  /* 0x000000ff0700720c */ /* 0x000fe20003f65270 */
[----:B------:R-:W-:Y:S01]  /*10f0*/  UIMAD.WIDE.U32 UR16, UR7, UR28, URZ ;  /* 0x0000001c071072a5 */ /* 0x000fe2000f8e003f */
[----:B------:R-:W1:Y:S01]  /*1100*/  I2F.RP R4, R6 ;  /* 0x0000000600047306 */ /* 0x000e620000209400 */
[----:B------:R-:W-:Y:S01]  /*1110*/  ULDC.U8 UR20, c[0x0][0x3d8] ;  /* 0x0000f60000147ab9 */ /* 0x000fe20000000000 */
[----:B------:R-:W-:-:S02]  /*1120*/  UIADD3 UR42, UR15, UR22, URZ ;  /* 0x000000160f2a7290 */ /* 0x000fc4000fffe03f */
[----:B--2---:R-:W-:Y:S02]  /*1130*/  UIMAD.WIDE.U32 UR26, UR5, UR12, URZ ;  /* 0x0000000c051a72a5 */ /* 0x004fe4000f8e003f */
[----:B------:R-:W-:Y:S02]  /*1140*/  UISETP.NE.AND UP3, UPT, UR20, URZ, UPT ;  /* 0x0000003f1400728c */ /* 0x000fe4000bf65270 */
[----:B------:R-:W-:Y:S02]  /*1150*/  UIMAD UR38, UR5, UR13, UR27 ;  /* 0x0000000d052672a4 */ /* 0x000fe4000f8e021b */
[----:B------:R-:W-:Y:S01]  /*1160*/  @!UP1 UIMAD UR5, UR58, UR8, URZ ;  /* 0x000000083a0592a4 */ /* 0x000fe2000f8e023f */
[----:B------:R-:W-:Y:S01]  /*1170*/  @UP1 ULDC.64 UR12, c[0x0][0x420] ;  /* 0x00010800000c1ab9 */ /* 0x000fe20000000a00 */
[----:B------:R-:W-:Y:S01]  /*1180*/  USEL UR55, UR14, UR16, !UP1 ;  /* 0x000000100e377287 */ /* 0x000fe2000c800000 */
[----:B-1----:R-:W1:Y:S01]  /*1190*/  MUFU.RCP R4, R4 ;  /* 0x0000000400047308 */ /* 0x002e620000001000 */
[----:B------:R-:W-:-:S02]  /*11a0*/  @!UP1 UIMAD UR30, UR53, UR9, UR5 ;  /* 0x00000009351e92a4 */ /* 0x000fc4000f8e0205 */
[----:B------:R-:W-:Y:S02]  /*11b0*/  UIADD3 UR5, UR52, 0x7f, URZ ;  /* 0x0000007f34057890 */ /* 0x000fe4000fffe03f */
[----:B------:R-:W-:Y:S02]  /*11c0*/  UIMAD.WIDE UR8, UR41, UR61, URZ ;  /* 0x0000003d290872a5 */ /* 0x000fe4000f8e023f */
[----:B------:R-:W-:Y:S02]  /*11d0*/  USHF.R.S32.HI UR19, URZ, 0x1f, UR5 ;  /* 0x0000001f3f137899 */ /* 0x000fe40008011405 */
[----:B------:R-:W-:Y:S02]  /*11e0*/  @UP1 UIMAD.WIDE.U32 UR36, UR7, UR12, URZ ;  /* 0x0000000c072412a5 */ /* 0x000fe4000f8e003f */
[----:B------:R-:W-:Y:S02]  /*11f0*/  ULEA.HI UR41, UR19, UR5, URZ, 0x7 ;  /* 0x0000000513297291 */ /* 0x000fe4000f8f383f */
[----:B------:R-:W-:-:S02]  /*1200*/  UIMAD UR5, UR35, UR53, URZ ;  /* 0x00000035230572a4 */ /* 0x000fc4000f8e023f */
[----:B------:R-:W-:Y:S01]  /*1210*/  @UP1 UIMAD UR43, UR7, UR13, UR37 ;  /* 0x0000000d072b12a4 */ /* 0x000fe2000f8e0225 */
        /* <DEDUP_REMOVED lines=8> */
[----:B------:R-:W-:Y:S01]  /*12a0*/  UIMAD.WIDE.U32 UR12, UR8, UR7, URZ ;  /* 0x00000007080c72a5 */ /* 0x000fe2000f8e003f */
[----:B------:R-:W-:Y:S01]  /*12b0*/  ULDC UR40, c[0x0][0x2c4] ;  /* 0x0000b10000287ab9 */ /* 0x000fe20000000800 */
        /* <DEDUP_REMOVED lines=10> */
[----:B------:R-:W-:Y:S02]  /*1360*/  UIMAD UR24, UR7, UR29, URZ ;  /* 0x0000001d071872a4 */ /* 0x000fe4000f8e023f */
[----:B------:R-:W-:Y:S02]  /*1370*/  USHF.L.U64.HI UR18, UR53, 0x7, UR58 ;  /* 0x0000000735127899 */ /* 0x000fe4000801023a */
[----:B------:R-:W-:Y:S01]  /*1380*/  @UP1 UIADD3 UR44, UR13, UR16, URZ ;  /* 0x000000100d2c1290 */ /* 0x000fe2000fffe03f */
[----:B------:R-:W-:Y:S01]  /*1390*/  IMAD.HI.U32 R0, R0, R3, RZ ;  /* 0x0000000300007227 */ /* 0x000fe200078e00ff */
[----:B------:R-:W-:Y:S02]  /*13a0*/  @UP3 USEL UR5, UR5, UR7, !UP1 ;  /* 0x0000000705053287 */ /* 0x000fe4000c800000 */
[----:B------:R-:W-:-:S02]  /*13b0*/  UIADD3 UR16, UR12, -0x80, URZ ;  /* 0xffffff800c107890 */ /* 0x000fc4000fffe03f */
[----:B------:R-:W-:Y:S01]  /*13c0*/  IADD3 R4, -R0, RZ, RZ ;  /* 0x000000ff00047210 */ /* 0x000fe20007ffe1ff */
[----:B------:R-:W-:Y:S01]  /*13d0*/  @UP3 ULDC UR13, c[0x0][0x2e4] ;  /* 0x0000b900000d3ab9 */ /* 0x000fe20000000800 */
[----:B------:R-:W-:Y:S02]  /*13e0*/  @UP1 UIADD3 UR42, UR17, UR24, URZ ;  /* 0x00000018112a1290 */ /* 0x000fe4000fffe03f */
[----:B------:R-:W-:Y:S01]  /*13f0*/  USEL UR34, UR18, URZ, UP2 ;  /* 0x0000003f12227287 */ /* 0x000fe20009000000 */
        /* <DEDUP_REMOVED lines=15> */
[----:B------:R-:W-:Y:S01]  /*14f0*/  UISETP.NE.AND UP4, UPT, UR21, URZ, UPT ;  /* 0x0000003f1500728c */ /* 0x000fe2000bf85270 */
[----:B------:R-:W-:Y:S01]  /*1500*/  ISETP.GE.U32.AND P0, PT, R3, R6, PT ;  /* 0x000000060300720c */ /* 0x000fe20003f06070 */
[----:B------:R-:W-:Y:S01]  /*1510*/  @UP0 ULDC.64 UR18, c[0x0][0x250] ;  /* 0x0000940000120ab9 */ /* 0x000fe20000000a00 */
[----:B------:R-:W-:Y:S01]  /*1520*/  LOP3.LUT R3, R7, UR57, RZ, 0x3c, !PT ;  /* 0x0000003907037c12 */ /* 0x000fe2000f8e3cff */
[----:B------:R-:W-:Y:S01]  /*1530*/  @UP0 ULDC.64 UR20, c[0x0][0x248] ;  /* 0x0000920000140ab9 */ /* 0x000fe20000000a00 */
[----:B------:R-:W-:-:S02]  /*1540*/  UIMAD.WIDE.U32 UR34, UR8, UR5, URZ ;  /* 0x00000005082272a5 */ /* 0x000fc4000f8e003f */
[----:B------:R-:W-:Y:S01]  /*1550*/  ISETP.GE.AND P2, PT, R3, RZ, PT ;  /* 0x000000ff0300720c */ /* 0x000fe20003f46270 */
[----:B------:R-:W-:Y:S02]  /*1560*/  UIMAD UR5, UR8, UR12, UR9 ;  /* 0x0000000c080572a4 */ /* 0x000fe4000f8e0209 */
[----:B------:R-:W-:Y:S02]  /*1570*/  @UP0 UIMAD.WIDE.U32 UR14, UR23, UR20, URZ ;  /* 0x00000014170e02a5 */ /* 0x000fe4000f8e003f */
[----:B------:R-:W-:Y:S02]  /*1580*/  @UP0 UIMAD.WIDE.U32 UR8, UR27, UR18, URZ ;  /* 0x000000121b0802a5 */ /* 0x000fe4000f8e003f */
[----:B------:R-:W-:Y:S01]  /*1590*/  @P0 IADD3 R0, R0, 0x1, RZ ;  /* 0x0000000100000810 */ /* 0x000fe20007ffe0ff */
[----:B------:R-:W-:Y:S01]  /*15a0*/  @UP0 UIMAD UR13, UR23, UR21, URZ ;  /* 0x00000015170d02a4 */ /* 0x000fe2000f8e023f */
[----:B------:R-:W-:Y:S01]  /*15b0*/  PLOP3.LUT P0, PT, PT, PT, UP3, 0x80, 0x0 ;  /* 0x000000000000781c */ /* 0x000fe20003f0f038 */
[----:B------:R-:W-:-:S02]  /*15c0*/  @UP0 UIMAD UR12, UR27, UR19, URZ ;  /* 0x000000131b0c02a4 */ /* 0x000fc4000f8e023f */
[----:B------:R-:W-:Y:S01]  /*15d0*/  IMAD.MOV.U32 R3, RZ, RZ, R0 ;  /* 0x000000ffff037224 */ /* 0x000fe200078e0000 */
[----:B------:R-:W-:Y:S02]  /*15e0*/  USEL UR47, UR38, URZ, UP4 ;  /* 0x0000003f262f7287 */ /* 0x000fe4000a000000 */
[----:B------:R-:W-:Y:S02]  /*15f0*/  USHF.R.S32.HI UR39, URZ, 0x1f, UR25 ;  /* 0x0000001f3f277899 */ /* 0x000fe40008011419 */
[----:B------:R-:W-:Y:S01]  /*1600*/  @!UP1 UIADD3 UR43, UR33, UR30, URZ ;  /* 0x0000001e212b9290 */ /* 0x000fe2000fffe03f */
[----:B------:R-:W-:Y:S01]  /*1610*/  @!P2 IADD3 R3, -R3, RZ, RZ ;  /* 0x000000ff0303a210 */ /* 0x000fe20007ffe1ff */
[----:B------:R-:W-:Y:S01]  /*1620*/  USHF.R.S32.HI UR54, URZ, 0x1f, UR45 ;  /* 0x0000001f3f367899 */ /* 0x000fe2000801142d */
[----:B------:R-:W-:Y:S01]  /*1630*/  @!P3 LOP3.LUT R3, RZ, R7, RZ, 0x33, !PT ;  /* 0x00000007ff03b212 */ /* 0x000fe200078e33ff */
[----:B------:R-:W-:Y:S02]  /*1640*/  USEL UR50, UR26, URZ, UP4 ;  /* 0x0000003f1a327287 */ /* 0x000fe4000a000000 */
[----:B------:R-:W-:-:S02]  /*1650*/  @UP0 UIADD3 UR40, UR9, UR12, URZ ;  /* 0x0000000c09280290 */ /* 0x000fc4000fffe03f */
        /* <DEDUP_REMOVED lines=17> */
.L_x_537:
        /* <DEDUP_REMOVED lines=13> */
.L_x_538:
        /* <DEDUP_REMOVED lines=11> */
.L_x_539:
[----:B------:R-:W-:-:S04]  /*18f0*/  UIMAD UR7, UR53, UR61, UR57 ;  /* 0x0000003d350772a4 */ /* 0x000fc8000f8e0239 */
[----:B------:R-:W-:-:S12]  /*1900*/  UIMAD UR7, UR7, UR59, URZ ;  /* 0x0000003b070772a4 */ /* 0x000fd8000f8e023f */
.L_x_540:
[----:B------:R-:W1:Y:S01]  /*1910*/  LDC.64 R12, c[0x0][0x420] ;  /* 0x00010800ff0c7b82 */ /* 0x000e620000000a00 */
[----:B------:R-:W2:Y:S01]  /*1920*/  S2R R16, SR_TID.X ;  /* 0x0000000000107919 */ /* 0x000ea20000002100 */
[----:B------:R-:W-:Y:S01]  /*1930*/  SHF.R.S32.HI R15, RZ, 0x1f, R240 ;  /* 0x0000001fff0f7819 */ /* 0x000fe200000114f0 */
[----:B------:R-:W-:Y:S01]  /*1940*/  ULDC UR8, c[0x0][0x2dc] ;  /* 0x0000b70000087ab9 */ /* 0x000fe20000000800 */
[----:B------:R-:W-:Y:S01]  /*1950*/  IADD3 R6, P0, R240, UR16, RZ ;  /* 0x00000010f0067c10 */ /* 0x000fe2000ff1e0ff */
[----:B------:R-:W-:Y:S01]  /*1960*/  UIADD3 UR31, UR16, UR7, URZ ;  /* 0x00000007101f7290 */ /* 0x000fe2000fffe03f */
[--C-:B------:R-:W-:Y:S01]  /*1970*/  SHF.R.S32.HI R237, RZ, 0x1f, R236.reuse ;  /* 0x0000001fffed7819 */ /* 0x100fe200000114ec */
[----:B------:R-:W-:Y:S01]  /*1980*/  USHF.R.S32.HI UR13, URZ, 0x1f, UR57 ;  /* 0x0000001f3f0d7899 */ /* 0x000fe20008011439 */
        /* <DEDUP_REMOVED lines=10> */
[----:B------:R-:W-:Y:S01]  /*1a30*/  USHF.L.U32 UR32, UR7, 0x7, URZ ;  /* 0x0000000707207899 */ /* 0x000fe2000800063f */
[----:B------:R-:W-:Y:S01]  /*1a40*/  IMAD.WIDE.U32 R6, R6, UR28, R236 ;  /* 0x0000001c06067c25 */ /* 0x000fe2000f8e00ec */
[----:B------:R-:W-:-:S02]  /*1a50*/  UIMAD UR12, UR57, UR9, UR5 ;  /* 0x00000009390c72a4 */ /* 0x000fc4000f8e0205 */
[----:B------:R-:W-:Y:S01]  /*1a60*/  UISETP.GE.AND UP2, UPT, UR52, 0x1, UPT ;  /* 0x000000013400788c */ /* 0x000fe2000bf46270 */
[----:B-1----:R-:W-:Y:S01]  /*1a70*/  IMAD R0, R12, UR17, RZ ;  /* 0x000000110c007c24 */ /* 0x002fe2000f8e02ff */
[----:B------:R-:W-:Y:S01]  /*1a80*/  IADD3 R6, P0, R6, UR55, RZ ;  /* 0x0000003706067c10 */ /* 0x000fe2000ff1e0ff */
[----:B------:R-:W-:Y:S01]  /*1a90*/  IMAD.WIDE.U32 R4, R12, UR16, R4 ;  /* 0x000000100c047c25 */ /* 0x000fe2000f8e0004 */
[----:B------:R-:W-:Y:S02]  /*1aa0*/  UIADD3 UR24, UR16, UR24, URZ ;  /* 0x0000001810187290 */ /* 0x000fe4000fffe03f */
        /* <DEDUP_REMOVED lines=12> */
[----:B------:R-:W-:-:S02]  /*1b70*/  ULEA.HI.SX32 UR30, UR41, 0xffffffff, 0x19 ;  /* 0xffffffff291e7891 */ /* 0x000fc4000f8fca3f */
        /* <DEDUP_REMOVED lines=56> */
[----:B------:R-:W-:Y:S01]  /*1f00*/  BSSY B0, `(.L_x_542) ;  /* 0x000002d000007945 */ /* 0x000fe20003800000 */
        /* <DEDUP_REMOVED lines=14> */
[----:B------:R-:W-:Y:S01]  /*1ff0*/  ISETP.GE.AND P5, PT, R240, UR5, PT ;  /* 0x00000005f0007c0c */ /* 0x000fe2000bfa6270 */
[----:B------:R-:W-:Y:S01]  /*2000*/  IMAD.WIDE.U32 R6, R3, UR12, R6 ;  /* 0x0000000c03067c25 */ /* 0x000fe2000f8e0006 */
[----:B------:R-:W-:Y:S01]  /*2010*/  UMOV UR12, UR26 ;  /* 0x0000001a000c7c82 */ /* 0x000fe20008000000 */
[----:B------:R-:W-:Y:S01]  /*2020*/  UMOV UR26, UR15 ;  /* 0x0000000f001a7c82 */ /* 0x000fe20008000000 */
        /* <DEDUP_REMOVED lines=26> */
.L_x_543:
[----:B------:R-:W-:Y:S05]  /*21d0*/  BSYNC B0 ;  /* 0x0000000000007941 */ /* 0x000fea0003800000 */
.L_x_542:
        /* <DEDUP_REMOVED lines=21> */
.L_x_545:
[----:B------:R-:W-:Y:S05]  /*2330*/  BSYNC B0 ;  /* 0x0000000000007941 */ /* 0x000fea0003800000 */
.L_x_544:
        /* <DEDUP_REMOVED lines=17> */
.L_x_547:
[----:B------:R-:W-:Y:S05]  /*2450*/  BSYNC B0 ;  /* 0x0000000000007941 */ /* 0x000fea0003800000 */
.L_x_546:
        /* <DEDUP_REMOVED lines=13> */
.L_x_549:
[----:B------:R-:W-:Y:S05]  /*2530*/  BSYNC B0 ;  /* 0x0000000000007941 */ /* 0x000fea0003800000 */
.L_x_548:
        /* <DEDUP_REMOVED lines=18> */
.L_x_551:
[----:B------:R-:W-:Y:S05]  /*2660*/  BSYNC B0 ;  /* 0x0000000000007941 */ /* 0x000fea0003800000 */
.L_x_550:
        /* <DEDUP_REMOVED lines=21> */
.L_x_553:
[----:B------:R-:W-:Y:S05]  /*27c0*/  BSYNC B0 ;  /* 0x0000000000007941 */ /* 0x000fea0003800000 */
.L_x_552:
        /* <DEDUP_REMOVED lines=11> */
[----:B---3--:R-:W-:-:S02]  /*2880*/  IADD3 R8, R247, 0x8, RZ ;  /* 0x00000008f7087810 */ /* 0x008fc40007ffe0ff */
[----:B------:R-:W-:Y:S02]  /*2890*/  ISETP.GE.AND P4, PT, R7, UR5, PT ;  /* 0x0000000507007c0c */ /* 0x000fe4000bf86270 */
[----:B------:R-:W-:Y:S01]  /*28a0*/  IADD3.X R5, R5, UR23, R6, P3, !PT ;  /* 0x0000001705057c10 */ /* 0x000fe20009ffe406 */
[----:B------:R-:W-:Y:S01]  /*28b0*/  IMAD R6, R11, UR14, RZ ;  /* 0x0000000e0b067c24 */ /* 0x000fe2000f8e02ff */
[----:B------:R-:W-:Y:S02]  /*28c0*/  IADD3 R11, R247, 0x48, RZ ;  /* 0x00000048f70b7810 */ /* 0x000fe40007ffe0ff */
        /* <DEDUP_REMOVED lines=26> */
.L_x_555:
[----:B------:R-:W-:Y:S05]  /*2a70*/  BSYNC B0 ;  /* 0x0000000000007941 */ /* 0x000fea0003800000 */
.L_x_554:
        /* <DEDUP_REMOVED lines=22> */
.L_x_557:
[----:B------:R-:W-:Y:S05]  /*2be0*/  BSYNC B0 ;  /* 0x0000000000007941 */ /* 0x000fea0003800000 */
.L_x_556:
[----:B------:R-:W0:Y:S01]  /*2bf0*/  LDGDEPBAR ;  /* 0x00000000000079af */ /* 0x000e220000000000 */
[----:B------:R-:W-:Y:S01]  /*2c00*/  ULDC.64 UR16, c[0x0][0x3c8] ;  /* 0x0000f20000107ab9 */ /* 0x000fe20000000a00 */
[----:B------:R-:W-:Y:S01]  /*2c10*/  IMAD.MOV.U32 R6, RZ, RZ, 0x4 ;  /* 0x00000004ff067424 */ /* 0x000fe200078e00ff */
[----:B------:R-:W-:Y:S01]  /*2c20*/  UISETP.NE.U32.AND UP1, UPT, UR16, URZ, UPT ;  /* 0x0000003f1000728c */ /* 0x000fe2000bf25070 */
[----:B-1----:R-:W-:Y:S01]  /*2c30*/  IMAD.MOV.U32 R4, RZ, RZ, 0x4 ;  /* 0x00000004ff047424 */ /* 0x002fe200078e00ff */
[----:B------:R-:W-:Y:S01]  /*2c40*/  USHF.R.S32.HI UR8, URZ, 0x1f, UR57 ;  /* 0x0000001f3f087899 */ /* 0x000fe20008011439 */
[----:B------:R-:W-:Y:S01]  /*2c50*/  IMAD.MOV.U32 R244, RZ, RZ, 0x7f800000 ;  /* 0x7f800000fff47424 */ /* 0x000fe200078e00ff */
[----:B------:R-:W-:Y:S01]  /*2c60*/  UISETP.NE.AND.EX UP1, UPT, UR17, URZ, UPT, UP1 ;  /* 0x0000003f1100728c */ /* 0x000fe2000bf25310 */
[----:B------:R-:W-:Y:S01]  /*2c70*/  IMAD.MOV.U32 R245, RZ, RZ, 0x7f800000 ;  /* 0x7f800000fff57424 */ /* 0x000fe200078e00ff */
[----:B---3--:R-:W1:Y:S01]  /*2c80*/  LDC.64 R8, c[0x0][0x3b8] ;  /* 0x0000ee00ff087b82 */ /* 0x008e620000000a00 */
[----:B------:R-:W-:Y:S01]  /*2c90*/  IMAD.MOV.U32 R246, RZ, RZ, 0x7f800000 ;  /* 0x7f800000fff67424 */ /* 0x000fe200078e00ff */
[----:B------:R-:W-:Y:S01]  /*2ca0*/  ULDC UR50, c[0x0][0x2d0] ;  /* 0x0000b40000327ab9 */ /* 0x000fe20000000800 */
[----:B------:R-:W-:Y:S01]  /*2cb0*/  IMAD.MOV.U32 R241, RZ, RZ, 0x7f800000 ;  /* 0x7f800000fff17424 */ /* 0x000fe200078e00ff */
[----:B------:R-:W-:Y:S01]  /*2cc0*/  PLOP3.LUT P1, PT, PT, PT, UP1, 0x80, 0x0 ;  /* 0x000000000000781c */ /* 0x000fe20003f2f018 */
[----:B------:R-:W-:-:S04]  /*2cd0*/  IMAD.WIDE R4, R247, R4, UR12 ;  /* 0x0000000cf7047e25 */ /* 0x000fc8000f8e0204 */
[----:B------:R-:W-:Y:S01]  /*2ce0*/  @!P3 IMAD.WIDE R6, R11, R6, UR12 ;  /* 0x0000000c0b06be25 */ /* 0x000fe2000f8e0206 */
[----:B------:R-:W-:Y:S01]  /*2cf0*/  @UP1 ULDC.64 UR18, c[0x0][0x3d0] ;  /* 0x0000f40000121ab9 */ /* 0x000fe20000000a00 */
[----:B------:R-:W5:Y:S01]  /*2d00*/  @!P6 LDG.E R245, desc[UR10][R4.64] ;  /* 0x0000000a04f5e981 */ /* 0x000f62000c1e1900 */
[----:B------:R-:W-:Y:S01]  /*2d10*/  @UP1 UIMAD UR5, UR58, UR18, URZ ;  /* 0x000000123a0512a4 */ /* 0x000fe2000f8e023f */
[----:B------:R-:W-:Y:S02]  /*2d20*/  @UP1 UMOV UR14, UR57 ;  /* 0x00000039000e1c82 */ /* 0x000fe40008000000 */
[----:B------:R-:W5:Y:S01]  /*2d30*/  @!P5 LDG.E R246, desc[UR10][R4.64+0x20] ;  /* 0x0000200a04f6d981 */ /* 0x000f62000c1e1900 */
[----:B------:R-:W-:-:S04]  /*2d40*/  DEPBAR.LE SB0, 0x1 ;  /* 0x000080400000791a */ /* 0x000fc80000000000 */
[----:B------:R3:W5:Y:S01]  /*2d50*/  @!P4 LDG.E R241, desc[UR10][R4.64+0x100] ;  /* 0x0001000a04f1c981 */ /* 0x000762000c1e1900 */
[----:B------:R-:W-:Y:S01]  /*2d60*/  @UP1 UMOV UR15, UR8 ;  /* 0x00000008000f1c82 */ /* 0x000fe20008000000 */
[----:B------:R-:W-:Y:S02]  /*2d70*/  @UP1 UIMAD UR5, UR53, UR19, UR5 ;  /* 0x00000013350512a4 */ /* 0x000fe4000f8e0205 */
[----:B------:R2:W5:Y:S01]  /*2d80*/  @!P3 LDG.E R244, desc[UR10][R6.64] ;  /* 0x0000000a06f4b981 */ /* 0x000562000c1e1900 */
[----:B------:R-:W-:Y:S01]  /*2d90*/  @UP1 UIMAD.WIDE.U32 UR14, UR53, UR18, UR14 ;  /* 0x00000012350e12a5 */ /* 0x000fe2000f8e000e */
[----:B------:R-:W-:Y:S03]  /*2da0*/  BAR.SYNC.DEFER_BLOCKING 0x0 ;  /* 0x0000000000007b1d */ /* 0x000fe60000010000 */
[----:B------:R-:W-:Y:S02]  /*2db0*/  @UP1 ULEA UR16, UP0, UR14, UR16, 0x2 ;  /* 0x000000100e101291 */ /* 0x000fe4000f80103f */
[----:B------:R-:W-:-:S04]  /*2dc0*/  @UP1 UIADD3 UR5, UR15, UR5, URZ ;  /* 0x000000050f051290 */ /* 0x000fc8000fffe03f */
[----:B------:R-:W-:Y:S01]  /*2dd0*/  @UP1 ULEA.HI.X UR17, UR14, UR17, UR5, 0x2, UP0 ;  /* 0x000000110e111291 */ /* 0x000fe200080f1405 */
[----:B------:R-:W-:Y:S02]  /*2de0*/  LEA R128, R156, UR4, 0x1 ;  /* 0x000000049c807c11 */ /* 0x000fe4000f8e08ff */
[----:B------:R-:W-:Y:S01]  /*2df0*/  @UP1 ULDC UR5, c[0x0][0x2e8] ;  /* 0x0000ba0000051ab9 */ /* 0x000fe20000000800 */
[----:B---3--:R-:W-:Y:S02]  /*2e00*/  IMAD.U32 R4, RZ, RZ, UR16 ;  /* 0x00000010ff047e24 */ /* 0x008fe4000f8e00ff */
[----:B------:R-:W-:-:S05]  /*2e10*/  IMAD.U32 R5, RZ, RZ, UR17 ;  /* 0x00000011ff057e24 */ /* 0x000fca000f8e00ff */
[----:B------:R-:W3:Y:S01]  /*2e20*/  @P1 LDG.E R3, desc[UR10][R4.64] ;  /* 0x0000000a04031981 */ /* 0x000ee2000c1e1900 */
[----:B--2---:R-:W2:Y:S03]  /*2e30*/  S2R R7, SR_TID.X ;  /* 0x0000000000077919 */ /* 0x004ea60000002100 */
[----:B------:R2:W2:Y:S04]  /*2e40*/  LDSM.16.M88.4 R116, [R128+0x8000] ;  /* 0x008000008074783b */ /* 0x0004a80000000200 */
[----:B------:R2:W2:Y:S04]  /*2e50*/  LDSM.16.M88.4 R120, [R128+0x8400] ;  /* 0x008400008078783b */ /* 0x0004a80000000200 */
[----:B------:R2:W2:Y:S04]  /*2e60*/  LDSM.16.M88.4 R124, [R128+0x8800] ;  /* 0x00880000807c783b */ /* 0x0004a80000000200 */
[----:B------:R-:W3:Y:S04]  /*2e70*/  LDSM.16.M88.4 R128, [R128+0x8c00] ;  /* 0x008c00008080783b */ /* 0x000ee80000000200 */
[----:B------:R2:W3:Y:S04]  /*2e80*/  LDSM.16.M88.4 R132, [R149] ;  /* 0x000000009584783b */ /* 0x0004e80000000200 */
[----:B-1----:R-:W3:Y:S04]  /*2e90*/  LDG.E.64 R4, desc[UR10][R8.64+0x8] ;  /* 0x0000080a08047981 */ /* 0x002ee8000c1e1b00 */
[----:B------:R1:W1:Y:S04]  /*2ea0*/  LDSM.16.M88.4 R136, [R149+0x400] ;  /* 0x000400009588783b */ /* 0x0002680000000200 */
[----:B------:R1:W1:Y:S04]  /*2eb0*/  LDSM.16.M88.4 R140, [R149+0x800] ;  /* 0x00080000958c783b */ /* 0x0002680000000200 */
[----:B------:R1:W1:Y:S04]  /*2ec0*/  LDSM.16.M88.4 R144, [R149+0xc00] ;  /* 0x000c00009590783b */ /* 0x0002680000000200 */
[----:B------:R-:W3:Y:S01]  /*2ed0*/  LDG.E.64 R8, desc[UR10][R8.64] ;  /* 0x0000000a08087981 */ /* 0x000ee2000c1e1b00 */
[----:B----4-:R-:W3:Y:S01]  /*2ee0*/  @P1 MUFU.RCP R0, UR5 ;  /* 0x0000000500001d08 */ /* 0x010ee20008001000 */
[----:B--2---:R-:W-:Y:S01]  /*2ef0*/  IMAD.SHL.U32 R7, R7, 0x2, RZ ;  /* 0x0000000207077824 */ /* 0x004fe200078e00ff */
[----:B------:R-:W-:-:S04]  /*2f00*/  UIMAD UR5, UR53, UR61, UR57 ;  /* 0x0000003d350572a4 */ /* 0x000fc8000f8e0239 */
[----:B------:R-:W-:Y:S01]  /*2f10*/  USHF.L.U32 UR5, UR5, 0x5, URZ ;  /* 0x0000000505057899 */ /* 0x000fe2000800063f */
[----:B------:R-:W-:Y:S01]  /*2f20*/  LOP3.LUT R7, R7, 0x6, RZ, 0xc0, !PT ;  /* 0x0000000607077812 */ /* 0x000fe200078ec0ff */
[----:B------:R-:W-:Y:S02]  /*2f30*/  IMAD.U32 R6, RZ, RZ, UR48 ;  /* 0x00000030ff067e24 */ /* 0x000fe4000f8e00ff */
[----:B------:R-:W-:Y:S02]  /*2f40*/  USHF.R.S32.HI UR14, URZ, 0x1f, UR5 ;  /* 0x0000001f3f0e7899 */ /* 0x000fe40008011405 */
[----:B------:R-:W-:Y:S02]  /*2f50*/  IMAD R7, R249, 0x40, R7 ;  /* 0x00000040f9077824 */ /* 0x000fe400078e0207 */
[----:B------:R-:W-:Y:S02]  /*2f60*/  VIADD R148, R161, 0x1000 ;  /* 0x00001000a1947836 */ /* 0x000fe40000000000 */
[----:B------:R-:W-:-:S03]  /*2f70*/  IMAD R6, R6, 0x80, R7 ;  /* 0x0000008006067824 */ /* 0x000fc600078e0207 */
[----:B------:R-:W-:Y:S01]  /*2f80*/  SEL R148, R148, R161, !P0 ;  /* 0x000000a194947207 */ /* 0x000fe20004000000 */
[----:B------:R-:W-:Y:S01]  /*2f90*/  UIADD3 UR25, UR25, 0x80, URZ ;  /* 0x0000008019197890 */ /* 0x000fe2000fffe03f */
        /* <DEDUP_REMOVED lines=18> */
[----:B------:R-:W-:Y:S01]  /*30c0*/  IMAD.MOV.U32 R239, RZ, RZ, R218 ;  /* 0x000000ffffef7224 */ /* 0x000fe200078e00da */
        /* <DEDUP_REMOVED lines=15> */
[----:B------:R-:W-:Y:S02]  /*31c0*/  UIADD3 UR32, -UR32, URZ, URZ ;  /* 0x0000003f20207290 */ /* 0x000fe4000fffe13f */
[----:B------:R-:W-:Y:S01]  /*31d0*/  UISETP.GE.AND UP0, UPT, UR25, UR6, UPT ;  /* 0x000000061900728c */ /* 0x000fe2000bf06270 */
[----:B------:R-:W-:Y:S01]  /*31e0*/  ULDC UR7, c[0x0][0x2ec] ;  /* 0x0000bb0000077ab9 */ /* 0x000fe20000000800 */
[----:B---3--:R-:W-:Y:S01]  /*31f0*/  @P1 FMUL.FTZ R0, R3, R0 ;  /* 0x0000000003001220 */ /* 0x008fe20000410000 */
[----:B------:R-:W-:-:S04]  /*3200*/  SHF.R.S32.HI R3, RZ, 0x1f, R14 ;  /* 0x0000001fff037819 */ /* 0x000fc8000001140e */
[----:B------:R-:W-:Y:S02]  /*3210*/  @P1 R2UR UR29, R0 ;  /* 0x00000000001d12ca */ /* 0x000fe400000e0000 */
[----:B------:R-:W-:-:S05]  /*3220*/  IADD3 R0, R247, -UR52, -R6 ;  /* 0x80000034f7007c10 */ /* 0x000fca000fffe806 */
[----:B------:R-:W-:Y:S01]  /*3230*/  VIADD R250, R0, UR6 ;  /* 0x0000000600fa7c36 */ /* 0x000fe20008000000 */
[----:B------:R-:W-:-:S04]  /*3240*/  IADD3 R242, P3, P2, R4, UR5, R14 ;  /* 0x0000000504f27c10 */ /* 0x000fc8000fa7e00e */
[----:B------:R-:W-:Y:S01]  /*3250*/  IADD3.X R4, R5, UR14, R3, P3, P2 ;  /* 0x0000000e05047c10 */ /* 0x000fe20009fe4403 */
[----:B------:R-:W-:-:S05]  /*3260*/  VIADD R3, R155, 0x1000 ;  /* 0x000010009b037836 */ /* 0x000fca0000000000 */
[----:B------:R-:W-:Y:S01]  /*3270*/  SEL R3, R3, R155, !P0 ;  /* 0x0000009b03037207 */ /* 0x000fe20004000000 */
[----:B------:R-:W-:Y:S01]  /*3280*/  IMAD.WIDE.U32 R242, R242, -0x2daee0ad, RZ ;  /* 0xd2511f53f2f27825 */ /* 0x000fe200078e00ff */
[----:B------:R-:W-:Y:S02]  /*3290*/  UMOV UR5, URZ ;  /* 0x0000003f00057c82 */ /* 0x000fe40008000000 */
[----:B------:R-:W-:Y:S02]  /*32a0*/  LEA R3, R3, UR4, 0x1 ;  /* 0x0000000403037c11 */ /* 0x000fe4000f8e08ff */
[----:B------:R-:W-:Y:S02]  /*32b0*/  R2UR UR8, R8 ;  /* 0x00000000080872ca */ /* 0x000fe400000e0000 */
[----:B------:R-:W-:Y:S01]  /*32c0*/  R2UR UR28, R9 ;  /* 0x00000000091c72ca */ /* 0x000fe200000e0000 */
[----:B------:R-:W-:-:S10]  /*32d0*/  @UP1 UMOV UR5, UR29 ;  /* 0x0000001d00051c82 */ /* 0x000fd40008000000 */
        /* <DEDUP_REMOVED lines=13> */
[----:B-1----:R-:W-:-:S11]  /*33b0*/  ULDC.U8 UR8, c[0x0][0x388] ;  /* 0x0000e20000087ab9 */ /* 0x002fd60000000000 */
.L_x_560:
[----:B------:R-:W-:Y:S01]  /*33c0*/  LEA R100, R156, UR4, 0x1 ;  /* 0x000000049c647c11 */ /* 0x000fe2000f8e08ff */
[----:B------:R-:W0:Y:S01]  /*33d0*/  LDGDEPBAR ;  /* 0x00000000000079af */ /* 0x000e220000000000 */
[----:B------:R-:W-:Y:S01]  /*33e0*/  PLOP3.LUT P0, PT, PT, PT, UP0, 0x80, 0x0 ;  /* 0x000000000000781c */ /* 0x000fe20003f0f008 */
[----:B------:R-:W-:Y:S01]  /*33f0*/  IMAD.IADD R112, R154, 0x1, R148 ;  /* 0x000000019a707824 */ /* 0x000fe200078e0294 */
[----:B------:R-:W-:Y:S01]  /*3400*/  PLOP3.LUT P3, PT, PT, PT, UP0, 0x80, 0x0 ;  /* 0x000000000000781c */ /* 0x000fe20003f6f008 */
[----:B------:R-:W-:Y:S01]  /*3410*/  UISETP.GE.AND UP3, UPT, UR9, 0x1, UPT ;  /* 0x000000010900788c */ /* 0x000fe2000bf66270 */
[----:B------:R-:W-:Y:S02]  /*3420*/  PLOP3.LUT P2, PT, PT, PT, UP0, 0x80, 0x0 ;  /* 0x000000000000781c */ /* 0x000fe40003f4f008 */
[----:B------:R-:W-:Y:S07]  /*3430*/  PLOP3.LUT P1, PT, PT, PT, UP0, 0x80, 0x0 ;  /* 0x000000000000781c */ /* 0x000fee0003f2f008 */
[----:B------:R-:W1:Y:S01]  /*3440*/  @P0 S2R R0, SR_TID.X ;  /* 0x0000000000000919 */ /* 0x000e620000002100 */
[----:B------:R-:W-:Y:S01]  /*3450*/  PLOP3.LUT P0, PT, PT, PT, UP0, 0x80, 0x0 ;  /* 0x000000000000781c */ /* 0x000fe20003f0f008 */
[----:B-1----:R-:W-:Y:S01]  /*3460*/  @P3 IMAD.SHL.U32 R0, R0, 0x2, RZ ;  /* 0x0000000200003824 */ /* 0x002fe200078e00ff */
[----:B------:R-:W-:Y:S04]  /*3470*/  DEPBAR.LE SB0, 0x0 ;  /* 0x000080000000791a */ /* 0x000fe80000000000 */
[----:B------:R-:W-:Y:S01]  /*3480*/  @P2 LOP3.LUT R0, R0, 0x6, RZ, 0xc0, !PT ;  /* 0x0000000600002812 */ /* 0x000fe200078ec0ff */
[----:B------:R-:W-:Y:S04]  /*3490*/  BAR.SYNC.DEFER_BLOCKING 0x0 ;  /* 0x0000000000007b1d */ /* 0x000fe80000010000 */
[----:B------:R-:W-:Y:S02]  /*34a0*/  @P1 IMAD R162, R249, 0x40, R0 ;  /* 0x00000040f9a21824 */ /* 0x000fe400078e0200 */
        /* <DEDUP_REMOVED lines=25> */
[----:B------:R-:W-:Y:S01]  /*3640*/  IMAD R0, R100, 0x80, R250 ;  /* 0x0000008064007824 */ /* 0x000fe200078e02fa */
[----:B------:R-:W-:Y:S01]  /*3650*/  HMMA.16816.F32 R64, R64, R102, RZ ;  /* 0x000000664040723c */ /* 0x000fe200000018ff */
[----:B------:R-:W-:Y:S04]  /*3660*/  IMAD.U32 R101, RZ, RZ, UR48 ;  /* 0x00000030ff657e24 */ /* 0x000fe8000f8e00ff */
[----:B------:R-:W-:Y:S01]  /*3670*/  VIADD R100, R0, 0x48 ;  /* 0x0000004800647836 */ /* 0x000fe20000000000 */
[-C--:B-1----:R-:W-:Y:S05]  /*3680*/  HMMA.16816.F32 R4, R104, R108.reuse, R4 ;  /* 0x0000006c6804723c */ /* 0x082fea0000001804 */
[----:B------:R-:W-:Y:S01]  /*3690*/  ISETP.GE.AND P1, PT, R100, RZ, PT ;  /* 0x000000ff6400720c */ /* 0x000fe20003f26270 */
[C---:B--2---:R-:W-:Y:S05]  /*36a0*/  HMMA.16816.F32 R8, R112.reuse, R108, R8 ;  /* 0x0000006c7008723c */ /* 0x044fea0000001808 */
[C---:B------:R-:W-:Y:S01]  /*36b0*/  VIADD R165, R0.reuse, 0x7 ;  /* 0x0000000700a57836 */ /* 0x040fe20000000000 */
[-C--:B------:R-:W-:Y:S04]  /*36c0*/  HMMA.16816.F32 R12, R112, R110.reuse, R12 ;  /* 0x0000006e700c723c */ /* 0x080fe8000000180c */
[----:B------:R-:W-:Y:S01]  /*36d0*/  ISETP.GE.AND P4, PT, R165, RZ, PT ;  /* 0x000000ffa500720c */ /* 0x000fe20003f86270 */
[C---:B------:R-:W-:Y:S01]  /*36e0*/  VIADD R108, R0.reuse, 0x40 ;  /* 0x00000040006c7836 */ /* 0x040fe20000000000 */
[C---:B------:R-:W-:Y:S01]  /*36f0*/  @!P1 IADD3 R100, -R0.reuse, -0x48, RZ ;  /* 0xffffffb800649810 */ /* 0x040fe20007ffe1ff */
[----:B------:R-:W-:Y:S01]  /*3700*/  VIADD R109, R0, 0x8 ;  /* 0x00000008006d7836 */ /* 0x000fe20000000000 */
[C---:B------:R-:W-:Y:S04]  /*3710*/  HMMA.16816.F32 R16, R104.reuse, R110, R16 ;  /* 0x0000006e6810723c */ /* 0x040fe80000001810 */
[----:B------:R-:W-:Y:S01]  /*3720*/  ISETP.GE.AND P3, PT, R108, RZ, PT ;  /* 0x000000ff6c00720c */ /* 0x000fe20003f66270 */
[C---:B------:R-:W-:Y:S01]  /*3730*/  VIADD R163, R0.reuse, 0xffffffff ;  /* 0xffffffff00a37836 */ /* 0x040fe20000000000 */
[----:B------:R-:W-:Y:S01]  /*3740*/  ISETP.GE.AND P5, PT, R109, RZ, PT ;  /* 0x000000ff6d00720c */ /* 0x000fe20003fa6270 */
[----:B------:R-:W-:Y:S01]  /*3750*/  @P0 IMAD R162, R101, 0x80, R162 ;  /* 0x0000008065a20824 */ /* 0x000fe200078e02a2 */
[----:B------:R-:W-:Y:S02]  /*3760*/  I2FP.F32.S32 R100, R100 ;  /* 0x0000006400647245 */ /* 0x000fe40000201400 */
[----:B------:R-:W-:Y:S01]  /*3770*/  ISETP.GE.AND P6, PT, R163, RZ, PT ;  /* 0x000000ffa300720c */ /* 0x000fe20003fc6270 */
[C---:B------:R-:W-:Y:S01]  /*3780*/  VIADD R174, R0.reuse, 0xfffffff8 ;  /* 0xfffffff800ae7836 */ /* 0x040fe20000000000 */
[C---:B------:R-:W-:Y:S01]  /*3790*/  @!P4 IADD3 R165, -R0.reuse, -0x7, RZ ;  /* 0xfffffff900a5c810 */ /* 0x040fe20007ffe1ff */
[----:B------:R-:W-:Y:S02]  /*37a0*/  VIADD R164, R0, 0x3f ;  /* 0x0000003f00a47836 */ /* 0x000fe40000000000 */
[----:B------:R-:W-:Y:S01]  /*37b0*/  FFMA.FTZ R10, R100, -UR5, R10 ;  /* 0x80000005640a7c23 */ /* 0x000fe2000801000a */
[C---:B------:R-:W-:Y:S01]  /*37c0*/  VIADD R166, R0.reuse, 0x47 ;  /* 0x0000004700a67836 */ /* 0x040fe20000000000 */
[----:B------:R-:W-:Y:S01]  /*37d0*/  I2FP.F32.S32 R201, R165 ;  /* 0x000000a500c97245 */ /* 0x000fe20000201400 */
[C---:B------:R-:W-:Y:S01]  /*37e0*/  VIADD R167, R0.reuse, 0x38 ;  /* 0x0000003800a77836 */ /* 0x040fe20000000000 */
[C---:B------:R-:W-:Y:S01]  /*37f0*/  @!P3 IADD3 R108, -R0.reuse, -0x40, RZ ;  /* 0xffffffc0006cb810 */ /* 0x040fe20007ffe1ff */
[----:B------:R-:W-:Y:S01]  /*3800*/  VIADD R170, R0, 0x37 ;  /* 0x0000003700aa7836 */ /* 0x000fe20000000000 */
[----:B------:R-:W-:Y:S01]  /*3810*/  ISETP.GE.AND P3, PT, R174, RZ, PT ;  /* 0x000000ffae00720c */ /* 0x000fe20003f66270 */
[C---:B------:R-:W-:Y:S01]  /*3820*/  VIADD R173, R0.reuse, 0xfffffff7 ;  /* 0xfffffff700ad7836 */ /* 0x040fe20000000000 */
[C---:B------:R-:W-:Y:S01]  /*3830*/  @!P5 IADD3 R109, -R0.reuse, -0x8, RZ ;  /* 0xfffffff8006dd810 */ /* 0x040fe20007ffe1ff */
[C---:B------:R-:W-:Y:S01]  /*3840*/  VIADD R172, R0.reuse, 0xfffffff0 ;  /* 0xfffffff000ac7836 */ /* 0x040fe20000000000 */
[----:B------:R-:W-:Y:S01]  /*3850*/  @!P6 IADD3 R163, -R0, 0x1, RZ ;  /* 0x0000000100a3e810 */ /* 0x000fe20007ffe1ff */
[----:B------:R-:W1:Y:S01]  /*3860*/  LDSM.16.M88.4 R100, [R149+-0x1c00] ;  /* 0xffe400009564783b */ /* 0x000e620000000200 */
[----:B------:R-:W-:Y:S01]  /*3870*/  ISETP.GE.AND P2, PT, R164, RZ, PT ;  /* 0x000000ffa400720c */ /* 0x000fe20003f46270 */
[----:B------:R-:W-:Y:S01]  /*3880*/  FFMA.FTZ R7, R201, -UR5, R7 ;  /* 0x80000005c9077c23 */ /* 0x000fe20008010007 */
[----:B------:R-:W-:Y:S01]  /*3890*/  ISETP.GE.AND P0, PT, R166, RZ, PT ;  /* 0x000000ffa600720c */ /* 0x000fe20003f06270 */
[C---:B------:R-:W-:Y:S01]  /*38a0*/  VIADD R195, R0.reuse, 0x10 ;  /* 0x0000001000c37836 */ /* 0x040fe20000000000 */
        /* <DEDUP_REMOVED lines=11> */
[----:B------:R-:W-:Y:S01]  /*3960*/  VIADD R178, R0, 0xffffffe7 ;  /* 0xffffffe700b27836 */ /* 0x000fe20000000000 */
[----:B------:R-:W-:Y:S01]  /*3970*/  ISETP.GE.AND P3, PT, R176, RZ, PT ;  /* 0x000000ffb000720c */ /* 0x000fe20003f66270 */
[C---:B------:R-:W-:Y:S01]  /*3980*/  VIADD R171, R0.reuse, 0xffffffef ;  /* 0xffffffef00ab7836 */ /* 0x040fe20000000000 */
[C---:B------:R-:W-:Y:S01]  /*3990*/  @!P0 IADD3 R166, -R0.reuse, -0x47, RZ ;  /* 0xffffffb900a68810 */ /* 0x040fe20007ffe1ff */
[C---:B------:R-:W-:Y:S01]  /*39a0*/  VIADD R169, R0.reuse, 0x30 ;  /* 0x0000003000a97836 */ /* 0x040fe20000000000 */
[C---:B------:R-:W-:Y:S01]  /*39b0*/  @!P1 IADD3 R167, -R0.reuse, -0x38, RZ ;  /* 0xffffffc800a79810 */ /* 0x040fe20007ffe1ff */
[C---:B------:R-:W-:Y:S01]  /*39c0*/  VIADD R168, R0.reuse, 0x2f ;  /* 0x0000002f00a87836 */ /* 0x040fe20000000000 */
[C---:B------:R-:W-:Y:S01]  /*39d0*/  @!P5 IADD3 R170, -R0.reuse, -0x37, RZ ;  /* 0xffffffc900aad810 */ /* 0x040fe20007ffe1ff */
[C---:B------:R-:W-:Y:S01]  /*39e0*/  VIADD R181, R0.reuse, 0xffffffdf ;  /* 0xffffffdf00b57836 */ /* 0x040fe20000000000 */
[C---:B------:R-:W-:Y:S01]  /*39f0*/  @!P6 IADD3 R173, -R0.reuse, 0x9, RZ ;  /* 0x0000000900ade810 */ /* 0x040fe20007ffe1ff */
[C---:B------:R-:W-:Y:S01]  /*3a00*/  VIADD R189, R0.reuse, 0xffffffd8 ;  /* 0xffffffd800bd7836 */ /* 0x040fe20000000000 */
[C---:B------:R-:W-:Y:S01]  /*3a10*/  @!P4 IADD3 R172, -R0.reuse, 0x10, RZ ;  /* 0x0000001000acc810 */ /* 0x040fe20007ffe1ff */
[C---:B------:R-:W-:Y:S01]  /*3a20*/  VIADD R192, R0.reuse, 0x17 ;  /* 0x0000001700c07836 */ /* 0x040fe20000000000 */
[----:B------:R-:W-:Y:S01]  /*3a30*/  ISETP.GE.AND P2, PT, R171, RZ, PT ;  /* 0x000000ffab00720c */ /* 0x000fe20003f46270 */
[C---:B------:R-:W-:Y:S01]  /*3a40*/  VIADD R199, R0.reuse, 0xf ;  /* 0x0000000f00c77836 */ /* 0x040fe20000000000 */
[----:B------:R-:W-:Y:S01]  /*3a50*/  ISETP.GE.AND P0, PT, R169, RZ, PT ;  /* 0x000000ffa900720c */ /* 0x000fe20003f06270 */
[----:B------:R-:W-:Y:S01]  /*3a60*/  VIADD R193, R0, 0xffffffd7 ;  /* 0xffffffd700c17836 */ /* 0x000fe20000000000 */
[----:B------:R-:W-:Y:S01]  /*3a70*/  ISETP.GE.AND P1, PT, R168, RZ, PT ;  /* 0x000000ffa800720c */ /* 0x000fe20003f26270 */
[C---:B------:R-:W-:Y:S01]  /*3a80*/  VIADD R194, R0.reuse, 0xffffffd0 ;  /* 0xffffffd000c27836 */ /* 0x040fe20000000000 */
        /* <DEDUP_REMOVED lines=8> */
[----:B------:R-:W-:Y:S01]  /*3b10*/  ISETP.GE.AND P3, PT, R187, RZ, PT ;  /* 0x000000ffbb00720c */ /* 0x000fe20003f66270 */
[C---:B------:R-:W-:Y:S01]  /*3b20*/  VIADD R180, R0.reuse, 0x20 ;  /* 0x0000002000b47836 */ /* 0x040fe20000000000 */
[C---:B------:R-:W-:Y:S01]  /*3b30*/  @!P2 IADD3 R171, -R0.reuse, 0x11, RZ ;  /* 0x0000001100aba810 */ /* 0x040fe20007ffe1ff */
[-C--:B-1----:R-:W-:Y:S03]  /*3b40*/  HMMA.16816.F32 R20, R104, R100.reuse, R20 ;  /* 0x000000646814723c */ /* 0x082fe60000001814 */
[C---:B------:R-:W-:Y:S02]  /*3b50*/  @!P0 IADD3 R169, -R0.reuse, -0x30, RZ ;  /* 0xffffffd000a98810 */ /* 0x040fe40007ffe1ff */
[----:B------:R-:W-:Y:S01]  /*3b60*/  @!P1 IADD3 R168, -R0, -0x2f, RZ ;  /* 0xffffffd100a89810 */ /* 0x000fe20007ffe1ff */
[C---:B------:R-:W-:Y:S04]  /*3b70*/  HMMA.16816.F32 R24, R112.reuse, R100, R24 ;  /* 0x000000647018723c */ /* 0x040fe80000001818 */
[----:B------:R-:W-:Y:S02]  /*3b80*/  ISETP.GE.AND P2, PT, R182, RZ, PT ;  /* 0x000000ffb600720c */ /* 0x000fe40003f46270 */
[----:B------:R-:W-:Y:S01]  /*3b90*/  @!P5 IADD3 R175, -R0, -0x28, RZ ;  /* 0xffffffd800afd810 */ /* 0x000fe20007ffe1ff */
[-C--:B------:R-:W-:Y:S03]  /*3ba0*/  HMMA.16816.F32 R28, R112, R102.reuse, R28 ;  /* 0x00000066701c723c */ /* 0x080fe6000000181c */
[----:B------:R-:W-:Y:S02]  /*3bb0*/  ISETP.GE.AND P0, PT, R180, RZ, PT ;  /* 0x000000ffb400720c */ /* 0x000fe40003f06270 */
[C---:B------:R-:W-:Y:S01]  /*3bc0*/  @!P6 IADD3 R177, -R0.reuse, -0x27, RZ ;  /* 0xffffffd900b1e810 */ /* 0x040fe20007ffe1ff */
[C---:B------:R-:W-:Y:S01]  /*3bd0*/  HMMA.16816.F32 R32, R104.reuse, R102, R32 ;  /* 0x000000666820723c */ /* 0x040fe20000001820 */
[----:B------:R-:W1:Y:S03]  /*3be0*/  LDSM.16.M88.4 R100, [R149+-0x1800] ;  /* 0xffe800009564783b */ /* 0x000e660000000200 */
[----:B------:R-:W-:Y:S02]  /*3bf0*/  ISETP.GE.AND P1, PT, R181, RZ, PT ;  /* 0x000000ffb500720c */ /* 0x000fe40003f26270 */
[----:B------:R-:W-:Y:S02]  /*3c00*/  @!P4 IADD3 R178, -R0, 0x19, RZ ;  /* 0x0000001900b2c810 */ /* 0x000fe40007ffe1ff */
[----:B------:R-:W-:Y:S02]  /*3c10*/  ISETP.GE.AND P5, PT, R179, RZ, PT ;  /* 0x000000ffb300720c */ /* 0x000fe40003fa6270 */
[----:B------:R-:W-:Y:S02]  /*3c20*/  ISETP.GE.AND P6, PT, R189, RZ, PT ;  /* 0x000000ffbd00720c */ /* 0x000fe40003fc6270 */
[----:B------:R-:W-:Y:S02]  /*3c30*/  ISETP.GE.AND P4, PT, R192, RZ, PT ;  /* 0x000000ffc000720c */ /* 0x000fe40003f86270 */
[C---:B------:R-:W-:Y:S02]  /*3c40*/  @!P3 IADD3 R187, -R0.reuse, -0x18, RZ ;  /* 0xffffffe800bbb810 */ /* 0x040fe40007ffe1ff */
[----:B------:R-:W-:Y:S02]  /*3c50*/  ISETP.GE.AND P3, PT, R199, RZ, PT ;  /* 0x000000ffc700720c */ /* 0x000fe40003f66270 */
[C---:B------:R-:W-:Y:S02]  /*3c60*/  @!P2 IADD3 R182, -R0.reuse, 0x20, RZ ;  /* 0x0000002000b6a810 */ /* 0x040fe40007ffe1ff */
[C---:B------:R-:W-:Y:S02]  /*3c70*/  @!P0 IADD3 R180, -R0.reuse, -0x20, RZ ;  /* 0xffffffe000b48810 */ /* 0x040fe40007ffe1ff */
[C---:B------:R-:W-:Y:S02]  /*3c80*/  @!P5 IADD3 R179, -R0.reuse, -0x1f, RZ ;  /* 0xffffffe100b3d810 */ /* 0x040fe40007ffe1ff */
[C---:B------:R-:W-:Y:S02]  /*3c90*/  @!P1 IADD3 R181, -R0.reuse, 0x21, RZ ;  /* 0x0000002100b59810 */ /* 0x040fe40007ffe1ff */
[----:B------:R-:W-:Y:S02]  /*3ca0*/  I2FP.F32.S32 R188, R182 ;  /* 0x000000b600bc7245 */ /* 0x000fe40000201400 */
[C---:B------:R-:W-:Y:S02]  /*3cb0*/  @!P6 IADD3 R189, -R0.reuse, 0x28, RZ ;  /* 0x0000002800bde810 */ /* 0x040fe40007ffe1ff */
[----:B------:R-:W-:Y:S02]  /*3cc0*/  @!P4 IADD3 R192, -R0, -0x17, RZ ;  /* 0xffffffe900c0c810 */ /* 0x000fe40007ffe1ff */
[----:B------:R-:W-:Y:S02]  /*3cd0*/  ISETP.GE.AND P2, PT, R193, RZ, PT ;  /* 0x000000ffc100720c */ /* 0x000fe40003f46270 */
[----:B------:R-:W-:Y:S02]  /*3ce0*/  ISETP.GE.AND P0, PT, R194, RZ, PT ;  /* 0x000000ffc200720c */ /* 0x000fe40003f06270 */
[----:B------:R-:W-:Y:S02]  /*3cf0*/  ISETP.GE.AND P1, PT, R195, RZ, PT ;  /* 0x000000ffc300720c */ /* 0x000fe40003f26270 */
[----:B------:R-:W-:Y:S02]  /*3d00*/  ISETP.GE.AND P5, PT, R198, RZ, PT ;  /* 0x000000ffc600720c */ /* 0x000fe40003fa6270 */
[----:B------:R-:W-:Y:S01]  /*3d10*/  ISETP.GE.AND P6, PT, R200, RZ, PT ;  /* 0x000000ffc800720c */ /* 0x000fe20003fc6270 */
[-C--:B-1----:R-:W-:Y:S03]  /*3d20*/  HMMA.16816.F32 R36, R104, R100.reuse, R36 ;  /* 0x000000646824723c */ /* 0x082fe60000001824 */
[----:B------:R-:W-:Y:S02]  /*3d30*/  ISETP.GE.AND P4, PT, R202, RZ, PT ;  /* 0x000000ffca00720c */ /* 0x000fe40003f86270 */
[C---:B------:R-:W-:Y:S01]  /*3d40*/  @!P3 IADD3 R199, -R0.reuse, -0xf, RZ ;  /* 0xfffffff100c7b810 */ /* 0x040fe20007ffe1ff */
[C---:B------:R-:W-:Y:S01]  /*3d50*/  HMMA.16816.F32 R40, R112.reuse, R100, R40 ;  /* 0x000000647028723c */ /* 0x040fe20000001828 */
[----:B------:R-:W-:Y:S04]  /*3d60*/  PLOP3.LUT P3, PT, PT, PT, UP0, 0x80, 0x0 ;  /* 0x000000000000781c */ /* 0x000fe80003f6f008 */
[C---:B------:R-:W-:Y:S01]  /*3d70*/  @!P1 IADD3 R195, -R0.reuse, -0x10, RZ ;  /* 0xfffffff000c39810 */ /* 0x040fe20007ffe1ff */
[-C--:B------:R-:W-:Y:S01]  /*3d80*/  HMMA.16816.F32 R44, R112, R102.reuse, R44 ;  /* 0x00000066702c723c */ /* 0x080fe2000000182c */
[----:B------:R-:W-:Y:S04]  /*3d90*/  PLOP3.LUT P1, PT, PT, PT, UP0, 0x80, 0x0 ;  /* 0x000000000000781c */ /* 0x000fe80003f2f008 */
[----:B------:R-:W-:Y:S01]  /*3da0*/  @!P6 IADD3 R200, -R0, 0x38, RZ ;  /* 0x0000003800c8e810 */ /* 0x000fe20007ffe1ff */
[C---:B------:R-:W-:Y:S01]  /*3db0*/  HMMA.16816.F32 R48, R104.reuse, R102, R48 ;  /* 0x000000666830723c */ /* 0x040fe20000001830 */
[----:B------:R-:W-:Y:S03]  /*3dc0*/  PLOP3.LUT P6, PT, PT, PT, UP0, 0x80, 0x0 ;  /* 0x000000000000781c */ /* 0x000fe60003fcf008 */
[----:B------:R-:W-:Y:S02]  /*3dd0*/  @P3 ISETP.GE.AND P3, PT, R162, UR6, PT ;  /* 0x00000006a2003c0c */ /* 0x000fe4000bf66270 */
[----:B------:R-:W-:Y:S01]  /*3de0*/  @!P2 IADD3 R193, -R0, 0x29, RZ ;  /* 0x0000002900c1a810 */ /* 0x000fe20007ffe1ff */
[----:B------:R-:W-:Y:S01]  /*3df0*/  FFMA.FTZ R36, R188, -UR5, R36 ;  /* 0x80000005bc247c23 */ /* 0x000fe20008010024 */
[C---:B------:R-:W-:Y:S02]  /*3e00*/  @!P0 IADD3 R194, -R0.reuse, 0x30, RZ ;  /* 0x0000003000c28810 */ /* 0x040fe40007ffe1ff */
[----:B------:R-:W-:Y:S02]  /*3e10*/  PLOP3.LUT P0, PT, PT, PT, UP0, 0x80, 0x0 ;  /* 0x000000000000781c */ /* 0x000fe40003f0f008 */
[C---:B------:R-:W-:Y:S02]  /*3e20*/  @!P5 IADD3 R198, -R0.reuse, 0x31, RZ ;  /* 0x0000003100c6d810 */ /* 0x040fe40007ffe1ff */
[----:B------:R-:W-:Y:S02]  /*3e30*/  @!P4 IADD3 R202, -R0, 0x39, RZ ;  /* 0x0000003900cac810 */ /* 0x000fe40007ffe1ff */
[----:B------:R-:W-:Y:S02]  /*3e40*/  IABS R0, R0 ;  /* 0x0000000000007213 */ /* 0x000fe40000000000 */
[----:B------:R-:W-:Y:S02]  /*3e50*/  PLOP3.LUT P5, PT, PT, PT, UP0, 0x80, 0x0 ;  /* 0x000000000000781c */ /* 0x000fe40003faf008 */
[----:B------:R-:W-:Y:S02]  /*3e60*/  I2FP.F32.S32 R0, R0 ;  /* 0x0000000000007245 */ /* 0x000fe40000201400 */
[----:B------:R-:W-:Y:S02]  /*3e70*/  I2FP.F32.S32 R204, R109 ;  /* 0x0000006d00cc7245 */ /* 0x000fe40000201400 */
[----:B------:R-:W-:Y:S01]  /*3e80*/  PLOP3.LUT P4, PT, PT, PT, UP0, 0x80, 0x0 ;  /* 0x000000000000781c */ /* 0x000fe20003f8f008 */
[----:B------:R-:W-:Y:S01]  /*3e90*/  FFMA.FTZ R4, R0, -UR5, R4 ;  /* 0x8000000500047c23 */ /* 0x000fe20008010004 */
[----:B------:R-:W-:Y:S01]  /*3ea0*/  PLOP3.LUT P2, PT, PT, PT, UP0, 0x80, 0x0 ;  /* 0x000000000000781c */ /* 0x000fe20003f4f008 */
[----:B------:R-:W-:Y:S01]  /*3eb0*/  FFMA.FTZ R6, R204, -UR5, R6 ;  /* 0x80000005cc067c23 */ /* 0x000fe20008010006 */
[----:B------:R-:W-:Y:S01]  /*3ec0*/  I2FP.F32.S32 R108, R108 ;  /* 0x0000006c006c7245 */ /* 0x000fe20000201400 */
[----:B------:R-:W-:Y:S01]  /*3ed0*/  FFMA.FTZ R18, R0, -UR5, R18 ;  /* 0x8000000500127c23 */ /* 0x000fe20008010012 */
[----:B------:R-:W-:Y:S01]  /*3ee0*/  I2FP.F32.S32 R164, R164 ;  /* 0x000000a400a47245 */ /* 0x000fe20000201400 */
[----:B------:R-:W-:Y:S01]  /*3ef0*/  FFMA.FTZ R50, R188, -UR5, R50 ;  /* 0x80000005bc327c23 */ /* 0x000fe20008010032 */
[----:B------:R-:W-:Y:S01]  /*3f00*/  @P5 FSEL R4, R4, -INF , !P3 ;  /* 0xff80000004045808 */ /* 0x000fe20005800000 */
[----:B------:R-:W-:Y:S01]  /*3f10*/  FFMA.FTZ R8, R108, -UR5, R8 ;  /* 0x800000056c087c23 */ /* 0x000fe20008010008 */
[----:B------:R-:W-:Y:S01]  /*3f20*/  PLOP3.LUT P5, PT, PT, PT, UP0, 0x80, 0x0 ;  /* 0x000000000000781c */ /* 0x000fe20003faf008 */
[----:B------:R-:W-:Y:S01]  /*3f30*/  FFMA.FTZ R9, R164, -UR5, R9 ;  /* 0x80000005a4097c23 */ /* 0x000fe20008010009 */
[----:B------:R-:W-:Y:S01]  /*3f40*/  @P0 FSEL R6, R6, -INF , !P3 ;  /* 0xff80000006060808 */ /* 0x000fe20005800000 */
[----:B------:R-:W-:Y:S01]  /*3f50*/  @P4 VIADD R109, R162, 0x1 ;  /* 0x00000001a26d4836 */ /* 0x000fe20000000000 */
[----:B------:R-:W-:Y:S01]  /*3f60*/  PLOP3.LUT P0, PT, PT, PT, UP0, 0x80, 0x0 ;  /* 0x000000000000781c */ /* 0x000fe20003f0f008 */
[----:B------:R-:W-:Y:S01]  /*3f70*/  FFMA.FTZ R14, R108, -UR5, R14 ;  /* 0x800000056c0e7c23 */ /* 0x000fe2000801000e */
[----:B------:R-:W-:Y:S01]  /*3f80*/  PLOP3.LUT P4, PT, PT, PT, UP0, 0x80, 0x0 ;  /* 0x000000000000781c */ /* 0x000fe20003f8f008 */
[----:B------:R-:W-:Y:S01]  /*3f90*/  FFMA.FTZ R15, R164, -UR5, R15 ;  /* 0x80000005a40f7c23 */ /* 0x000fe2000801000f */
[----:B------:R-:W-:Y:S01]  /*3fa0*/  @P6 ISETP.GE.AND P6, PT, R109, UR6, PT ;  /* 0x000000066d006c0c */ /* 0x000fe2000bfc6270 */
[----:B------:R-:W-:Y:S01]  /*3fb0*/  IMAD.U32 R0, RZ, RZ, UR48 ;  /* 0x00000030ff007e24 */ /* 0x000fe2000f8e00ff */
[----:B------:R-:W-:Y:S02]  /*3fc0*/  @P1 FSEL R10, R10, -INF , !P3 ;  /* 0xff8000000a0a1808 */ /* 0x000fe40005800000 */
[----:B------:R-:W-:Y:S01]  /*3fd0*/  PLOP3.LUT P1, PT, PT, PT, UP0, 0x80, 0x0 ;  /* 0x000000000000781c */ /* 0x000fe20003f2f008 */
[----:B------:R-:W-:Y:S01]  /*3fe0*/  @P5 VIADD R183, R162, 0x9 ;  /* 0x00000009a2b75836 */ /* 0x000fe20000000000 */
[----:B------:R-:W-:Y:S01]  /*3ff0*/  PLOP3.LUT P5, PT, PT, PT, UP0, 0x80, 0x0 ;  /* 0x000000000000781c */ /* 0x000fe20003faf008 */
[----:B------:R-:W-:Y:S01]  /*4000*/  IMAD R0, R0, 0x2, R249 ;  /* 0x0000000200007824 */ /* 0x000fe200078e02f9 */
[----:B------:R-:W-:Y:S01]  /*4010*/  I2FP.F32.S32 R166, R166 ;  /* 0x000000a600a67245 */ /* 0x000fe20000201400 */
[C---:B------:R-:W-:Y:S01]  /*4020*/  @P0 VIADD R184, R162.reuse, 0x10 ;  /* 0x00000010a2b80836 */ /* 0x040fe20000000000 */
[----:B------:R-:W-:Y:S01]  /*4030*/  PLOP3.LUT P0, PT, PT, PT, UP0, 0x80, 0x0 ;  /* 0x000000000000781c */ /* 0x000fe20003f0f008 */
[----:B------:R-:W-:Y:S01]  /*4040*/  @P4 VIADD R109, R162, 0x8 ;  /* 0x00000008a26d4836 */ /* 0x000fe20000000000 */
[----:B------:R-:W-:Y:S01]  /*4050*/  @P2 FSEL R8, R8, -INF , !P3 ;  /* 0xff80000008082808 */ /* 0x000fe20005800000 */
[----:B------:R-:W-:Y:S01]  /*4060*/  FFMA.FTZ R11, R166, -UR5, R11 ;  /* 0x80000005a60b7c23 */ /* 0x000fe2000801000b */
[----:B------:R-:W-:Y:S01]  /*4070*/  I2FP.F32.S32 R163, R163 ;  /* 0x000000a300a37245 */ /* 0x000fe20000201400 */
[----:B------:R-:W-:Y:S01]  /*4080*/  IMAD.SHL.U32 R0, R0, 0x2, RZ ;  /* 0x0000000200007824 */ /* 0x000fe200078e00ff */
[----:B------:R-:W-:Y:S02]  /*4090*/  PLOP3.LUT P3, PT, PT, PT, UP0, 0x80, 0x0 ;  /* 0x000000000000781c */ /* 0x000fe40003f6f008 */
[----:B------:R-:W-:Y:S01]  /*40a0*/  I2FP.F32.S32 R167, R167 ;  /* 0x000000a700a77245 */ /* 0x000fe20000201400 */
[----:B------:R-:W-:Y:S01]  /*40b0*/  FFMA.FTZ R5, R163, -UR5, R5 ;  /* 0x80000005a3057c23 */ /* 0x000fe20008010005 */
[----:B------:R-:W-:Y:S01]  /*40c0*/  @P5 FSEL R7, R7, -INF , !P6 ;  /* 0xff80000007075808 */ /* 0x000fe20007000000 */
[----:B------:R-:W-:Y:S01]  /*40d0*/  FFMA.FTZ R19, R163, -UR5, R19 ;  /* 0x80000005a3137c23 */ /* 0x000fe20008010013 */
[----:B------:R-:W-:Y:S01]  /*40e0*/  PLOP3.LUT P5, PT, PT, PT, UP0, 0x80, 0x0 ;  /* 0x000000000000781c */ /* 0x000fe20003faf008 */
[----:B------:R-:W-:Y:S01]  /*40f0*/  FFMA.FTZ R12, R167, -UR5, R12 ;  /* 0x80000005a70c7c23 */ /* 0x000fe2000801000c */
[----:B------:R-:W-:Y:S01]  /*4100*/  @P0 FSEL R9, R9, -INF , !P6 ;  /* 0xff80000009090808 */ /* 0x000fe20007000000 */
[----:B------:R-:W-:Y:S01]  /*4110*/  FFMA.FTZ R26, R167, -UR5, R26 ;  /* 0x80000005a71a7c23 */ /* 0x000fe2000801001a */
[----:B------:R-:W-:Y:S01]  /*4120*/  PLOP3.LUT P0, PT, PT, PT, UP0, 0x80, 0x0 ;  /* 0x000000000000781c */ /* 0x000fe20003f0f008 */
[----:B------:R-:W-:Y:S01]  /*4130*/  VIADD R108, R0, 0x1 ;  /* 0x00000001006c7836 */ /* 0x000fe20000000000 */
[----:B------:R-:W-:Y:S01]  /*4140*/  @P1 FSEL R5, R5, -INF , !P6 ;  /* 0xff80000005051808 */ /* 0x000fe20007000000 */
[----:B------:R-:W-:Y:S01]  /*4150*/  IMAD.U32 R163, RZ, RZ, UR9 ;  /* 0x00000009ffa37e24 */ /* 0x000fe2000f8e00ff */
[----:B------:R-:W-:Y:S02]  /*4160*/  @P3 ISETP.GE.AND P3, PT, R109, UR6, PT ;  /* 0x000000066d003c0c */ /* 0x000fe4000bf66270 */
[----:B------:R-:W-:Y:S01]  /*4170*/  I2FP.F32.S32 R174, R174 ;  /* 0x000000ae00ae7245 */ /* 0x000fe20000201400 */
[----:B------:R-:W-:Y:S01]  /*4180*/  IMAD R163, R163, 0x8, R252 ;  /* 0x00000008a3a37824 */ /* 0x000fe200078e02fc */
[----:B------:R-:W-:Y:S02]  /*4190*/  PLOP3.LUT P2, PT, PT, PT, UP0, 0x80, 0x0 ;  /* 0x000000000000781c */ /* 0x000fe40003f4f008 */
[----:B------:R-:W-:Y:S01]  /*41a0*/  @P5 FSEL R11, R11, -INF , !P6 ;  /* 0xff8000000b0b5808 */ /* 0x000fe20007000000 */
[C---:B------:R-:W-:Y:S01]  /*41b0*/  FFMA.FTZ R16, R174.reuse, -UR5, R16 ;  /* 0x80000005ae107c23 */ /* 0x040fe20008010010 */
[----:B------:R-:W-:Y:S01]  /*41c0*/  PLOP3.LUT P5, PT, PT, PT, UP0, 0x80, 0x0 ;  /* 0x000000000000781c */ /* 0x000fe20003faf008 */
[----:B------:R-:W-:Y:S01]  /*41d0*/  FFMA.FTZ R22, R174, -UR5, R22 ;  /* 0x80000005ae167c23 */ /* 0x000fe20008010016 */
[----:B------:R-:W-:Y:S02]  /*41e0*/  PLOP3.LUT P6, PT, PT, PT, UP0, 0x80, 0x0 ;  /* 0x000000000000781c */ /* 0x000fe40003fcf008 */
[----:B------:R-:W-:Y:S02]  /*41f0*/  @P0 FSEL R12, R12, -INF , !P3 ;  /* 0xff8000000c0c0808 */ /* 0x000fe40005800000 */
[----:B------:R-:W-:Y:S02]  /*4200*/  PLOP3.LUT P4, PT, PT, PT, UP0, 0x80, 0x0 ;  /* 0x000000000000781c */ /* 0x000fe40003f8f008 */
[----:B------:R-:W-:Y:S01]  /*4210*/  PLOP3.LUT P0, PT, PT, PT, UP0, 0x80, 0x0 ;  /* 0x000000000000781c */ /* 0x000fe20003f0f008 */
[----:B------:R-:W-:Y:S01]  /*4220*/  @P2 VIADD R165, R162, 0x11 ;  /* 0x00000011a2a52836 */ /* 0x000fe20000000000 */
[----:B------:R-:W-:Y:S02]  /*4230*/  I2FP.F32.S32 R170, R170 ;  /* 0x000000aa00aa7245 */ /* 0x000fe40000201400 */
[----:B------:R-:W-:Y:S02]  /*4240*/  PLOP3.LUT P2, PT, PT, PT, UP0, 0x80, 0x0 ;  /* 0x000000000000781c */ /* 0x000fe40003f4f008 */
[----:B------:R-:W-:Y:S01]  /*4250*/  @P5 FSEL R14, R14, -INF , !P3 ;  /* 0xff8000000e0e5808 */ /* 0x000fe20005800000 */
[C---:B------:R-:W-:Y:S01]  /*4260*/  FFMA.FTZ R13, R170.reuse, -UR5, R13 ;  /* 0x80000005aa0d7c23 */ /* 0x040fe2000801000d */
[----:B------:R-:W-:Y:S01]  /*4270*/  PLOP3.LUT P5, PT, PT, PT, UP0, 0x80, 0x0 ;  /* 0x000000000000781c */ /* 0x000fe20003faf008 */
[----:B------:R-:W-:Y:S01]  /*4280*/  FFMA.FTZ R27, R170, -UR5, R27 ;  /* 0x80000005aa1b7c23 */ /* 0x000fe2000801001b */
[----:B------:R-:W-:Y:S02]  /*4290*/  @P6 FSEL R16, R16, -INF , !P3 ;  /* 0xff80000010106808 */ /* 0x000fe40005800000 */
[----:B------:R-:W-:Y:S02]  /*42a0*/  PLOP3.LUT P6, PT, PT, PT, UP0, 0x80, 0x0 ;  /* 0x000000000000781c */ /* 0x000fe40003fcf008 */
[----:B------:R-:W-:Y:S02]  /*42b0*/  @P4 ISETP.GE.AND P4, PT, R183, UR6, PT ;  /* 0x00000006b7004c0c */ /* 0x000fe4000bf86270 */
[----:B------:R-:W-:Y:S02]  /*42c0*/  @P0 FSEL R18, R18, -INF , !P3 ;  /* 0xff80000012120808 */ /* 0x000fe40005800000 */
[----:B------:R-:W-:Y:S02]  /*42d0*/  PLOP3.LUT P0, PT, PT, PT, UP0, 0x80, 0x0 ;  /* 0x000000000000781c */ /* 0x000fe40003f0f008 */
[----:B------:R-:W-:Y:S02]  /*42e0*/  PLOP3.LUT P3, PT, PT, PT, UP0, 0x80, 0x0 ;  /* 0x000000000000781c */ /* 0x000fe40003f6f008 */
[----:B------:R-:W-:Y:S02]  /*42f0*/  @P5 FSEL R13, R13, -INF , !P4 ;  /* 0xff8000000d0d5808 */ /* 0x000fe40006000000 */
[----:B------:R-:W-:Y:S02]  /*4300*/  PLOP3.LUT P5, PT, PT, PT, UP0, 0x80, 0x0 ;  /* 0x000000000000781c */ /* 0x000fe40003faf008 */
[----:B------:R-:W-:Y:S02]  /*4310*/  @P6 FSEL R15, R15, -INF , !P4 ;  /* 0xff8000000f0f6808 */ /* 0x000fe40006000000 */
[----:B------:R-:W-:Y:S02]  /*4320*/  I2FP.F32.S32 R173, R173 ;  /* 0x000000ad00ad7245 */ /* 0x000fe40000201400 */
[----:B------:R-:W-:Y:S02]  /*4330*/  PLOP3.LUT P6, PT, PT, PT, UP0, 0x80, 0x0 ;  /* 0x000000000000781c */ /* 0x000fe40003fcf008 */
[----:B------:R-:W-:Y:S01]  /*4340*/  I2FP.F32.S32 R172, R172 ;  /* 0x000000ac00ac7245 */ /* 0x000fe20000201400 */
[C---:B------:R-:W-:Y:S01]  /*4350*/  FFMA.FTZ R17, R173.reuse, -UR5, R17 ;  /* 0x80000005ad117c23 */ /* 0x040fe20008010011 */
[----:B------:R-:W-:Y:S01]  /*4360*/  @P2 ISETP.GE.AND P2, PT, R184, UR6, PT ;  /* 0x00000006b8002c0c */ /* 0x000fe2000bf46270 */
[----:B------:R-:W-:Y:S01]  /*4370*/  FFMA.FTZ R23, R173, -UR5, R23 ;  /* 0x80000005ad177c23 */ /* 0x000fe20008010017 */
[----:B------:R-:W-:Y:S01]  /*4380*/  @P0 FSEL R19, R19, -INF , !P4 ;  /* 0xff80000013130808 */ /* 0x000fe20006000000 */
[C---:B------:R-:W-:Y:S01]  /*4390*/  FFMA.FTZ R20, R172.reuse, -UR5, R20 ;  /* 0x80000005ac147c23 */ /* 0x040fe20008010014 */
[----:B------:R-:W-:Y:S01]  /*43a0*/  PLOP3.LUT P1, PT, PT, PT, UP0, 0x80, 0x0 ;  /* 0x000000000000781c */ /* 0x000fe20003f2f008 */
[----:B------:R-:W-:Y:S01]  /*43b0*/  FFMA.FTZ R34, R172, -UR5, R34 ;  /* 0x80000005ac227c23 */ /* 0x000fe20008010022 */
[----:B------:R-:W-:Y:S02]  /*43c0*/  PLOP3.LUT P0, PT, PT, PT, UP0, 0x80, 0x0 ;  /* 0x000000000000781c */ /* 0x000fe40003f0f008 */
[----:B------:R-:W-:Y:S02]  /*43d0*/  @P3 FSEL R17, R17, -INF , !P4 ;  /* 0xff80000011113808 */ /* 0x000fe40006000000 */
        /* <DEDUP_REMOVED lines=8> */
[----:B------:R-:W-:Y:S01]  /*4460*/  PLOP3.LUT P4, PT, PT, PT, UP0, 0x80, 0x0 ;  /* 0x000000000000781c */ /* 0x000fe20003f8f008 */
[----:B------:R-:W-:Y:S01]  /*4470*/  FFMA.FTZ R30, R169, -UR5, R30 ;  /* 0x80000005a91e7c23 */ /* 0x000fe2000801001e */
[----:B------:R-:W-:Y:S01]  /*4480*/  @P1 ISETP.GE.AND P1, PT, R165, UR6, PT ;  /* 0x00000006a5001c0c */ /* 0x000fe2000bf26270 */
[C---:B------:R-:W-:Y:S01]  /*4490*/  FFMA.FTZ R21, R171.reuse, -UR5, R21 ;  /* 0x80000005ab157c23 */ /* 0x040fe20008010015 */
[----:B------:R-:W-:Y:S01]  /*44a0*/  @P0 FSEL R26, R26, -INF , !P2 ;  /* 0xff8000001a1a0808 */ /* 0x000fe20005000000 */
[----:B------:R-:W-:Y:S01]  /*44b0*/  FFMA.FTZ R35, R171, -UR5, R35 ;  /* 0x80000005ab237c23 */ /* 0x000fe20008010023 */
[----:B------:R-:W-:Y:S02]  /*44c0*/  PLOP3.LUT P0, PT, PT, PT, UP0, 0x80, 0x0 ;  /* 0x000000000000781c */ /* 0x000fe40003f0f008 */
[----:B------:R-:W-:Y:S02]  /*44d0*/  @P3 FSEL R24, R24, -INF , !P2 ;  /* 0xff80000018183808 */ /* 0x000fe40005000000 */
[----:B------:R-:W-:Y:S02]  /*44e0*/  PLOP3.LUT P3, PT, PT, PT, UP0, 0x80, 0x0 ;  /* 0x000000000000781c */ /* 0x000fe40003f6f008 */
[----:B------:R-:W-:Y:S01]  /*44f0*/  @P5 FSEL R21, R21, -INF , !P1 ;  /* 0xff80000015155808 */ /* 0x000fe20004800000 */
[----:B------:R-:W-:Y:S01]  /*4500*/  @P4 VIADD R166, R162, 0x18 ;  /* 0x00000018a2a64836 */ /* 0x000fe20000000000 */
[----:B------:R-:W-:Y:S02]  /*4510*/  PLOP3.LUT P5, PT, PT, PT, UP0, 0x80, 0x0 ;  /* 0x000000000000781c */ /* 0x000fe40003faf008 */
[----:B------:R-:W-:Y:S02]  /*4520*/  @P6 FSEL R23, R23, -INF , !P1 ;  /* 0xff80000017176808 */ /* 0x000fe40004800000 */
[----:B------:R-:W-:Y:S02]  /*4530*/  PLOP3.LUT P6, PT, PT, PT, UP0, 0x80, 0x0 ;  /* 0x000000000000781c */ /* 0x000fe40003fcf008 */
[----:B------:R-:W-:Y:S02]  /*4540*/  PLOP3.LUT P2, PT, PT, PT, UP0, 0x80, 0x0 ;  /* 0x000000000000781c */ /* 0x000fe40003f4f008 */
[----:B------:R-:W-:Y:S02]  /*4550*/  I2FP.F32.S32 R168, R168 ;  /* 0x000000a800a87245 */ /* 0x000fe40000201400 */
[----:B------:R-:W-:Y:S01]  /*4560*/  LOP3.LUT R110, R243, UR28, R108, 0x96, !PT ;  /* 0x0000001cf36e7c12 */ /* 0x000fe2000f8e966c */
[----:B------:R-:W-:Y:S01]  /*4570*/  IMAD.WIDE.U32 R108, R163, -0x326172a9, RZ ;  /* 0xcd9e8d57a36c7825 */ /* 0x000fe200078e00ff */
[----:B------:R-:W-:Y:S02]  /*4580*/  LOP3.LUT R164, R243, UR28, R0, 0x96, !PT ;  /* 0x0000001cf3a47c12 */ /* 0x000fe4000f8e9600 */
[----:B------:R-:W-:Y:S01]  /*4590*/  @P0 FSEL R27, R27, -INF , !P1 ;  /* 0xff8000001b1b0808 */ /* 0x000fe20004800000 */
[----:B------:R-:W-:Y:S01]  /*45a0*/  FFMA.FTZ R25, R168, -UR5, R25 ;  /* 0x80000005a8197c23 */ /* 0x000fe20008010019 */
[----:B------:R-:W-:Y:S01]  /*45b0*/  PLOP3.LUT P0, PT, PT, PT, UP0, 0x80, 0x0 ;  /* 0x000000000000781c */ /* 0x000fe20003f0f008 */
[----:B------:R-:W-:Y:S01]  /*45c0*/  IMAD.WIDE.U32 R164, R164, -0x326172a9, RZ ;  /* 0xcd9e8d57a4a47825 */ /* 0x000fe200078e00ff */
[----:B------:R-:W-:Y:S02]  /*45d0*/  PLOP3.LUT P4, PT, PT, PT, UP0, 0x80, 0x0 ;  /* 0x000000000000781c */ /* 0x000fe40003f8f008 */
[----:B------:R-:W-:Y:S01]  /*45e0*/  LOP3.LUT R173, R109, R248, RZ, 0x3c, !PT ;  /* 0x000000f86dad7212 */ /* 0x000fe200078e3cff */
[----:B------:R-:W-:Y:S01]  /*45f0*/  @P6 VIADD R167, R162, 0x21 ;  /* 0x00000021a2a76836 */ /* 0x000fe20000000000 */
[----:B------:R-:W-:Y:S01]  /*4600*/  @P3 ISETP.GE.AND P3, PT, R166, UR6, PT ;  /* 0x00000006a6003c0c */ /* 0x000fe2000bf66270 */
[----:B------:R-:W-:Y:S01]  /*4610*/  @P5 VIADD R166, R162, 0x20 ;  /* 0x00000020a2a65836 */ /* 0x000fe20000000000 */
[----:B------:R-:W-:Y:S01]  /*4620*/  I2FP.F32.S32 R109, R175 ;  /* 0x000000af006d7245 */ /* 0x000fe20000201400 */
[----:B------:R-:W-:Y:S01]  /*4630*/  IMAD.WIDE.U32 R110, R110, -0x326172a9, RZ ;  /* 0xcd9e8d576e6e7825 */ /* 0x000fe200078e00ff */
[----:B------:R-:W-:Y:S02]  /*4640*/  PLOP3.LUT P5, PT, PT, PT, UP0, 0x80, 0x0 ;  /* 0x000000000000781c */ /* 0x000fe40003faf008 */
[----:B------:R-:W-:Y:S01]  /*4650*/  @P2 FSEL R25, R25, -INF , !P1 ;  /* 0xff80000019192808 */ /* 0x000fe20004800000 */
[----:B------:R-:W-:Y:S01]  /*4660*/  FFMA.FTZ R28, R109, -UR5, R28 ;  /* 0x800000056d1c7c23 */ /* 0x000fe2000801001c */
[----:B------:R-:W-:Y:S01]  /*4670*/  PLOP3.LUT P6, PT, PT, PT, UP0, 0x80, 0x0 ;  /* 0x000000000000781c */ /* 0x000fe20003fcf008 */
[----:B------:R-:W-:Y:S01]  /*4680*/  @P4 VIADD R0, R162, 0x19 ;  /* 0x00000019a2004836 */ /* 0x000fe20000000000 */
[----:B------:R-:W-:Y:S01]  /*4690*/  PLOP3.LUT P2, PT, PT, PT, UP0, 0x80, 0x0 ;  /* 0x000000000000781c */ /* 0x000fe20003f4f008 */
[----:B------:R-:W-:Y:S01]  /*46a0*/  FFMA.FTZ R31, R168, -UR5, R31 ;  /* 0x80000005a81f7c23 */ /* 0x000fe2000801001f */
[----:B------:R-:W-:Y:S01]  /*46b0*/  LOP3.LUT R174, R165, UR24, R108, 0x96, !PT ;  /* 0x00000018a5ae7c12 */ /* 0x000fe2000f8e966c */
[----:B------:R-:W-:Y:S01]  /*46c0*/  FFMA.FTZ R42, R109, -UR5, R42 ;  /* 0x800000056d2a7c23 */ /* 0x000fe2000801002a */
[----:B------:R-:W-:Y:S01]  /*46d0*/  LOP3.LUT R183, R111, UR24, R108, 0x96, !PT ;  /* 0x000000186fb77c12 */ /* 0x000fe2000f8e966c */
[----:B------:R-:W-:Y:S01]  /*46e0*/  IMAD.WIDE.U32 R168, R173, -0x2daee0ad, RZ ;  /* 0xd2511f53ada87825 */ /* 0x000fe200078e00ff */
[----:B------:R-:W-:Y:S02]  /*46f0*/  I2FP.F32.S32 R108, R176 ;  /* 0x000000b0006c7245 */ /* 0x000fe40000201400 */
[----:B------:R-:W-:Y:S01]  /*4700*/  @P0 FSEL R28, R28, -INF , !P3 ;  /* 0xff8000001c1c0808 */ /* 0x000fe20005800000 */
[----:B------:R-:W-:Y:S01]  /*4710*/  IMAD.WIDE.U32 R174, R174, -0x2daee0ad, RZ ;  /* 0xd2511f53aeae7825 */ /* 0x000fe200078e00ff */
[----:B------:R-:W-:Y:S02]  /*4720*/  PLOP3.LUT P0, PT, PT, PT, UP0, 0x80, 0x0 ;  /* 0x000000000000781c */ /* 0x000fe40003f0f008 */
[----:B------:R-:W-:Y:S01]  /*4730*/  @P5 FSEL R30, R30, -INF , !P3 ;  /* 0xff8000001e1e5808 */ /* 0x000fe20005800000 */
[C---:B------:R-:W-:Y:S01]  /*4740*/  FFMA.FTZ R32, R108.reuse, -UR5, R32 ;  /* 0x800000056c207c23 */ /* 0x040fe20008010020 */
[----:B------:R-:W-:Y:S01]  /*4750*/  PLOP3.LUT P5, PT, PT, PT, UP0, 0x80, 0x0 ;  /* 0x000000000000781c */ /* 0x000fe20003faf008 */
[----:B------:R-:W-:Y:S01]  /*4760*/  FFMA.FTZ R38, R108, -UR5, R38 ;  /* 0x800000056c267c23 */ /* 0x000fe20008010026 */
[----:B------:R-:W-:Y:S01]  /*4770*/  @P2 ISETP.GE.AND P2, PT, R0, UR6, PT ;  /* 0x0000000600002c0c */ /* 0x000fe2000bf46270 */
[----:B------:R-:W-:Y:S01]  /*4780*/  IMAD.WIDE.U32 R172, R183, -0x2daee0ad, RZ ;  /* 0xd2511f53b7ac7825 */ /* 0x000fe200078e00ff */
[----:B------:R-:W-:Y:S02]  /*4790*/  @P6 FSEL R32, R32, -INF , !P3 ;  /* 0xff80000020206808 */ /* 0x000fe40005800000 */
[----:B------:R-:W-:Y:S02]  /*47a0*/  PLOP3.LUT P6, PT, PT, PT, UP0, 0x80, 0x0 ;  /* 0x000000000000781c */ /* 0x000fe40003fcf008 */
[----:B------:R-:W-:Y:S02]  /*47b0*/  I2FP.F32.S32 R0, R177 ;  /* 0x000000b100007245 */ /* 0x000fe40000201400 */
[----:B------:R-:W-:Y:S02]  /*47c0*/  @P0 FSEL R34, R34, -INF , !P3 ;  /* 0xff80000022220808 */ /* 0x000fe40005800000 */
[----:B------:R-:W-:Y:S01]  /*47d0*/  PLOP3.LUT P1, PT, PT, PT, UP0, 0x80, 0x0 ;  /* 0x000000000000781c */ /* 0x000fe20003f2f008 */
[C---:B------:R-:W-:Y:S01]  /*47e0*/  FFMA.FTZ R29, R0.reuse, -UR5, R29 ;  /* 0x80000005001d7c23 */ /* 0x040fe2000801001d */
[----:B------:R-:W-:Y:S01]  /*47f0*/  PLOP3.LUT P3, PT, PT, PT, UP0, 0x80, 0x0 ;  /* 0x000000000000781c */ /* 0x000fe20003f6f008 */
[----:B------:R-:W-:Y:S01]  /*4800*/  FFMA.FTZ R43, R0, -UR5, R43 ;  /* 0x80000005002b7c23 */ /* 0x000fe2000801002b */
[----:B------:R-:W-:Y:S02]  /*4810*/  PLOP3.LUT P0, PT, PT, PT, UP0, 0x80, 0x0 ;  /* 0x000000000000781c */ /* 0x000fe40003f0f008 */
[----:B------:R-:W-:Y:S02]  /*4820*/  I2FP.F32.S32 R100, R178 ;  /* 0x000000b200647245 */ /* 0x000fe40000201400 */
[----:B------:R-:W-:Y:S02]  /*4830*/  @P5 FSEL R29, R29, -INF , !P2 ;  /* 0xff8000001d1d5808 */ /* 0x000fe40005000000 */
[----:B------:R-:W-:Y:S01]  /*4840*/  PLOP3.LUT P5, PT, PT, PT, UP0, 0x80, 0x0 ;  /* 0x000000000000781c */ /* 0x000fe20003faf008 */
[C---:B------:R-:W-:Y:S01]  /*4850*/  FFMA.FTZ R33, R100.reuse, -UR5, R33 ;  /* 0x8000000564217c23 */ /* 0x040fe20008010021 */
[----:B------:R-:W-:Y:S01]  /*4860*/  @P6 FSEL R31, R31, -INF , !P2 ;  /* 0xff8000001f1f6808 */ /* 0x000fe20005000000 */
[----:B------:R-:W-:Y:S01]  /*4870*/  FFMA.FTZ R39, R100, -UR5, R39 ;  /* 0x8000000564277c23 */ /* 0x000fe20008010027 */
[----:B------:R-:W-:Y:S01]  /*4880*/  PLOP3.LUT P6, PT, PT, PT, UP0, 0x80, 0x0 ;  /* 0x000000000000781c */ /* 0x000fe20003fcf008 */
[----:B------:R-:W-:Y:S01]  /*4890*/  VIADD R100, R163, 0x4 ;  /* 0x00000004a3647836 */ /* 0x000fe20000000000 */
[----:B------:R-:W-:Y:S02]  /*48a0*/  @P1 ISETP.GE.AND P1, PT, R166, UR6, PT ;  /* 0x00000006a6001c0c */ /* 0x000fe4000bf26270 */
[----:B------:R-:W-:Y:S01]  /*48b0*/  @P3 FSEL R33, R33, -INF , !P2 ;  /* 0xff80000021213808 */ /* 0x000fe20005000000 */
[----:B------:R-:W-:Y:S01]  /*48c0*/  IMAD.WIDE.U32 R100, R100, -0x326172a9, RZ ;  /* 0xcd9e8d5764647825 */ /* 0x000fe200078e00ff */
[----:B------:R-:W-:Y:S02]  /*48d0*/  @P0 FSEL R35, R35, -INF , !P2 ;  /* 0xff80000023230808 */ /* 0x000fe40005000000 */
[----:B------:R-:W-:Y:S02]  /*48e0*/  PLOP3.LUT P4, PT, PT, PT, UP0, 0x80, 0x0 ;  /* 0x000000000000781c */ /* 0x000fe40003f8f008 */
[----:B------:R-:W-:Y:S02]  /*48f0*/  PLOP3.LUT P3, PT, PT, PT, UP0, 0x80, 0x0 ;  /* 0x000000000000781c */ /* 0x000fe40003f6f008 */
[----:B------:R-:W-:Y:S02]  /*4900*/  PLOP3.LUT P0, PT, PT, PT, UP0, 0x80, 0x0 ;  /* 0x000000000000781c */ /* 0x000fe40003f0f008 */
[----:B------:R-:W-:Y:S02]  /*4910*/  I2FP.F32.S32 R186, R180 ;  /* 0x000000b400ba7245 */ /* 0x000fe40000201400 */
[----:B------:R-:W-:Y:S02]  /*4920*/  @P5 FSEL R36, R36, -INF , !P1 ;  /* 0xff80000024245808 */ /* 0x000fe40004800000 */
[----:B------:R-:W-:Y:S01]  /*4930*/  PLOP3.LUT P2, PT, PT, PT, UP0, 0x80, 0x0 ;  /* 0x000000000000781c */ /* 0x000fe20003f4f008 */
[C---:B------:R-:W-:Y:S01]  /*4940*/  FFMA.FTZ R40, R186.reuse, -UR5, R40 ;  /* 0x80000005ba287c23 */ /* 0x040fe20008010028 */
[----:B------:R-:W-:Y:S01]  /*4950*/  PLOP3.LUT P5, PT, PT, PT, UP0, 0x80, 0x0 ;  /* 0x000000000000781c */ /* 0x000fe20003faf008 */
[----:B------:R-:W-:Y:S01]  /*4960*/  FFMA.FTZ R46, R186, -UR5, R46 ;  /* 0x80000005ba2e7c23 */ /* 0x000fe2000801002e */
[----:B------:R-:W-:Y:S02]  /*4970*/  @P6 FSEL R38, R38, -INF , !P1 ;  /* 0xff80000026266808 */ /* 0x000fe40004800000 */
[----:B------:R-:W-:Y:S02]  /*4980*/  PLOP3.LUT P6, PT, PT, PT, UP0, 0x80, 0x0 ;  /* 0x000000000000781c */ /* 0x000fe40003fcf008 */
[----:B------:R-:W-:Y:S02]  /*4990*/  I2FP.F32.S32 R191, R181 ;  /* 0x000000b500bf7245 */ /* 0x000fe40000201400 */
[----:B------:R-:W-:Y:S02]  /*49a0*/  I2FP.F32.S32 R190, R179 ;  /* 0x000000b300be7245 */ /* 0x000fe40000201400 */
[----:B------:R-:W-:Y:S01]  /*49b0*/  @P4 ISETP.GE.AND P4, PT, R167, UR6, PT ;  /* 0x00000006a7004c0c */ /* 0x000fe2000bf86270 */
[C---:B------:R-:W-:Y:S01]  /*49c0*/  FFMA.FTZ R37, R191.reuse, -UR5, R37 ;  /* 0x80000005bf257c23 */ /* 0x040fe20008010025 */
[----:B------:R-:W-:Y:S01]  /*49d0*/  @P3 FSEL R40, R40, -INF , !P1 ;  /* 0xff80000028283808 */ /* 0x000fe20004800000 */
[----:B------:R-:W-:Y:S01]  /*49e0*/  FFMA.FTZ R41, R190, -UR5, R41 ;  /* 0x80000005be297c23 */ /* 0x000fe20008010029 */
[----:B------:R-:W-:Y:S01]  /*49f0*/  @P0 FSEL R42, R42, -INF , !P1 ;  /* 0xff8000002a2a0808 */ /* 0x000fe20004800000 */
[----:B------:R-:W-:Y:S01]  /*4a00*/  FFMA.FTZ R47, R190, -UR5, R47 ;  /* 0x80000005be2f7c23 */ /* 0x000fe2000801002f */
[----:B------:R-:W-:Y:S01]  /*4a10*/  PLOP3.LUT P1, PT, PT, PT, UP0, 0x80, 0x0 ;  /* 0x000000000000781c */ /* 0x000fe20003f2f008 */
[----:B------:R-:W-:Y:S01]  /*4a20*/  FFMA.FTZ R51, R191, -UR5, R51 ;  /* 0x80000005bf337c23 */ /* 0x000fe20008010033 */
[----:B------:R-:W-:Y:S02]  /*4a30*/  PLOP3.LUT P0, PT, PT, PT, UP0, 0x80, 0x0 ;  /* 0x000000000000781c */ /* 0x000fe40003f0f008 */
[----:B------:R-:W-:Y:S02]  /*4a40*/  @P2 FSEL R37, R37, -INF , !P4 ;  /* 0xff80000025252808 */ /* 0x000fe40006000000 */
[----:B------:R-:W-:Y:S02]  /*4a50*/  @P5 FSEL R39, R39, -INF , !P4 ;  /* 0xff80000027275808 */ /* 0x000fe40006000000 */
[----:B------:R-:W-:Y:S02]  /*4a60*/  PLOP3.LUT P2, PT, PT, PT, UP0, 0x80, 0x0 ;  /* 0x000000000000781c */ /* 0x000fe40003f4f008 */
[----:B------:R-:W-:Y:S02]  /*4a70*/  PLOP3.LUT P5, PT, PT, PT, UP0, 0x80, 0x0 ;  /* 0x000000000000781c */ /* 0x000fe40003faf008 */
[----:B------:R-:W-:Y:S01]  /*4a80*/  @P6 FSEL R41, R41, -INF , !P4 ;  /* 0xff80000029296808 */ /* 0x000fe20006000000 */
[C---:B------:R-:W-:Y:S01]  /*4a90*/  @P1 VIADD R0, R162.reuse, 0x28 ;  /* 0x00000028a2001836 */ /* 0x040fe20000000000 */
[----:B------:R-:W-:Y:S01]  /*4aa0*/  PLOP3.LUT P3, PT, PT, PT, UP0, 0x80, 0x0 ;  /* 0x000000000000781c */ /* 0x000fe20003f6f008 */
[C---:B------:R-:W-:Y:S01]  /*4ab0*/  @P0 VIADD R163, R162.reuse, 0x29 ;  /* 0x00000029a2a30836 */ /* 0x040fe20000000000 */
[----:B------:R-:W-:Y:S02]  /*4ac0*/  PLOP3.LUT P6, PT, PT, PT, UP0, 0x80, 0x0 ;  /* 0x000000000000781c */ /* 0x000fe40003fcf008 */
[----:B------:R-:W-:Y:S02]  /*4ad0*/  LOP3.LUT R166, R101, R248, RZ, 0x3c, !PT ;  /* 0x000000f865a67212 */ /* 0x000fe400078e3cff */
[----:B------:R-:W-:Y:S01]  /*4ae0*/  PLOP3.LUT P1, PT, PT, PT, UP0, 0x80, 0x0 ;  /* 0x000000000000781c */ /* 0x000fe20003f2f008 */
[----:B------:R-:W-:Y:S01]  /*4af0*/  @P2 VIADD R109, R162, 0x30 ;  /* 0x00000030a26d2836 */ /* 0x000fe20000000000 */
[----:B------:R-:W-:Y:S01]  /*4b00*/  PLOP3.LUT P0, PT, PT, PT, UP0, 0x80, 0x0 ;  /* 0x000000000000781c */ /* 0x000fe20003f0f008 */
[----:B------:R-:W-:Y:S01]  /*4b10*/  IMAD.WIDE.U32 R166, R166, -0x2daee0ad, RZ ;  /* 0xd2511f53a6a67825 */ /* 0x000fe200078e00ff */
[----:B------:R-:W-:Y:S02]  /*4b20*/  LOP3.LUT R101, R242, UR47, RZ, 0x3c, !PT ;  /* 0x0000002ff2657c12 */ /* 0x000fe4000f8e3cff */
[----:B------:R-:W-:Y:S01]  /*4b30*/  PLOP3.LUT P2, PT, PT, PT, UP0, 0x80, 0x0 ;  /* 0x000000000000781c */ /* 0x000fe20003f4f008 */
[C---:B------:R-:W-:Y:S01]  /*4b40*/  @P5 VIADD R170, R162.reuse, 0x31 ;  /* 0x00000031a2aa5836 */ /* 0x040fe20000000000 */
[----:B------:R-:W-:Y:S01]  /*4b50*/  PLOP3.LUT P5, PT, PT, PT, UP0, 0x80, 0x0 ;  /* 0x000000000000781c */ /* 0x000fe20003faf008 */
[C---:B------:R-:W-:Y:S01]  /*4b60*/  @P6 VIADD R171, R162.reuse, 0x38 ;  /* 0x00000038a2ab6836 */ /* 0x040fe20000000000 */
[----:B------:R-:W-:Y:S02]  /*4b70*/  @P3 FSEL R43, R43, -INF , !P4 ;  /* 0xff8000002b2b3808 */ /* 0x000fe40006000000 */
[--C-:B------:R-:W-:Y:S02]  /*4b80*/  LOP3.LUT R176, R165, UR24, R100.reuse, 0x96, !PT ;  /* 0x00000018a5b07c12 */ /* 0x100fe4000f8e9664 */
[----:B------:R-:W-:Y:S01]  /*4b90*/  LOP3.LUT R111, R111, UR24, R100, 0x96, !PT ;  /* 0x000000186f6f7c12 */ /* 0x000fe2000f8e9664 */
[----:B------:R-:W-:Y:S01]  /*4ba0*/  @P0 VIADD R162, R162, 0x39 ;  /* 0x00000039a2a20836 */ /* 0x000fe20000000000 */
[----:B------:R-:W-:Y:S02]  /*4bb0*/  PLOP3.LUT P3, PT, PT, PT, UP0, 0x80, 0x0 ;  /* 0x000000000000781c */ /* 0x000fe40003f6f008 */
[----:B------:R-:W-:Y:S02]  /*4bc0*/  PLOP3.LUT P4, PT, PT, PT, UP0, 0x80, 0x0 ;  /* 0x000000000000781c */ /* 0x000fe40003f8f008 */
[----:B------:R-:W-:Y:S02]  /*4bd0*/  PLOP3.LUT P6, PT, PT, PT, UP0, 0x80, 0x0 ;  /* 0x000000000000781c */ /* 0x000fe40003fcf008 */
[C---:B------:R-:W-:Y:S02]  /*4be0*/  LOP3.LUT R100, R101.reuse, R167, RZ, 0x3c, !PT ;  /* 0x000000a765647212 */ /* 0x040fe400078e3cff */
[----:B------:R-:W-:Y:S02]  /*4bf0*/  LOP3.LUT R108, R101, R169, RZ, 0x3c, !PT ;  /* 0x000000a9656c7212 */ /* 0x000fe400078e3cff */
[----:B------:R-:W-:Y:S01]  /*4c00*/  @P1 ISETP.GE.AND P1, PT, R109, UR6, PT ;  /* 0x000000066d001c0c */ /* 0x000fe2000bf26270 */
[----:B------:R-:W-:Y:S01]  /*4c10*/  IMAD.WIDE.U32 R100, R100, -0x326172a9, RZ ;  /* 0xcd9e8d5764647825 */ /* 0x000fe200078e00ff */
[----:B------:R-:W-:Y:S02]  /*4c20*/  @P2 ISETP.GE.AND P2, PT, R170, UR6, PT ;  /* 0x00000006aa002c0c */ /* 0x000fe4000bf46270 */
[----:B------:R-:W-:Y:S01]  /*4c30*/  @P5 ISETP.GE.AND P5, PT, R171, UR6, PT ;  /* 0x00000006ab005c0c */ /* 0x000fe2000bfa6270 */
[----:B------:R-:W-:Y:S01]  /*4c40*/  IMAD.WIDE.U32 R108, R108, -0x326172a9, RZ ;  /* 0xcd9e8d576c6c7825 */ /* 0x000fe200078e00ff */
[----:B------:R-:W-:Y:S02]  /*4c50*/  LOP3.LUT R169, R101, UR23, R164, 0x96, !PT ;  /* 0x0000001765a97c12 */ /* 0x000fe4000f8e96a4 */
[----:B------:R-:W-:Y:S01]  /*4c60*/  @P3 ISETP.GE.AND P3, PT, R0, UR6, PT ;  /* 0x0000000600003c0c */ /* 0x000fe2000bf66270 */
[----:B------:R-:W-:Y:S01]  /*4c70*/  IMAD.WIDE.U32 R170, R176, -0x2daee0ad, RZ ;  /* 0xd2511f53b0aa7825 */ /* 0x000fe200078e00ff */
[----:B------:R-:W-:Y:S02]  /*4c80*/  @P4 ISETP.GE.AND P4, PT, R163, UR6, PT ;  /* 0x00000006a3004c0c */ /* 0x000fe4000bf86270 */
[----:B------:R-:W-:Y:S01]  /*4c90*/  @P6 ISETP.GE.AND P6, PT, R162, UR6, PT ;  /* 0x00000006a2006c0c */ /* 0x000fe2000bfc6270 */
[----:B------:R-:W-:Y:S01]  /*4ca0*/  IMAD.WIDE.U32 R162, R111, -0x2daee0ad, RZ ;  /* 0xd2511f536fa27825 */ /* 0x000fe200078e00ff */
[--C-:B------:R-:W-:Y:S02]  /*4cb0*/  LOP3.LUT R182, R109, UR23, R110.reuse, 0x96, !PT ;  /* 0x000000176db67c12 */ /* 0x100fe4000f8e966e */
[----:B------:R-:W-:Y:S01]  /*4cc0*/  LOP3.LUT R176, R101, UR23, R110, 0x96, !PT ;  /* 0x0000001765b07c12 */ /* 0x000fe2000f8e966e */
[----:B-----5:R-:W-:Y:S01]  /*4cd0*/  FMUL.FTZ R101, R246, 1.4426950216293334961 ;  /* 0x3fb8aa3bf6657820 */ /* 0x020fe20000410000 */
[--C-:B------:R-:W-:Y:S01]  /*4ce0*/  LOP3.LUT R110, R175, UR22, R168.reuse, 0x96, !PT ;  /* 0x00000016af6e7c12 */ /* 0x100fe2000f8e96a8 */
[----:B------:R-:W-:Y:S01]  /*4cf0*/  IMAD.WIDE.U32 R182, R182, -0x2daee0ad, RZ ;  /* 0xd2511f53b6b67825 */ /* 0x000fe200078e00ff */
[----:B------:R-:W-:Y:S02]  /*4d00*/  LOP3.LUT R0, R173, UR22, R168, 0x96, !PT ;  /* 0x00000016ad007c12 */ /* 0x000fe4000f8e96a8 */
[----:B------:R-:W-:Y:S01]  /*4d10*/  LOP3.LUT R165, R109, UR23, R164, 0x96, !PT ;  /* 0x000000176da57c12 */ /* 0x000fe2000f8e96a4 */
[----:B------:R-:W-:Y:S01]  /*4d20*/  IMAD.WIDE.U32 R168, R169, -0x2daee0ad, RZ ;  /* 0xd2511f53a9a87825 */ /* 0x000fe200078e00ff */
[--C-:B------:R-:W-:Y:S02]  /*4d30*/  LOP3.LUT R173, R163, UR22, R166.reuse, 0x96, !PT ;  /* 0x00000016a3ad7c12 */ /* 0x100fe4000f8e96a6 */
[----:B------:R-:W-:Y:S01]  /*4d40*/  LOP3.LUT R167, R171, UR22, R166, 0x96, !PT ;  /* 0x00000016aba77c12 */ /* 0x000fe2000f8e96a6 */
[----:B------:R-:W-:Y:S01]  /*4d50*/  IMAD.WIDE.U32 R164, R165, -0x2daee0ad, RZ ;  /* 0xd2511f53a5a47825 */ /* 0x000fe200078e00ff */
[----:B------:R-:W-:Y:S02]  /*4d60*/  LOP3.LUT R163, R169, UR20, R170, 0x96, !PT ;  /* 0x00000014a9a37c12 */ /* 0x000fe4000f8e96aa */
[----:B------:R-:W-:Y:S01]  /*4d70*/  FSETP.NEU.FTZ.AND P0, PT, R245, -INF , PT ;  /* 0xff800000f500780b */ /* 0x000fe20003f1d000 */
[----:B------:R-:W-:Y:S01]  /*4d80*/  IMAD.WIDE.U32 R110, R110, -0x326172a9, RZ ;  /* 0xcd9e8d576e6e7825 */ /* 0x000fe200078e00ff */
[----:B------:R-:W-:Y:S02]  /*4d90*/  LOP3.LUT R184, R165, UR20, R174, 0x96, !PT ;  /* 0x00000014a5b87c12 */ /* 0x000fe4000f8e96ae */
[----:B------:R-:W-:Y:S01]  /*4da0*/  LOP3.LUT R174, R183, UR20, R172, 0x96, !PT ;  /* 0x00000014b7ae7c12 */ /* 0x000fe2000f8e96ac */
[----:B------:R-:W-:Y:S01]  /*4db0*/  IMAD.WIDE.U32 R170, R0, -0x326172a9, RZ ;  /* 0xcd9e8d5700aa7825 */ /* 0x000fe200078e00ff */
[--C-:B------:R-:W-:Y:S03]  /*4dc0*/  LOP3.LUT R180, R111, UR21, R108.reuse, 0x96, !PT ;  /* 0x000000156fb47c12 */ /* 0x100fe6000f8e966c */
[----:B------:R-:W-:Y:S01]  /*4dd0*/  FMUL.FTZ R0, R244, 1.4426950216293334961 ;  /* 0x3fb8aa3bf4007820 */ /* 0x000fe20000410000 */
[----:B------:R-:W-:Y:S01]  /*4de0*/  IMAD.WIDE.U32 R184, R184, -0x326172a9, RZ ;  /* 0xcd9e8d57b8b87825 */ /* 0x000fe200078e00ff */
[----:B------:R-:W-:Y:S03]  /*4df0*/  LOP3.LUT R165, R171, UR21, R108, 0x96, !PT ;  /* 0x00000015aba57c12 */ /* 0x000fe6000f8e966c */
[----:B------:R-:W-:Y:S01]  /*4e00*/  FMUL.FTZ R108, R245, 1.4426950216293334961 ;  /* 0x3fb8aa3bf56c7820 */ /* 0x000fe20000410000 */
[----:B------:R-:W-:Y:S01]  /*4e10*/  IMAD.WIDE.U32 R166, R167, -0x326172a9, RZ ;  /* 0xcd9e8d57a7a67825 */ /* 0x000fe200078e00ff */
[----:B------:R-:W-:Y:S03]  /*4e20*/  LOP3.LUT R171, R185, UR19, R110, 0x96, !PT ;  /* 0x00000013b9ab7c12 */ /* 0x000fe6000f8e966e */
[----:B------:R-:W-:Y:S01]  /*4e30*/  FSEL R108, R108, RZ, P0 ;  /* 0x000000ff6c6c7208 */ /* 0x000fe20000000000 */
[----:B------:R-:W-:Y:S01]  /*4e40*/  IMAD.WIDE.U32 R172, R173, -0x326172a9, RZ ;  /* 0xcd9e8d57adac7825 */ /* 0x000fe200078e00ff */
[--C-:B------:R-:W-:Y:S02]  /*4e50*/  LOP3.LUT R178, R167, UR21, R100.reuse, 0x96, !PT ;  /* 0x00000015a7b27c12 */ /* 0x100fe4000f8e9664 */
[----:B------:R-:W-:Y:S01]  /*4e60*/  FSETP.NEU.FTZ.AND P0, PT, R246, -INF , PT ;  /* 0xff800000f600780b */ /* 0x000fe20003f1d000 */
[----:B------:R-:W-:Y:S01]  /*4e70*/  IMAD.WIDE.U32 R176, R176, -0x2daee0ad, RZ ;  /* 0xd2511f53b0b07825 */ /* 0x000fe200078e00ff */
[----:B------:R-:W-:Y:S02]  /*4e80*/  LOP3.LUT R111, R173, UR21, R100, 0x96, !PT ;  /* 0x00000015ad6f7c12 */ /* 0x000fe4000f8e9664 */
[----:B------:R-:W-:Y:S01]  /*4e90*/  FSEL R101, R101, RZ, P0 ;  /* 0x000000ff65657208 */ /* 0x000fe20000000000 */
[----:B------:R-:W-:Y:S01]  /*4ea0*/  FFMA.FTZ R4, R4, UR7, -R108 ;  /* 0x0000000704047c23 */ /* 0x000fe2000801086c */
[----:B------:R-:W-:Y:S01]  /*4eb0*/  LOP3.LUT R109, R177, UR20, R162, 0x96, !PT ;  /* 0x00000014b16d7c12 */ /* 0x000fe2000f8e96a2 */
[----:B------:R-:W-:Y:S01]  /*4ec0*/  FFMA.FTZ R5, R5, UR7, -R108 ;  /* 0x0000000705057c23 */ /* 0x000fe2000801086c */
[C---:B------:R-:W-:Y:S01]  /*4ed0*/  FSETP.NEU.FTZ.AND P0, PT, R241.reuse, -INF , PT ;  /* 0xff800000f100780b */ /* 0x040fe20003f1d000 */
[----:B------:R-:W-:Y:S01]  /*4ee0*/  FMUL.FTZ R100, R241, 1.4426950216293334961 ;  /* 0x3fb8aa3bf1647820 */ /* 0x000fe20000410000 */
[----:B------:R-:W-:Y:S01]  /*4ef0*/  IMAD.WIDE.U32 R178, R178, -0x2daee0ad, RZ ;  /* 0xd2511f53b2b27825 */ /* 0x000fe200078e00ff */
[----:B------:R-:W1:Y:S03]  /*4f00*/  MUFU.EX2 R203, R4 ;  /* 0x0000000400cb7308 */ /* 0x000e660000000800 */
[--C-:B------:R-:W-:Y:S01]  /*4f10*/  FFMA.FTZ R6, R6, UR7, -R101.reuse ;  /* 0x0000000706067c23 */ /* 0x100fe20008010865 */
[----:B------:R-:W-:Y:S01]  /*4f20*/  FSEL R100, R100, RZ, P0 ;  /* 0x000000ff64647208 */ /* 0x000fe20000000000 */
[----:B------:R-:W-:Y:S01]  /*4f30*/  IMAD.WIDE.U32 R162, R163, -0x326172a9, RZ ;  /* 0xcd9e8d57a3a27825 */ /* 0x000fe200078e00ff */
[----:B------:R-:W-:Y:S02]  /*4f40*/  LOP3.LUT R173, R179, UR18, R168, 0x96, !PT ;  /* 0x00000012b3ad7c12 */ /* 0x000fe4000f8e96a8 */
[----:B------:R-:W-:Y:S02]  /*4f50*/  FSETP.NEU.FTZ.AND P0, PT, R244, -INF , PT ;  /* 0xff800000f400780b */ /* 0x000fe40003f1d000 */
[----:B------:R2:W-:Y:S01]  /*4f60*/  MUFU.EX2 R205, R5 ;  /* 0x0000000500cd7308 */ /* 0x0005e20000000800 */
[----:B------:R-:W-:Y:S01]  /*4f70*/  LOP3.LUT R168, R163, UR19, R166, 0x96, !PT ;  /* 0x00000013a3a87c12 */ /* 0x000fe2000f8e96a6 */
[----:B------:R-:W-:Y:S01]  /*4f80*/  IMAD.WIDE.U32 R166, R109, -0x326172a9, RZ ;  /* 0xcd9e8d576da67825 */ /* 0x000fe200078e00ff */
[----:B------:R-:W-:Y:S02]  /*4f90*/  FSEL R0, R0, RZ, P0 ;  /* 0x000000ff00007208 */ /* 0x000fe40000000000 */
[----:B------:R-:W-:Y:S01]  /*4fa0*/  PLOP3.LUT P0, PT, PT, PT, UP0, 0x80, 0x0 ;  /* 0x000000000000781c */ /* 0x000fe20003f0f008 */
[----:B------:R-:W-:Y:S01]  /*4fb0*/  IMAD.WIDE.U32 R180, R180, -0x2daee0ad, RZ ;  /* 0xd2511f53b4b47825 */ /* 0x000fe200078e00ff */
[----:B------:R-:W-:Y:S03]  /*4fc0*/  LOP3.LUT R109, R167, UR19, R172, 0x96, !PT ;  /* 0x00000013a76d7c12 */ /* 0x000fe6000f8e96ac */
[----:B------:R-:W-:Y:S01]  /*4fd0*/  MUFU.EX2 R209, R6 ;  /* 0x0000000600d17308 */ /* 0x000fe20000000800 */
[----:B------:R-:W-:Y:S01]  /*4fe0*/  I2FP.F32.S32 R167, R187 ;  /* 0x000000bb00a77245 */ /* 0x000fe20000201400 */
[--C-:B------:R-:W-:Y:S01]  /*4ff0*/  FFMA.FTZ R7, R7, UR7, -R101.reuse ;  /* 0x0000000707077c23 */ /* 0x100fe20008010865 */
[----:B------:R-:W-:Y:S01]  /*5000*/  LOP3.LUT R177, R181, UR18, R164, 0x96, !PT ;  /* 0x00000012b5b17c12 */ /* 0x000fe2000f8e96a4 */
[----:B------:R-:W-:Y:S04]  /*5010*/  IMAD.WIDE.U32 R174, R174, -0x326172a9, RZ ;  /* 0xcd9e8d57aeae7825 */ /* 0x000fe800078e00ff */
[----:B------:R-:W-:Y:S01]  /*5020*/  FFMA.FTZ R8, R8, UR7, -R100 ;  /* 0x0000000708087c23 */ /* 0x000fe20008010864 */
[----:B------:R-:W-:Y:S01]  /*5030*/  FFMA.FTZ R44, R167, -UR5, R44 ;  /* 0x80000005a72c7c23 */ /* 0x000fe2000801002c */
[----:B------:R3:W4:Y:S01]  /*5040*/  MUFU.EX2 R208, R7 ;  /* 0x0000000700d07308 */ /* 0x0007220000000800 */
[----:B------:R-:W-:Y:S01]  /*5050*/  LOP3.LUT R169, R175, UR19, R170, 0x96, !PT ;  /* 0x00000013afa97c12 */ /* 0x000fe2000f8e96aa */
[----:B--2---:R-:W-:Y:S04]  /*5060*/  IMAD.WIDE.U32 R4, R177, -0x326172a9, RZ ;  /* 0xcd9e8d57b1047825 */ /* 0x004fe800078e00ff */
[----:B------:R-:W-:Y:S01]  /*5070*/  FFMA.FTZ R9, R9, UR7, -R100 ;  /* 0x0000000709097c23 */ /* 0x000fe20008010864 */
[----:B------:R-:W-:Y:S01]  /*5080*/  @P0 FSEL R44, R44, -INF , !P3 ;  /* 0xff8000002c2c0808 */ /* 0x000fe20005800000 */
[----:B------:R-:W-:Y:S01]  /*5090*/  IMAD.WIDE.U32 R110, R111, -0x2daee0ad, RZ ;  /* 0xd2511f536f6e7825 */ /* 0x000fe200078e00ff */
[----:B------:R-:W-:Y:S01]  /*50a0*/  PLOP3.LUT P0, PT, PT, PT, UP0, 0x80, 0x0 ;  /* 0x000000000000781c */ /* 0x000fe20003f0f008 */
        /* <DEDUP_REMOVED lines=10> */
[----:B------:R-:W-:Y:S02]  /*5150*/  LOP3.LUT R175, R185, UR16, R110, 0x96, !PT ;  /* 0x00000010b9af7c12 */ /* 0x000fe4000f8e966e */
[----:B------:R-:W-:Y:S01]  /*5160*/  @P0 FSEL R46, R46, -INF , !P3 ;  /* 0xff8000002e2e0808 */ /* 0x000fe20005800000 */
[----:B------:R-:W-:Y:S01]  /*5170*/  IMAD.WIDE.U32 R110, R111, -0x326172a9, RZ ;  /* 0xcd9e8d576f6e7825 */ /* 0x000fe200078e00ff */
[----:B------:R-:W-:Y:S03]  /*5180*/  PLOP3.LUT P0, PT, PT, PT, UP0, 0x80, 0x0 ;  /* 0x000000000000781c */ /* 0x000fe60003f0f008 */
[----:B------:R-:W-:Y:S01]  /*5190*/  MUFU.EX2 R211, R12 ;  /* 0x0000000c00d37308 */ /* 0x000fe20000000800 */
[----:B------:R-:W-:Y:S01]  /*51a0*/  LOP3.LUT R219, R102, 0xffff, RZ, 0xc0, !PT ;  /* 0x0000ffff66db7812 */ /* 0x000fe200078ec0ff */
[----:B------:R-:W-:Y:S01]  /*51b0*/  IMAD.WIDE.U32 R164, R165, -0x2daee0ad, RZ ;  /* 0xd2511f53a5a47825 */ /* 0x000fe200078e00ff */
[----:B------:R-:W-:Y:S02]  /*51c0*/  LOP3.LUT R109, R111, UR15, R4, 0x96, !PT ;  /* 0x0000000f6f6d7c12 */ /* 0x000fe4000f8e9604 */
[----:B------:R-:W-:Y:S01]  /*51d0*/  SHF.R.U32.HI R220, RZ, 0x10, R102 ;  /* 0x00000010ffdc7819 */ /* 0x000fe20000011666 */
[----:B------:R-:W-:Y:S01]  /*51e0*/  IMAD.WIDE.U32 R196, R169, -0x2daee0ad, RZ ;  /* 0xd2511f53a9c47825 */ /* 0x000fe200078e00ff */
[----:B------:R-:W-:Y:S01]  /*51f0*/  LOP3.LUT R163, R165, UR18, R182, 0x96, !PT ;  /* 0x00000012a5a37c12 */ /* 0x000fe2000f8e96b6 */
[----:B---3--:R-:W2:Y:S02]  /*5200*/  LDSM.16.M88.4 R4, [R149+-0x1400] ;  /* 0xffec00009504783b */ /* 0x008ea40000000200 */
[--C-:B------:R-:W-:Y:S01]  /*5210*/  FFMA.FTZ R10, R10, UR7, -R0.reuse ;  /* 0x000000070a0a7c23 */ /* 0x100fe20008010800 */
[----:B------:R-:W-:Y:S01]  /*5220*/  FFMA.FTZ R11, R11, UR7, -R0 ;  /* 0x000000070b0b7c23 */ /* 0x000fe20008010800 */
[----:B------:R-:W-:Y:S01]  /*5230*/  LOP3.LUT R171, R197, UR16, R164, 0x96, !PT ;  /* 0x00000010c5ab7c12 */ /* 0x000fe2000f8e96a4 */
[--C-:B------:R-:W-:Y:S01]  /*5240*/  FFMA.FTZ R14, R14, UR7, -R0.reuse ;  /* 0x000000070e0e7c23 */ /* 0x100fe20008010800 */
[----:B------:R-:W-:Y:S01]  /*5250*/  I2FP.F32.S32 R164, R189 ;  /* 0x000000bd00a47245 */ /* 0x000fe20000201400 */
[----:B------:R-:W-:Y:S04]  /*5260*/  IMAD.WIDE.U32 R172, R173, -0x326172a9, RZ ;  /* 0xcd9e8d57adac7825 */ /* 0x000fe800078e00ff */
[----:B------:R-:W-:Y:S01]  /*5270*/  FFMA.FTZ R15, R15, UR7, -R0 ;  /* 0x000000070f0f7c23 */ /* 0x000fe20008010800 */
[----:B------:R3:W-:Y:S01]  /*5280*/  MUFU.EX2 R210, R13 ;  /* 0x0000000d00d27308 */ /* 0x0007e20000000800 */
[--C-:B------:R-:W-:Y:S01]  /*5290*/  FFMA.FTZ R18, R18, UR7, -R101.reuse ;  /* 0x0000000712127c23 */ /* 0x100fe20008010865 */
[----:B------:R-:W-:Y:S01]  /*52a0*/  FFMA.FTZ R48, R164, -UR5, R48 ;  /* 0x80000005a4307c23 */ /* 0x000fe20008010030 */
[----:B------:R-:W-:Y:S01]  /*52b0*/  LOP3.LUT R165, R173, UR17, R162, 0x96, !PT ;  /* 0x00000011ada57c12 */ /* 0x000fe2000f8e96a2 */
[--C-:B------:R-:W-:Y:S01]  /*52c0*/  FFMA.FTZ R16, R16, UR7, -R108.reuse ;  /* 0x0000000710107c23 */ /* 0x100fe2000801086c */
[----:B------:R-:W-:Y:S01]  /*52d0*/  LOP3.LUT R173, R110, 0xffff, RZ, 0xc0, !PT ;  /* 0x0000ffff6ead7812 */ /* 0x000fe200078ec0ff */
[--C-:B------:R-:W-:Y:S01]  /*52e0*/  FFMA.FTZ R19, R19, UR7, -R101.reuse ;  /* 0x0000000713137c23 */ /* 0x100fe20008010865 */
[----:B------:R-:W-:Y:S01]  /*52f0*/  @P0 FSEL R48, R48, -INF , !P3 ;  /* 0xff80000030300808 */ /* 0x000fe20005800000 */
[--C-:B------:R-:W-:Y:S01]  /*5300*/  FFMA.FTZ R21, R21, UR7, -R108.reuse ;  /* 0x0000000715157c23 */ /* 0x100fe2000801086c */
[----:B------:R-:W-:Y:S01]  /*5310*/  PLOP3.LUT P0, PT, PT, PT, UP0, 0x80, 0x0 ;  /* 0x000000000000781c */ /* 0x000fe20003f0f008 */
[----:B------:R-:W-:Y:S04]  /*5320*/  IMAD.WIDE.U32 R162, R163, -0x326172a9, RZ ;  /* 0xcd9e8d57a3a27825 */ /* 0x000fe800078e00ff */
[----:B------:R-:W-:Y:S01]  /*5330*/  FFMA.FTZ R17, R17, UR7, -R108 ;  /* 0x0000000711117c23 */ /* 0x000fe2000801086c */
[----:B------:R-:W-:Y:S01]  /*5340*/  MUFU.EX2 R217, R10 ;  /* 0x0000000a00d97308 */ /* 0x000fe20000000800 */
[----:B------:R-:W-:Y:S01]  /*5350*/  FFMA.FTZ R24, R24, UR7, -R100 ;  /* 0x0000000718187c23 */ /* 0x000fe20008010864 */
[----:B------:R-:W-:Y:S01]  /*5360*/  FFMA.FTZ R20, R20, UR7, -R108 ;  /* 0x0000000714147c23 */ /* 0x000fe2000801086c */
[----:B------:R-:W-:Y:S01]  /*5370*/  LOP3.LUT R186, R163, UR17, R174, 0x96, !PT ;  /* 0x00000011a3ba7c12 */ /* 0x000fe2000f8e96ae */
[--C-:B------:R-:W-:Y:S01]  /*5380*/  FFMA.FTZ R22, R22, UR7, -R101.reuse ;  /* 0x0000000716167c23 */ /* 0x100fe20008010865 */
[----:B------:R-:W-:Y:S01]  /*5390*/  I2FP.F32.S32 R163, R192 ;  /* 0x000000c000a37245 */ /* 0x000fe20000201400 */
[----:B------:R-:W-:Y:S01]  /*53a0*/  FFMA.FTZ R27, R27, UR7, -R0 ;  /* 0x000000071b1b7c23 */ /* 0x000fe20008010800 */
[----:B------:R-:W-:Y:S01]  /*53b0*/  SHF.R.U32.HI R174, RZ, 0x10, R110 ;  /* 0x00000010ffae7819 */ /* 0x000fe2000001166e */
[----:B------:R-:W-:Y:S01]  /*53c0*/  FFMA.FTZ R23, R23, UR7, -R101 ;  /* 0x0000000717177c23 */ /* 0x000fe20008010865 */
[----:B---3--:R-:W-:Y:S01]  /*53d0*/  I2FP.F32.S32 R13, R194 ;  /* 0x000000c2000d7245 */ /* 0x008fe20000201400 */
[--C-:B------:R-:W-:Y:S01]  /*53e0*/  FFMA.FTZ R28, R28, UR7, -R100.reuse ;  /* 0x000000071c1c7c23 */ /* 0x100fe20008010864 */
[----:B------:R-:W-:Y:S01]  /*53f0*/  @P0 FSEL R50, R50, -INF , !P3 ;  /* 0xff80000032320808 */ /* 0x000fe20005800000 */
[----:B------:R-:W-:Y:S01]  /*5400*/  FFMA.FTZ R29, R29, UR7, -R100 ;  /* 0x000000071d1d7c23 */ /* 0x000fe20008010864 */
[----:B------:R-:W-:Y:S01]  /*5410*/  PLOP3.LUT P0, PT, PT, PT, UP0, 0x80, 0x0 ;  /* 0x000000000000781c */ /* 0x000fe20003f0f008 */
[----:B------:R-:W-:Y:S01]  /*5420*/  IMAD.WIDE.U32 R180, R176, -0x326172a9, RZ ;  /* 0xcd9e8d57b0b47825 */ /* 0x000fe200078e00ff */
[----:B------:R-:W-:Y:S01]  /*5430*/  PLOP3.LUT P3, PT, PT, PT, UP0, 0x80, 0x0 ;  /* 0x000000000000781c */ /* 0x000fe20003f6f008 */
[----:B------:R-:W-:Y:S02]  /*5440*/  MUFU.EX2 R206, R27 ;  /* 0x0000001b00ce7308 */ /* 0x000fe40000000800 */
[----:B------:R-:W-:Y:S01]  /*5450*/  FFMA.FTZ R30, R30, UR7, -R0 ;  /* 0x000000071e1e7c23 */ /* 0x000fe20008010800 */
[----:B------:R-:W-:Y:S01]  /*5460*/  IMAD.WIDE.U32 R168, R168, -0x2daee0ad, RZ ;  /* 0xd2511f53a8a87825 */ /* 0x000fe200078e00ff */
[----:B------:R-:W-:Y:S01]  /*5470*/  LOP3.LUT R221, R181, UR17, R166, 0x96, !PT ;  /* 0x00000011b5dd7c12 */ /* 0x000fe2000f8e96a6 */
[-C--:B--2---:R-:W-:Y:S03]  /*5480*/  HMMA.16816.F32 R52, R104, R4.reuse, R52 ;  /* 0x000000046834723c */ /* 0x084fe60000001834 */
[----:B------:R-:W-:Y:S01]  /*5490*/  SHF.R.U32.HI R166, RZ, 0x18, R110 ;  /* 0x00000018ffa67819 */ /* 0x000fe2000001166e */
[----:B------:R-:W-:Y:S01]  /*54a0*/  IMAD.WIDE.U32 R8, R165, -0x2daee0ad, RZ ;  /* 0xd2511f53a5087825 */ /* 0x000fe200078e00ff */
[----:B------:R-:W-:Y:S01]  /*54b0*/  LOP3.LUT R165, R110, 0xff, RZ, 0xc0, !PT ;  /* 0x000000ff6ea57812 */ /* 0x000fe200078ec0ff */
[C---:B------:R-:W-:Y:S01]  /*54c0*/  HMMA.16816.F32 R56, R112.reuse, R4, R56 ;  /* 0x000000047038723c */ /* 0x040fe20000001838 */
[----:B------:R2:W3:Y:S04]  /*54d0*/  MUFU.EX2 R216, R11 ;  /* 0x0000000b00d87308 */ /* 0x0004e80000000800 */
[----:B------:R-:W-:Y:S01]  /*54e0*/  LOP3.LUT R178, R169, UR16, R178, 0x96, !PT ;  /* 0x00000010a9b27c12 */ /* 0x000fe2000f8e96b2 */
[----:B------:R-:W-:Y:S01]  /*54f0*/  FFMA.FTZ R45, R163, -UR5, R45 ;  /* 0x80000005a32d7c23 */ /* 0x000fe2000801002d */
[----:B------:R-:W-:Y:S01]  /*5500*/  LOP3.LUT R110, R103, UR14, R170, 0x96, !PT ;  /* 0x0000000e676e7c12 */ /* 0x000fe2000f8e96aa */
[-C--:B------:R-:W-:Y:S03]  /*5510*/  HMMA.16816.F32 R60, R112, R6.reuse, R60 ;  /* 0x00000006703c723c */ /* 0x080fe6000000183c */
[----:B------:R-:W-:Y:S01]  /*5520*/  MUFU.EX2 R191, R23 ;  /* 0x0000001700bf7308 */ /* 0x000fe20000000800 */
[----:B------:R-:W-:Y:S01]  /*5530*/  LOP3.LUT R111, R9, UR14, R168, 0x96, !PT ;  /* 0x0000000e096f7c12 */ /* 0x000fe2000f8e96a8 */
[----:B------:R-:W-:Y:S01]  /*5540*/  FFMA.FTZ R31, R31, UR7, -R0 ;  /* 0x000000071f1f7c23 */ /* 0x000fe20008010800 */
[----:B------:R-:W-:Y:S01]  /*5550*/  LOP3.LUT R169, R8, 0xff, RZ, 0xc0, !PT ;  /* 0x000000ff08a97812 */ /* 0x000fe200078ec0ff */
[----:B------:R-:W-:Y:S06]  /*5560*/  HMMA.16816.F32 R64, R104, R6, R64 ;  /* 0x000000066840723c */ /* 0x000fec0000001840 */
[----:B------:R-:W-:Y:S01]  /*5570*/  MUFU.EX2 R215, R14 ;  /* 0x0000000e00d77308 */ /* 0x000fe20000000800 */
[----:B------:R-:W-:Y:S01]  /*5580*/  SHF.R.U32.HI R170, RZ, 0x18, R8 ;  /* 0x00000018ffaa7819 */ /* 0x000fe20000011608 */
[----:B------:R-:W-:Y:S03]  /*5590*/  FFMA.FTZ R32, R32, UR7, -R108 ;  /* 0x0000000720207c23 */ /* 0x000fe6000801086c */
[----:B------:R-:W-:Y:S01]  /*55a0*/  LOP3.LUT R7, R109, 0xff, RZ, 0xc0, !PT ;  /* 0x000000ff6d077812 */ /* 0x000fe200078ec0ff */
[--C-:B------:R-:W-:Y:S01]  /*55b0*/  FFMA.FTZ R34, R34, UR7, -R101.reuse ;  /* 0x0000000722227c23 */ /* 0x100fe20008010865 */
[----:B------:R-:W-:Y:S01]  /*55c0*/  LOP3.LUT R183, R8, 0xffff, RZ, 0xc0, !PT ;  /* 0x0000ffff08b77812 */ /* 0x000fe200078ec0ff */
[----:B------:R-:W-:Y:S01]  /*55d0*/  FFMA.FTZ R35, R35, UR7, -R101 ;  /* 0x0000000723237c23 */ /* 0x000fe20008010865 */
[----:B------:R-:W-:Y:S01]  /*55e0*/  SHF.R.U32.HI R185, RZ, 0x10, R8 ;  /* 0x00000010ffb97819 */ /* 0x000fe20000011608 */
[----:B------:R-:W-:Y:S01]  /*55f0*/  IMAD.WIDE.U32 R8, R171, -0x326172a9, RZ ;  /* 0xcd9e8d57ab087825 */ /* 0x000fe200078e00ff */
[----:B------:R-:W-:Y:S01]  /*5600*/  @P0 FSEL R45, R45, -INF , !P4 ;  /* 0xff8000002d2d0808 */ /* 0x000fe20006000000 */
[----:B------:R-:W-:Y:S01]  /*5610*/  MUFU.EX2 R197, R28 ;  /* 0x0000001c00c57308 */ /* 0x000fe20000000800 */
[----:B------:R-:W-:Y:S01]  /*5620*/  PLOP3.LUT P0, PT, PT, PT, UP0, 0x80, 0x0 ;  /* 0x000000000000781c */ /* 0x000fe20003f0f008 */
[----:B------:R-:W-:Y:S01]  /*5630*/  FFMA.FTZ R61, R201, -UR5, R61 ;  /* 0x80000005c93d7c23 */ /* 0x000fe2000801003d */
[----:B------:R-:W-:Y:S01]  /*5640*/  LOP3.LUT R12, R9, UR15, R162, 0x96, !PT ;  /* 0x0000000f090c7c12 */ /* 0x000fe2000f8e96a2 */
[--C-:B------:R-:W-:Y:S01]  /*5650*/  FFMA.FTZ R36, R36, UR7, -R108.reuse ;  /* 0x0000000724247c23 */ /* 0x100fe2000801086c */
[----:B------:R-:W-:Y:S01]  /*5660*/  @P3 FSEL R47, R47, -INF , !P4 ;  /* 0xff8000002f2f3808 */ /* 0x000fe20006000000 */
[----:B------:R-:W-:Y:S01]  /*5670*/  FFMA.FTZ R37, R37, UR7, -R108 ;  /* 0x0000000725257c23 */ /* 0x000fe2000801086c */
[----:B------:R-:W-:Y:S01]  /*5680*/  LOP3.LUT R222, R8, 0xffff, RZ, 0xc0, !PT ;  /* 0x0000ffff08de7812 */ /* 0x000fe200078ec0ff */
[----:B------:R-:W-:Y:S01]  /*5690*/  FFMA.FTZ R38, R38, UR7, -R101 ;  /* 0x0000000726267c23 */ /* 0x000fe20008010865 */
[----:B------:R-:W-:Y:S01]  /*56a0*/  I2FP.F32.S32 R9, R193 ;  /* 0x000000c100097245 */ /* 0x000fe20000201400 */
[----:B------:R-:W-:Y:S01]  /*56b0*/  FFMA.FTZ R41, R41, UR7, -R100 ;  /* 0x0000000729297c23 */ /* 0x000fe20008010864 */
[----:B------:R-:W-:Y:S01]  /*56c0*/  SHF.R.U32.HI R162, RZ, 0x10, R8 ;  /* 0x00000010ffa27819 */ /* 0x000fe20000011608 */
[----:B------:R-:W-:Y:S01]  /*56d0*/  FFMA.FTZ R42, R42, UR7, -R0 ;  /* 0x000000072a2a7c23 */ /* 0x000fe20008010800 */
[----:B------:R-:W-:Y:S01]  /*56e0*/  PLOP3.LUT P3, PT, PT, PT, UP0, 0x80, 0x0 ;  /* 0x000000000000781c */ /* 0x000fe20003f6f008 */
[----:B------:R-:W-:Y:S01]  /*56f0*/  FFMA.FTZ R49, R9, -UR5, R49 ;  /* 0x8000000509317c23 */ /* 0x000fe20008010031 */
[----:B------:R-:W-:Y:S01]  /*5700*/  I2FP.F32.S32 R4, R199 ;  /* 0x000000c700047245 */ /* 0x000fe20000201400 */
[----:B------:R-:W-:Y:S01]  /*5710*/  FFMA.FTZ R39, R39, UR7, -R101 ;  /* 0x0000000727277c23 */ /* 0x000fe20008010865 */
[----:B------:R-:W-:Y:S01]  /*5720*/  I2FP.F32.S32 R6, R200 ;  /* 0x000000c800067245 */ /* 0x000fe20000201400 */
[----:B------:R-:W-:Y:S01]  /*5730*/  FFMA.FTZ R25, R25, UR7, -R100 ;  /* 0x0000000719197c23 */ /* 0x000fe20008010864 */
[----:B------:R-:W-:Y:S01]  /*5740*/  @P0 FSEL R49, R49, -INF , !P4 ;  /* 0xff80000031310808 */ /* 0x000fe20006000000 */
[----:B------:R-:W-:Y:S01]  /*5750*/  FFMA.FTZ R63, R4, -UR5, R63 ;  /* 0x80000005043f7c23 */ /* 0x000fe2000801003f */
[----:B------:R-:W-:Y:S01]  /*5760*/  PLOP3.LUT P0, PT, PT, PT, UP0, 0x80, 0x0 ;  /* 0x000000000000781c */ /* 0x000fe20003f0f008 */
[----:B------:R-:W-:Y:S01]  /*5770*/  FFMA.FTZ R52, R13, -UR5, R52 ;  /* 0x800000050d347c23 */ /* 0x000fe20008010034 */
[----:B------:R-:W-:Y:S01]  /*5780*/  I2FP.F32.S32 R5, R198 ;  /* 0x000000c600057245 */ /* 0x000fe20000201400 */
[----:B------:R-:W-:Y:S01]  /*5790*/  FFMA.FTZ R40, R40, UR7, -R100 ;  /* 0x0000000728287c23 */ /* 0x000fe20008010864 */
[----:B------:R-:W-:Y:S01]  /*57a0*/  LOP3.LUT R168, R102, 0xff, RZ, 0xc0, !PT ;  /* 0x000000ff66a87812 */ /* 0x000fe200078ec0ff */
[--C-:B------:R-:W-:Y:S01]  /*57b0*/  FFMA.FTZ R46, R46, UR7, -R0.reuse ;  /* 0x000000072e2e7c23 */ /* 0x100fe20008010800 */
[----:B------:R-:W-:Y:S01]  /*57c0*/  @P3 FSEL R51, R51, -INF , !P4 ;  /* 0xff80000033333808 */ /* 0x000fe20006000000 */
[----:B------:R-:W-:Y:S01]  /*57d0*/  FFMA.FTZ R67, R5, -UR5, R67 ;  /* 0x8000000505437c23 */ /* 0x000fe20008010043 */
[----:B------:R-:W-:Y:S01]  /*57e0*/  PLOP3.LUT P4, PT, PT, PT, UP0, 0x80, 0x0 ;  /* 0x000000000000781c */ /* 0x000fe20003f8f008 */
[----:B------:R-:W-:Y:S01]  /*57f0*/  FFMA.FTZ R43, R43, UR7, -R0 ;  /* 0x000000072b2b7c23 */ /* 0x000fe20008010800 */
[----:B------:R-:W-:Y:S01]  /*5800*/  PLOP3.LUT P3, PT, PT, PT, UP0, 0x80, 0x0 ;  /* 0x000000000000781c */ /* 0x000fe20003f6f008 */
[----:B------:R-:W-:Y:S01]  /*5810*/  FFMA.FTZ R48, R48, UR7, -R108 ;  /* 0x0000000730307c23 */ /* 0x000fe2000801086c */
[----:B------:R-:W-:Y:S01]  /*5820*/  SHF.R.U32.HI R171, RZ, 0x18, R102 ;  /* 0x00000018ffab7819 */ /* 0x000fe20000011666 */
[--C-:B------:R-:W-:Y:S01]  /*5830*/  FFMA.FTZ R26, R26, UR7, -R0.reuse ;  /* 0x000000071a1a7c23 */ /* 0x100fe20008010800 */
[----:B------:R-:W-:Y:S01]  /*5840*/  @P0 FSEL R52, R52, -INF , !P1 ;  /* 0xff80000034340808 */ /* 0x000fe20004800000 */
[----:B------:R-:W-:Y:S01]  /*5850*/  FFMA.FTZ R47, R47, UR7, -R0 ;  /* 0x000000072f2f7c23 */ /* 0x000fe20008010800 */
[----:B------:R-:W-:Y:S01]  /*5860*/  PLOP3.LUT P0, PT, PT, PT, UP0, 0x80, 0x0 ;  /* 0x000000000000781c */ /* 0x000fe20003f0f008 */
[----:B------:R-:W-:Y:S01]  /*5870*/  FFMA.FTZ R55, R9, -UR5, R55 ;  /* 0x8000000509377c23 */ /* 0x000fe20008010037 */
[----:B------:R-:W-:Y:S01]  /*5880*/  I2FP.F32.S32 R9, R195 ;  /* 0x000000c300097245 */ /* 0x000fe20000201400 */
[----:B------:R-:W-:Y:S01]  /*5890*/  FFMA.FTZ R58, R167, -UR5, R58 ;  /* 0x80000005a73a7c23 */ /* 0x000fe2000801003a */
[----:B------:R-:W-:Y:S01]  /*58a0*/  LOP3.LUT R102, R8, 0xff, RZ, 0xc0, !PT ;  /* 0x000000ff08667812 */ /* 0x000fe200078ec0ff */
[----:B------:R-:W-:Y:S01]  /*58b0*/  FFMA.FTZ R49, R49, UR7, -R108 ;  /* 0x0000000731317c23 */ /* 0x000fe2000801086c */
[----:B------:R-:W-:Y:S01]  /*58c0*/  SHF.R.U32.HI R103, RZ, 0x18, R8 ;  /* 0x00000018ff677819 */ /* 0x000fe20000011608 */
[----:B------:R-:W-:Y:S01]  /*58d0*/  FFMA.FTZ R56, R9, -UR5, R56 ;  /* 0x8000000509387c23 */ /* 0x000fe20008010038 */
[--C-:B------:R-:W-:Y:S01]  /*58e0*/  FFMA.FTZ R50, R50, UR7, -R101.reuse ;  /* 0x0000000732327c23 */ /* 0x100fe20008010865 */
[----:B------:R-:W-:Y:S01]  /*58f0*/  FFMA.FTZ R51, R51, UR7, -R101 ;  /* 0x0000000733337c23 */ /* 0x000fe20008010865 */
[--C-:B------:R-:W-:Y:S01]  /*5900*/  FFMA.FTZ R52, R52, UR7, -R108.reuse ;  /* 0x0000000734347c23 */ /* 0x100fe2000801086c */
[----:B------:R-:W-:Y:S01]  /*5910*/  FFMA.FTZ R33, R33, UR7, -R108 ;  /* 0x0000000721217c23 */ /* 0x000fe2000801086c */
[----:B------:R-:W-:Y:S01]  /*5920*/  @P4 FSEL R56, R56, -INF , !P1 ;  /* 0xff80000038384808 */ /* 0x000fe20004800000 */
[--C-:B------:R-:W-:Y:S01]  /*5930*/  FFMA.FTZ R44, R44, UR7, -R100.reuse ;  /* 0x000000072c2c7c23 */ /* 0x100fe20008010864 */
[----:B------:R-:W-:Y:S01]  /*5940*/  @P0 FSEL R58, R58, -INF , !P1 ;  /* 0xff8000003a3a0808 */ /* 0x000fe20004800000 */
[----:B------:R-:W-:Y:S01]  /*5950*/  FFMA.FTZ R45, R45, UR7, -R100 ;  /* 0x000000072d2d7c23 */ /* 0x000fe20008010864 */
[----:B------:R-:W-:Y:S01]  /*5960*/  PLOP3.LUT P0, PT, PT, PT, UP0, 0x80, 0x0 ;  /* 0x000000000000781c */ /* 0x000fe20003f0f008 */
[----:B------:R-:W-:Y:S01]  /*5970*/  FFMA.FTZ R54, R164, -UR5, R54 ;  /* 0x80000005a4367c23 */ /* 0x000fe20008010036 */
[----:B------:R-:W-:Y:S01]  /*5980*/  PLOP3.LUT P4, PT, PT, PT, UP0, 0x80, 0x0 ;  /* 0x000000000000781c */ /* 0x000fe20003f8f008 */
[----:B------:R-:W-:Y:S01]  /*5990*/  FFMA.FTZ R58, R58, UR7, -R0 ;  /* 0x000000073a3a7c23 */ /* 0x000fe20008010800 */
[----:B------:R-:W-:Y:S01]  /*59a0*/  FFMA.FTZ R56, R56, UR7, -R100 ;  /* 0x0000000738387c23 */ /* 0x000fe20008010864 */
[----:B------:R1:W3:Y:S01]  /*59b0*/  MUFU.EX2 R214, R15 ;  /* 0x0000000f00d67308 */ /* 0x0002e20000000800 */
[----:B------:R-:W-:Y:S01]  /*59c0*/  @P3 FSEL R54, R54, -INF , !P1 ;  /* 0xff80000036363808 */ /* 0x000fe20004800000 */
[----:B------:R-:W-:Y:S01]  /*59d0*/  FFMA.FTZ R62, R9, -UR5, R62 ;  /* 0x80000005093e7c23 */ /* 0x000fe2000801003e */
[----:B------:R-:W-:Y:S01]  /*59e0*/  PLOP3.LUT P1, PT, PT, PT, UP0, 0x80, 0x0 ;  /* 0x000000000000781c */ /* 0x000fe20003f2f008 */
[----:B------:R-:W-:Y:S01]  /*59f0*/  FFMA.FTZ R57, R4, -UR5, R57 ;  /* 0x8000000504397c23 */ /* 0x000fe20008010039 */
[----:B------:R-:W-:Y:S01]  /*5a00*/  I2FP.F32.S32 R4, R202 ;  /* 0x000000ca00047245 */ /* 0x000fe20000201400 */
[----:B------:R-:W-:Y:S01]  /*5a10*/  FFMA.FTZ R54, R54, UR7, -R101 ;  /* 0x0000000736367c23 */ /* 0x000fe20008010865 */
[----:B------:R-:W-:Y:S03]  /*5a20*/  PLOP3.LUT P3, PT, PT, PT, UP0, 0x80, 0x0 ;  /* 0x000000000000781c */ /* 0x000fe60003f6f008 */
[----:B------:R-:W-:Y:S01]  /*5a30*/  MUFU.EX2 R200, R24 ;  /* 0x0000001800c87308 */ /* 0x000fe20000000800 */
[----:B------:R-:W-:Y:S01]  /*5a40*/  @P0 FSEL R57, R57, -INF , !P2 ;  /* 0xff80000039390808 */ /* 0x000fe20005000000 */
[----:B------:R-:W-:Y:S01]  /*5a50*/  FFMA.FTZ R65, R4, -UR5, R65 ;  /* 0x8000000504417c23 */ /* 0x000fe20008010041 */
[----:B------:R-:W-:Y:S01]  /*5a60*/  PLOP3.LUT P0, PT, PT, PT, UP0, 0x80, 0x0 ;  /* 0x000000000000781c */ /* 0x000fe20003f0f008 */
[----:B------:R-:W-:Y:S01]  /*5a70*/  FFMA.FTZ R59, R163, -UR5, R59 ;  /* 0x80000005a33b7c23 */ /* 0x000fe2000801003b */
[----:B------:R-:W-:Y:S01]  /*5a80*/  @P4 FSEL R55, R55, -INF , !P2 ;  /* 0xff80000037374808 */ /* 0x000fe20005000000 */
[----:B------:R-:W-:Y:S01]  /*5a90*/  FFMA.FTZ R57, R57, UR7, -R100 ;  /* 0x0000000739397c23 */ /* 0x000fe20008010864 */
[----:B------:R-:W-:Y:S03]  /*5aa0*/  PLOP3.LUT P4, PT, PT, PT, UP0, 0x80, 0x0 ;  /* 0x000000000000781c */ /* 0x000fe60003f8f008 */
[----:B------:R-:W3:Y:S01]  /*5ab0*/  MUFU.EX2 R193, R18 ;  /* 0x0000001200c17308 */ /* 0x000ee20000000800 */
[----:B------:R-:W-:Y:S01]  /*5ac0*/  @P1 FSEL R59, R59, -INF , !P2 ;  /* 0xff8000003b3b1808 */ /* 0x000fe20005000000 */
[----:B------:R-:W-:Y:S01]  /*5ad0*/  FFMA.FTZ R55, R55, UR7, -R101 ;  /* 0x0000000737377c23 */ /* 0x000fe20008010865 */
[----:B------:R-:W-:Y:S01]  /*5ae0*/  PLOP3.LUT P1, PT, PT, PT, UP0, 0x80, 0x0 ;  /* 0x000000000000781c */ /* 0x000fe20003f2f008 */
[----:B------:R-:W-:Y:S01]  /*5af0*/  FFMA.FTZ R60, R204, -UR5, R60 ;  /* 0x80000005cc3c7c23 */ /* 0x000fe2000801003c */
[----:B------:R-:W-:Y:S01]  /*5b00*/  FFMA.FTZ R64, R6, -UR5, R64 ;  /* 0x8000000506407c23 */ /* 0x000fe20008010040 */
[----:B------:R-:W-:Y:S01]  /*5b10*/  SHF.R.U32.HI R6, RZ, 0x18, R109 ;  /* 0x00000018ff067819 */ /* 0x000fe2000001166d */
[----:B------:R-:W-:Y:S01]  /*5b20*/  FFMA.FTZ R59, R59, UR7, -R0 ;  /* 0x000000073b3b7c23 */ /* 0x000fe20008010800 */
[----:B------:R-:W-:Y:S02]  /*5b30*/  @P0 FSEL R62, R62, -INF , !P5 ;  /* 0xff8000003e3e0808 */ /* 0x000fe40006800000 */
[----:B------:R-:W-:Y:S01]  /*5b40*/  MUFU.EX2 R194, R29 ;  /* 0x0000001d00c27308 */ /* 0x000fe20000000800 */
[----:B------:R-:W-:Y:S01]  /*5b50*/  PLOP3.LUT P0, PT, PT, PT, UP0, 0x80, 0x0 ;  /* 0x000000000000781c */ /* 0x000fe20003f0f008 */
[----:B------:R-:W-:Y:S01]  /*5b60*/  FFMA.FTZ R66, R13, -UR5, R66 ;  /* 0x800000050d427c23 */ /* 0x000fe20008010042 */
[----:B------:R-:W-:Y:S01]  /*5b70*/  @P4 FSEL R60, R60, -INF , !P5 ;  /* 0xff8000003c3c4808 */ /* 0x000fe20006800000 */
[----:B------:R-:W-:Y:S01]  /*5b80*/  FFMA.FTZ R62, R62, UR7, -R0 ;  /* 0x000000073e3e7c23 */ /* 0x000fe20008010800 */
[----:B------:R-:W-:Y:S01]  /*5b90*/  PLOP3.LUT P4, PT, PT, PT, UP0, 0x80, 0x0 ;  /* 0x000000000000781c */ /* 0x000fe20003f8f008 */
[----:B------:R-:W-:Y:S01]  /*5ba0*/  IMAD.U32 R104, RZ, RZ, UR4 ;  /* 0x00000004ff687e24 */ /* 0x000fe2000f8e00ff */
[----:B------:R-:W-:Y:S01]  /*5bb0*/  @P1 FSEL R64, R64, -INF , !P5 ;  /* 0xff80000040401808 */ /* 0x000fe20006800000 */
[----:B------:R-:W-:Y:S01]  /*5bc0*/  FFMA.FTZ R60, R60, UR7, -R100 ;  /* 0x000000073c3c7c23 */ /* 0x000fe20008010864 */
[----:B------:R-:W-:Y:S01]  /*5bd0*/  PLOP3.LUT P1, PT, PT, PT, UP0, 0x80, 0x0 ;  /* 0x000000000000781c */ /* 0x000fe20003f2f008 */
[----:B------:R-:W-:Y:S01]  /*5be0*/  MUFU.EX2 R190, R16 ;  /* 0x0000001000be7308 */ /* 0x000fe20000000800 */
[----:B------:R-:W-:Y:S01]  /*5bf0*/  IADD3 R104, R153, 0x4000, R104 ;  /* 0x0000400099687810 */ /* 0x000fe20007ffe068 */
[----:B------:R-:W-:Y:S01]  /*5c00*/  FFMA.FTZ R64, R64, UR7, -R108 ;  /* 0x0000000740407c23 */ /* 0x000fe2000801086c */
[----:B--2---:R-:W-:Y:S01]  /*5c10*/  IMAD.WIDE.U32 R10, R178, -0x326172a9, RZ ;  /* 0xcd9e8d57b20a7825 */ /* 0x004fe200078e00ff */
[----:B------:R-:W-:Y:S02]  /*5c20*/  @P0 FSEL R61, R61, -INF , !P6 ;  /* 0xff8000003d3d0808 */ /* 0x000fe40007000000 */
[----:B------:R-:W-:Y:S01]  /*5c30*/  PLOP3.LUT P0, PT, PT, PT, UP0, 0x80, 0x0 ;  /* 0x000000000000781c */ /* 0x000fe20003f0f008 */
[----:B------:R-:W-:Y:S01]  /*5c40*/  IMAD.IADD R104, R104, 0x1, R154 ;  /* 0x0000000168687824 */ /* 0x000fe200078e029a */
[----:B------:R-:W-:Y:S02]  /*5c50*/  LOP3.LUT R8, R11, UR15, R172, 0x96, !PT ;  /* 0x0000000f0b087c12 */ /* 0x000fe4000f8e96ac */
[----:B------:R-:W-:Y:S01]  /*5c60*/  MUFU.EX2 R114, R64 ;  /* 0x0000004000727308 */ /* 0x000fe20000000800 */
[----:B------:R-:W-:Y:S01]  /*5c70*/  @P4 FSEL R66, R66, -INF , !P5 ;  /* 0xff80000042424808 */ /* 0x000fe20006800000 */
[----:B------:R-:W-:Y:S01]  /*5c80*/  FFMA.FTZ R100, R61, UR7, -R100 ;  /* 0x000000073d647c23 */ /* 0x000fe20008010864 */
[----:B------:R-:W-:Y:S01]  /*5c90*/  ISETP.LE.U32.AND P5, PT, R7, UR8, PT ;  /* 0x0000000807007c0c */ /* 0x000fe2000bfa3070 */
[----:B------:R-:W-:Y:S01]  /*5ca0*/  FFMA.FTZ R53, R5, -UR5, R53 ;  /* 0x8000000505357c23 */ /* 0x000fe20008010035 */
[----:B------:R-:W-:Y:S01]  /*5cb0*/  ISETP.LE.U32.AND P4, PT, R6, UR8, PT ;  /* 0x0000000806007c0c */ /* 0x000fe2000bf83070 */
[----:B------:R-:W-:Y:S01]  /*5cc0*/  FFMA.FTZ R66, R66, UR7, -R101 ;  /* 0x0000000742427c23 */ /* 0x000fe20008010865 */
[C---:B------:R-:W-:Y:S03]  /*5cd0*/  LOP3.LUT R11, R10.reuse, 0xffff, RZ, 0xc0, !PT ;  /* 0x0000ffff0a0b7812 */ /* 0x040fe600078ec0ff */
[----:B------:R-:W-:Y:S01]  /*5ce0*/  MUFU.EX2 R112, R60 ;  /* 0x0000003c00707308 */ /* 0x000fe20000000800 */
[----:B------:R-:W-:Y:S02]  /*5cf0*/  LOP3.LUT R6, R109, 0xffff, RZ, 0xc0, !PT ;  /* 0x0000ffff6d067812 */ /* 0x000fe400078ec0ff */
[----:B-1----:R-:W-:Y:S02]  /*5d00*/  LOP3.LUT R15, R10, 0xff, RZ, 0xc0, !PT ;  /* 0x000000ff0a0f7812 */ /* 0x002fe400078ec0ff */
[----:B------:R-:W-:Y:S02]  /*5d10*/  SHF.R.U32.HI R109, RZ, 0x10, R109 ;  /* 0x00000010ff6d7819 */ /* 0x000fe4000001166d */
[----:B------:R-:W-:Y:S01]  /*5d20*/  SHF.R.U32.HI R14, RZ, 0x10, R10 ;  /* 0x00000010ff0e7819 */ /* 0x000fe2000001160a */
[----:B------:R-:W-:Y:S01]  /*5d30*/  @!P5 FADD.FTZ R203, -R203, -RZ ;  /* 0x800000ffcbcbd221 */ /* 0x000fe20000010100 */
[----:B------:R-:W-:Y:S01]  /*5d40*/  @P1 FSEL R63, R63, -INF , !P6 ;  /* 0xff8000003f3f1808 */ /* 0x000fe20007000000 */
[----:B----4-:R-:W-:Y:S01]  /*5d50*/  @!P4 FADD.FTZ R208, -R208, -RZ ;  /* 0x800000ffd0d0c221 */ /* 0x010fe20000010100 */
[----:B------:R-:W-:Y:S01]  /*5d60*/  PLOP3.LUT P1, PT, PT, PT, UP0, 0x80, 0x0 ;  /* 0x000000000000781c */ /* 0x000fe20003f2f008 */
[----:B------:R-:W-:Y:S01]  /*5d70*/  MUFU.EX2 R204, R30 ;  /* 0x0000001e00cc7308 */ /* 0x000fe20000000800 */
[----:B------:R-:W-:Y:S01]  /*5d80*/  LOP3.LUT R5, R109, 0xff, RZ, 0xc0, !PT ;  /* 0x000000ff6d057812 */ /* 0x000fe200078ec0ff */
[----:B------:R-:W-:Y:S01]  /*5d90*/  FFMA.FTZ R0, R63, UR7, -R0 ;  /* 0x000000073f007c23 */ /* 0x000fe20008010800 */
[----:B------:R-:W-:Y:S02]  /*5da0*/  @P0 FSEL R65, R65, -INF , !P6 ;  /* 0xff80000041410808 */ /* 0x000fe40007000000 */
[----:B------:R-:W-:Y:S02]  /*5db0*/  SHF.R.U32.HI R4, RZ, 0x8, R6 ;  /* 0x00000008ff047819 */ /* 0x000fe40000011606 */
[----:B------:R-:W-:Y:S03]  /*5dc0*/  ISETP.LE.U32.AND P0, PT, R5, UR8, PT ;  /* 0x0000000805007c0c */ /* 0x000fe6000bf03070 */
[----:B------:R-:W-:Y:S01]  /*5dd0*/  MUFU.EX2 R109, R0 ;  /* 0x00000000006d7308 */ /* 0x000fe20000000800 */
[----:B------:R-:W-:Y:S02]  /*5de0*/  LOP3.LUT R4, R4, 0xffff, RZ, 0xc0, !PT ;  /* 0x0000ffff04047812 */ /* 0x000fe400078ec0ff */
[----:B------:R-:W-:Y:S02]  /*5df0*/  LOP3.LUT R6, R8, 0xff, RZ, 0xc0, !PT ;  /* 0x000000ff08067812 */ /* 0x000fe400078ec0ff */
[----:B------:R-:W-:Y:S02]  /*5e00*/  @P1 FSEL R67, R67, -INF , !P6 ;  /* 0xff80000043431808 */ /* 0x000fe40007000000 */
[----:B------:R-:W-:Y:S03]  /*5e10*/  ISETP.LE.U32.AND P6, PT, R4, UR8, PT ;  /* 0x0000000804007c0c */ /* 0x000fe6000bfc3070 */
[----:B------:R-:W-:Y:S01]  /*5e20*/  MUFU.EX2 R202, R31 ;  /* 0x0000001f00ca7308 */ /* 0x000fe20000000800 */
[----:B------:R-:W-:Y:S01]  /*5e30*/  LOP3.LUT R4, R8, 0xffff, RZ, 0xc0, !PT ;  /* 0x0000ffff08047812 */ /* 0x000fe200078ec0ff */
[----:B------:R-:W-:Y:S01]  /*5e40*/  FFMA.FTZ R101, R67, UR7, -R101 ;  /* 0x0000000743657c23 */ /* 0x000fe20008010865 */
[--C-:B------:R-:W-:Y:S01]  /*5e50*/  SHF.R.U32.HI R5, RZ, 0x10, R8.reuse ;  /* 0x00000010ff057819 */ /* 0x100fe20000011608 */
[----:B------:R-:W-:Y:S01]  /*5e60*/  @!P0 FADD.FTZ R209, -R209, -RZ ;  /* 0x800000ffd1d18221 */ /* 0x000fe20000010100 */
[----:B------:R-:W-:Y:S02]  /*5e70*/  SHF.R.U32.HI R8, RZ, 0x18, R8 ;  /* 0x00000018ff087819 */ /* 0x000fe40000011608 */
[----:B------:R-:W-:Y:S03]  /*5e80*/  SHF.R.U32.HI R4, RZ, 0x8, R4 ;  /* 0x00000008ff047819 */ /* 0x000fe60000011604 */
[----:B------:R-:W1:Y:S01]  /*5e90*/  MUFU.EX2 R192, R19 ;  /* 0x0000001300c07308 */ /* 0x000e620000000800 */
[----:B------:R-:W-:Y:S02]  /*5ea0*/  ISETP.LE.U32.AND P0, PT, R8, UR8, PT ;  /* 0x0000000808007c0c */ /* 0x000fe4000bf03070 */
[----:B------:R-:W-:Y:S01]  /*5eb0*/  ISETP.LE.U32.AND P1, PT, R6, UR8, PT ;  /* 0x0000000806007c0c */ /* 0x000fe2000bf23070 */
[----:B------:R-:W-:Y:S01]  /*5ec0*/  @!P6 FADD.FTZ R205, -R205, -RZ ;  /* 0x800000ffcdcde221 */ /* 0x000fe20000010100 */
[----:B------:R-:W-:Y:S02]  /*5ed0*/  LOP3.LUT R5, R5, 0xff, RZ, 0xc0, !PT ;  /* 0x000000ff05057812 */ /* 0x000fe400078ec0ff */
[----:B------:R-:W-:Y:S03]  /*5ee0*/  LOP3.LUT R4, R4, 0xffff, RZ, 0xc0, !PT ;  /* 0x0000ffff04047812 */ /* 0x000fe600078ec0ff */
[----:B------:R-:W-:Y:S01]  /*5ef0*/  MUFU.EX2 R178, R32 ;  /* 0x0000002000b27308 */ /* 0x000fe20000000800 */
[----:B------:R-:W-:Y:S02]  /*5f00*/  SHF.R.U32.HI R10, RZ, 0x18, R10 ;  /* 0x00000018ff0a7819 */ /* 0x000fe4000001160a */
[----:B------:R-:W-:Y:S02]  /*5f10*/  ISETP.LE.U32.AND P5, PT, R5, UR8, PT ;  /* 0x0000000805007c0c */ /* 0x000fe4000bfa3070 */
[----:B------:R-:W-:Y:S01]  /*5f20*/  LOP3.LUT R5, R174, 0xff, RZ, 0xc0, !PT ;  /* 0x000000ffae057812 */ /* 0x000fe200078ec0ff */
[----:B---3--:R-:W-:Y:S01]  /*5f30*/  @!P0 FADD.FTZ R216, -R216, -RZ ;  /* 0x800000ffd8d88221 */ /* 0x008fe20000010100 */
[----:B------:R-:W-:Y:S01]  /*5f40*/  ISETP.LE.U32.AND P6, PT, R4, UR8, PT ;  /* 0x0000000804007c0c */ /* 0x000fe2000bfc3070 */
[----:B------:R-:W-:Y:S01]  /*5f50*/  @!P1 FADD.FTZ R213, -R213, -RZ ;  /* 0x800000ffd5d59221 */ /* 0x000fe20000010100 */
[----:B------:R-:W-:Y:S01]  /*5f60*/  SHF.R.U32.HI R4, RZ, 0x8, R11 ;  /* 0x00000008ff047819 */ /* 0x000fe2000001160b */
[----:B------:R-:W-:Y:S01]  /*5f70*/  MUFU.EX2 R181, R21 ;  /* 0x0000001500b57308 */ /* 0x000fe20000000800 */
[----:B------:R-:W-:Y:S02]  /*5f80*/  ISETP.LE.U32.AND P0, PT, R10, UR8, PT ;  /* 0x000000080a007c0c */ /* 0x000fe4000bf03070 */
[----:B------:R-:W-:Y:S02]  /*5f90*/  SHF.R.U32.HI R11, RZ, 0x8, R183 ;  /* 0x00000008ff0b7819 */ /* 0x000fe400000116b7 */
[----:B------:R-:W-:Y:S01]  /*5fa0*/  LOP3.LUT R4, R4, 0xffff, RZ, 0xc0, !PT ;  /* 0x0000ffff04047812 */ /* 0x000fe200078ec0ff */
[----:B------:R-:W-:Y:S01]  /*5fb0*/  @!P5 FADD.FTZ R217, -R217, -RZ ;  /* 0x800000ffd9d9d221 */ /* 0x000fe20000010100 */
[----:B------:R-:W-:Y:S03]  /*5fc0*/  LOP3.LUT R6, R110, 0xffff, RZ, 0xc0, !PT ;  /* 0x0000ffff6e067812 */ /* 0x000fe600078ec0ff */
[----:B------:R-:W-:Y:S01]  /*5fd0*/  MUFU.EX2 R179, R34 ;  /* 0x0000002200b37308 */ /* 0x000fe20000000800 */
[----:B------:R-:W-:Y:S01]  /*5fe0*/  ISETP.LE.U32.AND P1, PT, R4, UR8, PT ;  /* 0x0000000804007c0c */ /* 0x000fe2000bf23070 */
[----:B------:R-:W-:Y:S01]  /*5ff0*/  @!P6 FADD.FTZ R212, -R212, -RZ ;  /* 0x800000ffd4d4e221 */ /* 0x000fe20000010100 */
[----:B------:R-:W-:Y:S02]  /*6000*/  LOP3.LUT R4, R14, 0xff, RZ, 0xc0, !PT ;  /* 0x000000ff0e047812 */ /* 0x000fe400078ec0ff */
[----:B------:R-:W-:Y:S01]  /*6010*/  SHF.R.U32.HI R6, RZ, 0x8, R6 ;  /* 0x00000008ff067819 */ /* 0x000fe20000011606 */
[----:B------:R-:W-:Y:S01]  /*6020*/  @!P0 FADD.FTZ R214, -R214, -RZ ;  /* 0x800000ffd6d68221 */ /* 0x000fe20000010100 */
[----:B------:R-:W-:Y:S03]  /*6030*/  ISETP.LE.U32.AND P5, PT, R4, UR8, PT ;  /* 0x0000000804007c0c */ /* 0x000fe6000bfa3070 */
[----:B------:R-:W2:Y:S01]  /*6040*/  MUFU.EX2 R187, R17 ;  /* 0x0000001100bb7308 */ /* 0x000ea20000000800 */
[----:B------:R-:W-:Y:S02]  /*6050*/  SHF.R.U32.HI R4, RZ, 0x8, R173 ;  /* 0x00000008ff047819 */ /* 0x000fe400000116ad */
[----:B------:R-:W-:Y:S02]  /*6060*/  ISETP.LE.U32.AND P0, PT, R5, UR8, PT ;  /* 0x0000000805007c0c */ /* 0x000fe4000bf03070 */
[----:B------:R-:W-:Y:S01]  /*6070*/  @P3 FSEL R53, R53, -INF , !P2 ;  /* 0xff80000035353808 */ /* 0x000fe20005000000 */
[----:B------:R-:W-:Y:S01]  /*6080*/  @!P1 FADD.FTZ R210, -R210, -RZ ;  /* 0x800000ffd2d29221 */ /* 0x000fe20000010100 */
[----:B------:R-:W-:Y:S03]  /*6090*/  LOP3.LUT R4, R4, 0xffff, RZ, 0xc0, !PT ;  /* 0x0000ffff04047812 */ /* 0x000fe600078ec0ff */
[----:B------:R-:W-:Y:S01]  /*60a0*/  MUFU.EX2 R177, R35 ;  /* 0x0000002300b17308 */ /* 0x000fe20000000800 */
[----:B------:R-:W-:Y:S01]  /*60b0*/  ISETP.LE.U32.AND P2, PT, R166, UR8, PT ;  /* 0x00000008a6007c0c */ /* 0x000fe2000bf43070 */
[----:B------:R-:W-:Y:S01]  /*60c0*/  FFMA.FTZ R53, R53, UR7, -R108 ;  /* 0x0000000735357c23 */ /* 0x000fe2000801086c */
[----:B------:R-:W-:Y:S01]  /*60d0*/  LOP3.LUT R6, R6, 0xffff, RZ, 0xc0, !PT ;  /* 0x0000ffff06067812 */ /* 0x000fe200078ec0ff */
[----:B------:R-:W-:Y:S01]  /*60e0*/  @!P5 FADD.FTZ R215, -R215, -RZ ;  /* 0x800000ffd7d7d221 */ /* 0x000fe20000010100 */
[----:B------:R-:W-:Y:S01]  /*60f0*/  ISETP.LE.U32.AND P5, PT, R4, UR8, PT ;  /* 0x0000000804007c0c */ /* 0x000fe2000bfa3070 */
[----:B------:R-:W-:Y:S01]  /*6100*/  IMAD.WIDE.U32 R4, R175, -0x326172a9, RZ ;  /* 0xcd9e8d57af047825 */ /* 0x000fe200078e00ff */
[----:B------:R-:W-:Y:S03]  /*6110*/  LOP3.LUT R7, R110, 0xff, RZ, 0xc0, !PT ;  /* 0x000000ff6e077812 */ /* 0x000fe600078ec0ff */
[----:B------:R-:W3:Y:S01]  /*6120*/  MUFU.EX2 R182, R20 ;  /* 0x0000001400b67308 */ /* 0x000ee20000000800 */
[----:B------:R-:W-:Y:S01]  /*6130*/  ISETP.LE.U32.AND P4, PT, R15, UR8, PT ;  /* 0x000000080f007c0c */ /* 0x000fe2000bf83070 */
[----:B------:R-:W-:Y:S01]  /*6140*/  @!P0 FADD.FTZ R193, -R193, -RZ ;  /* 0x800000ffc1c18221 */ /* 0x000fe20000010100 */
[----:B------:R-:W-:Y:S01]  /*6150*/  LOP3.LUT R10, R5, UR15, R180, 0x96, !PT ;  /* 0x0000000f050a7c12 */ /* 0x000fe2000f8e96b4 */
[----:B------:R-:W-:Y:S01]  /*6160*/  FFMA.FTZ R108, R65, UR7, -R108 ;  /* 0x00000007416c7c23 */ /* 0x000fe2000801086c */
[----:B------:R-:W-:Y:S01]  /*6170*/  ISETP.LE.U32.AND P0, PT, R6, UR8, PT ;  /* 0x0000000806007c0c */ /* 0x000fe2000bf03070 */
[----:B-1----:R-:W-:Y:S01]  /*6180*/  @!P2 FADD.FTZ R192, -R192, -RZ ;  /* 0x800000ffc0c0a221 */ /* 0x002fe20000010100 */
[C---:B------:R-:W-:Y:S03]  /*6190*/  LOP3.LUT R16, R4.reuse, 0xffff, RZ, 0xc0, !PT ;  /* 0x0000ffff04107812 */ /* 0x040fe600078ec0ff */
[----:B------:R-:W-:Y:S01]  /*61a0*/  MUFU.EX2 R113, R108 ;  /* 0x0000006c00717308 */ /* 0x000fe20000000800 */
[----:B------:R-:W-:Y:S01]  /*61b0*/  SHF.R.U32.HI R6, RZ, 0x10, R110 ;  /* 0x00000010ff067819 */ /* 0x000fe2000001166e */
[----:B--2---:R-:W-:Y:S01]  /*61c0*/  @!P5 FADD.FTZ R187, -R187, -RZ ;  /* 0x800000ffbbbbd221 */ /* 0x004fe20000010100 */
[----:B------:R-:W-:Y:S02]  /*61d0*/  LOP3.LUT R13, R4, 0xff, RZ, 0xc0, !PT ;  /* 0x000000ff040d7812 */ /* 0x000fe400078ec0ff */
[----:B------:R-:W-:Y:S01]  /*61e0*/  LOP3.LUT R5, R6, 0xff, RZ, 0xc0, !PT ;  /* 0x000000ff06057812 */ /* 0x000fe200078ec0ff */
[----:B------:R-:W-:Y:S01]  /*61f0*/  @!P4 FADD.FTZ R211, -R211, -RZ ;  /* 0x800000ffd3d3c221 */ /* 0x000fe20000010100 */
[--C-:B------:R-:W-:Y:S03]  /*6200*/  SHF.R.U32.HI R18, RZ, 0x18, R4.reuse ;  /* 0x00000018ff127819 */ /* 0x100fe60000011604 */
[----:B------:R-:W-:Y:S01]  /*6210*/  MUFU.EX2 R108, R101 ;  /* 0x00000065006c7308 */ /* 0x000fe20000000800 */
[----:B------:R-:W-:Y:S01]  /*6220*/  ISETP.LE.U32.AND P2, PT, R5, UR8, PT ;  /* 0x0000000805007c0c */ /* 0x000fe2000bf43070 */
[----:B------:R-:W-:Y:S01]  /*6230*/  @!P0 FADD.FTZ R181, -R181, -RZ ;  /* 0x800000ffb5b58221 */ /* 0x000fe20000010100 */
[----:B------:R-:W-:Y:S02]  /*6240*/  SHF.R.U32.HI R17, RZ, 0x10, R4 ;  /* 0x00000010ff117819 */ /* 0x000fe40000011604 */
[----:B------:R-:W-:Y:S02]  /*6250*/  LOP3.LUT R5, R111, 0xff, RZ, 0xc0, !PT ;  /* 0x000000ff6f057812 */ /* 0x000fe400078ec0ff */
[----:B------:R-:W-:Y:S03]  /*6260*/  ISETP.LE.U32.AND P5, PT, R7, UR8, PT ;  /* 0x0000000807007c0c */ /* 0x000fe6000bfa3070 */
[----:B------:R-:W-:Y:S01]  /*6270*/  MUFU.EX2 R175, R36 ;  /* 0x0000002400af7308 */ /* 0x000fe20000000800 */
[----:B------:R-:W-:Y:S01]  /*6280*/  ISETP.LE.U32.AND P0, PT, R5, UR8, PT ;  /* 0x0000000805007c0c */ /* 0x000fe2000bf03070 */
[----:B------:R-:W-:Y:S01]  /*6290*/  IMAD.WIDE.U32 R6, R186, -0x2daee0ad, RZ ;  /* 0xd2511f53ba067825 */ /* 0x000fe200078e00ff */
[----:B------:R-:W-:Y:S02]  /*62a0*/  LOP3.LUT R4, R111, 0xffff, RZ, 0xc0, !PT ;  /* 0x0000ffff6f047812 */ /* 0x000fe400078ec0ff */
[--C-:B------:R-:W-:Y:S02]  /*62b0*/  SHF.R.U32.HI R5, RZ, 0x10, R111.reuse ;  /* 0x00000010ff057819 */ /* 0x100fe4000001166f */
[----:B------:R-:W-:Y:S03]  /*62c0*/  LOP3.LUT R14, R6, 0xff, RZ, 0xc0, !PT ;  /* 0x000000ff060e7812 */ /* 0x000fe600078ec0ff */
[----:B------:R1:W2:Y:S01]  /*62d0*/  MUFU.EX2 R189, R22 ;  /* 0x0000001600bd7308 */ /* 0x0002a20000000800 */
[----:B------:R-:W-:Y:S02]  /*62e0*/  SHF.R.U32.HI R111, RZ, 0x18, R111 ;  /* 0x00000018ff6f7819 */ /* 0x000fe4000001166f */
[----:B------:R-:W-:Y:S01]  /*62f0*/  SHF.R.U32.HI R15, RZ, 0x18, R6 ;  /* 0x00000018ff0f7819 */ /* 0x000fe20000011606 */
[----:B---3--:R-:W-:Y:S01]  /*6300*/  @!P5 FADD.FTZ R182, -R182, -RZ ;  /* 0x800000ffb6b6d221 */ /* 0x008fe20000010100 */
[----:B------:R-:W-:Y:S01]  /*6310*/  SHF.R.U32.HI R110, RZ, 0x18, R110 ;  /* 0x00000018ff6e7819 */ /* 0x000fe2000001166e */
[----:B------:R-:W-:Y:S01]  /*6320*/  @!P0 FADD.FTZ R200, -R200, -RZ ;  /* 0x800000ffc8c88221 */ /* 0x000fe20000010100 */
[----:B------:R-:W-:Y:S03]  /*6330*/  LOP3.LUT R19, R6, 0xffff, RZ, 0xc0, !PT ;  /* 0x0000ffff06137812 */ /* 0x000fe600078ec0ff */
[----:B------:R-:W-:Y:S01]  /*6340*/  MUFU.EX2 R174, R37 ;  /* 0x0000002500ae7308 */ /* 0x000fe20000000800 */
[----:B------:R-:W-:Y:S02]  /*6350*/  ISETP.LE.U32.AND P0, PT, R111, UR8, PT ;  /* 0x000000086f007c0c */ /* 0x000fe4000bf03070 */
[----:B------:R-:W-:Y:S02]  /*6360*/  LOP3.LUT R9, R7, UR14, R196, 0x96, !PT ;  /* 0x0000000e07097c12 */ /* 0x000fe4000f8e96c4 */
[----:B------:R-:W-:Y:S02]  /*6370*/  ISETP.LE.U32.AND P5, PT, R110, UR8, PT ;  /* 0x000000086e007c0c */ /* 0x000fe4000bfa3070 */
[----:B------:R-:W-:Y:S03]  /*6380*/  SHF.R.U32.HI R4, RZ, 0x8, R4 ;  /* 0x00000008ff047819 */ /* 0x000fe60000011604 */
[----:B------:R-:W-:Y:S01]  /*6390*/  MUFU.EX2 R110, R66 ;  /* 0x00000042006e7308 */ /* 0x000fe20000000800 */
[----:B-1----:R-:W-:Y:S01]  /*63a0*/  SHF.R.U32.HI R22, RZ, 0x10, R6 ;  /* 0x00000010ff167819 */ /* 0x002fe20000011606 */
[----:B--2---:R-:W-:Y:S01]  /*63b0*/  @!P2 FADD.FTZ R189, -R189, -RZ ;  /* 0x800000ffbdbda221 */ /* 0x004fe20000010100 */
[----:B------:R-:W-:Y:S02]  /*63c0*/  ISETP.LE.U32.AND P6, PT, R169, UR8, PT ;  /* 0x00000008a9007c0c */ /* 0x000fe4000bfc3070 */
[----:B------:R-:W-:Y:S01]  /*63d0*/  SHF.R.U32.HI R6, RZ, 0x8, R219 ;  /* 0x00000008ff067819 */ /* 0x000fe200000116db */
[----:B------:R-:W-:Y:S01]  /*63e0*/  @!P0 FADD.FTZ R206, -R206, -RZ ;  /* 0x800000ffcece8221 */ /* 0x000fe20000010100 */
[----:B------:R-:W-:Y:S03]  /*63f0*/  LOP3.LUT R4, R4, 0xffff, RZ, 0xc0, !PT ;  /* 0x0000ffff04047812 */ /* 0x000fe600078ec0ff */
[----:B------:R-:W-:Y:S01]  /*6400*/  MUFU.EX2 R111, R100 ;  /* 0x00000064006f7308 */ /* 0x000fe20000000800 */
[----:B------:R-:W-:Y:S01]  /*6410*/  LOP3.LUT R11, R11, 0xffff, RZ, 0xc0, !PT ;  /* 0x0000ffff0b0b7812 */ /* 0x000fe200078ec0ff */
[----:B------:R-:W-:Y:S01]  /*6420*/  @!P5 FADD.FTZ R191, -R191, -RZ ;  /* 0x800000ffbfbfd221 */ /* 0x000fe20000010100 */
[----:B------:R-:W-:Y:S02]  /*6430*/  ISETP.LE.U32.AND P2, PT, R4, UR8, PT ;  /* 0x0000000804007c0c */ /* 0x000fe4000bf43070 */
[----:B------:R-:W-:Y:S02]  /*6440*/  LOP3.LUT R4, R5, 0xff, RZ, 0xc0, !PT ;  /* 0x000000ff05047812 */ /* 0x000fe400078ec0ff */
[----:B------:R-:W-:Y:S01]  /*6450*/  ISETP.LE.U32.AND P0, PT, R11, UR8, PT ;  /* 0x000000080b007c0c */ /* 0x000fe2000bf03070 */
[----:B------:R-:W-:Y:S01]  /*6460*/  @!P6 FADD.FTZ R197, -R197, -RZ ;  /* 0x800000ffc5c5e221 */ /* 0x000fe20000010100 */
[----:B------:R-:W-:Y:S01]  /*6470*/  LOP3.LUT R11, R185, 0xff, RZ, 0xc0, !PT ;  /* 0x000000ffb90b7812 */ /* 0x000fe200078ec0ff */
[----:B------:R-:W-:Y:S01]  /*6480*/  MUFU.EX2 R173, R38 ;  /* 0x0000002600ad7308 */ /* 0x000fe20000000800 */
[----:B------:R-:W-:Y:S01]  /*6490*/  ISETP.LE.U32.AND P5, PT, R4, UR8, PT ;  /* 0x0000000804007c0c */ /* 0x000fe2000bfa3070 */
[----:B------:R-:W-:Y:S01]  /*64a0*/  IMAD.WIDE.U32 R4, R221, -0x2daee0ad, RZ ;  /* 0xd2511f53dd047825 */ /* 0x000fe200078e00ff */
[----:B------:R-:W-:Y:S02]  /*64b0*/  ISETP.LE.U32.AND P4, PT, R170, UR8, PT ;  /* 0x00000008aa007c0c */ /* 0x000fe4000bf83070 */
[----:B------:R-:W-:Y:S02]  /*64c0*/  ISETP.LE.U32.AND P6, PT, R11, UR8, PT ;  /* 0x000000080b007c0c */ /* 0x000fe4000bfc3070 */
[----:B------:R-:W-:Y:S03]  /*64d0*/  LOP3.LUT R21, R4, 0xffff, RZ, 0xc0, !PT ;  /* 0x0000ffff04157812 */ /* 0x000fe600078ec0ff */
[----:B------:R-:W1:Y:S01]  /*64e0*/  MUFU.EX2 R201, R25 ;  /* 0x0000001900c97308 */ /* 0x000e620000000800 */
[----:B------:R-:W-:Y:S01]  /*64f0*/  LOP3.LUT R8, R5, UR14, R184, 0x96, !PT ;  /* 0x0000000e05087c12 */ /* 0x000fe2000f8e96b8 */
[----:B------:R-:W-:Y:S01]  /*6500*/  @!P0 FADD.FTZ R194, -R194, -RZ ;  /* 0x800000ffc2c28221 */ /* 0x000fe20000010100 */
[----:B------:R-:W-:Y:S02]  /*6510*/  LOP3.LUT R5, R6, 0xffff, RZ, 0xc0, !PT ;  /* 0x0000ffff06057812 */ /* 0x000fe400078ec0ff */
[----:B------:R-:W-:Y:S02]  /*6520*/  ISETP.LE.U32.AND P3, PT, R165, UR8, PT ;  /* 0x00000008a5007c0c */ /* 0x000fe4000bf63070 */
[----:B------:R-:W-:Y:S01]  /*6530*/  LOP3.LUT R11, R4, 0xff, RZ, 0xc0, !PT ;  /* 0x000000ff040b7812 */ /* 0x000fe200078ec0ff */
[----:B------:R-:W-:Y:S01]  /*6540*/  @!P4 FADD.FTZ R202, -R202, -RZ ;  /* 0x800000ffcacac221 */ /* 0x000fe20000010100 */
[----:B------:R-:W-:Y:S01]  /*6550*/  ISETP.LE.U32.AND P1, PT, R168, UR8, PT ;  /* 0x00000008a8007c0c */ /* 0x000fe2000bf23070 */
[----:B------:R-:W-:Y:S01]  /*6560*/  @!P6 FADD.FTZ R204, -R204, -RZ ;  /* 0x800000ffcccce221 */ /* 0x000fe20000010100 */
[--C-:B------:R-:W-:Y:S01]  /*6570*/  SHF.R.U32.HI R20, RZ, 0x18, R4.reuse ;  /* 0x00000018ff147819 */ /* 0x100fe20000011604 */
[----:B------:R-:W-:Y:S01]  /*6580*/  MUFU.EX2 R186, R41 ;  /* 0x0000002900ba7308 */ /* 0x000fe20000000800 */
[----:B------:R-:W-:Y:S02]  /*6590*/  SHF.R.U32.HI R7, RZ, 0x10, R4 ;  /* 0x00000010ff077819 */ /* 0x000fe40000011604 */
[----:B------:R-:W-:Y:S02]  /*65a0*/  LOP3.LUT R4, R12, 0xff, RZ, 0xc0, !PT ;  /* 0x000000ff0c047812 */ /* 0x000fe400078ec0ff */
[----:B------:R-:W-:Y:S01]  /*65b0*/  ISETP.LE.U32.AND P0, PT, R5, UR8, PT ;  /* 0x0000000805007c0c */ /* 0x000fe2000bf03070 */
[----:B------:R-:W-:Y:S01]  /*65c0*/  @!P3 FADD.FTZ R190, -R190, -RZ ;  /* 0x800000ffbebeb221 */ /* 0x000fe20000010100 */
[----:B------:R-:W-:Y:S01]  /*65d0*/  LOP3.LUT R5, R220, 0xff, RZ, 0xc0, !PT ;  /* 0x000000ffdc057812 */ /* 0x000fe200078ec0ff */
[----:B-1----:R-:W-:Y:S01]  /*65e0*/  @!P2 FADD.FTZ R201, -R201, -RZ ;  /* 0x800000ffc9c9a221 */ /* 0x002fe20000010100 */
[----:B------:R-:W-:Y:S01]  /*65f0*/  ISETP.LE.U32.AND P4, PT, R4, UR8, PT ;  /* 0x0000000804007c0c */ /* 0x000fe2000bf83070 */
[----:B------:R-:W-:Y:S01]  /*6600*/  @!P1 FADD.FTZ R178, -R178, -RZ ;  /* 0x800000ffb2b29221 */ /* 0x000fe20000010100 */
[--C-:B------:R-:W-:Y:S01]  /*6610*/  SHF.R.U32.HI R4, RZ, 0x18, R12.reuse ;  /* 0x00000018ff047819 */ /* 0x100fe2000001160c */
[----:B------:R-:W1:Y:S01]  /*6620*/  MUFU.EX2 R207, R26 ;  /* 0x0000001a00cf7308 */ /* 0x000e620000000800 */
[----:B------:R-:W-:Y:S02]  /*6630*/  ISETP.LE.U32.AND P6, PT, R5, UR8, PT ;  /* 0x0000000805007c0c */ /* 0x000fe4000bfc3070 */
[----:B------:R-:W-:Y:S02]  /*6640*/  LOP3.LUT R6, R12, 0xffff, RZ, 0xc0, !PT ;  /* 0x0000ffff0c067812 */ /* 0x000fe400078ec0ff */
[----:B------:R-:W-:Y:S02]  /*6650*/  ISETP.LE.U32.AND P3, PT, R171, UR8, PT ;  /* 0x00000008ab007c0c */ /* 0x000fe4000bf63070 */
[----:B------:R-:W-:Y:S03]  /*6660*/  SHF.R.U32.HI R5, RZ, 0x10, R12 ;  /* 0x00000010ff057819 */ /* 0x000fe6000001160c */
[----:B------:R-:W-:Y:S01]  /*6670*/  MUFU.EX2 R171, R62 ;  /* 0x0000003e00ab7308 */ /* 0x000fe20000000800 */
[----:B------:R-:W-:Y:S01]  /*6680*/  ISETP.LE.U32.AND P1, PT, R4, UR8, PT ;  /* 0x0000000804007c0c */ /* 0x000fe2000bf23070 */
[----:B------:R-:W-:Y:S01]  /*6690*/  @!P4 FADD.FTZ R175, -R175, -RZ ;  /* 0x800000ffafafc221 */ /* 0x000fe20000010100 */
[----:B------:R-:W-:Y:S02]  /*66a0*/  SHF.R.U32.HI R4, RZ, 0x8, R6 ;  /* 0x00000008ff047819 */ /* 0x000fe40000011606 */
[----:B------:R-:W-:Y:S01]  /*66b0*/  LOP3.LUT R5, R5, 0xff, RZ, 0xc0, !PT ;  /* 0x000000ff05057812 */ /* 0x000fe200078ec0ff */
[----:B------:R-:W-:Y:S01]  /*66c0*/  @!P6 FADD.FTZ R179, -R179, -RZ ;  /* 0x800000ffb3b3e221 */ /* 0x000fe20000010100 */
[----:B------:R-:W-:Y:S03]  /*66d0*/  SHF.R.U32.HI R6, RZ, 0x10, R10 ;  /* 0x00000010ff067819 */ /* 0x000fe6000001160a */
[----:B------:R-:W-:Y:S01]  /*66e0*/  MUFU.EX2 R199, R42 ;  /* 0x0000002a00c77308 */ /* 0x000fe20000000800 */
[----:B------:R-:W-:Y:S01]  /*66f0*/  LOP3.LUT R4, R4, 0xffff, RZ, 0xc0, !PT ;  /* 0x0000ffff04047812 */ /* 0x000fe200078ec0ff */
[----:B------:R-:W-:Y:S01]  /*6700*/  @!P3 FADD.FTZ R177, -R177, -RZ ;  /* 0x800000ffb1b1b221 */ /* 0x000fe20000010100 */
[----:B------:R-:W-:Y:S01]  /*6710*/  ISETP.LE.U32.AND P3, PT, R5, UR8, PT ;  /* 0x0000000805007c0c */ /* 0x000fe2000bf63070 */
[----:B-1----:R-:W-:Y:S01]  /*6720*/  @!P5 FADD.FTZ R207, -R207, -RZ ;  /* 0x800000ffcfcfd221 */ /* 0x002fe20000010100 */
[----:B------:R-:W-:Y:S02]  /*6730*/  LOP3.LUT R5, R10, 0xff, RZ, 0xc0, !PT ;  /* 0x000000ff0a057812 */ /* 0x000fe400078ec0ff */
[----:B------:R-:W-:Y:S03]  /*6740*/  ISETP.LE.U32.AND P6, PT, R4, UR8, PT ;  /* 0x0000000804007c0c */ /* 0x000fe6000bfc3070 */
[----:B------:R-:W1:Y:S01]  /*6750*/  MUFU.EX2 R172, R39 ;  /* 0x0000002700ac7308 */ /* 0x000e620000000800 */
[----:B------:R-:W-:Y:S02]  /*6760*/  LOP3.LUT R4, R10, 0xffff, RZ, 0xc0, !PT ;  /* 0x0000ffff0a047812 */ /* 0x000fe400078ec0ff */
[----:B------:R-:W-:Y:S02]  /*6770*/  ISETP.LE.U32.AND P4, PT, R5, UR8, PT ;  /* 0x0000000805007c0c */ /* 0x000fe4000bf83070 */
[----:B------:R-:W-:Y:S02]  /*6780*/  SHF.R.U32.HI R4, RZ, 0x8, R4 ;  /* 0x00000008ff047819 */ /* 0x000fe40000011604 */
[----:B------:R-:W-:Y:S01]  /*6790*/  ISETP.LE.U32.AND P2, PT, R102, UR8, PT ;  /* 0x0000000866007c0c */ /* 0x000fe2000bf43070 */
[----:B------:R-:W-:Y:S01]  /*67a0*/  @!P3 FADD.FTZ R173, -R173, -RZ ;  /* 0x800000ffadadb221 */ /* 0x000fe20000010100 */
[----:B------:R-:W-:Y:S01]  /*67b0*/  LOP3.LUT R4, R4, 0xffff, RZ, 0xc0, !PT ;  /* 0x0000ffff04047812 */ /* 0x000fe200078ec0ff */
[----:B------:R-:W2:Y:S01]  /*67c0*/  MUFU.EX2 R188, R40 ;  /* 0x0000002800bc7308 */ /* 0x000ea20000000800 */
[----:B------:R-:W-:Y:S01]  /*67d0*/  ISETP.LE.U32.AND P5, PT, R103, UR8, PT ;  /* 0x0000000867007c0c */ /* 0x000fe2000bfa3070 */
[----:B------:R-:W-:Y:S01]  /*67e0*/  @!P6 FADD.FTZ R174, -R174, -RZ ;  /* 0x800000ffaeaee221 */ /* 0x000fe20000010100 */
[----:B------:R-:W-:Y:S02]  /*67f0*/  LOP3.LUT R5, R6, 0xff, RZ, 0xc0, !PT ;  /* 0x000000ff06057812 */ /* 0x000fe400078ec0ff */
[----:B------:R-:W-:Y:S02]  /*6800*/  ISETP.LE.U32.AND P6, PT, R4, UR8, PT ;  /* 0x0000000804007c0c */ /* 0x000fe4000bfc3070 */
[----:B------:R-:W-:Y:S01]  /*6810*/  SHF.R.U32.HI R4, RZ, 0x8, R16 ;  /* 0x00000008ff047819 */ /* 0x000fe20000011610 */
[----:B-1----:R-:W-:Y:S01]  /*6820*/  @!P1 FADD.FTZ R172, -R172, -RZ ;  /* 0x800000ffacac9221 */ /* 0x002fe20000010100 */
[----:B------:R-:W-:Y:S01]  /*6830*/  ISETP.LE.U32.AND P3, PT, R5, UR8, PT ;  /* 0x0000000805007c0c */ /* 0x000fe2000bf63070 */
[----:B------:R-:W1:Y:S01]  /*6840*/  MUFU.EX2 R196, R46 ;  /* 0x0000002e00c47308 */ /* 0x000e620000000800 */
[----:B------:R-:W-:Y:S02]  /*6850*/  LOP3.LUT R4, R4, 0xffff, RZ, 0xc0, !PT ;  /* 0x0000ffff04047812 */ /* 0x000fe400078ec0ff */
[----:B------:R-:W-:Y:S02]  /*6860*/  SHF.R.U32.HI R10, RZ, 0x18, R10 ;  /* 0x00000018ff0a7819 */ /* 0x000fe4000001160a */
[----:B------:R-:W-:Y:S02]  /*6870*/  LOP3.LUT R5, R162, 0xff, RZ, 0xc0, !PT ;  /* 0x000000ffa2057812 */ /* 0x000fe400078ec0ff */
[----:B------:R-:W-:Y:S01]  /*6880*/  ISETP.LE.U32.AND P1, PT, R10, UR8, PT ;  /* 0x000000080a007c0c */ /* 0x000fe2000bf23070 */
[----:B------:R-:W-:Y:S01]  /*6890*/  @!P6 FADD.FTZ R186, -R186, -RZ ;  /* 0x800000ffbabae221 */ /* 0x000fe20000010100 */
[----:B------:R-:W-:Y:S01]  /*68a0*/  ISETP.LE.U32.AND P6, PT, R4, UR8, PT ;  /* 0x0000000804007c0c */ /* 0x000fe2000bfc3070 */
[----:B--2---:R-:W-:Y:S01]  /*68b0*/  @!P4 FADD.FTZ R188, -R188, -RZ ;  /* 0x800000ffbcbcc221 */ /* 0x004fe20000010100 */
[----:B------:R-:W-:Y:S01]  /*68c0*/  LOP3.LUT R4, R17, 0xff, RZ, 0xc0, !PT ;  /* 0x000000ff11047812 */ /* 0x000fe200078ec0ff */
[----:B------:R-:W-:Y:S01]  /*68d0*/  @!P3 FADD.FTZ R199, -R199, -RZ ;  /* 0x800000ffc7c7b221 */ /* 0x000fe20000010100 */
[----:B------:R-:W-:Y:S01]  /*68e0*/  ISETP.LE.U32.AND P4, PT, R18, UR8, PT ;  /* 0x0000000812007c0c */ /* 0x000fe2000bf83070 */
[----:B------:R-:W2:Y:S01]  /*68f0*/  MUFU.EX2 R198, R43 ;  /* 0x0000002b00c67308 */ /* 0x000ea20000000800 */
[----:B------:R-:W-:Y:S02]  /*6900*/  ISETP.LE.U32.AND P3, PT, R4, UR8, PT ;  /* 0x0000000804007c0c */ /* 0x000fe4000bf63070 */
[----:B------:R-:W-:Y:S02]  /*6910*/  SHF.R.U32.HI R4, RZ, 0x8, R222 ;  /* 0x00000008ff047819 */ /* 0x000fe400000116de */
[----:B------:R-:W-:Y:S02]  /*6920*/  LOP3.LUT R6, R9, 0xffff, RZ, 0xc0, !PT ;  /* 0x0000ffff09067812 */ /* 0x000fe400078ec0ff */
[----:B------:R-:W-:Y:S03]  /*6930*/  LOP3.LUT R4, R4, 0xffff, RZ, 0xc0, !PT ;  /* 0x0000ffff04047812 */ /* 0x000fe600078ec0ff */
[----:B------:R-:W3:Y:S01]  /*6940*/  MUFU.EX2 R170, R48 ;  /* 0x0000003000aa7308 */ /* 0x000ee20000000800 */
[----:B------:R-:W-:Y:S03]  /*6950*/  SHF.R.U32.HI R6, RZ, 0x8, R6 ;  /* 0x00000008ff067819 */ /* 0x000fe60000011606 */
[----:B-1----:R-:W-:Y:S01]  /*6960*/  @!P3 FADD.FTZ R196, -R196, -RZ ;  /* 0x800000ffc4c4b221 */ /* 0x002fe20000010100 */
[----:B------:R-:W-:Y:S05]  /*6970*/  ISETP.LE.U32.AND P3, PT, R4, UR8, PT ;  /* 0x0000000804007c0c */ /* 0x000fea000bf63070 */
[----:B------:R-:W1:Y:S01]  /*6980*/  MUFU.EX2 R195, R47 ;  /* 0x0000002f00c37308 */ /* 0x000e620000000800 */
[--C-:B------:R-:W-:Y:S01]  /*6990*/  SHF.R.U32.HI R4, RZ, 0x18, R9.reuse ;  /* 0x00000018ff047819 */ /* 0x100fe20000011609 */
[----:B--2---:R-:W-:Y:S01]  /*69a0*/  @!P1 FADD.FTZ R198, -R198, -RZ ;  /* 0x800000ffc6c69221 */ /* 0x004fe20000010100 */
[----:B------:R-:W-:Y:S02]  /*69b0*/  ISETP.LE.U32.AND P1, PT, R5, UR8, PT ;  /* 0x0000000805007c0c */ /* 0x000fe4000bf23070 */
[----:B------:R-:W-:Y:S05]  /*69c0*/  LOP3.LUT R5, R9, 0xff, RZ, 0xc0, !PT ;  /* 0x000000ff09057812 */ /* 0x000fea00078ec0ff */
[----:B------:R-:W2:Y:S01]  /*69d0*/  MUFU.EX2 R168, R49 ;  /* 0x0000003100a87308 */ /* 0x000ea20000000800 */
[----:B---3--:R-:W-:Y:S01]  /*69e0*/  @!P2 FADD.FTZ R170, -R170, -RZ ;  /* 0x800000ffaaaaa221 */ /* 0x008fe20000010100 */
[----:B------:R-:W-:Y:S02]  /*69f0*/  ISETP.LE.U32.AND P2, PT, R4, UR8, PT ;  /* 0x0000000804007c0c */ /* 0x000fe4000bf43070 */
[----:B------:R-:W-:Y:S06]  /*6a00*/  LOP3.LUT R4, R8, 0xff, RZ, 0xc0, !PT ;  /* 0x000000ff08047812 */ /* 0x000fec00078ec0ff */
[----:B------:R-:W3:Y:S01]  /*6a10*/  MUFU.EX2 R169, R50 ;  /* 0x0000003200a97308 */ /* 0x000ee20000000800 */
[----:B-1----:R-:W-:Y:S01]  /*6a20*/  @!P4 FADD.FTZ R195, -R195, -RZ ;  /* 0x800000ffc3c3c221 */ /* 0x002fe20000010100 */
[----:B------:R-:W-:Y:S02]  /*6a30*/  ISETP.LE.U32.AND P4, PT, R5, UR8, PT ;  /* 0x0000000805007c0c */ /* 0x000fe4000bf83070 */
[----:B------:R-:W-:Y:S04]  /*6a40*/  SHF.R.U32.HI R5, RZ, 0x10, R9 ;  /* 0x00000010ff057819 */ /* 0x000fe80000011609 */
[----:B------:R-:W-:Y:S02]  /*6a50*/  LOP3.LUT R5, R5, 0xff, RZ, 0xc0, !PT ;  /* 0x000000ff05057812 */ /* 0x000fe400078ec0ff */
[----:B------:R-:W1:Y:S01]  /*6a60*/  MUFU.EX2 R167, R51 ;  /* 0x0000003300a77308 */ /* 0x000e620000000800 */
[----:B--2---:R-:W-:Y:S01]  /*6a70*/  @!P3 FADD.FTZ R168, -R168, -RZ ;  /* 0x800000ffa8a8b221 */ /* 0x004fe20000010100 */
[----:B------:R-:W-:Y:S02]  /*6a80*/  ISETP.LE.U32.AND P3, PT, R4, UR8, PT ;  /* 0x0000000804007c0c */ /* 0x000fe4000bf63070 */
[----:B------:R-:W-:Y:S02]  /*6a90*/  LOP3.LUT R4, R6, 0xffff, RZ, 0xc0, !PT ;  /* 0x0000ffff06047812 */ /* 0x000fe400078ec0ff */
[----:B------:R-:W-:Y:S04]  /*6aa0*/  LOP3.LUT R6, R8, 0xffff, RZ, 0xc0, !PT ;  /* 0x0000ffff08067812 */ /* 0x000fe800078ec0ff */
[----:B------:R-:W2:Y:S01]  /*6ab0*/  MUFU.EX2 R166, R52 ;  /* 0x0000003400a67308 */ /* 0x000ea20000000800 */
[----:B---3--:R-:W-:Y:S01]  /*6ac0*/  @!P1 FADD.FTZ R169, -R169, -RZ ;  /* 0x800000ffa9a99221 */ /* 0x008fe20000010100 */
[----:B------:R-:W-:Y:S02]  /*6ad0*/  ISETP.LE.U32.AND P1, PT, R4, UR8, PT ;  /* 0x0000000804007c0c */ /* 0x000fe4000bf23070 */
[----:B------:R-:W-:Y:S02]  /*6ae0*/  SHF.R.U32.HI R4, RZ, 0x8, R6 ;  /* 0x00000008ff047819 */ /* 0x000fe40000011606 */
[----:B------:R-:W-:Y:S02]  /*6af0*/  LOP3.LUT R6, R7, 0xff, RZ, 0xc0, !PT ;  /* 0x000000ff07067812 */ /* 0x000fe400078ec0ff */
[----:B------:R-:W-:Y:S02]  /*6b00*/  LOP3.LUT R4, R4, 0xffff, RZ, 0xc0, !PT ;  /* 0x0000ffff04047812 */ /* 0x000fe400078ec0ff */
[----:B------:R-:W3:Y:S01]  /*6b10*/  MUFU.EX2 R164, R53 ;  /* 0x0000003500a47308 */ /* 0x000ee20000000800 */
[----:B------:R-:W-:Y:S01]  /*6b20*/  F2FP.RELU.F16.F32.PACK_AB R7, R186, R188 ;  /* 0x000000bcba07723e */ /* 0x000fe200000008ff */
[----:B-1----:R-:W-:Y:S01]  /*6b30*/  @!P5 FADD.FTZ R167, -R167, -RZ ;  /* 0x800000ffa7a7d221 */ /* 0x002fe20000010100 */
[----:B------:R-:W-:Y:S02]  /*6b40*/  ISETP.LE.U32.AND P5, PT, R5, UR8, PT ;  /* 0x0000000805007c0c */ /* 0x000fe4000bfa3070 */
[--C-:B------:R-:W-:Y:S02]  /*6b50*/  SHF.R.U32.HI R5, RZ, 0x10, R8.reuse ;  /* 0x00000010ff057819 */ /* 0x100fe40000011608 */
[----:B------:R-:W-:Y:S03]  /*6b60*/  SHF.R.U32.HI R8, RZ, 0x18, R8 ;  /* 0x00000018ff087819 */ /* 0x000fe60000011608 */
[----:B------:R-:W1:Y:S01]  /*6b70*/  MUFU.EX2 R163, R55 ;  /* 0x0000003700a37308 */ /* 0x000e620000000800 */
[----:B--2---:R-:W-:Y:S01]  /*6b80*/  @!P4 FADD.FTZ R166, -R166, -RZ ;  /* 0x800000ffa6a6c221 */ /* 0x004fe20000010100 */
[----:B------:R-:W-:Y:S02]  /*6b90*/  ISETP.LE.U32.AND P4, PT, R4, UR8, PT ;  /* 0x0000000804007c0c */ /* 0x000fe4000bf83070 */
[----:B------:R-:W-:Y:S02]  /*6ba0*/  LOP3.LUT R4, R5, 0xff, RZ, 0xc0, !PT ;  /* 0x000000ff05047812 */ /* 0x000fe400078ec0ff */
[----:B------:R-:W-:Y:S04]  /*6bb0*/  SHF.R.U32.HI R5, RZ, 0x8, R19 ;  /* 0x00000008ff057819 */ /* 0x000fe80000011613 */
[----:B------:R-:W2:Y:S01]  /*6bc0*/  MUFU.EX2 R176, R33 ;  /* 0x0000002100b07308 */ /* 0x000ea20000000800 */
[----:B---3--:R-:W-:Y:S01]  /*6bd0*/  @!P1 FADD.FTZ R164, -R164, -RZ ;  /* 0x800000ffa4a49221 */ /* 0x008fe20000010100 */
[----:B------:R-:W-:Y:S02]  /*6be0*/  ISETP.LE.U32.AND P1, PT, R4, UR8, PT ;  /* 0x0000000804007c0c */ /* 0x000fe4000bf23070 */
[----:B------:R-:W-:Y:S02]  /*6bf0*/  LOP3.LUT R4, R5, 0xffff, RZ, 0xc0, !PT ;  /* 0x0000ffff05047812 */ /* 0x000fe400078ec0ff */
[----:B------:R-:W-:Y:S04]  /*6c00*/  LOP3.LUT R5, R22, 0xff, RZ, 0xc0, !PT ;  /* 0x000000ff16057812 */ /* 0x000fe800078ec0ff */
[----:B------:R-:W3:Y:S01]  /*6c10*/  MUFU.EX2 R183, R58 ;  /* 0x0000003a00b77308 */ /* 0x000ee20000000800 */
[----:B-1----:R-:W-:Y:S01]  /*6c20*/  @!P2 FADD.FTZ R163, -R163, -RZ ;  /* 0x800000ffa3a3a221 */ /* 0x002fe20000010100 */
[----:B------:R-:W-:Y:S02]  /*6c30*/  ISETP.LE.U32.AND P2, PT, R4, UR8, PT ;  /* 0x0000000804007c0c */ /* 0x000fe4000bf43070 */
[----:B------:R-:W-:Y:S06]  /*6c40*/  SHF.R.U32.HI R4, RZ, 0x8, R21 ;  /* 0x00000008ff047819 */ /* 0x000fec0000011615 */
[----:B------:R-:W1:Y:S01]  /*6c50*/  MUFU.EX2 R184, R44 ;  /* 0x0000002c00b87308 */ /* 0x000e620000000800 */
[----:B--2---:R-:W-:Y:S01]  /*6c60*/  @!P0 FADD.FTZ R176, -R176, -RZ ;  /* 0x800000ffb0b08221 */ /* 0x004fe20000010100 */
[----:B------:R-:W-:Y:S03]  /*6c70*/  ISETP.LE.U32.AND P0, PT, R13, UR8, PT ;  /* 0x000000080d007c0c */ /* 0x000fe6000bf03070 */
[----:B------:R-:W-:Y:S05]  /*6c80*/  @!P2 FADD.FTZ R113, -R113, -RZ ;  /* 0x800000ff7171a221 */ /* 0x000fea0000010100 */
[----:B------:R-:W2:Y:S01]  /*6c90*/  MUFU.EX2 R115, R57 ;  /* 0x0000003900737308 */ /* 0x000ea20000000800 */
[----:B---3--:R-:W-:Y:S01]  /*6ca0*/  @!P1 FADD.FTZ R183, -R183, -RZ ;  /* 0x800000ffb7b79221 */ /* 0x008fe20000010100 */
[----:B------:R-:W-:Y:S02]  /*6cb0*/  ISETP.LE.U32.AND P1, PT, R5, UR8, PT ;  /* 0x0000000805007c0c */ /* 0x000fe4000bf23070 */
[----:B------:R-:W-:Y:S02]  /*6cc0*/  LOP3.LUT R5, R4, 0xffff, RZ, 0xc0, !PT ;  /* 0x0000ffff04057812 */ /* 0x000fe400078ec0ff */
[----:B------:R-:W-:Y:S02]  /*6cd0*/  F2FP.RELU.F16.F32.PACK_AB R4, R205, R203 ;  /* 0x000000cbcd04723e */ /* 0x000fe400000008ff */
[----:B------:R-:W-:Y:S01]  /*6ce0*/  ISETP.LE.U32.AND P2, PT, R5, UR8, PT ;  /* 0x0000000805007c0c */ /* 0x000fe2000bf43070 */
[----:B-1----:R-:W-:Y:S01]  /*6cf0*/  @!P0 FADD.FTZ R184, -R184, -RZ ;  /* 0x800000ffb8b88221 */ /* 0x002fe20000010100 */
[----:B------:R-:W-:Y:S01]  /*6d00*/  ISETP.LE.U32.AND P0, PT, R14, UR8, PT ;  /* 0x000000080e007c0c */ /* 0x000fe2000bf03070 */
[----:B------:R1:W-:Y:S01]  /*6d10*/  STS [R224+0x10000], R4 ;  /* 0x01000004e0007388 */ /* 0x0003e20000000800 */
[----:B------:R-:W-:Y:S01]  /*6d20*/  F2FP.RELU.F16.F32.PACK_AB R5, R187, R190 ;  /* 0x000000bebb05723e */ /* 0x000fe200000008ff */
[----:B------:R-:W3:Y:S02]  /*6d30*/  MUFU.EX2 R185, R45 ;  /* 0x0000002d00b97308 */ /* 0x000ee40000000800 */
[----:B------:R-:W-:Y:S01]  /*6d40*/  @!P1 FADD.FTZ R110, -R110, -RZ ;  /* 0x800000ff6e6e9221 */ /* 0x000fe20000010100 */
[----:B------:R-:W-:Y:S01]  /*6d50*/  FSETP.GE.FTZ.AND P1, PT, R182, RZ, PT ;  /* 0x000000ffb600720b */ /* 0x000fe20003f36000 */
[----:B--2---:R-:W-:Y:S01]  /*6d60*/  @!P4 FADD.FTZ R115, -R115, -RZ ;  /* 0x800000ff7373c221 */ /* 0x004fe20000010100 */
[----:B------:R-:W-:Y:S02]  /*6d70*/  ISETP.LE.U32.AND P4, PT, R8, UR8, PT ;  /* 0x0000000808007c0c */ /* 0x000fe4000bf83070 */
[----:B------:R-:W-:Y:S03]  /*6d80*/  F2FP.RELU.F16.F32.PACK_AB R8, R172, R173 ;  /* 0x000000adac08723e */ /* 0x000fe600000008ff */
[----:B------:R-:W2:Y:S01]  /*6d90*/  MUFU.EX2 R165, R54 ;  /* 0x0000003600a57308 */ /* 0x000ea20000000800 */
[----:B------:R-:W-:Y:S01]  /*6da0*/  @!P2 FADD.FTZ R111, -R111, -RZ ;  /* 0x800000ff6f6fa221 */ /* 0x000fe20000010100 */
[----:B------:R-:W-:Y:S01]  /*6db0*/  @!P0 FADD.FTZ R114, -R114, -RZ ;  /* 0x800000ff72728221 */ /* 0x000fe20000010100 */
[----:B------:R-:W-:Y:S02]  /*6dc0*/  ISETP.LE.U32.AND P0, PT, R6, UR8, PT ;  /* 0x0000000806007c0c */ /* 0x000fe4000bf03070 */
[----:B------:R-:W-:Y:S02]  /*6dd0*/  F2FP.RELU.F16.F32.PACK_AB R6, R208, R209 ;  /* 0x000000d1d006723e */ /* 0x000fe400000008ff */
[----:B------:R-:W-:Y:S03]  /*6de0*/  F2FP.RELU.F16.F32.PACK_AB R0, R113, R114 ;  /* 0x000000727100723e */ /* 0x000fe600000008ff */
[----:B------:R-:W4:Y:S01]  /*6df0*/  MUFU.EX2 R162, R56 ;  /* 0x0000003800a27308 */ /* 0x000f220000000800 */
[----:B---3--:R-:W-:Y:S01]  /*6e00*/  @!P6 FADD.FTZ R185, -R185, -RZ ;  /* 0x800000ffb9b9e221 */ /* 0x008fe20000010100 */
[----:B------:R3:W-:Y:S01]  /*6e10*/  STS [R224+0x10400], R6 ;  /* 0x01040006e0007388 */ /* 0x0007e20000000800 */
[----:B------:R-:W-:Y:S02]  /*6e20*/  ISETP.LE.U32.AND P6, PT, R15, UR8, PT ;  /* 0x000000080f007c0c */ /* 0x000fe4000bfc3070 */
[----:B------:R-:W-:Y:S01]  /*6e30*/  FSETP.GE.FTZ.AND P2, PT, R187, RZ, PT ;  /* 0x000000ffbb00720b */ /* 0x000fe20003f56000 */
[----:B------:R3:W-:Y:S01]  /*6e40*/  STS [R226+0x10000], R5 ;  /* 0x01000005e2007388 */ /* 0x0007e20000000800 */
[----:B-1----:R-:W-:Y:S03]  /*6e50*/  F2FP.RELU.F16.F32.PACK_AB R4, R192, R193 ;  /* 0x000000c1c004723e */ /* 0x002fe600000008ff */
[----:B------:R-:W1:Y:S01]  /*6e60*/  MUFU.EX2 R180, R59 ;  /* 0x0000003b00b47308 */ /* 0x000e620000000800 */
[----:B--2---:R-:W-:Y:S01]  /*6e70*/  @!P5 FADD.FTZ R165, -R165, -RZ ;  /* 0x800000ffa5a5d221 */ /* 0x004fe20000010100 */
[----:B------:R-:W-:Y:S01]  /*6e80*/  ISETP.LE.U32.AND P5, PT, R11, UR8, PT ;  /* 0x000000080b007c0c */ /* 0x000fe2000bfa3070 */
[----:B------:R-:W-:Y:S01]  /*6e90*/  @!P0 FADD.FTZ R171, -R171, -RZ ;  /* 0x800000ffabab8221 */ /* 0x000fe20000010100 */
[----:B------:R2:W-:Y:S02]  /*6ea0*/  STS [R226+0x10400], R4 ;  /* 0x01040004e2007388 */ /* 0x0005e40000000800 */
[----:B------:R-:W-:Y:S01]  /*6eb0*/  @!P6 FADD.FTZ R108, -R108, -RZ ;  /* 0x800000ff6c6ce221 */ /* 0x000fe20000010100 */
[----:B----4-:R-:W-:Y:S01]  /*6ec0*/  @!P3 FADD.FTZ R162, -R162, -RZ ;  /* 0x800000ffa2a2b221 */ /* 0x010fe20000010100 */
[----:B------:R-:W-:Y:S07]  /*6ed0*/  ISETP.LE.U32.AND P3, PT, R20, UR8, PT ;  /* 0x0000000814007c0c */ /* 0x000fee000bf63070 */
[----:B------:R-:W-:Y:S01]  /*6ee0*/  @!P5 FADD.FTZ R112, -R112, -RZ ;  /* 0x800000ff7070d221 */ /* 0x000fe20000010100 */
[----:B-1----:R-:W-:Y:S01]  /*6ef0*/  @!P4 FADD.FTZ R180, -R180, -RZ ;  /* 0x800000ffb4b4c221 */ /* 0x002fe20000010100 */
[----:B------:R-:W-:Y:S02]  /*6f00*/  FSETP.GE.FTZ.AND P4, PT, R205, RZ, PT ;  /* 0x000000ffcd00720b */ /* 0x000fe40003f96000 */
[----:B---3--:R-:W-:Y:S02]  /*6f10*/  F2FP.RELU.F16.F32.PACK_AB R6, R212, R213 ;  /* 0x000000d5d406723e */ /* 0x008fe400000008ff */
[----:B------:R-:W-:Y:S01]  /*6f20*/  F2FP.RELU.F16.F32.PACK_AB R5, R214, R215 ;  /* 0x000000d7d605723e */ /* 0x000fe200000008ff */
[----:B------:R-:W-:Y:S02]  /*6f30*/  @!P3 FADD.FTZ R109, -R109, -RZ ;  /* 0x800000ff6d6db221 */ /* 0x000fe40000010100 */
[----:B------:R1:W-:Y:S01]  /*6f40*/  STS [R224+0x12000], R6 ;  /* 0x01200006e0007388 */ /* 0x0003e20000000800 */
[----:B------:R-:W-:Y:S02]  /*6f50*/  FSETP.GE.FTZ.AND P3, PT, R190, RZ, PT ;  /* 0x000000ffbe00720b */ /* 0x000fe40003f76000 */
[----:B--2---:R-:W-:Y:S05]  /*6f60*/  F2FP.RELU.F16.F32.PACK_AB R4, R216, R217 ;  /* 0x000000d9d804723e */ /* 0x004fea00000008ff */
[----:B------:R2:W-:Y:S04]  /*6f70*/  STS [R224+0x12400], R4 ;  /* 0x01240004e0007388 */ /* 0x0005e80000000800 */
[----:B------:R3:W-:Y:S01]  /*6f80*/  STS [R226+0x12400], R5 ;  /* 0x01240005e2007388 */ /* 0x0007e20000000800 */
[----:B-1----:R-:W-:Y:S05]  /*6f90*/  F2FP.RELU.F16.F32.PACK_AB R6, R210, R211 ;  /* 0x000000d3d206723e */ /* 0x002fea00000008ff */
[----:B------:R1:W-:Y:S01]  /*6fa0*/  STS [R226+0x12000], R6 ;  /* 0x01200006e2007388 */ /* 0x0003e20000000800 */
[----:B--2---:R-:W-:Y:S02]  /*6fb0*/  F2FP.RELU.F16.F32.PACK_AB R4, R181, R182 ;  /* 0x000000b6b504723e */ /* 0x004fe400000008ff */
[----:B---3--:R-:W-:Y:S03]  /*6fc0*/  F2FP.RELU.F16.F32.PACK_AB R5, R176, R178 ;  /* 0x000000b2b005723e */ /* 0x008fe600000008ff */
[----:B------:R2:W-:Y:S01]  /*6fd0*/  STS [R230+0x10000], R4 ;  /* 0x01000004e6007388 */ /* 0x0005e20000000800 */
[----:B-1----:R-:W-:Y:S05]  /*6fe0*/  F2FP.RELU.F16.F32.PACK_AB R6, R191, R189 ;  /* 0x000000bdbf06723e */ /* 0x002fea00000008ff */
[----:B------:R1:W-:Y:S01]  /*6ff0*/  STS [R230+0x10400], R6 ;  /* 0x01040006e6007388 */ /* 0x0003e20000000800 */
[----:B--2---:R-:W-:Y:S03]  /*7000*/  F2FP.RELU.F16.F32.PACK_AB R4, R177, R179 ;  /* 0x000000b3b104723e */ /* 0x004fe600000008ff */
[----:B------:R2:W-:Y:S04]  /*7010*/  STS [R229+0x10000], R5 ;  /* 0x01000005e5007388 */ /* 0x0005e80000000800 */
[----:B------:R3:W-:Y:S01]  /*7020*/  STS [R229+0x10400], R4 ;  /* 0x01040004e5007388 */ /* 0x0007e20000000800 */
[----:B-1----:R-:W-:Y:S05]  /*7030*/  F2FP.RELU.F16.F32.PACK_AB R6, R201, R200 ;  /* 0x000000c8c906723e */ /* 0x002fea00000008ff */
[----:B------:R1:W-:Y:S01]  /*7040*/  STS [R230+0x12000], R6 ;  /* 0x01200006e6007388 */ /* 0x0003e20000000800 */
[----:B--2---:R-:W-:Y:S02]  /*7050*/  F2FP.RELU.F16.F32.PACK_AB R5, R202, R204 ;  /* 0x000000ccca05723e */ /* 0x004fe400000008ff */
[----:B---3--:R-:W-:Y:S05]  /*7060*/  F2FP.RELU.F16.F32.PACK_AB R4, R206, R207 ;  /* 0x000000cfce04723e */ /* 0x008fea00000008ff */
[----:B------:R2:W-:Y:S04]  /*7070*/  STS [R230+0x12400], R4 ;  /* 0x01240004e6007388 */ /* 0x0005e80000000800 */
[----:B------:R3:W-:Y:S01]  /*7080*/  STS [R229+0x12400], R5 ;  /* 0x01240005e5007388 */ /* 0x0007e20000000800 */
[----:B-1----:R-:W-:Y:S05]  /*7090*/  F2FP.RELU.F16.F32.PACK_AB R6, R194, R197 ;  /* 0x000000c5c206723e */ /* 0x002fea00000008ff */
[----:B------:R1:W-:Y:S01]  /*70a0*/  STS [R229+0x12000], R6 ;  /* 0x01200006e5007388 */ /* 0x0003e20000000800 */
[----:B--2---:R-:W-:Y:S03]  /*70b0*/  F2FP.RELU.F16.F32.PACK_AB R4, R174, R175 ;  /* 0x000000afae04723e */ /* 0x004fe600000008ff */
[----:B------:R-:W-:Y:S01]  /*70c0*/  STS [R223+0x10400], R8 ;  /* 0x01040008df007388 */ /* 0x000fe20000000800 */
[----:B---3--:R-:W-:Y:S03]  /*70d0*/  F2FP.RELU.F16.F32.PACK_AB R5, R168, R170 ;  /* 0x000000aaa805723e */ /* 0x008fe600000008ff */
[----:B------:R2:W-:Y:S04]  /*70e0*/  STS [R223+0x10000], R4 ;  /* 0x01000004df007388 */ /* 0x0005e80000000800 */
[----:B------:R3:W-:Y:S01]  /*70f0*/  STS [R225+0x10000], R5 ;  /* 0x01000005e1007388 */ /* 0x0007e20000000800 */
[----:B-1----:R-:W-:Y:S02]  /*7100*/  F2FP.RELU.F16.F32.PACK_AB R6, R198, R199 ;  /* 0x000000c7c606723e */ /* 0x002fe400000008ff */
[----:B--2---:R-:W-:Y:S02]  /*7110*/  F2FP.RELU.F16.F32.PACK_AB R4, R167, R169 ;  /* 0x000000a9a704723e */ /* 0x004fe400000008ff */
        /* <DEDUP_REMOVED lines=57> */
[----:B------:R-:W-:Y:S01]  /*74b0*/  HMMA.16816.F32 R64, R100, R146, R64 ;  /* 0x000000926440723c */ /* 0x000fe20000001840 */
[----:B------:R-:W-:Y:S04]  /*74c0*/  IMAD.U32 R104, RZ, RZ, UR27 ;  /* 0x0000001bff687e24 */ /* 0x000fe8000f8e00ff */
[----:B------:R-:W-:Y:S01]  /*74d0*/  IMAD.U32 R105, RZ, RZ, UR26 ;  /* 0x0000001aff697e24 */ /* 0x000fe2000f8e00ff */
[C---:B------:R-:W-:Y:S05]  /*74e0*/  LEA R106, P0, R247.reuse, R104, 0x2 ;  /* 0x00000068f76a7211 */ /* 0x040fea00078010ff */
[----:B------:R-:W-:Y:S02]  /*74f0*/  LEA.HI.X.SX32 R107, R247, R105, 0x2, P0 ;  /* 0x00000069f76b7211 */ /* 0x000fe400000f16ff */
[----:B------:R-:W-:Y:S03]  /*7500*/  FSETP.GE.FTZ.AND P0, PT, R203, RZ, PT ;  /* 0x000000ffcb00720b */ /* 0x000fe60003f16000 */
[----:B------:R-:W2:Y:S04]  /*7510*/  LDG.E R105, desc[UR10][R106.64] ;  /* 0x0000000a6a697981 */ /* 0x000ea8000c1e1900 */
[----:B------:R-:W3:Y:S01]  /*7520*/  LDG.E R104, desc[UR10][R106.64+0x20] ;  /* 0x0000200a6a687981 */ /* 0x000ee2000c1e1900 */
[C---:B--2---:R-:W-:Y:S01]  /*7530*/  FADD.FTZ R0, -R105.reuse, R4 ;  /* 0x0000000469007221 */ /* 0x044fe20000010100 */
[C---:B------:R-:W-:Y:S02]  /*7540*/  FADD.FTZ R5, -R105.reuse, R5 ;  /* 0x0000000569057221 */ /* 0x040fe40000010100 */
[----:B------:R-:W5:Y:S01]  /*7550*/  LDG.E R4, desc[UR10][R106.64+0x100] ;  /* 0x0001000a6a047981 */ /* 0x000f62000c1e1900 */
[C---:B------:R-:W-:Y:S01]  /*7560*/  FADD.FTZ R16, -R105.reuse, R16 ;  /* 0x0000001069107221 */ /* 0x040fe20000010100 */
[C---:B------:R-:W-:Y:S01]  /*7570*/  FADD.FTZ R17, -R105.reuse, R17 ;  /* 0x0000001169117221 */ /* 0x040fe20000010100 */
[-C--:B------:R-:W-:Y:S01]  /*7580*/  FSEL R0, R0, R105.reuse, P0 ;  /* 0x0000006900007208 */ /* 0x080fe20000000000 */
[----:B------:R-:W-:Y:S01]  /*7590*/  FADD.FTZ R21, -R105, R21 ;  /* 0x0000001569157221 */ /* 0x000fe20000010100 */
[----:B------:R-:W-:Y:S01]  /*75a0*/  FSETP.GE.FTZ.AND P0, PT, R181, RZ, PT ;  /* 0x000000ffb500720b */ /* 0x000fe20003f16000 */
[----:B------:R-:W-:Y:S01]  /*75b0*/  FADD.FTZ R20, -R105, R20 ;  /* 0x0000001469147221 */ /* 0x000fe20000010100 */
[-C--:B------:R-:W-:Y:S01]  /*75c0*/  FSEL R16, R16, R105.reuse, P3 ;  /* 0x0000006910107208 */ /* 0x080fe20001800000 */
[----:B------:R-:W-:Y:S01]  /*75d0*/  FMUL.FTZ R203, R203, R0 ;  /* 0x00000000cbcb7220 */ /* 0x000fe20000410000 */
[-C--:B------:R-:W-:Y:S01]  /*75e0*/  FSEL R21, R21, R105.reuse, P0 ;  /* 0x0000006915157208 */ /* 0x080fe20000000000 */
[----:B------:R1:W5:Y:S01]  /*75f0*/  LDG.E R0, desc[UR10][R106.64+0x120] ;  /* 0x0001200a6a007981 */ /* 0x000362000c1e1900 */
[----:B------:R-:W-:Y:S01]  /*7600*/  FSETP.GE.FTZ.AND P0, PT, R174, RZ, PT ;  /* 0x000000ffae00720b */ /* 0x000fe20003f16000 */
[----:B------:R-:W-:Y:S01]  /*7610*/  FMUL.FTZ R16, R190, R16 ;  /* 0x00000010be107220 */ /* 0x000fe20000410000 */
[----:B------:R-:W-:Y:S01]  /*7620*/  FSEL R20, R20, R105, P1 ;  /* 0x0000006914147208 */ /* 0x000fe20000800000 */
[----:B------:R-:W-:Y:S01]  /*7630*/  FMUL.FTZ R181, R181, R21 ;  /* 0x00000015b5b57220 */ /* 0x000fe20000410000 */
[----:B------:R-:W-:Y:S01]  /*7640*/  FSETP.GE.FTZ.AND P1, PT, R175, RZ, PT ;  /* 0x000000ffaf00720b */ /* 0x000fe20003f36000 */
[C---:B------:R-:W-:Y:S01]  /*7650*/  FADD.FTZ R21, -R105.reuse, R32 ;  /* 0x0000002069157221 */ /* 0x040fe20000010100 */
[----:B------:R-:W-:Y:S01]  /*7660*/  FSETP.GE.FTZ.AND P3, PT, R178, RZ, PT ;  /* 0x000000ffb200720b */ /* 0x000fe20003f76000 */
[----:B------:R-:W-:Y:S01]  /*7670*/  FMUL.FTZ R182, R182, R20 ;  /* 0x00000014b6b67220 */ /* 0x000fe20000410000 */
[C---:B------:R-:W-:Y:S01]  /*7680*/  FADD.FTZ R20, -R105.reuse, R33 ;  /* 0x0000002169147221 */ /* 0x040fe20000010100 */
[----:B------:R-:W-:Y:S01]  /*7690*/  FADD.FTZ R53, -R105, R53 ;  /* 0x0000003569357221 */ /* 0x000fe20000010100 */
[----:B------:R-:W-:Y:S01]  /*76a0*/  FSEL R21, R21, R105, P3 ;  /* 0x0000006915157208 */ /* 0x000fe20001800000 */
[C---:B------:R-:W-:Y:S01]  /*76b0*/  FADD.FTZ R52, -R105.reuse, R52 ;  /* 0x0000003469347221 */ /* 0x040fe20000010100 */
[----:B------:R-:W-:Y:S01]  /*76c0*/  FSETP.GE.FTZ.AND P3, PT, R168, RZ, PT ;  /* 0x000000ffa800720b */ /* 0x000fe20003f76000 */
[----:B------:R-:W-:Y:S01]  /*76d0*/  FADD.FTZ R64, -R105, R64 ;  /* 0x0000004069407221 */ /* 0x000fe20000010100 */
[----:B------:R-:W-:Y:S01]  /*76e0*/  F2FP.F16.F32.PACK_AB R181, R181, R182 ;  /* 0x000000b6b5b5723e */ /* 0x000fe200000000ff */
[----:B------:R-:W-:Y:S01]  /*76f0*/  FMUL.FTZ R21, R178, R21 ;  /* 0x00000015b2157220 */ /* 0x000fe20000410000 */
[C---:B---3--:R-:W-:Y:S01]  /*7700*/  FADD.FTZ R6, -R104.reuse, R6 ;  /* 0x0000000668067221 */ /* 0x048fe20000010100 */
[----:B------:R-:W-:Y:S01]  /*7710*/  FADD.FTZ R7, -R104, R7 ;  /* 0x0000000768077221 */ /* 0x000fe20000010100 */
[-C--:B-1----:R-:W-:Y:S02]  /*7720*/  FSEL R106, R5, R105.reuse, P4 ;  /* 0x00000069056a7208 */ /* 0x082fe40002000000 */
[----:B------:R-:W-:Y:S01]  /*7730*/  FSEL R5, R17, R105, P2 ;  /* 0x0000006911057208 */ /* 0x000fe20001000000 */
[----:B------:R-:W-:Y:S01]  /*7740*/  FADD.FTZ R17, -R105, R36 ;  /* 0x0000002469117221 */ /* 0x000fe20000010100 */
[----:B------:R-:W-:Y:S01]  /*7750*/  FSETP.GE.FTZ.AND P2, PT, R176, RZ, PT ;  /* 0x000000ffb000720b */ /* 0x000fe20003f56000 */
[----:B------:R-:W-:Y:S01]  /*7760*/  FMUL.FTZ R106, R205, R106 ;  /* 0x0000006acd6a7220 */ /* 0x000fe20000410000 */
[----:B------:R-:W-:Y:S01]  /*7770*/  FSETP.GE.FTZ.AND P4, PT, R170, RZ, PT ;  /* 0x000000ffaa00720b */ /* 0x000fe20003f96000 */
[----:B------:R-:W-:Y:S01]  /*7780*/  FMUL.FTZ R187, R187, R5 ;  /* 0x00000005bbbb7220 */ /* 0x000fe20000410000 */
[-C--:B------:R-:W-:Y:S02]  /*7790*/  FSEL R17, R17, R105.reuse, P1 ;  /* 0x0000006911117208 */ /* 0x080fe40000800000 */
[----:B------:R-:W-:Y:S02]  /*77a0*/  FSETP.GE.FTZ.AND P1, PT, R164, RZ, PT ;  /* 0x000000ffa400720b */ /* 0x000fe40003f36000 */
[----:B------:R-:W-:Y:S01]  /*77b0*/  F2FP.F16.F32.PACK_AB R100, R187, R16 ;  /* 0x00000010bb64723e */ /* 0x000fe200000000ff */
        /* <DEDUP_REMOVED lines=13> */
[-C--:B------:R-:W-:Y:S02]  /*7890*/  FSEL R17, R17, R105.reuse, P4 ;  /* 0x0000006911117208 */ /* 0x080fe40002000000 */
[-C--:B------:R-:W-:Y:S02]  /*78a0*/  FSEL R52, R52, R105.reuse, P2 ;  /* 0x0000006934347208 */ /* 0x080fe40001000000 */
[----:B------:R-:W-:Y:S01]  /*78b0*/  FSEL R16, R16, R105, P3 ;  /* 0x0000006910107208 */ /* 0x000fe20001800000 */
        /* <DEDUP_REMOVED lines=51> */
.L_x_558:
        /* <DEDUP_REMOVED lines=11> */
[----:B------:R-:W-:Y:S01]  /*7ca0*/  FADD.FTZ R19, -R104, R19 ;  /* 0x0000001368137221 */ /* 0x000fe20000010100 */
[----:B------:R-:W-:Y:S01]  /*7cb0*/  F2FP.F16.F32.PACK_AB R6, R6, R17 ;  /* 0x000000110606723e */ /* 0x000fe200000000ff */
[----:B------:R-:W-:Y:S01]  /*7cc0*/  FADD.FTZ R7, -R104, R23 ;  /* 0x0000001768077221 */ /* 0x000fe20000010100 */
[-C--:B------:R-:W-:Y:S01]  /*7cd0*/  FSEL R18, R18, R104.reuse, P3 ;  /* 0x0000006812127208 */ /* 0x080fe20001800000 */
[----:B------:R-:W-:Y:S01]  /*7ce0*/  FADD.FTZ R35, -R104, R35 ;  /* 0x0000002368237221 */ /* 0x000fe20000010100 */
[----:B------:R-:W-:Y:S01]  /*7cf0*/  FSEL R19, R19, R104, P2 ;  /* 0x0000006813137208 */ /* 0x000fe20001000000 */
[----:B------:R2:W-:Y:S01]  /*7d00*/  STS [R224+0x8400], R6 ;  /* 0x00840006e0007388 */ /* 0x0005e20000000800 */
[----:B------:R-:W-:Y:S01]  /*7d10*/  FSETP.GE.FTZ.AND P2, PT, R191, RZ, PT ;  /* 0x000000ffbf00720b */ /* 0x000fe20003f56000 */
[----:B------:R-:W-:Y:S01]  /*7d20*/  FMUL.FTZ R21, R193, R18 ;  /* 0x00000012c1157220 */ /* 0x000fe20000410000 */
[----:B------:R-:W-:Y:S01]  /*7d30*/  FSETP.GE.FTZ.AND P3, PT, R177, RZ, PT ;  /* 0x000000ffb100720b */ /* 0x000fe20003f76000 */
[----:B------:R-:W-:Y:S01]  /*7d40*/  STS [R226+0x8000], R100 ;  /* 0x00800064e2007388 */ /* 0x000fe20000000800 */
[----:B------:R-:W-:Y:S01]  /*7d50*/  FMUL.FTZ R20, R192, R19 ;  /* 0x00000013c0147220 */ /* 0x000fe20000410000 */
[C---:B------:R-:W-:Y:S01]  /*7d60*/  FADD.FTZ R17, -R104.reuse, R39 ;  /* 0x0000002768117221 */ /* 0x040fe20000010100 */
[-C--:B------:R-:W-:Y:S01]  /*7d70*/  FSEL R7, R7, R104.reuse, P2 ;  /* 0x0000006807077208 */ /* 0x080fe20001000000 */
[C---:B------:R-:W-:Y:S01]  /*7d80*/  FADD.FTZ R18, -R104.reuse, R38 ;  /* 0x0000002668127221 */ /* 0x040fe20000010100 */
[C---:B-1----:R-:W-:Y:S01]  /*7d90*/  FADD.FTZ R5, -R104.reuse, R34 ;  /* 0x0000002268057221 */ /* 0x042fe20000010100 */
[-C--:B------:R-:W-:Y:S01]  /*7da0*/  FSEL R35, R35, R104.reuse, P3 ;  /* 0x0000006823237208 */ /* 0x080fe20001800000 */
[C---:B------:R-:W-:Y:S01]  /*7db0*/  FADD.FTZ R50, -R104.reuse, R50 ;  /* 0x0000003268327221 */ /* 0x040fe20000010100 */
[----:B------:R-:W-:Y:S01]  /*7dc0*/  FMUL.FTZ R19, R191, R7 ;  /* 0x00000007bf137220 */ /* 0x000fe20000410000 */
[----:B------:R-:W-:Y:S01]  /*7dd0*/  FSETP.GE.FTZ.AND P2, PT, R173, RZ, PT ;  /* 0x000000ffad00720b */ /* 0x000fe20003f56000 */
[----:B------:R-:W-:Y:S01]  /*7de0*/  FADD.FTZ R51, -R104, R51 ;  /* 0x0000003368337221 */ /* 0x000fe20000010100 */
[-C--:B------:R-:W-:Y:S01]  /*7df0*/  FSEL R5, R5, R104.reuse, P1 ;  /* 0x0000006805057208 */ /* 0x080fe20000800000 */
[----:B------:R-:W-:Y:S01]  /*7e00*/  FMUL.FTZ R7, R177, R35 ;  /* 0x00000023b1077220 */ /* 0x000fe20000410000 */
[----:B------:R-:W-:Y:S01]  /*7e10*/  FSETP.GE.FTZ.AND P1, PT, R172, RZ, PT ;  /* 0x000000ffac00720b */ /* 0x000fe20003f36000 */
[----:B------:R-:W-:Y:S01]  /*7e20*/  FADD.FTZ R54, -R104, R54 ;  /* 0x0000003668367221 */ /* 0x000fe20000010100 */
[-C--:B------:R-:W-:Y:S01]  /*7e30*/  FSEL R18, R18, R104.reuse, P2 ;  /* 0x0000006812127208 */ /* 0x080fe20001000000 */
[----:B------:R-:W-:Y:S01]  /*7e40*/  FMUL.FTZ R16, R179, R5 ;  /* 0x00000005b3107220 */ /* 0x000fe20000410000 */
[----:B------:R-:W-:Y:S01]  /*7e50*/  F2FP.F16.F32.PACK_AB R5, R20, R21 ;  /* 0x000000151405723e */ /* 0x000fe200000000ff */
[C---:B-----5:R-:W-:Y:S01]  /*7e60*/  FADD.FTZ R25, -R4.reuse, R25 ;  /* 0x0000001904197221 */ /* 0x060fe20000010100 */
[----:B------:R-:W-:Y:S01]  /*7e70*/  FSEL R17, R17, R104, P1 ;  /* 0x0000006811117208 */ /* 0x000fe20000800000 */
[----:B------:R-:W-:Y:S01]  /*7e80*/  FADD.FTZ R9, -R4, R9 ;  /* 0x0000000904097221 */ /* 0x000fe20000010100 */
[----:B------:R-:W-:Y:S01]  /*7e90*/  FSETP.GE.FTZ.AND P1, PT, R108, RZ, PT ;  /* 0x000000ff6c00720b */ /* 0x000fe20003f36000 */
[----:B------:R1:W-:Y:S01]  /*7ea0*/  STS [R226+0x8400], R5 ;  /* 0x00840005e2007388 */ /* 0x0003e20000000800 */
[----:B------:R-:W-:Y:S01]  /*7eb0*/  F2FP.F16.F32.PACK_AB R32, R7, R16 ;  /* 0x000000100720723e */ /* 0x000fe200000000ff */
[C---:B------:R-:W-:Y:S01]  /*7ec0*/  FADD.FTZ R55, -R104.reuse, R55 ;  /* 0x0000003768377221 */ /* 0x040fe20000010100 */
[----:B------:R-:W-:Y:S01]  /*7ed0*/  FADD.FTZ R7, -R104, R66 ;  /* 0x0000004268077221 */ /* 0x000fe20000010100 */
[----:B------:R-:W-:Y:S01]  /*7ee0*/  FSETP.GE.FTZ.AND P5, PT, R167, RZ, PT ;  /* 0x000000ffa700720b */ /* 0x000fe20003fb6000 */
[C---:B------:R-:W-:Y:S01]  /*7ef0*/  FADD.FTZ R8, -R4.reuse, R8 ;  /* 0x0000000804087221 */ /* 0x040fe20000010100 */
[----:B------:R-:W-:Y:S01]  /*7f00*/  FSETP.GE.FTZ.AND P4, PT, R165, RZ, PT ;  /* 0x000000ffa500720b */ /* 0x000fe20003f96000 */
[C---:B------:R-:W-:Y:S01]  /*7f10*/  FADD.FTZ R13, -R4.reuse, R13 ;  /* 0x0000000d040d7221 */ /* 0x040fe20000010100 */
[----:B------:R-:W-:Y:S01]  /*7f20*/  FSETP.GE.FTZ.AND P3, PT, R163, RZ, PT ;  /* 0x000000ffa300720b */ /* 0x000fe20003f76000 */
[----:B------:R-:W-:Y:S01]  /*7f30*/  FADD.FTZ R24, -R4, R24 ;  /* 0x0000001804187221 */ /* 0x000fe20000010100 */
[----:B------:R-:W-:Y:S01]  /*7f40*/  FSETP.GE.FTZ.AND P2, PT, R110, RZ, PT ;  /* 0x000000ff6e00720b */ /* 0x000fe20003f56000 */
[----:B------:R-:W-:Y:S01]  /*7f50*/  FADD.FTZ R12, -R4, R12 ;  /* 0x0000000c040c7221 */ /* 0x000fe20000010100 */
[----:B------:R-:W-:Y:S01]  /*7f60*/  FSEL R50, R50, R104, P6 ;  /* 0x0000006832327208 */ /* 0x000fe20003000000 */
[----:B------:R-:W-:Y:S01]  /*7f70*/  FMUL.FTZ R22, R189, R22 ;  /* 0x00000016bd167220 */ /* 0x000fe20000410000 */
[-C--:B------:R-:W-:Y:S01]  /*7f80*/  FSEL R51, R51, R104.reuse, P5 ;  /* 0x0000006833337208 */ /* 0x080fe20002800000 */
[----:B------:R-:W-:Y:S01]  /*7f90*/  FADD.FTZ R29, -R4, R29 ;  /* 0x0000001d041d7221 */ /* 0x000fe20000010100 */
[-C--:B------:R-:W-:Y:S01]  /*7fa0*/  FSEL R54, R54, R104.reuse, P4 ;  /* 0x0000006836367208 */ /* 0x080fe20002000000 */
[----:B------:R-:W-:Y:S01]  /*7fb0*/  FADD.FTZ R44, -R4, R44 ;  /* 0x0000002c042c7221 */ /* 0x000fe20000010100 */
[----:B------:R-:W-:Y:S01]  /*7fc0*/  FSEL R55, R55, R104, P3 ;  /* 0x0000006837377208 */ /* 0x000fe20001800000 */
[----:B------:R-:W-:Y:S01]  /*7fd0*/  FMUL.FTZ R18, R173, R18 ;  /* 0x00000012ad127220 */ /* 0x000fe20000410000 */
[----:B------:R-:W-:Y:S01]  /*7fe0*/  FSEL R7, R7, R104, P2 ;  /* 0x0000006807077208 */ /* 0x000fe20001000000 */
[----:B------:R-:W-:Y:S01]  /*7ff0*/  @P1 FADD.FTZ R104, -R104, R67 ;  /* 0x0000004368681221 */ /* 0x000fe20000010100 */
[----:B------:R-:W-:Y:S01]  /*8000*/  FSETP.GE.FTZ.AND P3, PT, R212, RZ, PT ;  /* 0x000000ffd400720b */ /* 0x000fe20003f76000 */
[----:B------:R-:W-:Y:S01]  /*8010*/  FMUL.FTZ R17, R172, R17 ;  /* 0x00000011ac117220 */ /* 0x000fe20000410000 */
[----:B------:R-:W-:Y:S01]  /*8020*/  FSETP.GE.FTZ.AND P1, PT, R213, RZ, PT ;  /* 0x000000ffd500720b */ /* 0x000fe20003f36000 */
[----:B------:R-:W-:Y:S01]  /*8030*/  FMUL.FTZ R110, R110, R7 ;  /* 0x000000076e6e7220 */ /* 0x000fe20000410000 */
[-C--:B--2---:R-:W-:Y:S01]  /*8040*/  FSEL R6, R9, R4.reuse, P3 ;  /* 0x0000000409067208 */ /* 0x084fe20001800000 */
[----:B------:R-:W-:Y:S01]  /*8050*/  FADD.FTZ R9, -R4, R28 ;  /* 0x0000001c04097221 */ /* 0x000fe20000010100 */
[----:B------:R-:W-:Y:S01]  /*8060*/  FSEL R8, R8, R4, P1 ;  /* 0x0000000408087208 */ /* 0x000fe20000800000 */
[----:B------:R-:W-:Y:S01]  /*8070*/  FADD.FTZ R7, -R4, R40 ;  /* 0x0000002804077221 */ /* 0x000fe20000010100 */
[----:B------:R-:W-:Y:S01]  /*8080*/  FSETP.GE.FTZ.AND P1, PT, R210, RZ, PT ;  /* 0x000000ffd200720b */ /* 0x000fe20003f36000 */
[----:B------:R-:W-:Y:S01]  /*8090*/  FMUL.FTZ R6, R212, R6 ;  /* 0x00000006d4067220 */ /* 0x000fe20000410000 */
        /* <DEDUP_REMOVED lines=8> */
[----:B-1----:R-:W-:Y:S01]  /*8120*/  F2FP.F16.F32.PACK_AB R5, R6, R8 ;  /* 0x000000080605723e */ /* 0x002fe200000000ff */
[----:B------:R-:W-:Y:S01]  /*8130*/  FADD.FTZ R6, -R4, R41 ;  /* 0x0000002904067221 */ /* 0x000fe20000010100 */
[-C--:B------:R-:W-:Y:S01]  /*8140*/  FSEL R24, R24, R4.reuse, P1 ;  /* 0x0000000418187208 */ /* 0x080fe20000800000 */
[----:B------:R-:W-:Y:S01]  /*8150*/  FADD.FTZ R27, -R0, R27 ;  /* 0x0000001b001b7221 */ /* 0x000fe20000010100 */
[----:B------:R-:W-:Y:S01]  /*8160*/  FSEL R12, R12, R4, P2 ;  /* 0x000000040c0c7208 */ /* 0x000fe20001000000 */
[----:B------:R1:W-:Y:S01]  /*8170*/  STS [R224+0xa000], R5 ;  /* 0x00a00005e0007388 */ /* 0x0003e20000000800 */
        /* <DEDUP_REMOVED lines=8> */
[-C--:B------:R-:W-:Y:S01]  /*8200*/  FSEL R6, R6, R4.reuse, P1 ;  /* 0x0000000406067208 */ /* 0x080fe20000800000 */
[C---:B------:R-:W-:Y:S01]  /*8210*/  FADD.FTZ R31, -R0.reuse, R31 ;  /* 0x0000001f001f7221 */ /* 0x040fe20000010100 */
        /* <DEDUP_REMOVED lines=9> */
[----:B------:R-:W-:Y:S01]  /*82b0*/  FMUL.FTZ R19, R197, R9 ;  /* 0x00000009c5137220 */ /* 0x000fe20000410000 */
[----:B------:R-:W-:Y:S01]  /*82c0*/  F2FP.F16.F32.PACK_AB R22, R13, R12 ;  /* 0x0000000c0d16723e */ /* 0x000fe200000000ff */
[----:B------:R-:W-:Y:S01]  /*82d0*/  FMUL.FTZ R12, R188, R7 ;  /* 0x00000007bc0c7220 */ /* 0x000fe20000410000 */
[----:B------:R-:W-:Y:S01]  /*82e0*/  F2FP.F16.F32.PACK_AB R21, R8, R21 ;  /* 0x000000150815723e */ /* 0x000fe200000000ff */
[C---:B------:R-:W-:Y:S01]  /*82f0*/  FADD.FTZ R9, -R4.reuse, R45 ;  /* 0x0000002d04097221 */ /* 0x040fe20000010100 */
[----:B------:R-:W-:Y:S01]  /*8300*/  FSEL R29, R29, R4, P3 ;  /* 0x000000041d1d7208 */ /* 0x000fe20001800000 */
[C---:B------:R-:W-:Y:S01]  /*8310*/  FADD.FTZ R8, -R4.reuse, R56 ;  /* 0x0000003804087221 */ /* 0x040fe20000010100 */
[----:B------:R-:W-:Y:S01]  /*8320*/  FADD.FTZ R7, -R4, R57 ;  /* 0x0000003904077221 */ /* 0x000fe20000010100 */
[----:B------:R-:W-:Y:S01]  /*8330*/  FSETP.GE.FTZ.AND P6, PT, R184, RZ, PT ;  /* 0x000000ffb800720b */ /* 0x000fe20003fd6000 */
[----:B-1----:R-:W-:Y:S01]  /*8340*/  FADD.FTZ R5, -R0, R59 ;  /* 0x0000003b00057221 */ /* 0x002fe20000010100 */
        /* <DEDUP_REMOVED lines=8> */
[----:B------:R-:W-:Y:S01]  /*83d0*/  FSEL R44, R44, R4, P6 ;  /* 0x000000042c2c7208 */ /* 0x000fe20003000000 */
[----:B------:R-:W-:Y:S01]  /*83e0*/  FMUL.FTZ R104, R108, R104 ;  /* 0x000000686c687220 */ /* 0x000fe20000410000 */
[-C--:B------:R-:W-:Y:S01]  /*83f0*/  FSEL R9, R9, R4.reuse, P5 ;  /* 0x0000000409097208 */ /* 0x080fe20002800000 */
[----:B------:R-:W-:Y:S01]  /*8400*/  IMAD.MOV.U32 R52, RZ, RZ, R238 ;  /* 0x000000ffff347224 */ /* 0x000fe200078e00ee */
[----:B------:R-:W-:Y:S01]  /*8410*/  FSEL R8, R8, R4, P4 ;  /* 0x0000000408087208 */ /* 0x000fe20002000000 */
[----:B------:R-:W-:Y:S01]  /*8420*/  FMUL.FTZ R13, R184, R44 ;  /* 0x0000002cb80d7220 */ /* 0x000fe20000410000 */
[-C--:B------:R-:W-:Y:S01]  /*8430*/  FSEL R7, R7, R4.reuse, P3 ;  /* 0x0000000407077208 */ /* 0x080fe20001800000 */
[----:B------:R-:W-:Y:S01]  /*8440*/  FMUL.FTZ R9, R185, R9 ;  /* 0x00000009b9097220 */ /* 0x000fe20000410000 */
[----:B------:R-:W-:Y:S01]  /*8450*/  FSEL R6, R6, R4, P2 ;  /* 0x0000000406067208 */ /* 0x000fe20001000000 */
[----:B------:R-:W-:Y:S01]  /*8460*/  @P1 FADD.FTZ R4, -R4, R61 ;  /* 0x0000003d04041221 */ /* 0x000fe20000010100 */
[----:B------:R-:W-:Y:S01]  /*8470*/  F2FP.F16.F32.PACK_AB R23, R17, R18 ;  /* 0x000000121117723e */ /* 0x000fe200000000ff */
[----:B------:R-:W-:Y:S01]  /*8480*/  FMUL.FTZ R8, R162, R8 ;  /* 0x00000008a2087220 */ /* 0x000fe20000410000 */
[----:B------:R-:W-:Y:S01]  /*8490*/  FMUL.FTZ R7, R115, R7 ;  /* 0x0000000773077220 */ /* 0x000fe20000410000 */
[----:B------:R-:W-:Y:S01]  /*84a0*/  FMUL.FTZ R6, R112, R6 ;  /* 0x0000000670067220 */ /* 0x000fe20000410000 */
[----:B------:R-:W-:Y:S01]  /*84b0*/  FMUL.FTZ R18, R111, R4 ;  /* 0x000000046f127220 */ /* 0x000fe20000410000 */
[----:B------:R-:W-:Y:S01]  /*84c0*/  F2FP.F16.F32.PACK_AB R16, R16, R12 ;  /* 0x0000000c1010723e */ /* 0x000fe200000000ff */
[C---:B------:R-:W-:Y:S01]  /*84d0*/  FADD.FTZ R4, -R0.reuse, R15 ;  /* 0x0000000f00047221 */ /* 0x040fe20000010100 */
[----:B------:R-:W-:Y:S01]  /*84e0*/  F2FP.F16.F32.PACK_AB R12, R7, R8 ;  /* 0x00000008070c723e */ /* 0x000fe200000000ff */
[----:B------:R-:W-:Y:S01]  /*84f0*/  FADD.FTZ R8, -R0, R10 ;  /* 0x0000000a00087221 */ /* 0x000fe20000010100 */
[----:B------:R-:W-:Y:S01]  /*8500*/  F2FP.F16.F32.PACK_AB R18, R18, R6 ;  /* 0x000000061212723e */ /* 0x000fe200000000ff */
[C---:B------:R-:W-:Y:S01]  /*8510*/  FADD.FTZ R6, -R0.reuse, R14 ;  /* 0x0000000e00067221 */ /* 0x040fe20000010100 */
[----:B------:R-:W-:Y:S01]  /*8520*/  FSETP.GE.FTZ.AND P2, PT, R215, RZ, PT ;  /* 0x000000ffd700720b */ /* 0x000fe20003f56000 */
[----:B------:R-:W-:Y:S01]  /*8530*/  FADD.FTZ R7, -R0, R11 ;  /* 0x0000000b00077221 */ /* 0x000fe20000010100 */
[----:B------:R-:W-:Y:S01]  /*8540*/  FSETP.GE.FTZ.AND P4, PT, R217, RZ, PT ;  /* 0x000000ffd900720b */ /* 0x000fe20003f96000 */
[----:B------:R-:W-:Y:S01]  /*8550*/  FMUL.FTZ R17, R194, R29 ;  /* 0x0000001dc2117220 */ /* 0x000fe20000410000 */
[----:B------:R-:W-:Y:S01]  /*8560*/  FSETP.GE.FTZ.AND P3, PT, R216, RZ, PT ;  /* 0x000000ffd800720b */ /* 0x000fe20003f76000 */
[----:B------:R-:W-:Y:S01]  /*8570*/  IMAD.MOV.U32 R53, RZ, RZ, R231 ;  /* 0x000000ffff357224 */ /* 0x000fe200078e00e7 */
[----:B------:R-:W-:Y:S02]  /*8580*/  FSETP.GE.FTZ.AND P1, PT, R214, RZ, PT ;  /* 0x000000ffd600720b */ /* 0x000fe40003f36000 */
[-C--:B------:R-:W-:Y:S02]  /*8590*/  FSEL R6, R6, R0.reuse, P2 ;  /* 0x0000000006067208 */ /* 0x080fe40001000000 */
        /* <DEDUP_REMOVED lines=69> */
[----:B------:R-:W-:Y:S01]  /*89f0*/  @P1 FADD.FTZ R0, -R0, R63 ;  /* 0x0000003f00001221 */ /* 0x000fe20000010100 */
[----:B------:R-:W-:Y:S01]  /*8a00*/  F2FP.F16.F32.PACK_AB R104, R104, R110 ;  /* 0x0000006e6868723e */ /* 0x000fe200000000ff */
        /* <DEDUP_REMOVED lines=116> */
.L_x_559:
[----:B------:R-:W-:Y:S01]  /*9150*/  LDSM.16.M88.4 R16, [R150] ;  /* 0x000000009610783b */ /* 0x000fe20000000200 */
[----:B------:R-:W-:Y:S01]  /*9160*/  IMAD.MOV.U32 R54, RZ, RZ, 0x4 ;  /* 0x00000004ff367424 */ /* 0x000fe200078e00ff */
        /* <DEDUP_REMOVED lines=55> */
[----:B------:R-:W-:Y:S04]  /*94e0*/  MOV R40, UR41 ;  /* 0x0000002900287c02 */ /* 0x000fe80008000f00 */
        /* <DEDUP_REMOVED lines=164> */
[----:B------:R-:W-:Y:S02]  /*9f30*/  ULDC UR7, c[0x0][0x38c] ;  /* 0x0000e30000077ab9 */ /* 0x000fe40000000800 */
        /* <DEDUP_REMOVED lines=51> */
[----:B------:R-:W-:Y:S01]  /*a270*/  PLOP3.LUT P0, PT, PT, PT, UP0, 0x80, 0x0 ;  /* 0x000000000000781c */ /* 0x000fe20003f0f008 */
[----:B------:R-:W-:Y:S01]  /*a280*/  @UP0 UIADD3 UR5, UR49, UR51, URZ ;  /* 0x0000003331050290 */ /* 0x000fe2000fffe03f */
[----:B------:R-:W-:-:S03]  /*a290*/  @UP0 ULDC.64 UR8, c[0x0][0x450] ;  /* 0x0001140000080ab9 */ /* 0x000fc60000000a00 */
[----:B------:R-:W-:Y:S02]  /*a2a0*/  @UP0 UIMAD.WIDE.U32 UR12, UR5, UR8, URZ ;  /* 0x00000008050c02a5 */ /* 0x000fe4000f8e003f */
[----:B------:R-:W-:-:S04]  /*a2b0*/  @UP0 UIMAD UR5, UR5, UR9, URZ ;  /* 0x00000009050502a4 */ /* 0x000fc8000f8e023f */
[----:B------:R-:W-:Y:S01]  /*a2c0*/  @UP0 UIADD3 UR20, UR13, UR5, URZ ;  /* 0x000000050d140290 */ /* 0x000fe2000fffe03f */
[----:B------:R-:W-:Y:S01]  /*a2d0*/  @UP0 UMOV UR19, UR12 ;  /* 0x0000000c00130c82 */ /* 0x000fe20008000000 */
[----:B--2---:R1:W-:Y:S04]  /*a2e0*/  STS [R61], R17 ;  /* 0x000000113d007388 */ /* 0x0043e80000000800 */
[----:B------:R1:W-:Y:S04]  /*a2f0*/  STS [R61+0x200], R16 ;  /* 0x000200103d007388 */ /* 0x0003e80000000800 */
[----:B---3--:R1:W-:Y:S04]  /*a300*/  STS [R60], R13 ;  /* 0x0000000d3c007388 */ /* 0x0083e80000000800 */
        /* <DEDUP_REMOVED lines=27> */
.L_x_561:
        /* <DEDUP_REMOVED lines=19> */
.L_x_562:
        /* <DEDUP_REMOVED lines=40> */
.L_x_564:
[----:B------:R-:W-:Y:S05]  /*a870*/  BSYNC B0 ;  /* 0x0000000000007941 */ /* 0x000fea0003800000 */
.L_x_563:
        /* <DEDUP_REMOVED lines=13> */
.L_x_566:
[----:B------:R-:W-:Y:S05]  /*a950*/  BSYNC B0 ;  /* 0x0000000000007941 */ /* 0x000fea0003800000 */
.L_x_565:
        /* <DEDUP_REMOVED lines=27> */
.L_x_568:
[----:B------:R-:W-:Y:S05]  /*ab10*/  BSYNC B0 ;  /* 0x0000000000007941 */ /* 0x000fea0003800000 */
.L_x_567:
        /* <DEDUP_REMOVED lines=14> */
.L_x_541:
        /* <DEDUP_REMOVED lines=23> */
.L_x_570:
        /* <DEDUP_REMOVED lines=21> */
.L_x_571:
        /* <DEDUP_REMOVED lines=33> */
.L_x_573:
[----:B------:R-:W-:Y:S05]  /*b0d0*/  BSYNC B0 ;  /* 0x0000000000007941 */ /* 0x000fea0003800000 */
.L_x_572:
        /* <DEDUP_REMOVED lines=14> */
.L_x_575:
[----:B------:R-:W-:Y:S05]  /*b1c0*/  BSYNC B0 ;  /* 0x0000000000007941 */ /* 0x000fea0003800000 */
.L_x_574:
        /* <DEDUP_REMOVED lines=26> */
.L_x_577:
[----:B------:R-:W-:Y:S05]  /*b370*/  BSYNC B0 ;  /* 0x0000000000007941 */ /* 0x000fea0003800000 */
.L_x_576:
        /* <DEDUP_REMOVED lines=13> */
.L_x_569:
[----:B------:R-:W-:Y:S05]  /*b450*/  BSYNC B1 ;  /* 0x0000000000017941 */ /* 0x000fea0003800000 */
.L_x_536:
        /* <DEDUP_REMOVED lines=11> */
.L_x_578:
[----:B------:R-:W-:Y:S05]  /*b510*/  EXIT ;  /* 0x000000000000794d */ /* 0x000fea0003800000 */
.L_x_580:
        /* <DEDUP_REMOVED lines=14> */
.L_x_1344:


//--------------------- .text._ZN5flash44flash_bwd_dq_dk_dv_loop_seqk_parallel_kernelI23Flash_bwd_kernel_traitsILi32ELi128ELi128ELi8ELi4ELi4ELi4ELb1ELb0EN7cutlass6half_tE19Flash_kernel_traitsILi32ELi128ELi128ELi8ES3_EELb0ELb0ELb0ELb1ELb0ELb0ELb1EEEvNS_16Flash_bwd_paramsE --------------------------
	.section	.text._ZN5flash44flash_bwd_dq_dk_dv_loop_seqk_parallel_kernelI23Flash_bwd_kernel_traitsILi32ELi128ELi128ELi8ELi4ELi4ELi4ELb1ELb0EN7cutlass6half_tE19Flash_kernel_traitsILi32ELi128ELi128ELi8ES3_EELb0ELb0ELb0ELb1ELb0ELb0ELb1EEEvNS_16Flash_bwd_paramsE,"ax",@progbits
	.align	128
        .global         _ZN5flash44flash_bwd_dq_dk_dv_loop_seqk_parallel_kernelI23Flash_bwd_kernel_traitsILi32ELi128ELi128ELi8ELi4ELi4ELi4ELb1ELb0EN7cutlass6half_tE19Flash_kernel_traitsILi32ELi128ELi128ELi8ES3_EELb0ELb0ELb0ELb1ELb0ELb0ELb1EEEvNS_16Flash_bwd_paramsE
        .type           _ZN5flash44flash_bwd_dq_dk_dv_loop_seqk_parallel_kernelI23Flash_bwd_kernel_traitsILi32ELi128ELi128ELi8ELi4ELi4ELi4ELb1ELb0EN7cutlass6half_tE19Flash_kernel_traitsILi32ELi128ELi128ELi8ES3_EELb0ELb0ELb0ELb1ELb0ELb0ELb1EEEvNS_16Flash_bwd_paramsE,@function
        .size           _ZN5flash44flash_bwd_dq_dk_dv_loop_seqk_parallel_kernelI23Flash_bwd_kernel_traitsILi32ELi128ELi128ELi8ELi4ELi4ELi4ELb1ELb0EN7cutlass6half_tE19Flash_kernel_traitsILi32ELi128ELi128ELi8ES3_EELb0ELb0ELb0ELb1ELb0ELb0ELb1EEEvNS_16Flash_bwd_paramsE,(.L_x_1345 - _ZN5flash44flash_bwd_dq_dk_dv_loop_seqk_parallel_kernelI23Flash_bwd_kernel_traitsILi32ELi128ELi128ELi8ELi4ELi4ELi4ELb1ELb0EN7cutlass6half_tE19Flash_kernel_traitsILi32ELi128ELi128ELi8ES3_EELb0ELb0ELb0ELb1ELb0ELb0ELb1EEEvNS_16Flash_bwd_paramsE)
        .other          _ZN5flash44flash_bwd_dq_dk_dv_loop_seqk_parallel_kernelI23Flash_bwd_kernel_traitsILi32ELi128ELi128ELi8ELi4ELi4ELi4ELb1ELb0EN7cutlass6half_tE19Flash_kernel_traitsILi32ELi128ELi128ELi8ES3_EELb0ELb0ELb0ELb1ELb0ELb0ELb1EEEvNS_16Flash_bwd_paramsE,@"STO_CUDA_ENTRY STV_DEFAULT"
_ZN5flash44flash_bwd_dq_dk_dv_loop_seqk_parallel_kernelI23Flash_bwd_kernel_traitsILi32ELi128ELi128ELi8ELi4ELi4ELi4ELb1ELb0EN7cutlass6half_tE19Flash_kernel_traitsILi32ELi128ELi128ELi8ES3_EELb0ELb0ELb0ELb1ELb0ELb0ELb1EEEvNS_16Flash_bwd_paramsE:
.text._ZN5flash44flash_bwd_dq_dk_dv_loop_seqk_parallel_kernelI23Flash_bwd_kernel_traitsILi32ELi128ELi128ELi8ELi4ELi4ELi4ELb1ELb0EN7cutlass6half_tE19Flash_kernel_traitsILi32ELi128ELi128ELi8ES3_EELb0ELb0ELb0ELb1ELb0ELb0ELb1EEEvNS_16Flash_bwd_paramsE:
        /* <DEDUP_REMOVED lines=43> */
[----:B------:R-:W-:Y:S01]  /*02b0*/  SHF.R.S32.HI R8, RZ, 0x4, R2 ;  /* 0x00000004ff087819 */ /* 0x000fe20000011402 */
[----:B------:R1:W-:Y:S01]  /*02c0*/  STL [R1+0x30], R20 ;  /* 0x0000301401007387 */ /* 0x0003e20000100800 */
[----:B------:R-:W-:-:S02]  /*02d0*/  LOP3.LUT R6, R6, 0x7fffffe, RZ, 0xc0, !PT ;  /* 0x07fffffe06067812 */ /* 0x000fc400078ec0ff */
        /* <DEDUP_REMOVED lines=26> */
[----:B-1----:R-:W-:Y:S01]  /*0480*/  IMAD R20, R2, 0x8, R3 ;  /* 0x0000000802147824 */ /* 0x002fe200078e0203 */
[----:B------:R-:W-:-:S02]  /*0490*/  LEA.HI R0, R9, R9, RZ, 0x1 ;  /* 0x0000000909007211 */ /* 0x000fc400078f08ff */
[----:B------:R-:W-:Y:S01]  /*04a0*/  LEA.HI R13, R13, R9, RZ, 0x3 ;  /* 0x000000090d0d7211 */ /* 0x000fe200078f18ff */
[----:B------:R-:W-:Y:S01]  /*04b0*/  IMAD.U32 R8, R10, 0x20, R5 ;  /* 0x000000200a087824 */ /* 0x000fe200078e0005 */
[--C-:B------:R-:W-:Y:S02]  /*04c0*/  SHF.R.S32.HI R4, RZ, 0x1, R0.reuse ;  /* 0x00000001ff047819 */ /* 0x100fe40000011400 */
[----:B------:R-:W-:Y:S02]  /*04d0*/  SHF.R.S32.HI R2, RZ, 0x1f, R0 ;  /* 0x0000001fff027819 */ /* 0x000fe40000011400 */
[----:B------:R-:W-:Y:S01]  /*04e0*/  LOP3.LUT R5, R0, 0x7fffffe, RZ, 0xc0, !PT ;  /* 0x07fffffe00057812 */ /* 0x000fe200078ec0ff */
[----:B------:R-:W-:Y:S01]  /*04f0*/  STL [R1+0x60], R8 ;  /* 0x0000600801007387 */ /* 0x000fe20000100800 */
        /* <DEDUP_REMOVED lines=18> */
[----:B------:R-:W-:Y:S01]  /*0620*/  LOP3.LUT R0, R3, 0xc0, RZ, 0xc0, !PT ;  /* 0x000000c003007812 */ /* 0x000fe200078ec0ff */
[----:B------:R1:W-:Y:S01]  /*0630*/  STL [R1+0x64], R4 ;  /* 0x0000640401007387 */ /* 0x0003e20000100800 */
[--C-:B------:R-:W-:Y:S02]  /*0640*/  LOP3.LUT R10, R2, 0x8, R15.reuse, 0xf8, !PT ;  /* 0x00000008020a7812 */ /* 0x100fe400078ef80f */
[----:B------:R-:W-:Y:S02]  /*0650*/  LOP3.LUT R3, R0, 0x8, R15, 0xf8, !PT ;  /* 0x0000000800037812 */ /* 0x000fe400078ef80f */
[----:B------:R-:W-:Y:S01]  /*0660*/  SHF.R.U32.HI R2, RZ, 0x3, R0 ;  /* 0x00000003ff027819 */ /* 0x000fe20000011600 */
[C---:B------:R-:W-:Y:S01]  /*0670*/  IMAD.SHL.U32 R0, R6.reuse, 0x40, RZ ;  /* 0x0000004006007824 */ /* 0x040fe200078e00ff */
[----:B------:R-:W-:Y:S02]  /*0680*/  LOP3.LUT P5, RZ, R6, 0x2, RZ, 0xc0, !PT ;  /* 0x0000000206ff7812 */ /* 0x000fe400078ac0ff */
[----:B------:R-:W-:-:S02]  /*0690*/  LOP3.LUT R149, R3, R2, RZ, 0x3c, !PT ;  /* 0x0000000203957212 */ /* 0x000fc400078e3cff */
[----:B------:R-:W-:Y:S01]  /*06a0*/  LOP3.LUT R3, R0, 0x1c0, RZ, 0xc0, !PT ;  /* 0x000001c000037812 */ /* 0x000fe200078ec0ff */
[----:B------:R-:W-:Y:S01]  /*06b0*/  IMAD.SHL.U32 R0, R161, 0x400, RZ ;  /* 0x00000400a1007824 */ /* 0x000fe200078e00ff */
[----:B------:R-:W-:Y:S01]  /*06c0*/  LOP3.LUT P4, RZ, R6, 0x4, RZ, 0xc0, !PT ;  /* 0x0000000406ff7812 */ /* 0x000fe2000788c0ff */
[----:B------:R-:W-:Y:S01]  /*06d0*/  IMAD.U32 R149, R20, 0x20, R149 ;  /* 0x0000002014957824 */ /* 0x000fe200078e0095 */
[----:B------:R-:W-:Y:S02]  /*06e0*/  SHF.R.S32.HI R2, RZ, 0x3, R13 ;  /* 0x00000003ff027819 */ /* 0x000fe4000001140d */
[----:B------:R-:W-:Y:S02]  /*06f0*/  SHF.R.U32.HI R5, RZ, 0x3, R5 ;  /* 0x00000003ff057819 */ /* 0x000fe40000011605 */
[----:B------:R-:W-:Y:S01]  /*0700*/  R2P PR, R16, 0x6 ;  /* 0x0000000610007804 */ /* 0x000fe20000000000 */
[----:B------:R-:W-:Y:S01]  /*0710*/  IMAD R13, R2, 0x200, R0 ;  /* 0x00000200020d7824 */ /* 0x000fe200078e0200 */
[----:B------:R-:W-:Y:S01]  /*0720*/  LOP3.LUT R5, R10, R5, RZ, 0x3c, !PT ;  /* 0x000000050a057212 */ /* 0x000fe200078e3cff */
[----:B------:R-:W-:Y:S01]  /*0730*/  IMAD R18, R2, 0x8, R18 ;  /* 0x0000000802127824 */ /* 0x000fe200078e0212 */
[----:B------:R-:W-:Y:S01]  /*0740*/  SEL R212, R212, 0x10, !P6 ;  /* 0x00000010d4d47807 */ /* 0x000fe20007000000 */
[----:B------:R-:W-:Y:S01]  /*0750*/  IMAD.SHL.U32 R2, R11, 0x40, RZ ;  /* 0x000000400b027824 */ /* 0x000fe200078e00ff */
[----:B-1----:R-:W-:-:S02]  /*0760*/  LOP3.LUT R4, R9, 0x3fffffe, RZ, 0xc0, !PT ;  /* 0x03fffffe09047812 */ /* 0x002fc400078ec0ff */
[----:B------:R-:W-:Y:S02]  /*0770*/  SEL R213, R155, 0xffffffe0, !P5 ;  /* 0xffffffe09bd57807 */ /* 0x000fe40006800000 */
[----:B------:R-:W-:Y:S01]  /*0780*/  LOP3.LUT R2, R2, 0xc0, RZ, 0xc0, !PT ;  /* 0x000000c002027812 */ /* 0x000fe200078ec0ff */
[----:B------:R-:W-:Y:S01]  /*0790*/  IMAD.IADD R8, R6, 0x1, -R4 ;  /* 0x0000000106087824 */ /* 0x000fe200078e0a04 */
[----:B------:R-:W-:Y:S01]  /*07a0*/  LEA.HI R4, R3, R3, RZ, 0x1d ;  /* 0x0000000303047211 */ /* 0x000fe200078fe8ff */
[--C-:B------:R-:W-:Y:S01]  /*07b0*/  IMAD R6, R12, 0x2000, R7.reuse ;  /* 0x000020000c067824 */ /* 0x100fe200078e0207 */
[----:B------:R-:W-:Y:S01]  /*07c0*/  SEL R152, R152, 0xffffffc0, !P2 ;  /* 0xffffffc098987807 */ /* 0x000fe20005000000 */
[----:B------:R-:W-:Y:S01]  /*07d0*/  IMAD R3, R161, 0x200, R7 ;  /* 0x00000200a1037824 */ /* 0x000fe200078e0207 */
[----:B------:R-:W-:Y:S02]  /*07e0*/  SEL R150, R155, 0xffffffe0, !P0 ;  /* 0xffffffe09b967807 */ /* 0x000fe40004000000 */
[----:B------:R-:W-:Y:S01]  /*07f0*/  IADD3 R216, R4, R6, R0 ;  /* 0x0000000604d87210 */ /* 0x000fe20007ffe000 */
[----:B------:R-:W-:Y:S01]  /*0800*/  IMAD.SHL.U32 R0, R12, 0x8, RZ ;  /* 0x000000080c007824 */ /* 0x000fe200078e00ff */
[----:B------:R-:W-:Y:S01]  /*0810*/  LEA R149, R149, UR4, 0x1 ;  /* 0x0000000495957c11 */ /* 0x000fe2000f8e08ff */
[----:B------:R-:W-:Y:S01]  /*0820*/  IMAD.SHL.U32 R4, R16, 0x40, RZ ;  /* 0x0000004010047824 */ /* 0x000fe200078e00ff */
[----:B------:R-:W-:Y:S01]  /*0830*/  LEA R216, R216, UR4, 0x1 ;  /* 0x00000004d8d87c11 */ /* 0x000fe2000f8e08ff */
[----:B------:R-:W-:Y:S01]  /*0840*/  IMAD.SHL.U32 R6, R14, 0x8, RZ ;  /* 0x000000080e067824 */ /* 0x000fe200078e00ff */
[----:B------:R-:W-:Y:S01]  /*0850*/  LOP3.LUT R7, R0, 0x8, RZ, 0xc0, !PT ;  /* 0x0000000800077812 */ /* 0x000fe200078ec0ff */
[----:B------:R-:W-:Y:S01]  /*0860*/  IMAD R10, R8, 0x20, R3 ;  /* 0x00000020080a7824 */ /* 0x000fe200078e0203 */
[----:B------:R-:W-:Y:S01]  /*0870*/  SHF.R.S32.HI R0, RZ, 0x1, R9 ;  /* 0x00000001ff007819 */ /* 0x000fe20000011409 */
[----:B------:R-:W-:Y:S01]  /*0880*/  IMAD.SHL.U32 R9, R14, 0x10, RZ ;  /* 0x000000100e097824 */ /* 0x000fe200078e00ff */
[----:B------:R-:W-:Y:S01]  /*0890*/  LOP3.LUT R4, R4, 0x1c0, RZ, 0xc0, !PT ;  /* 0x000001c004047812 */ /* 0x000fe200078ec0ff */
[----:B------:R-:W-:Y:S01]  /*08a0*/  IMAD R3, R14, 0x200, R5 ;  /* 0x000002000e037824 */ /* 0x000fe200078e0205 */
[C---:B------:R-:W-:Y:S01]  /*08b0*/  LOP3.LUT P3, RZ, R0.reuse, 0x2, RZ, 0xc0, !PT ;  /* 0x0000000200ff7812 */ /* 0x040fe2000786c0ff */
[----:B------:R-:W-:Y:S01]  /*08c0*/  IMAD.SHL.U32 R0, R0, 0x40, RZ ;  /* 0x0000004000007824 */ /* 0x000fe200078e00ff */
[----:B------:R-:W-:Y:S01]  /*08d0*/  LOP3.LUT R6, R6, 0x8, RZ, 0xc0, !PT ;  /* 0x0000000806067812 */ /* 0x000fe200078ec0ff */
[C---:B------:R-:W-:Y:S01]  /*08e0*/  VIADD R211, R216.reuse, 0x40 ;  /* 0x00000040d8d37836 */ /* 0x040fe20000000000 */
[----:B------:R-:W-:Y:S01]  /*08f0*/  SHF.R.U32.HI R151, RZ, 0x3, R4 ;  /* 0x00000003ff977819 */ /* 0x000fe20000011604 */
[----:B------:R-:W-:Y:S01]  /*0900*/  @P4 VIADD R211, R216, 0xffffffc0 ;  /* 0xffffffc0d8d34836 */ /* 0x000fe20000000000 */
[----:B------:R-:W-:Y:S01]  /*0910*/  LOP3.LUT R0, R0, 0xc0, RZ, 0xc0, !PT ;  /* 0x000000c000007812 */ /* 0x000fe200078ec0ff */
[----:B------:R-:W-:Y:S01]  /*0920*/  IMAD.IADD R217, R216, 0x1, R212 ;  /* 0x00000001d8d97824 */ /* 0x000fe200078e02d4 */
[----:B------:R-:W-:Y:S01]  /*0930*/  SHF.R.U32.HI R5, RZ, 0x3, R2 ;  /* 0x00000003ff057819 */ /* 0x000fe20000011602 */
[----:B------:R-:W-:Y:S01]  /*0940*/  IMAD.IADD R212, R212, 0x1, R211 ;  /* 0x00000001d4d47824 */ /* 0x000fe200078e02d3 */
[----:B------:R-:W-:Y:S01]  /*0950*/  SHF.R.U32.HI R8, RZ, 0x3, R0 ;  /* 0x00000003ff087819 */ /* 0x000fe20000011600 */
[----:B------:R-:W-:Y:S01]  /*0960*/  IMAD.IADD R218, R216, 0x1, R213 ;  /* 0x00000001d8da7824 */ /* 0x000fe200078e02d5 */
[----:B------:R-:W-:Y:S01]  /*0970*/  LOP3.LUT R9, R7, 0x10, R9, 0xf8, !PT ;  /* 0x0000001007097812 */ /* 0x000fe200078ef809 */
[----:B------:R-:W-:Y:S01]  /*0980*/  IMAD.IADD R215, R217, 0x1, R213 ;  /* 0x00000001d9d77824 */ /* 0x000fe200078e02d5 */
        /* <DEDUP_REMOVED lines=10> */
[----:B------:R-:W-:Y:S01]  /*0a30*/  LOP3.LUT P0, RZ, R11, 0x2, RZ, 0xc0, !PT ;  /* 0x000000020bff7812 */ /* 0x000fe2000780c0ff */
[----:B------:R-:W-:-:S02]  /*0a40*/  IMAD R161, R161, 0x200, R0 ;  /* 0x00000200a1a17824 */ /* 0x000fc400078e0200 */
[----:B------:R-:W-:Y:S01]  /*0a50*/  IMAD.IADD R156, R0, 0x1, R2 ;  /* 0x00000001009c7824 */ /* 0x000fe200078e0202 */
[----:B------:R-:W-:Y:S01]  /*0a60*/  SEL R155, R155, 0xffffffe0, !P0 ;  /* 0xffffffe09b9b7807 */ /* 0x000fe20004000000 */
[----:B------:R-:W-:Y:S01]  /*0a70*/  IMAD.U32 R0, RZ, RZ, UR6 ;  /* 0x00000006ff007e24 */ /* 0x000fe2000f8e00ff */
[----:B------:R-:W-:Y:S01]  /*0a80*/  UIADD3 UR6, UR4, 0x6000, URZ ;  /* 0x0000600004067890 */ /* 0x000fe2000fffe03f */
[----:B------:R-:W-:Y:S02]  /*0a90*/  IMAD.U32 R4, RZ, RZ, UR5 ;  /* 0x00000005ff047e24 */ /* 0x000fe4000f8e00ff */
[----:B------:R-:W-:Y:S01]  /*0aa0*/  IMAD.U32 R2, RZ, RZ, UR5 ;  /* 0x00000005ff027e24 */ /* 0x000fe2000f8e00ff */
[----:B------:R-:W-:Y:S01]  /*0ab0*/  UIADD3 UR5, UR4, 0x8000, URZ ;  /* 0x0000800004057890 */ /* 0x000fe2000fffe03f */
[----:B------:R-:W-:Y:S01]  /*0ac0*/  IMAD.IADD R151, R13, 0x1, R151 ;  /* 0x000000010d977824 */ /* 0x000fe200078e0297 */
[----:B------:R-:W-:Y:S01]  /*0ad0*/  LEA R4, R8, UR6, 0x1 ;  /* 0x0000000608047c11 */ /* 0x000fe2000f8e08ff */
[----:B------:R-:W-:Y:S01]  /*0ae0*/  IMAD.IADD R214, R213, 0x1, R211 ;  /* 0x00000001d5d67824 */ /* 0x000fe200078e02d3 */
[----:B------:R-:W-:Y:S01]  /*0af0*/  LEA R2, R3, UR4, 0x1 ;  /* 0x0000000403027c11 */ /* 0x000fe2000f8e08ff */
[----:B------:R-:W-:Y:S01]  /*0b00*/  IMAD.IADD R161, R161, 0x1, R6 ;  /* 0x00000001a1a17824 */ /* 0x000fe200078e0206 */
[----:B------:R-:W-:Y:S01]  /*0b10*/  LEA R151, R151, UR5, 0x1 ;  /* 0x0000000597977c11 */ /* 0x000fe2000f8e08ff */
[C---:B------:R-:W-:Y:S01]  /*0b20*/  VIADD R0, R4.reuse, 0x20 ;  /* 0x0000002004007836 */ /* 0x040fe20000000000 */
[----:B------:R1:W-:Y:S01]  /*0b30*/  STL [R1+0x68], R4 ;  /* 0x0000680401007387 */ /* 0x0003e20000100800 */
[----:B------:R-:W-:-:S02]  /*0b40*/  @P3 VIADD R0, R4, 0xffffffe0 ;  /* 0xffffffe004003836 */ /* 0x000fc40000000000 */
[C---:B------:R-:W-:Y:S02]  /*0b50*/  VIADD R157, R151.reuse, 0x20 ;  /* 0x00000020979d7836 */ /* 0x040fe40000000000 */
[C---:B------:R-:W-:Y:S01]  /*0b60*/  @P1 VIADD R157, R151.reuse, 0xffffffe0 ;  /* 0xffffffe0979d1836 */ /* 0x040fe20000000000 */
[----:B------:R1:W-:Y:S01]  /*0b70*/  STL [R1+0x6c], R0 ;  /* 0x00006c0001007387 */ /* 0x0003e20000100800 */
[----:B------:R-:W-:Y:S02]  /*0b80*/  IMAD.IADD R153, R151, 0x1, R152 ;  /* 0x0000000197997824 */ /* 0x000fe400078e0298 */
[----:B------:R-:W-:Y:S02]  /*0b90*/  IMAD.IADD R150, R150, 0x1, R149 ;  /* 0x0000000196967824 */ /* 0x000fe400078e0295 */
[----:B------:R-:W-:Y:S02]  /*0ba0*/  IMAD.IADD R213, R213, 0x1, R212 ;  /* 0x00000001d5d57824 */ /* 0x000fe400078e02d4 */
[----:B------:R-:W-:-:S02]  /*0bb0*/  IMAD.IADD R152, R152, 0x1, R157 ;  /* 0x0000000198987824 */ /* 0x000fc400078e029d */
[C---:B------:R-:W-:Y:S02]  /*0bc0*/  VIADD R160, R157.reuse, 0x2000 ;  /* 0x000020009da07836 */ /* 0x040fe40000000000 */
[C---:B------:R-:W-:Y:S02]  /*0bd0*/  VIADD R159, R157.reuse, 0x4000 ;  /* 0x000040009d9f7836 */ /* 0x040fe40000000000 */
[----:B------:R-:W-:-:S07]  /*0be0*/  VIADD R158, R157, 0x6000 ;  /* 0x000060009d9e7836 */ /* 0x000fce0000000000 */
.L_x_625:
        /* <DEDUP_REMOVED lines=16> */
[----:B-1-3--:R-:W-:Y:S01]  /*0cf0*/  IMAD.U32 R4, RZ, RZ, UR8 ;  /* 0x00000008ff047e24 */ /* 0x00afe2000f8e00ff */
[----:B------:R-:W-:Y:S01]  /*0d00*/  UISETP.NE.U32.AND UP0, UPT, UR14, URZ, UPT ;  /* 0x0000003f0e00728c */ /* 0x000fe2000bf05070 */
[----:B------:R-:W-:Y:S01]  /*0d10*/  IMAD.U32 R6, RZ, RZ, UR12 ;  /* 0x0000000cff067e24 */ /* 0x000fe2000f8e00ff */
[----:B------:R-:W-:-:S02]  /*0d20*/  @UP4 UIADD3.X UR13, UR5, UR7, URZ, UP1, !UPT ;  /* 0x00000007050d4290 */ /* 0x000fc40008ffe43f */
[----:B------:R-:W-:Y:S01]  /*0d30*/  UIADD3.X UR14, UR5, UR15, URZ, UP2, !UPT ;  /* 0x0000000f050e7290 */ /* 0x000fe200097fe43f */
[----:B------:R-:W-:Y:S01]  /*0d40*/  IMAD.U32 R5, RZ, RZ, UR9 ;  /* 0x00000009ff057e24 */ /* 0x000fe2000f8e00ff */
        /* <DEDUP_REMOVED lines=31> */
[----:B------:R-:W-:-:S03]  /*0f40*/  @!UP3 USEL UR6, UR5, URZ, UP0 ;  /* 0x0000003f0506b287 */ /* 0x000fc60008000000 */
        /* <DEDUP_REMOVED lines=13> */
.L_x_581:
        /* <DEDUP_REMOVED lines=14> */
[----:B------:R-:W-:Y:S02]  /*1100*/  USHF.L.U32 UR15, UR47, 0x7, URZ ;  /* 0x000000072f0f7899 */ /* 0x000fe4000800063f */
[----:B------:R-:W-:Y:S01]  /*1110*/  UIMAD UR22, UR47, UR9, UR8 ;  /* 0x000000092f1672a4 */ /* 0x000fe2000f8e0208 */
[----:B------:R-:W-:-:S02]  /*1120*/  ULDC UR59, c[0x0][0x2d4] ;  /* 0x0000b500003b7ab9 */ /* 0x000fc40000000800 */
[----:B------:R-:W-:Y:S01]  /*1130*/  @!UP1 ULDC.64 UR8, c[0x0][0x418] ;  /* 0x0001060000089ab9 */ /* 0x000fe20000000a00 */
[----:B------:R-:W-:Y:S02]  /*1140*/  USEL UR35, UR15, URZ, UP2 ;  /* 0x0000003f0f237287 */ /* 0x000fe40009000000 */
[----:B------:R-:W-:Y:S01]  /*1150*/  USHF.R.S32.HI UR24, URZ, 0x1f, UR59 ;  /* 0x0000001f3f187899 */ /* 0x000fe2000801143b */
[----:B------:R-:W-:Y:S01]  /*1160*/  ULDC UR27, c[0x0][0x2dc] ;  /* 0x0000b700001b7ab9 */ /* 0x000fe20000000800 */
[----:B------:R-:W-:Y:S01]  /*1170*/  ULDC UR61, c[0x0][0x270] ;  /* 0x00009c00003d7ab9 */ /* 0x000fe20000000800 */
[----:B------:R-:W-:Y:S02]  /*1180*/  @!UP1 UIMAD.WIDE.U32 UR38, UR47, UR8, URZ ;  /* 0x000000082f2692a5 */ /* 0x000fe4000f8e003f */
[----:B------:R-:W-:Y:S01]  /*1190*/  USHF.L.U64.HI UR6, UR47, 0x7, UR58 ;  /* 0x000000072f067899 */ /* 0x000fe2000801023a */
[----:B-1----:R-:W-:Y:S01]  /*11a0*/  IABS R6, R7 ;  /* 0x0000000700067213 */ /* 0x002fe20000000000 */
[----:B------:R-:W-:Y:S01]  /*11b0*/  ULDC.U8 UR25, c[0x0][0x3d8] ;  /* 0x0000f60000197ab9 */ /* 0x000fe20000000000 */
[----:B------:R-:W-:Y:S01]  /*11c0*/  ULDC.64 UR30, c[0x0][0x240] ;  /* 0x00009000001e7ab9 */ /* 0x000fe20000000a00 */
[----:B------:R-:W-:Y:S01]  /*11d0*/  UISETP.NE.AND UP3, UPT, UR25, URZ, UPT ;  /* 0x0000003f1900728c */ /* 0x000fe2000bf65270 */
[----:B------:R-:W1:Y:S01]  /*11e0*/  I2F.RP R4, R6 ;  /* 0x0000000600047306 */ /* 0x000e620000209400 */
[----:B------:R-:W-:Y:S01]  /*11f0*/  UIMAD.WIDE.U32 UR20, UR14, UR30, URZ ;  /* 0x0000001e0e1472a5 */ /* 0x000fe2000f8e003f */
[----:B------:R-:W-:Y:S01]  /*1200*/  ISETP.NE.AND P3, PT, R7, RZ, PT ;  /* 0x000000ff0700720c */ /* 0x000fe20003f65270 */
[----:B------:R-:W-:-:S02]  /*1210*/  USEL UR40, UR6, URZ, UP2 ;  /* 0x0000003f06287287 */ /* 0x000fc40009000000 */
[----:B--2---:R-:W-:Y:S02]  /*1220*/  UIMAD.WIDE.U32 UR32, UR5, UR12, URZ ;  /* 0x0000000c052072a5 */ /* 0x004fe4000f8e003f */
[----:B------:R-:W-:Y:S02]  /*1230*/  UIMAD UR23, UR14, UR31, URZ ;  /* 0x0000001f0e1772a4 */ /* 0x000fe4000f8e023f */
[----:B------:R-:W-:Y:S02]  /*1240*/  UIMAD UR49, UR5, UR13, UR33 ;  /* 0x0000000d053172a4 */ /* 0x000fe4000f8e0221 */
[----:B------:R-:W-:Y:S01]  /*1250*/  @!UP1 UIMAD UR5, UR58, UR8, URZ ;  /* 0x000000083a0592a4 */ /* 0x000fe2000f8e023f */
[----:B------:R-:W-:Y:S01]  /*1260*/  @UP1 ULDC.64 UR12, c[0x0][0x420] ;  /* 0x00010800000c1ab9 */ /* 0x000fe20000000a00 */
[----:B------:R-:W-:Y:S01]  /*1270*/  USEL UR57, UR18, UR20, !UP1 ;  /* 0x0000001412397287 */ /* 0x000fe2000c800000 */
        /* <DEDUP_REMOVED lines=23> */
[----:B------:R-:W-:Y:S01]  /*13f0*/  @UP1 UIADD3 UR50, UR21, UR23, URZ ;  /* 0x0000001715321290 */ /* 0x000fe2000fffe03f */
[----:B------:R-:W-:Y:S01]  /*1400*/  IMAD R0, R0, R6, RZ ;  /* 0x0000000600007224 */ /* 0x000fe200078e02ff */
[----:B------:R-:W-:-:S02]  /*1410*/  UIADD3 UR23, UR19, UR5, URZ ;  /* 0x0000000513177290 */ /* 0x000fc4000fffe03f */
[----:B------:R-:W-:Y:S01]  /*1420*/  @UP1 UIADD3 UR23, UR13, UR6, URZ ;  /* 0x000000060d171290 */ /* 0x000fe2000fffe03f */
[----:B------:R-:W-:Y:S01]  /*1430*/  IMAD.HI.U32 R4, R5, R0, R4 ;  /* 0x0000000005047227 */ /* 0x000fe200078e0004 */
[----:B------:R-:W-:Y:S01]  /*1440*/  MOV R0, R3 ;  /* 0x0000000300007202 */ /* 0x000fe20000000f00 */
[----:B------:R-:W-:Y:S02]  /*1450*/  @UP3 UIMAD UR5, UR47, UR41, URZ ;  /* 0x000000292f0532a4 */ /* 0x000fe4000f8e023f */
[----:B------:R-:W-:Y:S02]  /*1460*/  ULOP3.LUT UR6, UR46, 0xffffff80, URZ, 0xc0, !UPT ;  /* 0xffffff802e067892 */ /* 0x000fe4000f8ec03f */
[----:B------:R-:W-:Y:S01]  /*1470*/  IMAD.HI.U32 R4, R4, R0, RZ ;  /* 0x0000000004047227 */ /* 0x000fe200078e00ff */
[----:B------:R-:W-:Y:S02]  /*1480*/  UISETP.NE.AND UP0, UPT, UR36, -0x1, UPT ;  /* 0xffffffff2400788c */ /* 0x000fe4000bf05270 */
[----:B------:R-:W-:Y:S01]  /*1490*/  @UP3 USEL UR5, UR5, UR14, !UP1 ;  /* 0x0000000e05053287 */ /* 0x000fe2000c800000 */
[----:B------:R-:W-:Y:S01]  /*14a0*/  IMAD.MOV R3, RZ, RZ, -R4 ;  /* 0x000000ffff037224 */ /* 0x000fe200078e0a04 */
[----:B------:R-:W-:-:S02]  /*14b0*/  USEL UR55, UR18, UR12, !UP1 ;  /* 0x0000000c12377287 */ /* 0x000fc4000c800000 */
[----:B------:R-:W-:Y:S01]  /*14c0*/  UIADD3 UR15, UR6, -0x80, URZ ;  /* 0xffffff80060f7890 */ /* 0x000fe2000fffe03f */
[C---:B------:R-:W-:Y:S01]  /*14d0*/  IMAD R0, R6.reuse, R3, R0 ;  /* 0x0000000306007224 */ /* 0x040fe200078e0200 */
[----:B------:R-:W-:Y:S01]  /*14e0*/  @UP3 ULDC UR12, c[0x0][0x2e4] ;  /* 0x0000b900000c3ab9 */ /* 0x000fe20000000800 */
[----:B------:R-:W-:Y:S02]  /*14f0*/  @!UP3 UIMAD UR6, UR47, UR61, UR56 ;  /* 0x0000003d2f06b2a4 */ /* 0x000fe4000f8e0238 */
[----:B------:R-:W-:Y:S01]  /*1500*/  @UP3 UIMAD UR21, UR56, UR12, UR5 ;  /* 0x0000000c381532a4 */ /* 0x000fe2000f8e0205 */
        /* <DEDUP_REMOVED lines=23> */
[----:B------:R-:W-:Y:S01]  /*1680*/  @UP0 UIMAD UR13, UR16, UR27, URZ ;  /* 0x0000001b100d02a4 */ /* 0x000fe2000f8e023f */
[----:B------:R-:W-:Y:S01]  /*1690*/  @P0 VIADD R4, R4, 0x1 ;  /* 0x0000000104040836 */ /* 0x000fe20000000000 */
[----:B------:R-:W-:Y:S01]  /*16a0*/  @UP0 UIMAD UR6, UR29, UR25, URZ ;  /* 0x000000191d0602a4 */ /* 0x000fe2000f8e023f */
[----:B------:R-:W-:Y:S01]  /*16b0*/  PLOP3.LUT P0, PT, PT, PT, UP3, 0x80, 0x0 ;  /* 0x000000000000781c */ /* 0x000fe20003f0f038 */
[----:B------:R-:W-:Y:S02]  /*16c0*/  @!UP1 UIADD3 UR48, UR39, UR33, URZ ;  /* 0x0000002127309290 */ /* 0x000fe4000fffe03f */
[----:B------:R-:W-:Y:S01]  /*16d0*/  USEL UR52, UR32, URZ, UP4 ;  /* 0x0000003f20347287 */ /* 0x000fe2000a000000 */
[----:B------:R-:W-:Y:S01]  /*16e0*/  @!P2 IADD3 R4, -R4, RZ, RZ ;  /* 0x000000ff0404a210 */ /* 0x000fe20007ffe1ff */
[----:B------:R-:W-:Y:S01]  /*16f0*/  USEL UR53, UR49, URZ, UP4 ;  /* 0x0000003f31357287 */ /* 0x000fe2000a000000 */
[----:B------:R-:W-:Y:S01]  /*1700*/  @!P3 LOP3.LUT R4, RZ, R7, RZ, 0x33, !PT ;  /* 0x00000007ff04b212 */ /* 0x000fe200078e33ff */
[----:B------:R-:W-:-:S02]  /*1710*/  USHF.R.S32.HI UR44, URZ, 0x1f, UR28 ;  /* 0x0000001f3f2c7899 */ /* 0x000fc4000801141c */
[----:B------:R-:W-:Y:S02]  /*1720*/  USHF.R.S32.HI UR54, URZ, 0x1f, UR51 ;  /* 0x0000001f3f367899 */ /* 0x000fe40008011433 */
        /* <DEDUP_REMOVED lines=18> */
.L_x_583:
        /* <DEDUP_REMOVED lines=13> */
.L_x_584:
        /* <DEDUP_REMOVED lines=11> */
.L_x_585:
[----:B------:R-:W-:-:S04]  /*19d0*/  UIMAD UR6, UR47, UR61, UR56 ;  /* 0x0000003d2f0672a4 */ /* 0x000fc8000f8e0238 */
[----:B------:R-:W-:-:S12]  /*19e0*/  UIMAD UR6, UR6, UR59, URZ ;  /* 0x0000003b060672a4 */ /* 0x000fd8000f8e023f */
.L_x_586:
[----:B------:R-:W2:Y:S01]  /*19f0*/  LDL.64 R6, [R1+0x30] ;  /* 0x0000300001067983 */ /* 0x000ea20000100a00 */
[----:B------:R-:W1:Y:S01]  /*1a00*/  LDC.64 R16, c[0x0][0x420] ;  /* 0x00010800ff107b82 */ /* 0x000e620000000a00 */
[----:B------:R-:W-:Y:S02]  /*1a10*/  ULDC UR8, c[0x0][0x2dc] ;  /* 0x0000b70000087ab9 */ /* 0x000fe40000000800 */
[----:B------:R3:W2:Y:S01]  /*1a20*/  LDL.64 R24, [R1+0x30] ;  /* 0x0000300001187983 */ /* 0x0006a20000100a00 */
[----:B------:R-:W-:Y:S01]  /*1a30*/  UIMAD UR19, UR8, UR61, URZ ;  /* 0x0000003d081372a4 */ /* 0x000fe2000f8e023f */
[----:B------:R-:W-:Y:S01]  /*1a40*/  BSSY B1, `(.L_x_582) ;  /* 0x0000968000017945 */ /* 0x000fe20003800000 */
[----:B------:R-:W-:Y:S01]  /*1a50*/  USHF.R.S32.HI UR13, URZ, 0x1f, UR56 ;  /* 0x0000001f3f0d7899 */ /* 0x000fe20008011438 */
[----:B------:R-:W4:Y:S01]  /*1a60*/  S2R R22, SR_TID.X ;  /* 0x0000000000167919 */ /* 0x000f220000002100 */
[----:B------:R-:W-:Y:S01]  /*1a70*/  ULDC.64 UR8, c[0x0][0x428] ;  /* 0x00010a0000087ab9 */ /* 0x000fe20000000a00 */
[----:B------:R-:W-:-:S02]  /*1a80*/  USHF.L.U32 UR18, UR19, 0x7, URZ ;  /* 0x0000000713127899 */ /* 0x000fc4000800063f */
[----:B------:R-:W-:Y:S02]  /*1a90*/  UIADD3 UR22, UR15, UR6, URZ ;  /* 0x000000060f167290 */ /* 0x000fe4000fffe03f */
[----:B------:R-:W-:Y:S02]  /*1aa0*/  UIADD3 UR16, UR15, UR21, URZ ;  /* 0x000000150f107290 */ /* 0x000fe4000fffe03f */
[----:B------:R-:W-:Y:S02]  /*1ab0*/  UIADD3 UR12, UP1, UP0, UR40, UR18, UR51 ;  /* 0x00000012280c7290 */ /* 0x000fe4000f83e033 */
[----:B------:R-:W-:Y:S02]  /*1ac0*/  USHF.R.S32.HI UR6, URZ, 0x1f, UR18 ;  /* 0x0000001f3f067899 */ /* 0x000fe40008011412 */
[----:B------:R-:W-:Y:S01]  /*1ad0*/  UISETP.GE.AND UP2, UPT, UR37, 0x1, UPT ;  /* 0x000000012500788c */ /* 0x000fe2000bf46270 */
[----:B------:R-:W-:Y:S01]  /*1ae0*/  ULDC.64 UR38, c[0x0][0x210] ;  /* 0x0000840000267ab9 */ /* 0x000fe20000000a00 */
[----:B------:R-:W-:Y:S01]  /*1af0*/  ULDC.64 UR42, c[0x0][0x2b0] ;  /* 0x0000ac00002a7ab9 */ /* 0x000fe20000000a00 */
[----:B------:R-:W-:Y:S01]  /*1b00*/  ULDC.64 UR40, c[0x0][0x478] ;  /* 0x00011e0000287ab9 */ /* 0x000fe20000000a00 */
[----:B-1----:R-:W-:Y:S01]  /*1b10*/  IMAD R0, R16, UR20, RZ ;  /* 0x0000001410007c24 */ /* 0x002fe2000f8e02ff */
[----:B------:R-:W-:-:S03]  /*1b20*/  ULEA.HI.SX32 UR35, UR46, 0xffffffff, 0x19 ;  /* 0xffffffff2e237891 */ /* 0x000fc6000f8fca3f */
[----:B------:R-:W-:Y:S01]  /*1b30*/  IMAD R5, R17, UR15, R0 ;  /* 0x0000000f11057c24 */ /* 0x000fe2000f8e0200 */
[----:B----4-:R-:W-:-:S04]  /*1b40*/  SHF.R.S32.HI R21, RZ, 0x1f, R22 ;  /* 0x0000001fff157819 */ /* 0x010fc80000011416 */
[----:B------:R-:W-:-:S04]  /*1b50*/  LEA.HI R8, R21, R22, RZ, 0x5 ;  /* 0x0000001615087211 */ /* 0x000fc800078f28ff */
[----:B------:R-:W-:Y:S02]  /*1b60*/  LOP3.LUT R3, R8, 0xffffffe0, RZ, 0xc0, !PT ;  /* 0xffffffe008037812 */ /* 0x000fe400078ec0ff */
[----:B------:R-:W-:-:S03]  /*1b70*/  SHF.R.S32.HI R0, RZ, 0x5, R8 ;  /* 0x00000005ff007819 */ /* 0x000fc60000011408 */
[----:B------:R-:W-:-:S04]  /*1b80*/  IMAD.IADD R3, R22, 0x1, -R3 ;  /* 0x0000000116037824 */ /* 0x000fc800078e0a03 */
[----:B------:R-:W-:Y:S01]  /*1b90*/  IMAD R12, R0, UR19, R3 ;  /* 0x00000013000c7c24 */ /* 0x000fe2000f8e0203 */
[----:B------:R-:W-:-:S04]  /*1ba0*/  LEA.HI R3, R21, R22, RZ, 0x2 ;  /* 0x0000001615037211 */ /* 0x000fc800078f10ff */
[----:B------:R-:W-:-:S04]  /*1bb0*/  SHF.R.S32.HI R3, RZ, 0x2, R3 ;  /* 0x00000002ff037819 */ /* 0x000fc80000011403 */
        /* <DEDUP_REMOVED lines=10> */
[----:B------:R-:W-:-:S03]  /*1c60*/  ULDC.64 UR14, c[0x0][0x3e0] ;  /* 0x0000f800000e7ab9 */ /* 0x000fc60000000a00 */
[----:B------:R-:W-:Y:S02]  /*1c70*/  IMAD.IADD R7, R7, 0x1, R5 ;  /* 0x0000000107077824 */ /* 0x000fe400078e0205 */
[----:B------:R-:W-:Y:S01]  /*1c80*/  IMAD.U32 R5, RZ, RZ, UR8 ;  /* 0x00000008ff057e24 */ /* 0x000fe2000f8e00ff */
[----:B------:R-:W-:Y:S01]  /*1c90*/  ULDC.64 UR8, c[0x0][0x258] ;  /* 0x0000960000087ab9 */ /* 0x000fe20000000a00 */
[----:B------:R-:W-:-:S04]  /*1ca0*/  IMAD.WIDE.U32 R10, R0, UR30, R24 ;  /* 0x0000001e000a7c25 */ /* 0x000fc8000f8e0018 */
[----:B------:R-:W-:Y:S01]  /*1cb0*/  IMAD.WIDE.U32 R6, R5, UR56, R6 ;  /* 0x0000003805067c25 */ /* 0x000fe2000f8e0006 */
[----:B------:R-:W-:Y:S01]  /*1cc0*/  IADD3.X R5, R20, UR20, RZ, P0, !PT ;  /* 0x0000001414057c10 */ /* 0x000fe200087fe4ff */
[----:B------:R-:W-:Y:S01]  /*1cd0*/  ULDC.64 UR20, c[0x0][0x400] ;  /* 0x0001000000147ab9 */ /* 0x000fe20000000a00 */
[----:B------:R-:W-:Y:S01]  /*1ce0*/  IADD3 R10, P0, R10, UR57, RZ ;  /* 0x000000390a0a7c10 */ /* 0x000fe2000ff1e0ff */
[----:B------:R-:W-:Y:S01]  /*1cf0*/  VIADD R7, R7, UR5 ;  /* 0x0000000507077c36 */ /* 0x000fe20008000000 */
[----:B------:R-:W-:Y:S01]  /*1d00*/  UIMAD UR5, UR13, UR8, URZ ;  /* 0x000000080d0572a4 */ /* 0x000fe2000f8e023f */
[----:B------:R-:W-:Y:S02]  /*1d10*/  IMAD R5, R5, UR30, RZ ;  /* 0x0000001e05057c24 */ /* 0x000fe4000f8e02ff */
[-C--:B------:R-:W-:Y:S01]  /*1d20*/  IMAD.WIDE.U32 R8, R3, R16.reuse, R6 ;  /* 0x0000001003087225 */ /* 0x080fe200078e0006 */
[----:B------:R-:W-:Y:S02]  /*1d30*/  UIMAD UR13, UR56, UR9, UR5 ;  /* 0x00000009380d72a4 */ /* 0x000fe4000f8e0205 */
[----:B------:R-:W-:Y:S01]  /*1d40*/  UIADD3.X UR5, UR49, UR6, UR54, UP1, UP0 ;  /* 0x0000000631057290 */ /* 0x000fe20008fe0436 */
[----:B------:R-:W-:Y:S01]  /*1d50*/  IMAD R5, R0, UR31, R5 ;  /* 0x0000001f00057c24 */ /* 0x000fe2000f8e0205 */
[----:B------:R-:W-:Y:S01]  /*1d60*/  UIADD3 UR6, UP1, UP0, UR52, UR12, UR55 ;  /* 0x0000000c34067290 */ /* 0x000fe2000f83e037 */
[----:B------:R-:W-:-:S02]  /*1d70*/  IMAD R0, R20, R16, RZ ;  /* 0x0000001014007224 */ /* 0x000fc400078e02ff */
[----:B------:R-:W-:Y:S01]  /*1d80*/  IMAD.U32 R6, RZ, RZ, UR8 ;  /* 0x00000008ff067e24 */ /* 0x000fe2000f8e00ff */
[----:B------:R-:W-:Y:S01]  /*1d90*/  IADD3.X R11, R11, UR50, R5, P0, !PT ;  /* 0x000000320b0b7c10 */ /* 0x000fe200087fe405 */
[----:B------:R-:W-:Y:S01]  /*1da0*/  IMAD R0, R3, R17, R0 ;  /* 0x0000001103007224 */ /* 0x000fe200078e0200 */
[----:B------:R-:W-:Y:S01]  /*1db0*/  LEA R242, P0, R8, UR14, 0x1 ;  /* 0x0000000e08f27c11 */ /* 0x000fe2000f8008ff */
[----:B------:R-:W-:Y:S02]  /*1dc0*/  UIADD3.X UR5, UR53, UR5, UR23, UP1, UP0 ;  /* 0x0000000535057290 */ /* 0x000fe40008fe0417 */
[----:B------:R-:W-:Y:S01]  /*1dd0*/  IMAD.IADD R0, R9, 0x1, R0 ;  /* 0x0000000109007824 */ /* 0x000fe200078e0200 */
[----:B------:R-:W-:Y:S01]  /*1de0*/  UIMAD.WIDE UR8, UR16, 0x4, UR42 ;  /* 0x00000004100878a5 */ /* 0x000fe2000f8e022a */
[----:B------:R-:W-:Y:S01]  /*1df0*/  IMAD.WIDE.U32 R6, R6, UR56, R10 ;  /* 0x0000003806067c25 */ /* 0x000fe2000f8e000a */
[----:B------:R-:W-:Y:S02]  /*1e00*/  UIMAD.WIDE UR22, UR22, 0x4, UR40 ;  /* 0x00000004161678a5 */ /* 0x000fe4000f8e0228 */
[----:B------:R-:W-:Y:S01]  /*1e10*/  LEA.HI.X R243, R8, UR15, R0, 0x1, P0 ;  /* 0x0000000f08f37c11 */ /* 0x000fe200080f0c00 */
[----:B------:R-:W-:Y:S01]  /*1e20*/  VIADD R7, R7, UR13 ;  /* 0x0000000d07077c36 */ /* 0x000fe20008000000 */
[----:B------:R-:W-:-:S02]  /*1e30*/  PLOP3.LUT P0, PT, PT, PT, UP2, 0x80, 0x0 ;  /* 0x000000000000781c */ /* 0x000fc40003f0f028 */
[----:B------:R-:W-:Y:S02]  /*1e40*/  IADD3 R0, P2, R12, UR6, RZ ;  /* 0x000000060c007c10 */ /* 0x000fe4000ff5e0ff */
[----:B------:R-:W-:Y:S02]  /*1e50*/  LEA R14, P3, R6, UR38, 0x1 ;  /* 0x00000026060e7c11 */ /* 0x000fe4000f8608ff */
[----:B------:R-:W-:Y:S02]  /*1e60*/  LEA R19, P1, R0, UR20, 0x2 ;  /* 0x0000001400137c11 */ /* 0x000fe4000f8210ff */
[----:B------:R-:W-:Y:S02]  /*1e70*/  LEA.HI.X.SX32 R5, R12, UR5, 0x1, P2 ;  /* 0x000000050c057c11 */ /* 0x000fe400090f0eff */
        /* <DEDUP_REMOVED lines=62> */
.L_x_589:
[----:B------:R-:W-:Y:S05]  /*2260*/  BSYNC B0 ;  /* 0x0000000000007941 */ /* 0x000fea0003800000 */
.L_x_588:
        /* <DEDUP_REMOVED lines=22> */
.L_x_591:
[----:B------:R-:W-:Y:S05]  /*23d0*/  BSYNC B0 ;  /* 0x0000000000007941 */ /* 0x000fea0003800000 */
.L_x_590:
        /* <DEDUP_REMOVED lines=19> */
.L_x_593:
[----:B------:R-:W-:Y:S05]  /*2510*/  BSYNC B0 ;  /* 0x0000000000007941 */ /* 0x000fea0003800000 */
.L_x_592:
        /* <DEDUP_REMOVED lines=13> */
.L_x_595:
[----:B------:R-:W-:Y:S05]  /*25f0*/  BSYNC B0 ;  /* 0x0000000000007941 */ /* 0x000fea0003800000 */
.L_x_594:
        /* <DEDUP_REMOVED lines=18> */
.L_x_597:
[----:B------:R-:W-:Y:S05]  /*2720*/  BSYNC B0 ;  /* 0x0000000000007941 */ /* 0x000fea0003800000 */
.L_x_596:
        /* <DEDUP_REMOVED lines=21> */
.L_x_599:
[----:B------:R-:W-:Y:S05]  /*2880*/  BSYNC B0 ;  /* 0x0000000000007941 */ /* 0x000fea0003800000 */
.L_x_598:
[----:B------:R-:W5:Y:S01]  /*2890*/  LDL R12, [R1+0x64] ;  /* 0x00006400010c7983 */ /* 0x000f620000100800 */
[----:B------:R-:W-:Y:S01]  /*28a0*/  UIMAD UR6, UR44, UR26, URZ ;  /* 0x0000001a2c0672a4 */ /* 0x000fe2000f8e023f */
[----:B-1----:R-:W-:Y:S01]  /*28b0*/  IMAD.WIDE.U32 R6, R5, UR28, R24 ;  /* 0x0000001c05067c25 */ /* 0x002fe2000f8e0018 */
[----:B------:R-:W-:Y:S01]  /*28c0*/  ULDC.64 UR20, c[0x0][0x260] ;  /* 0x0000980000147ab9 */ /* 0x000fe20000000a00 */
[----:B------:R1:W-:Y:S01]  /*28d0*/  @P1 STS [R0+0x6000], RZ ;  /* 0x006000ff00001388 */ /* 0x0003e20000000800 */
[----:B------:R-:W-:Y:S01]  /*28e0*/  UIMAD UR6, UR28, UR27, UR6 ;  /* 0x0000001b1c0672a4 */ /* 0x000fe2000f8e0206 */
[----:B------:R-:W-:Y:S01]  /*28f0*/  BSSY B0, `(.L_x_600) ;  /* 0x0000025000007945 */ /* 0x000fe20003800000 */
[----:B------:R-:W-:Y:S01]  /*2900*/  IADD3 R6, P3, R6, UR29, RZ ;  /* 0x0000001d06067c10 */ /* 0x000fe2000ff7e0ff */
[----:B------:R1:W-:Y:S03]  /*2910*/  @P1 STS [R0+0x6004], RZ ;  /* 0x006004ff00001388 */ /* 0x0003e60000000800 */
[----:B------:R-:W-:Y:S01]  /*2920*/  IMAD.U32 R5, RZ, RZ, UR6 ;  /* 0x00000006ff057e24 */ /* 0x000fe2000f8e00ff */
[----:B------:R1:W-:Y:S04]  /*2930*/  @P1 STS.64 [R0+0x6008], RZ ;  /* 0x006008ff00001388 */ /* 0x0003e80000000a00 */
[----:B------:R-:W-:Y:S01]  /*2940*/  IADD3.X R7, R7, UR32, R5, P3, !PT ;  /* 0x0000002007077c10 */ /* 0x000fe20009ffe405 */
[----:B------:R-:W-:-:S04]  /*2950*/  IMAD R5, R13, UR20, RZ ;  /* 0x000000140d057c24 */ /* 0x000fc8000f8e02ff */
[C---:B---3--:R-:W-:Y:S02]  /*2960*/  IMAD R11, R4.reuse, UR21, R5 ;  /* 0x00000015040b7c24 */ /* 0x048fe4000f8e0205 */
[----:B------:R-:W-:-:S04]  /*2970*/  IMAD.WIDE.U32 R4, R4, UR20, R6 ;  /* 0x0000001404047c25 */ /* 0x000fc8000f8e0006 */
[----:B------:R-:W-:Y:S02]  /*2980*/  IMAD.IADD R11, R5, 0x1, R11 ;  /* 0x00000001050b7824 */ /* 0x000fe400078e020b */
[C---:B-----5:R-:W-:Y:S01]  /*2990*/  VIADD R8, R12.reuse, 0x40 ;  /* 0x000000400c087836 */ /* 0x060fe20000000000 */
[C---:B------:R-:W-:Y:S02]  /*29a0*/  IADD3 R9, R12.reuse, 0x8, RZ ;  /* 0x000000080c097810 */ /* 0x040fe40007ffe0ff */
[----:B------:R-:W-:Y:S02]  /*29b0*/  IADD3 R10, R12, 0x48, RZ ;  /* 0x000000480c0a7810 */ /* 0x000fe40007ffe0ff */
[----:B------:R-:W-:Y:S02]  /*29c0*/  ISETP.GE.AND P5, PT, R9, UR5, PT ;  /* 0x0000000509007c0c */ /* 0x000fe4000bfa6270 */
[----:B------:R-:W-:Y:S02]  /*29d0*/  ISETP.GE.AND P4, PT, R8, UR5, PT ;  /* 0x0000000508007c0c */ /* 0x000fe4000bf86270 */
[----:B------:R-:W-:-:S02]  /*29e0*/  ISETP.GE.AND P6, PT, R12, UR5, PT ;  /* 0x000000050c007c0c */ /* 0x000fc4000bfc6270 */
        /* <DEDUP_REMOVED lines=21> */
.L_x_601:
[----:B------:R-:W-:Y:S05]  /*2b40*/  BSYNC B0 ;  /* 0x0000000000007941 */ /* 0x000fea0003800000 */
.L_x_600:
        /* <DEDUP_REMOVED lines=22> */
.L_x_603:
[----:B------:R-:W-:Y:S05]  /*2cb0*/  BSYNC B0 ;  /* 0x0000000000007941 */ /* 0x000fea0003800000 */
.L_x_602:
        /* <DEDUP_REMOVED lines=17> */
[----:B------:R-:W-:Y:S01]  /*2dd0*/  STL [R1+0x24], R19 ;  /* 0x0000241301007387 */ /* 0x000fe20000100800 */
[----:B------:R-:W-:Y:S01]  /*2de0*/  @UP1 ULDC.64 UR24, c[0x0][0x3d0] ;  /* 0x0000f40000181ab9 */ /* 0x000fe20000000a00 */
[----:B------:R-:W-:Y:S01]  /*2df0*/  @UP1 UMOV UR20, UR56 ;  /* 0x0000003800141c82 */ /* 0x000fe20008000000 */
[----:B------:R-:W-:Y:S01]  /*2e00*/  @UP1 UIMAD UR5, UR58, UR24, URZ ;  /* 0x000000183a0512a4 */ /* 0x000fe2000f8e023f */
[----:B------:R-:W2:Y:S01]  /*2e10*/  @!P6 LDG.E R14, desc[UR10][R4.64] ;  /* 0x0000000a040ee981 */ /* 0x000ea2000c1e1900 */
[----:B------:R-:W-:Y:S01]  /*2e20*/  @UP1 UMOV UR21, UR6 ;  /* 0x0000000600151c82 */ /* 0x000fe20008000000 */
[----:B------:R-:W-:Y:S01]  /*2e30*/  PLOP3.LUT P1, PT, PT, PT, UP1, 0x80, 0x0 ;  /* 0x000000000000781c */ /* 0x000fe20003f2f018 */
[----:B------:R-:W-:-:S04]  /*2e40*/  DEPBAR.LE SB0, 0x1 ;  /* 0x000080400000791a */ /* 0x000fc80000000000 */
[----:B------:R-:W3:Y:S01]  /*2e50*/  @!P5 LDG.E R13, desc[UR10][R4.64+0x20] ;  /* 0x0000200a040dd981 */ /* 0x000ee2000c1e1900 */
[----:B------:R-:W-:Y:S02]  /*2e60*/  @UP1 UIMAD.WIDE.U32 UR20, UR47, UR24, UR20 ;  /* 0x000000182f1412a5 */ /* 0x000fe4000f8e0014 */
[----:B------:R-:W-:Y:S01]  /*2e70*/  @UP1 UIMAD UR5, UR47, UR25, UR5 ;  /* 0x000000192f0512a4 */ /* 0x000fe2000f8e0205 */
[----:B------:R1:W4:Y:S01]  /*2e80*/  @!P4 LDG.E R11, desc[UR10][R4.64+0x100] ;  /* 0x0001000a040bc981 */ /* 0x000322000c1e1900 */
[----:B------:R-:W-:Y:S02]  /*2e90*/  @UP1 ULEA UR22, UP0, UR20, UR22, 0x2 ;  /* 0x0000001614161291 */ /* 0x000fe4000f80103f */
[----:B------:R-:W-:Y:S01]  /*2ea0*/  @UP1 UIADD3 UR5, UR21, UR5, URZ ;  /* 0x0000000515051290 */ /* 0x000fe2000fffe03f */
[----:B------:R5:W4:Y:S01]  /*2eb0*/  @!P3 LDG.E R9, desc[UR10][R6.64] ;  /* 0x0000000a0609b981 */ /* 0x000b22000c1e1900 */
[C---:B------:R-:W-:Y:S01]  /*2ec0*/  VIADD R148, R161.reuse, 0x1000 ;  /* 0x00001000a1947836 */ /* 0x040fe20000000000 */
[----:B------:R-:W-:Y:S01]  /*2ed0*/  CS2R R94, SRZ ;  /* 0x00000000005e7805 */ /* 0x000fe2000001ff00 */
[----:B------:R-:W-:Y:S01]  /*2ee0*/  @UP1 ULEA.HI.X UR23, UR20, UR23, UR5, 0x2, UP0 ;  /* 0x0000001714171291 */ /* 0x000fe200080f1405 */
[----:B------:R-:W-:Y:S06]  /*2ef0*/  BAR.SYNC.DEFER_BLOCKING 0x0 ;  /* 0x0000000000007b1d */ /* 0x000fec0000010000 */
[----:B------:R-:W-:Y:S01]  /*2f00*/  @UP1 ULDC UR5, c[0x0][0x2e8] ;  /* 0x0000ba0000051ab9 */ /* 0x000fe20000000800 */
[----:B------:R-:W-:Y:S01]  /*2f10*/  IMAD.SHL.U32 R154, R161, 0x2, RZ ;  /* 0x00000002a19a7824 */ /* 0x000fe200078e00ff */
        /* <DEDUP_REMOVED lines=9> */
[----:B-1----:R-:W-:Y:S01]  /*2fb0*/  IMAD.U32 R4, RZ, RZ, UR22 ;  /* 0x00000016ff047e24 */ /* 0x002fe2000f8e00ff */
[----:B------:R-:W-:Y:S01]  /*2fc0*/  CS2R R82, SRZ ;  /* 0x0000000000527805 */ /* 0x000fe2000001ff00 */
[----:B------:R-:W-:Y:S01]  /*2fd0*/  IMAD.U32 R5, RZ, RZ, UR23 ;  /* 0x00000017ff057e24 */ /* 0x000fe2000f8e00ff */
[----:B------:R-:W-:Y:S02]  /*2fe0*/  CS2R R80, SRZ ;  /* 0x0000000000507805 */ /* 0x000fe4000001ff00 */
[----:B------:R-:W-:Y:S02]  /*2ff0*/  CS2R R74, SRZ ;  /* 0x00000000004a7805 */ /* 0x000fe4000001ff00 */
[----:B------:R-:W-:-:S02]  /*3000*/  CS2R R72, SRZ ;  /* 0x0000000000487805 */ /* 0x000fc4000001ff00 */
[----:B------:R-:W-:Y:S01]  /*3010*/  CS2R R70, SRZ ;  /* 0x0000000000467805 */ /* 0x000fe2000001ff00 */
[----:B------:R1:W2:Y:S01]  /*3020*/  @P1 LDG.E R4, desc[UR10][R4.64] ;  /* 0x0000000a04041981 */ /* 0x0002a2000c1e1900 */
[----:B------:R-:W2:Y:S01]  /*3030*/  @P1 MUFU.RCP R0, UR5 ;  /* 0x0000000500001d08 */ /* 0x000ea20008001000 */
[----:B------:R-:W-:Y:S02]  /*3040*/  LEA.HI R3, R21, R22, RZ, 0x7 ;  /* 0x0000001615037211 */ /* 0x000fe400078f38ff */
[----:B------:R-:W-:Y:S01]  /*3050*/  CS2R R68, SRZ ;  /* 0x0000000000447805 */ /* 0x000fe2000001ff00 */
[----:B------:R-:W-:Y:S01]  /*3060*/  STL [R1+0x20], R18 ;  /* 0x0000201201007387 */ /* 0x000fe20000100800 */
[----:B------:R-:W-:Y:S01]  /*3070*/  USHF.L.U32 UR33, UR19, 0x3, URZ ;  /* 0x0000000313217899 */ /* 0x000fe2000800063f */
[----:B------:R-:W-:Y:S01]  /*3080*/  SHF.R.S32.HI R3, RZ, 0x7, R3 ;  /* 0x00000007ff037819 */ /* 0x000fe20000011403 */
[----:B------:R-:W-:Y:S01]  /*3090*/  USHF.L.U32 UR32, UR19, 0x4, URZ ;  /* 0x0000000413207899 */ /* 0x000fe2000800063f */
[----:B------:R-:W2:Y:S01]  /*30a0*/  LDSM.16.M88.4 R116, [R149+0x8000] ;  /* 0x008000009574783b */ /* 0x000ea20000000200 */
[----:B-----5:R-:W-:Y:S01]  /*30b0*/  SHF.L.U64.HI R7, R12, 0x2, R8 ;  /* 0x000000020c077819 */ /* 0x020fe20000010208 */
[----:B------:R-:W-:-:S02]  /*30c0*/  UIMAD UR31, UR19, 0x18, URZ ;  /* 0x00000018131f78a4 */ /* 0x000fc4000f8e023f */
[----:B------:R-:W2:Y:S01]  /*30d0*/  LDSM.16.M88.4 R120, [R149+0x8400] ;  /* 0x008400009578783b */ /* 0x000ea20000000200 */
[----:B------:R-:W-:Y:S02]  /*30e0*/  USHF.L.U32 UR30, UR19, 0x5, URZ ;  /* 0x00000005131e7899 */ /* 0x000fe4000800063f */
[----:B------:R-:W-:Y:S01]  /*30f0*/  UIMAD UR29, UR19, 0x28, URZ ;  /* 0x00000028131d78a4 */ /* 0x000fe2000f8e023f */
[----:B------:R-:W2:Y:S01]  /*3100*/  LDSM.16.M88.4 R124, [R149+0x8800] ;  /* 0x00880000957c783b */ /* 0x000ea20000000200 */
[----:B------:R-:W-:Y:S02]  /*3110*/  UIMAD UR28, UR19, 0x30, URZ ;  /* 0x00000030131c78a4 */ /* 0x000fe4000f8e023f */
[----:B------:R-:W-:Y:S01]  /*3120*/  UIMAD UR27, UR19, 0x38, URZ ;  /* 0x00000038131b78a4 */ /* 0x000fe2000f8e023f */
[----:B------:R-:W2:Y:S01]  /*3130*/  LDSM.16.M88.4 R128, [R149+0x8c00] ;  /* 0x008c00009580783b */ /* 0x000ea20000000200 */
[----:B------:R-:W-:Y:S01]  /*3140*/  USHF.L.U32 UR26, UR19, 0x6, URZ ;  /* 0x00000006131a7899 */ /* 0x000fe2000800063f */
[----:B------:R-:W-:-:S02]  /*3150*/  ULDC UR35, c[0x0][0x2d0] ;  /* 0x0000b40000237ab9 */ /* 0x000fc40000000800 */
[----:B------:R-:W2:Y:S01]  /*3160*/  LDSM.16.M88.4 R132, [R150+0x8000] ;  /* 0x008000009684783b */ /* 0x000ea20000000200 */
[----:B-1----:R-:W-:Y:S01]  /*3170*/  IMAD.SHL.U32 R5, R22, 0x2, RZ ;  /* 0x0000000216057824 */ /* 0x002fe200078e00ff */
[----:B------:R-:W-:Y:S02]  /*3180*/  UIADD3 UR18, -UR18, URZ, URZ ;  /* 0x0000003f12127290 */ /* 0x000fe4000fffe13f */
[----:B------:R-:W1:Y:S01]  /*3190*/  LDSM.16.M88.4 R136, [R150+0x8400] ;  /* 0x008400009688783b */ /* 0x000e620000000200 */
[----:B------:R-:W-:Y:S01]  /*31a0*/  ULDC UR8, c[0x0][0x2ec] ;  /* 0x0000bb0000087ab9 */ /* 0x000fe20000000800 */
[----:B------:R-:W-:Y:S02]  /*31b0*/  LOP3.LUT R5, R5, 0x6, RZ, 0xc0, !PT ;  /* 0x0000000605057812 */ /* 0x000fe400078ec0ff */
[----:B------:R-:W1:Y:S03]  /*31c0*/  LDSM.16.M88.4 R140, [R150+0x8800] ;  /* 0x00880000968c783b */ /* 0x000e660000000200 */
[----:B------:R-:W-:Y:S01]  /*31d0*/  IMAD R6, R3, 0x40, R5 ;  /* 0x0000004003067824 */ /* 0x000fe200078e0205 */
[----:B------:R-:W1:Y:S01]  /*31e0*/  LDSM.16.M88.4 R144, [R150+0x8c00] ;  /* 0x008c00009690783b */ /* 0x000e620000000200 */
[----:B------:R-:W-:-:S03]  /*31f0*/  IMAD.U32 R3, RZ, RZ, UR17 ;  /* 0x00000011ff037e24 */ /* 0x000fc6000f8e00ff */
[----:B------:R-:W-:Y:S01]  /*3200*/  STL [R1+0x48], R6 ;  /* 0x0000480601007387 */ /* 0x000fe20000100800 */
[----:B------:R-:W-:-:S05]  /*3210*/  IMAD R3, R3, 0x80, R6 ;  /* 0x0000008003037824 */ /* 0x000fca00078e0206 */
[----:B------:R-:W-:Y:S01]  /*3220*/  IADD3 R3, R12, -UR37, -R3 ;  /* 0x800000250c037c10 */ /* 0x000fe2000fffe803 */
[----:B------:R-:W-:Y:S01]  /*3230*/  VIADD R5, R156, 0x1000 ;  /* 0x000010009c057836 */ /* 0x000fe20000000000 */
[----:B------:R-:W-:Y:S01]  /*3240*/  SEL R148, R148, R161, !P0 ;  /* 0x000000a194947207 */ /* 0x000fe20004000000 */
[----:B------:R-:W-:Y:S01]  /*3250*/  UMOV UR5, URZ ;  /* 0x0000003f00057c82 */ /* 0x000fe20008000000 */
[----:B------:R-:W-:Y:S02]  /*3260*/  UIMAD UR25, UR19, 0x48, URZ ;  /* 0x00000048131978a4 */ /* 0x000fe4000f8e023f */
[----:B------:R-:W-:Y:S01]  /*3270*/  LEA R148, R148, UR4, 0x1 ;  /* 0x0000000494947c11 */ /* 0x000fe2000f8e08ff */
[----:B------:R-:W-:Y:S02]  /*3280*/  UIMAD UR24, UR19, 0x50, URZ ;  /* 0x00000050131878a4 */ /* 0x000fe4000f8e023f */
[----:B------:R-:W-:Y:S02]  /*3290*/  UIMAD UR23, UR19, 0x58, URZ ;  /* 0x00000058131778a4 */ /* 0x000fe4000f8e023f */
[----:B------:R-:W-:-:S02]  /*32a0*/  UIMAD UR22, UR19, 0x60, URZ ;  /* 0x00000060131678a4 */ /* 0x000fc4000f8e023f */
[----:B------:R-:W-:Y:S02]  /*32b0*/  UIMAD UR21, UR19, 0x68, URZ ;  /* 0x00000068131578a4 */ /* 0x000fe4000f8e023f */
[----:B------:R-:W-:Y:S02]  /*32c0*/  UIMAD UR20, UR19, 0x70, URZ ;  /* 0x00000070131478a4 */ /* 0x000fe4000f8e023f */
[----:B------:R-:W-:Y:S01]  /*32d0*/  UIMAD UR19, UR19, 0x78, URZ ;  /* 0x00000078131378a4 */ /* 0x000fe2000f8e023f */
[----:B--2---:R-:W-:Y:S01]  /*32e0*/  @P1 FMUL.FTZ R0, R4, R0 ;  /* 0x0000000004001220 */ /* 0x004fe20000410000 */
[----:B------:R-:W-:-:S04]  /*32f0*/  IMAD.SHL.U32 R4, R12, 0x4, RZ ;  /* 0x000000040c047824 */ /* 0x000fc800078e00ff */
[----:B------:R-:W-:Y:S01]  /*3300*/  @P1 R2UR UR6, R0 ;  /* 0x00000000000612ca */ /* 0x000fe200000e0000 */
[----:B------:R-:W-:Y:S01]  /*3310*/  VIADD R0, R12, 0xffffff80 ;  /* 0xffffff800c007836 */ /* 0x000fe20000000000 */
[----:B------:R2:W-:Y:S04]  /*3320*/  STL [R1+0x5c], R4 ;  /* 0x00005c0401007387 */ /* 0x0005e80000100800 */
[----:B------:R-:W-:Y:S04]  /*3330*/  STL [R1+0x40], R14 ;  /* 0x0000400e01007387 */ /* 0x000fe80000100800 */
[----:B---3--:R-:W-:Y:S04]  /*3340*/  STL [R1+0x44], R13 ;  /* 0x0000440d01007387 */ /* 0x008fe80000100800 */
[----:B----4-:R-:W-:Y:S04]  /*3350*/  STL [R1+0x38], R11 ;  /* 0x0000380b01007387 */ /* 0x010fe80000100800 */
[----:B------:R-:W-:Y:S01]  /*3360*/  STL [R1+0x3c], R9 ;  /* 0x00003c0901007387 */ /* 0x000fe20000100800 */
[----:B--2---:R-:W-:-:S04]  /*3370*/  SHF.R.S32.HI R4, RZ, 0x1f, R0 ;  /* 0x0000001fff047819 */ /* 0x004fc80000011400 */
[C---:B------:R-:W-:Y:S01]  /*3380*/  SHF.L.U64.HI R4, R0.reuse, 0x2, R4 ;  /* 0x0000000200047819 */ /* 0x040fe20000010204 */
[----:B------:R-:W-:Y:S04]  /*3390*/  STL [R1+0x58], R7 ;  /* 0x0000580701007387 */ /* 0x000fe80000100800 */
[----:B------:R2:W-:Y:S02]  /*33a0*/  STL [R1+0x54], R4 ;  /* 0x0000540401007387 */ /* 0x0005e40000100800 */
[----:B--2---:R-:W-:Y:S02]  /*33b0*/  IMAD.SHL.U32 R4, R0, 0x4, RZ ;  /* 0x0000000400047824 */ /* 0x004fe400078e00ff */
[----:B------:R-:W-:-:S03]  /*33c0*/  VIADD R0, R3, UR7 ;  /* 0x0000000703007c36 */ /* 0x000fc60008000000 */
[----:B------:R2:W-:Y:S04]  /*33d0*/  STL [R1+0x50], R4 ;  /* 0x0000500401007387 */ /* 0x0005e80000100800 */
[----:B------:R2:W-:Y:S04]  /*33e0*/  STL [R1+0x4c], R0 ;  /* 0x00004c0001007387 */ /* 0x0005e80000100800 */
[----:B------:R2:W-:Y:S01]  /*33f0*/  STL [R1+0x28], R162 ;  /* 0x000028a201007387 */ /* 0x0005e20000100800 */
[----:B------:R-:W-:Y:S01]  /*3400*/  SEL R3, R5, R156, !P0 ;  /* 0x0000009c05037207 */ /* 0x000fe20004000000 */
[----:B------:R-:W-:Y:S01]  /*3410*/  @UP1 UMOV UR5, UR6 ;  /* 0x0000000600051c82 */ /* 0x000fe20008000000 */
[----:B------:R-:W-:-:S02]  /*3420*/  ULDC UR6, c[0x0][0x39c] ;  /* 0x0000e70000067ab9 */ /* 0x000fc40000000800 */
[----:B-1----:R-:W-:-:S07]  /*3430*/  LEA R3, R3, UR4, 0x1 ;  /* 0x0000000403037c11 */ /* 0x002fce000f8e08ff */
.L_x_606:
[----:B------:R-:W0:Y:S01]  /*3440*/  LDGDEPBAR ;  /* 0x00000000000079af */ /* 0x000e220000000000 */
[----:B------:R-:W-:Y:S01]  /*3450*/  IMAD.IADD R112, R155, 0x1, R148 ;  /* 0x000000019b707824 */ /* 0x000fe200078e0294 */
[----:B------:R-:W-:Y:S06]  /*3460*/  USHF.L.U32 UR12, UR17, 0x7, URZ ;  /* 0x00000007110c7899 */ /* 0x000fec000800063f */
[----:B--2---:R-:W2:Y:S01]  /*3470*/  LDL R0, [R1+0x48] ;  /* 0x0000480001007983 */ /* 0x004ea20000100800 */
[----:B------:R-:W-:Y:S03]  /*3480*/  UIADD3 UR12, UR12, 0x80, URZ ;  /* 0x000000800c0c7890 */ /* 0x000fe6000fffe03f */
[----:B------:R-:W3:Y:S01]  /*3490*/  LDL R169, [R1+0x4c] ;  /* 0x00004c0001a97983 */ /* 0x000ee20000100800 */
[----:B------:R-:W-:Y:S03]  /*34a0*/  UISETP.GE.AND UP0, UPT, UR12, UR7, UPT ;  /* 0x000000070c00728c */ /* 0x000fe6000bf06270 */
[----:B------:R-:W4:Y:S04]  /*34b0*/  LDL R168, [R1+0x40] ;  /* 0x0000400001a87983 */ /* 0x000f280000100800 */
[----:B------:R-:W2:Y:S01]  /*34c0*/  LDL R167, [R1+0x44] ;  /* 0x0000440001a77983 */ /* 0x000ea20000100800 */
[----:B------:R-:W-:Y:S02]  /*34d0*/  PLOP3.LUT P0, PT, PT, PT, UP0, 0x80, 0x0 ;  /* 0x000000000000781c */ /* 0x000fe40003f0f008 */
[----:B------:R-:W-:Y:S01]  /*34e0*/  PLOP3.LUT P5, PT, PT, PT, UP0, 0x80, 0x0 ;  /* 0x000000000000781c */ /* 0x000fe20003faf008 */
[----:B------:R-:W-:Y:S01]  /*34f0*/  STL [R1+0xfc], R152 ;  /* 0x0000fc9801007387 */ /* 0x000fe20000100800 */
[----:B------:R-:W-:Y:S02]  /*3500*/  PLOP3.LUT P4, PT, PT, PT, UP0, 0x80, 0x0 ;  /* 0x000000000000781c */ /* 0x000fe40003f8f008 */
[----:B------:R-:W-:Y:S01]  /*3510*/  PLOP3.LUT P1, PT, PT, PT, UP0, 0x80, 0x0 ;  /* 0x000000000000781c */ /* 0x000fe20003f2f008 */
        /* <DEDUP_REMOVED lines=35> */
[----:B--2---:R-:W-:Y:S01]  /*3750*/  FSETP.NEU.FTZ.AND P3, PT, R167, -INF , PT ;  /* 0xff800000a700780b */ /* 0x004fe20003f7d000 */
        /* <DEDUP_REMOVED lines=47> */
[----:B------:R-:W2:Y:S01]  /*3a50*/  MUFU.TANH R166, R10 ;  /* 0x0000000a00a67308 */ /* 0x000ea20000002400 */
[----:B------:R-:W-:Y:S01]  /*3a60*/  FMUL.FTZ R19, R19, UR6 ;  /* 0x0000000613137c20 */ /* 0x000fe20008410000 */
[----:B------:R-:W-:Y:S08]  /*3a70*/  FMUL.FTZ R18, R18, UR6 ;  /* 0x0000000612127c20 */ /* 0x000ff00008410000 */
[----:B------:R-:W-:Y:S01]  /*3a80*/  MUFU.TANH R251, R9 ;  /* 0x0000000900fb7308 */ /* 0x000fe20000002400 */
[----:B-1----:R-:W-:Y:S09]  /*3a90*/  FMUL.FTZ R11, R168, 1.4426950216293334961 ;  /* 0x3fb8aa3ba80b7820 */ /* 0x002ff20000410000 */
[----:B------:R-:W1:Y:S01]  /*3aa0*/  MUFU.TANH R164, R14 ;  /* 0x0000000e00a47308 */ /* 0x000e620000002400 */
[----:B--2---:R-:W-:Y:S01]  /*3ab0*/  STL [R1+0x1c], R166 ;  /* 0x00001ca601007387 */ /* 0x004fe20000100800 */
[----:B------:R-:W-:Y:S03]  /*3ac0*/  FMUL.FTZ R10, R167, 1.4426950216293334961 ;  /* 0x3fb8aa3ba70a7820 */ /* 0x000fe60000410000 */
[----:B------:R-:W-:Y:S02]  /*3ad0*/  STL [R1+0x18], R165 ;  /* 0x000018a501007387 */ /* 0x000fe40000100800 */
[----:B------:R-:W-:Y:S03]  /*3ae0*/  FSEL R10, R10, RZ, P3 ;  /* 0x000000ff0a0a7208 */ /* 0x000fe60001800000 */
[----:B------:R-:W-:Y:S10]  /*3af0*/  MUFU.TANH R93, R16 ;  /* 0x00000010005d7308 */ /* 0x000ff40000002400 */
[----:B------:R-:W2:Y:S01]  /*3b00*/  MUFU.TANH R163, R15 ;  /* 0x0000000f00a37308 */ /* 0x000ea20000002400 */
[----:B-1----:R-:W-:Y:S09]  /*3b10*/  STL [R1+0x14], R164 ;  /* 0x000014a401007387 */ /* 0x002ff20000100800 */
[----:B------:R-:W-:Y:S10]  /*3b20*/  MUFU.TANH R223, R19 ;  /* 0x0000001300df7308 */ /* 0x000ff40000002400 */
[----:B------:R-:W-:Y:S01]  /*3b30*/  MUFU.TANH R151, R5 ;  /* 0x0000000500977308 */ /* 0x000fe20000002400 */
[----:B--2---:R-:W-:Y:S04]  /*3b40*/  STL [R1+0x10], R163 ;  /* 0x000010a301007387 */ /* 0x004fe80000100800 */
[----:B------:R-:W2:Y:S05]  /*3b50*/  LDL R14, [R1+0x38] ;  /* 0x00003800010e7983 */ /* 0x000eaa0000100800 */
[----:B------:R-:W-:Y:S01]  /*3b60*/  MUFU.TANH R228, R18 ;  /* 0x0000001200e47308 */ /* 0x000fe20000002400 */
[----:B------:R-:W3:Y:S09]  /*3b70*/  LDL R15, [R1+0x3c] ;  /* 0x00003c00010f7983 */ /* 0x000ef20000100800 */
[----:B------:R-:W1:Y:S10]  /*3b80*/  MUFU.TANH R69, R6 ;  /* 0x0000000600457308 */ /* 0x000e740000002400 */
[----:B------:R4:W1:Y:S10]  /*3b90*/  MUFU.TANH R68, R7 ;  /* 0x0000000700447308 */ /* 0x0008740000002400 */
[----:B------:R1:W-:Y:S10]  /*3ba0*/  MUFU.TANH R250, R12 ;  /* 0x0000000c00fa7308 */ /* 0x0003f40000002400 */
[----:B------:R1:W-:Y:S01]  /*3bb0*/  MUFU.TANH R252, R8 ;  /* 0x0000000800fc7308 */ /* 0x0003e20000002400 */
[----:B----4-:R-:W4:Y:S09]  /*3bc0*/  LDSM.16.M88.4 R4, [R150+0x6400] ;  /* 0x006400009604783b */ /* 0x010f320000000200 */
[----:B------:R4:W-:Y:S01]  /*3bd0*/  MUFU.TANH R247, R13 ;  /* 0x0000000d00f77308 */ /* 0x0009e20000002400 */
[----:B-1----:R-:W-:Y:S04]  /*3be0*/  IMAD.U32 R12, RZ, RZ, UR17 ;  /* 0x00000011ff0c7e24 */ /* 0x002fe8000f8e00ff */
[----:B------:R-:W-:Y:S05]  /*3bf0*/  IMAD R12, R12, 0x80, R0 ;  /* 0x000000800c0c7824 */ /* 0x000fea00078e0200 */
[----:B------:R-:W-:Y:S01]  /*3c00*/  MUFU.TANH R92, R17 ;  /* 0x00000011005c7308 */ /* 0x000fe20000002400 */
[----:B------:R-:W-:Y:S01]  /*3c10*/  @P0 VIADD R0, R12, 0x1 ;  /* 0x000000010c000836 */ /* 0x000fe20000000000 */
[----:B------:R-:W-:Y:S01]  /*3c20*/  FSETP.NEU.FTZ.AND P0, PT, R168, -INF , PT ;  /* 0xff800000a800780b */ /* 0x000fe20003f1d000 */
[----:B------:R-:W-:Y:S01]  /*3c30*/  IMAD.U32 R8, RZ, RZ, UR9 ;  /* 0x00000009ff087e24 */ /* 0x000fe2000f8e00ff */
[----:B------:R-:W-:Y:S02]  /*3c40*/  @P4 ISETP.GE.AND P4, PT, R12, UR7, PT ;  /* 0x000000070c004c0c */ /* 0x000fe4000bf86270 */
[----:B------:R-:W-:Y:S01]  /*3c50*/  @P5 ISETP.GE.AND P5, PT, R0, UR7, PT ;  /* 0x0000000700005c0c */ /* 0x000fe2000bfa6270 */
[----:B------:R-:W-:Y:S01]  /*3c60*/  IMAD R0, R8, 0x80, R169 ;  /* 0x0000008008007824 */ /* 0x000fe200078e02a9 */
[----:B------:R-:W-:Y:S03]  /*3c70*/  FSEL R11, R11, RZ, P0 ;  /* 0x000000ff0b0b7208 */ /* 0x000fe60000000000 */
[C---:B------:R-:W-:Y:S01]  /*3c80*/  VIADD R9, R0.reuse, 0xffffffff ;  /* 0xffffffff00097836 */ /* 0x040fe20000000000 */
[C---:B------:R-:W-:Y:S01]  /*3c90*/  IADD3 R8, R0.reuse, 0x8, RZ ;  /* 0x0000000800087810 */ /* 0x040fe20007ffe0ff */
[----:B----4-:R-:W-:Y:S03]  /*3ca0*/  VIADD R13, R0, 0x3f ;  /* 0x0000003f000d7836 */ /* 0x010fe60000000000 */
[----:B------:R-:W-:Y:S02]  /*3cb0*/  ISETP.GE.AND P2, PT, R8, RZ, PT ;  /* 0x000000ff0800720c */ /* 0x000fe40003f46270 */
[----:B------:R-:W-:Y:S01]  /*3cc0*/  ISETP.GE.AND P0, PT, R9, RZ, PT ;  /* 0x000000ff0900720c */ /* 0x000fe20003f06270 */
[-C--:B------:R-:W-:Y:S11]  /*3cd0*/  HMMA.16816.F32 R20, R104, R4.reuse, R20 ;  /* 0x000000046814723c */ /* 0x080ff60000001814 */
[C---:B------:R-:W-:Y:S01]  /*3ce0*/  @!P2 IADD3 R8, -R0.reuse, -0x8, RZ ;  /* 0xfffffff80008a810 */ /* 0x040fe20007ffe1ff */
[C---:B------:R-:W-:Y:S01]  /*3cf0*/  HMMA.16816.F32 R24, R112.reuse, R4, R24 ;  /* 0x000000047018723c */ /* 0x040fe20000001818 */
[----:B------:R-:W-:Y:S03]  /*3d00*/  PLOP3.LUT P2, PT, PT, PT, UP0, 0x80, 0x0 ;  /* 0x000000000000781c */ /* 0x000fe60003f4f008 */
[C---:B------:R-:W-:Y:S02]  /*3d10*/  @!P0 IADD3 R9, -R0.reuse, 0x1, RZ ;  /* 0x0000000100098810 */ /* 0x040fe40007ffe1ff */
[-C--:B------:R-:W-:Y:S01]  /*3d20*/  HMMA.16816.F32 R28, R112, R6.reuse, R28 ;  /* 0x00000006701c723c */ /* 0x080fe2000000181c */
[----:B------:R-:W-:Y:S04]  /*3d30*/  PLOP3.LUT P0, PT, PT, PT, UP0, 0x80, 0x0 ;  /* 0x000000000000781c */ /* 0x000fe80003f0f008 */
[----:B------:R-:W-:Y:S01]  /*3d40*/  VIADD R5, R0, 0x7 ;  /* 0x0000000700057836 */ /* 0x000fe20000000000 */
[----:B------:R-:W-:Y:S01]  /*3d50*/  IABS R4, R0 ;  /* 0x0000000000047213 */ /* 0x000fe20000000000 */
[C---:B------:R-:W-:Y:S04]  /*3d60*/  HMMA.16816.F32 R32, R104.reuse, R6, R32 ;  /* 0x000000066820723c */ /* 0x040fe80000001820 */
[----:B------:R-:W-:Y:S01]  /*3d70*/  ISETP.GE.AND P6, PT, R5, RZ, PT ;  /* 0x000000ff0500720c */ /* 0x000fe20003fc6270 */
[----:B------:R-:W-:Y:S01]  /*3d80*/  FMUL.FTZ R21, R21, UR6 ;  /* 0x0000000615157c20 */ /* 0x000fe20008410000 */
[----:B------:R-:W-:Y:S01]  /*3d90*/  FMUL.FTZ R20, R20, UR6 ;  /* 0x0000000614147c20 */ /* 0x000fe20008410000 */
[----:B------:R-:W-:Y:S01]  /*3da0*/  FMUL.FTZ R22, R22, UR6 ;  /* 0x0000000616167c20 */ /* 0x000fe20008410000 */
[----:B------:R-:W-:Y:S01]  /*3db0*/  FMUL.FTZ R23, R23, UR6 ;  /* 0x0000000617177c20 */ /* 0x000fe20008410000 */
[----:B------:R1:W-:Y:S02]  /*3dc0*/  MUFU.TANH R90, R21 ;  /* 0x00000015005a7308 */ /* 0x0003e40000002400 */
[----:B------:R-:W-:Y:S01]  /*3dd0*/  FMUL.FTZ R24, R24, UR6 ;  /* 0x0000000618187c20 */ /* 0x000fe20008410000 */
[----:B------:R-:W-:Y:S01]  /*3de0*/  FMUL.FTZ R26, R26, UR6 ;  /* 0x000000061a1a7c20 */ /* 0x000fe20008410000 */
[----:B------:R-:W-:Y:S01]  /*3df0*/  FMUL.FTZ R25, R25, UR6 ;  /* 0x0000000619197c20 */ /* 0x000fe20008410000 */
[----:B------:R-:W-:Y:S05]  /*3e00*/  FMUL.FTZ R27, R27, UR6 ;  /* 0x000000061b1b7c20 */ /* 0x000fea0008410000 */
[----:B------:R4:W-:Y:S01]  /*3e10*/  MUFU.TANH R221, R23 ;  /* 0x0000001700dd7308 */ /* 0x0009e20000002400 */
[----:B------:R-:W-:Y:S01]  /*3e20*/  @!P6 IADD3 R5, -R0, -0x7, RZ ;  /* 0xfffffff90005e810 */ /* 0x000fe20007ffe1ff */
[----:B------:R-:W-:Y:S01]  /*3e30*/  FMUL.FTZ R31, R31, UR6 ;  /* 0x000000061f1f7c20 */ /* 0x000fe20008410000 */
[----:B------:R-:W-:Y:S01]  /*3e40*/  FMUL.FTZ R30, R30, UR6 ;  /* 0x000000061e1e7c20 */ /* 0x000fe20008410000 */
[----:B------:R-:W-:Y:S01]  /*3e50*/  FMUL.FTZ R28, R28, UR6 ;  /* 0x000000061c1c7c20 */ /* 0x000fe20008410000 */
[----:B------:R-:W-:Y:S01]  /*3e60*/  I2FP.F32.S32 R100, R5 ;  /* 0x0000000500647245 */ /* 0x000fe20000201400 */
[----:B------:R-:W-:Y:S01]  /*3e70*/  FMUL.FTZ R29, R29, UR6 ;  /* 0x000000061d1d7c20 */ /* 0x000fe20008410000 */
[----:B------:R-:W-:Y:S03]  /*3e80*/  FMUL.FTZ R32, R32, UR6 ;  /* 0x0000000620207c20 */ /* 0x000fe60008410000 */
[----:B------:R4:W-:Y:S01]  /*3e90*/  MUFU.TANH R91, R20 ;  /* 0x00000014005b7308 */ /* 0x0009e20000002400 */
[----:B-1----:R-:W-:Y:S01]  /*3ea0*/  I2FP.F32.S32 R21, R4 ;  /* 0x0000000400157245 */ /* 0x002fe20000201400 */
[----:B------:R-:W-:Y:S01]  /*3eb0*/  FMUL.FTZ R33, R33, UR6 ;  /* 0x0000000621217c20 */ /* 0x000fe20008410000 */
[----:B------:R-:W-:Y:S01]  /*3ec0*/  FMUL.FTZ R34, R34, UR6 ;  /* 0x0000000622227c20 */ /* 0x000fe20008410000 */
[----:B------:R-:W-:Y:S02]  /*3ed0*/  FMUL.FTZ R35, R35, UR6 ;  /* 0x0000000623237c20 */ /* 0x000fe40008410000 */
[----:B------:R-:W-:Y:S04]  /*3ee0*/  FFMA.FTZ R4, R21, -UR5, R152 ;  /* 0x8000000515047c23 */ /* 0x000fe80008010098 */
[----:B------:R-:W-:Y:S01]  /*3ef0*/  MUFU.TANH R222, R22 ;  /* 0x0000001600de7308 */ /* 0x000fe20000002400 */
[----:B----4-:R-:W-:Y:S01]  /*3f00*/  I2FP.F32.S32 R23, R8 ;  /* 0x0000000800177245 */ /* 0x010fe20000201400 */
[----:B------:R-:W-:Y:S01]  /*3f10*/  VIADD R8, R0, 0x47 ;  /* 0x0000004700087836 */ /* 0x000fe20000000000 */
[----:B------:R-:W-:Y:S02]  /*3f20*/  @P1 FSEL R4, R4, -INF , !P4 ;  /* 0xff80000004041808 */ /* 0x000fe40006000000 */
[----:B------:R-:W-:Y:S01]  /*3f30*/  PLOP3.LUT P1, PT, PT, PT, UP0, 0x80, 0x0 ;  /* 0x000000000000781c */ /* 0x000fe20003f2f008 */
[----:B------:R-:W-:Y:S01]  /*3f40*/  FFMA.FTZ R5, R23, -UR5, R69 ;  /* 0x8000000517057c23 */ /* 0x000fe20008010045 */
[----:B------:R-:W-:Y:S03]  /*3f50*/  ISETP.GE.AND P6, PT, R8, RZ, PT ;  /* 0x000000ff0800720c */ /* 0x000fe60003fc6270 */
[----:B------:R-:W-:Y:S01]  /*3f60*/  MUFU.TANH R239, R24 ;  /* 0x0000001800ef7308 */ /* 0x000fe20000002400 */
[----:B------:R-:W-:Y:S01]  /*3f70*/  FFMA.FTZ R4, R4, UR8, -R11 ;  /* 0x0000000804047c23 */ /* 0x000fe2000801080b */
[----:B------:R-:W-:Y:S02]  /*3f80*/  I2FP.F32.S32 R20, R9 ;  /* 0x0000000900147245 */ /* 0x000fe40000201400 */
[----:B------:R-:W-:Y:S03]  /*3f90*/  @P2 FSEL R5, R5, -INF , !P4 ;  /* 0xff80000005052808 */ /* 0x000fe60006000000 */
[----:B------:R-:W-:Y:S03]  /*3fa0*/  FFMA.FTZ R9, R20, -UR5, R151 ;  /* 0x8000000514097c23 */ /* 0x000fe60008010097 */
[----:B------:R1:W-:Y:S01]  /*3fb0*/  MUFU.EX2 R99, R4 ;  /* 0x0000000400637308 */ /* 0x0003e20000000800 */
[----:B------:R-:W-:Y:S01]  /*3fc0*/  FFMA.FTZ R5, R5, UR8, -R10 ;  /* 0x0000000805057c23 */ /* 0x000fe2000801080a */
[----:B------:R-:W-:Y:S02]  /*3fd0*/  @P0 FSEL R9, R9, -INF , !P5 ;  /* 0xff80000009090808 */ /* 0x000fe40006800000 */
[----:B------:R-:W-:Y:S06]  /*3fe0*/  @!P6 IADD3 R8, -R0, -0x47, RZ ;  /* 0xffffffb90008e810 */ /* 0x000fec0007ffe1ff */
[----:B------:R-:W4:Y:S01]  /*3ff0*/  MUFU.TANH R26, R26 ;  /* 0x0000001a001a7308 */ /* 0x000f220000002400 */
[----:B------:R-:W-:Y:S01]  /*4000*/  FFMA.FTZ R9, R9, UR8, -R11 ;  /* 0x0000000809097c23 */ /* 0x000fe2000801080b */
[----:B------:R-:W-:Y:S08]  /*4010*/  ISETP.GE.AND P0, PT, R13, RZ, PT ;  /* 0x000000ff0d00720c */ /* 0x000ff00003f06270 */
[----:B------:R4:W-:Y:S01]  /*4020*/  MUFU.EX2 R3, R5 ;  /* 0x0000000500037308 */ /* 0x0009e20000000800 */
[----:B-1----:R-:W-:Y:S05]  /*4030*/  FFMA.FTZ R4, R100, -UR5, R68 ;  /* 0x8000000564047c23 */ /* 0x002fea0008010044 */
[----:B------:R-:W-:Y:S04]  /*4040*/  @P1 FSEL R4, R4, -INF , !P5 ;  /* 0xff80000004041808 */ /* 0x000fe80006800000 */
[----:B------:R-:W-:Y:S01]  /*4050*/  MUFU.TANH R238, R25 ;  /* 0x0000001900ee7308 */ /* 0x000fe20000002400 */
[----:B----4-:R-:W-:Y:S01]  /*4060*/  STL [R1+0xc], R26 ;  /* 0x00000c1a01007387 */ /* 0x010fe20000100800 */
[----:B------:R-:W-:Y:S02]  /*4070*/  @!P0 IADD3 R13, -R0, -0x3f, RZ ;  /* 0xffffffc1000d8810 */ /* 0x000fe40007ffe1ff */
[----:B------:R-:W-:Y:S06]  /*4080*/  PLOP3.LUT P0, PT, PT, PT, UP0, 0x80, 0x0 ;  /* 0x000000000000781c */ /* 0x000fec0003f0f008 */
[----:B------:R-:W-:Y:S01]  /*4090*/  MUFU.EX2 R98, R9 ;  /* 0x0000000900627308 */ /* 0x000fe20000000800 */
[----:B------:R-:W-:Y:S01]  /*40a0*/  FFMA.FTZ R5, R4, UR8, -R10 ;  /* 0x0000000804057c23 */ /* 0x000fe2000801080a */
[----:B------:R-:W-:Y:S05]  /*40b0*/  VIADD R4, R0, 0x40 ;  /* 0x0000004000047836 */ /* 0x000fea0000000000 */
[----:B------:R-:W-:Y:S03]  /*40c0*/  ISETP.GE.AND P1, PT, R4, RZ, PT ;  /* 0x000000ff0400720c */ /* 0x000fe60003f26270 */
[----:B------:R-:W1:Y:S10]  /*40d0*/  MUFU.TANH R25, R27 ;  /* 0x0000001b00197308 */ /* 0x000e740000002400 */
[----:B------:R4:W-:Y:S01]  /*40e0*/  MUFU.EX2 R2, R5 ;  /* 0x0000000500027308 */ /* 0x0009e20000000800 */
[C---:B------:R-:W-:Y:S02]  /*40f0*/  @!P1 IADD3 R4, -R0.reuse, -0x40, RZ ;  /* 0xffffffc000049810 */ /* 0x040fe40007ffe1ff */
[----:B------:R-:W-:Y:S07]  /*4100*/  PLOP3.LUT P1, PT, PT, PT, UP0, 0x80, 0x0 ;  /* 0x000000000000781c */ /* 0x000fee0003f2f008 */
[----:B------:R-:W-:Y:S01]  /*4110*/  MUFU.TANH R235, R28 ;  /* 0x0000001c00eb7308 */ /* 0x000fe20000002400 */
[----:B-1----:R-:W-:Y:S09]  /*4120*/  STL [R1+0x8], R25 ;  /* 0x0000081901007387 */ /* 0x002ff20000100800 */
[----:B------:R-:W-:Y:S01]  /*4130*/  MUFU.TANH R22, R31 ;  /* 0x0000001f00167308 */ /* 0x000fe20000002400 */
[C---:B----4-:R-:W-:Y:S05]  /*4140*/  VIADD R5, R0.reuse, 0x48 ;  /* 0x0000004800057836 */ /* 0x050fea0000000000 */
[----:B------:R-:W-:Y:S04]  /*4150*/  ISETP.GE.AND P2, PT, R5, RZ, PT ;  /* 0x000000ff0500720c */ /* 0x000fe80003f46270 */
[----:B------:R-:W1:Y:S10]  /*4160*/  MUFU.TANH R24, R30 ;  /* 0x0000001e00187308 */ /* 0x000e740000002400 */
[----:B------:R-:W-:Y:S01]  /*4170*/  MUFU.TANH R87, R32 ;  /* 0x0000002000577308 */ /* 0x000fe20000002400 */
[----:B------:R-:W-:Y:S02]  /*4180*/  @!P2 IADD3 R5, -R0, -0x48, RZ ;  /* 0xffffffb80005a810 */ /* 0x000fe40007ffe1ff */
[----:B------:R-:W-:Y:S02]  /*4190*/  PLOP3.LUT P2, PT, PT, PT, UP0, 0x80, 0x0 ;  /* 0x000000000000781c */ /* 0x000fe40003f4f008 */
[----:B------:R-:W-:Y:S05]  /*41a0*/  I2FP.F32.S32 R5, R5 ;  /* 0x0000000500057245 */ /* 0x000fea0000201400 */
[----:B------:R-:W4:Y:S01]  /*41b0*/  MUFU.TANH R234, R29 ;  /* 0x0000001d00ea7308 */ /* 0x000f220000002400 */
[----:B-1----:R-:W-:Y:S01]  /*41c0*/  STL [R1+0x4], R24 ;  /* 0x0000041801007387 */ /* 0x002fe20000100800 */
[----:B------:R-:W-:Y:S03]  /*41d0*/  FFMA.FTZ R5, R5, -UR5, R166 ;  /* 0x8000000505057c23 */ /* 0x000fe600080100a6 */
[----:B------:R-:W-:Y:S05]  /*41e0*/  STL [R1], R22 ;  /* 0x0000001601007387 */ /* 0x000fea0000100800 */
[----:B------:R-:W1:Y:S01]  /*41f0*/  MUFU.TANH R200, R34 ;  /* 0x0000002200c87308 */ /* 0x000e620000002400 */
[----:B------:R-:W4:Y:S01]  /*4200*/  LDL R108, [R1+0x5c] ;  /* 0x00005c00016c7983 */ /* 0x000f220000100800 */
[----:B------:R-:W-:Y:S02]  /*4210*/  @P2 FSEL R5, R5, -INF , !P4 ;  /* 0xff80000005052808 */ /* 0x000fe40006000000 */
[----:B------:R-:W-:Y:S06]  /*4220*/  PLOP3.LUT P2, PT, PT, PT, UP0, 0x80, 0x0 ;  /* 0x000000000000781c */ /* 0x000fec0003f4f008 */
[----:B------:R-:W1:Y:S10]  /*4230*/  MUFU.TANH R199, R35 ;  /* 0x0000002300c77308 */ /* 0x000e740000002400 */
[----:B------:R-:W1:Y:S01]  /*4240*/  MUFU.TANH R86, R33 ;  /* 0x0000002100567308 */ /* 0x000e620000002400 */
[C---:B--2---:R-:W-:Y:S01]  /*4250*/  FSETP.NEU.FTZ.AND P3, PT, R14.reuse, -INF , PT ;  /* 0xff8000000e00780b */ /* 0x044fe20003f7d000 */
[----:B------:R-:W-:Y:S01]  /*4260*/  FMUL.FTZ R9, R14, 1.4426950216293334961 ;  /* 0x3fb8aa3b0e097820 */ /* 0x000fe20000410000 */
[----:B------:R-:W-:Y:S01]  /*4270*/  I2FP.F32.S32 R14, R4 ;  /* 0x00000004000e7245 */ /* 0x000fe20000201400 */
[----:B---3--:R-:W-:Y:S03]  /*4280*/  FMUL.FTZ R17, R15, 1.4426950216293334961 ;  /* 0x3fb8aa3b0f117820 */ /* 0x008fe60000410000 */
[----:B------:R-:W-:Y:S01]  /*4290*/  FSEL R9, R9, RZ, P3 ;  /* 0x000000ff09097208 */ /* 0x000fe20001800000 */
[C---:B------:R-:W-:Y:S01]  /*42a0*/  FFMA.FTZ R4, R14.reuse, -UR5, R252 ;  /* 0x800000050e047c23 */ /* 0x040fe200080100fc */
[----:B------:R-:W-:Y:S01]  /*42b0*/  FSETP.NEU.FTZ.AND P3, PT, R15, -INF , PT ;  /* 0xff8000000f00780b */ /* 0x000fe20003f7d000 */
[----:B------:R-:W-:Y:S01]  /*42c0*/  FFMA.FTZ R14, R14, -UR5, R164 ;  /* 0x800000050e0e7c23 */ /* 0x000fe200080100a4 */
[----:B------:R-:W-:Y:S02]  /*42d0*/  I2FP.F32.S32 R15, R13 ;  /* 0x0000000d000f7245 */ /* 0x000fe40000201400 */
[----:B------:R-:W-:Y:S02]  /*42e0*/  @P1 FSEL R4, R4, -INF , !P4 ;  /* 0xff80000004041808 */ /* 0x000fe40006000000 */
[----:B------:R-:W-:Y:S01]  /*42f0*/  PLOP3.LUT P1, PT, PT, PT, UP0, 0x80, 0x0 ;  /* 0x000000000000781c */ /* 0x000fe20003f2f008 */
[----:B------:R-:W-:Y:S01]  /*4300*/  FFMA.FTZ R13, R15, -UR5, R251 ;  /* 0x800000050f0d7c23 */ /* 0x000fe200080100fb */
[----:B------:R-:W-:Y:S01]  /*4310*/  PLOP3.LUT P4, PT, PT, PT, UP0, 0x80, 0x0 ;  /* 0x000000000000781c */ /* 0x000fe20003f8f008 */
[----:B------:R-:W-:Y:S01]  /*4320*/  FFMA.FTZ R16, R4, UR8, -R9 ;  /* 0x0000000804107c23 */ /* 0x000fe20008010809 */
[----:B------:R-:W-:Y:S02]  /*4330*/  I2FP.F32.S32 R4, R8 ;  /* 0x0000000800047245 */ /* 0x000fe40000201400 */
[----:B------:R-:W-:Y:S01]  /*4340*/  FSEL R8, R17, RZ, P3 ;  /* 0x000000ff11087208 */ /* 0x000fe20001800000 */
[----:B------:R-:W-:Y:S01]  /*4350*/  MUFU.EX2 R232, R16 ;  /* 0x0000001000e87308 */ /* 0x000fe20000000800 */
[----:B------:R-:W-:Y:S01]  /*4360*/  @P0 FSEL R13, R13, -INF , !P5 ;  /* 0xff8000000d0d0808 */ /* 0x000fe20006800000 */
[----:B------:R-:W-:Y:S01]  /*4370*/  FFMA.FTZ R4, R4, -UR5, R165 ;  /* 0x8000000504047c23 */ /* 0x000fe200080100a5 */
[----:B------:R-:W-:Y:S01]  /*4380*/  PLOP3.LUT P3, PT, PT, PT, UP0, 0x80, 0x0 ;  /* 0x000000000000781c */ /* 0x000fe20003f6f008 */
[--C-:B------:R-:W-:Y:S02]  /*4390*/  FFMA.FTZ R5, R5, UR8, -R8.reuse ;  /* 0x0000000805057c23 */ /* 0x100fe40008010808 */
[----:B------:R-:W-:Y:S01]  /*43a0*/  FFMA.FTZ R13, R13, UR8, -R9 ;  /* 0x000000080d0d7c23 */ /* 0x000fe20008010809 */
[----:B------:R-:W-:Y:S03]  /*43b0*/  @P1 FSEL R4, R4, -INF , !P5 ;  /* 0xff80000004041808 */ /* 0x000fe60006800000 */
[----:B------:R2:W-:Y:S01]  /*43c0*/  MUFU.EX2 R249, R5 ;  /* 0x0000000500f97308 */ /* 0x0005e20000000800 */
[----:B------:R-:W-:Y:S02]  /*43d0*/  PLOP3.LUT P1, PT, PT, PT, UP0, 0x80, 0x0 ;  /* 0x000000000000781c */ /* 0x000fe40003f2f008 */
[----:B------:R-:W-:Y:S07]  /*43e0*/  PLOP3.LUT P5, PT, PT, PT, UP0, 0x80, 0x0 ;  /* 0x000000000000781c */ /* 0x000fee0003faf008 */
[----:B------:R3:W-:Y:S01]  /*43f0*/  MUFU.EX2 R231, R13 ;  /* 0x0000000d00e77308 */ /* 0x0007e20000000800 */
[----:B--2---:R-:W-:Y:S01]  /*4400*/  FFMA.FTZ R5, R4, UR8, -R8 ;  /* 0x0000000804057c23 */ /* 0x004fe20008010808 */
[----:B------:R-:W-:Y:S08]  /*4410*/  VIADD R4, R0, 0x38 ;  /* 0x0000003800047836 */ /* 0x000ff00000000000 */
[----:B------:R2:W-:Y:S01]  /*4420*/  MUFU.EX2 R248, R5 ;  /* 0x0000000500f87308 */ /* 0x0005e20000000800 */
[----:B------:R-:W-:Y:S01]  /*4430*/  ISETP.GE.AND P0, PT, R4, RZ, PT ;  /* 0x000000ff0400720c */ /* 0x000fe20003f06270 */
[C---:B---3--:R-:W-:Y:S01]  /*4440*/  @P3 VIADD R13, R12.reuse, 0x8 ;  /* 0x000000080c0d3836 */ /* 0x048fe20000000000 */
[----:B------:R-:W-:Y:S04]  /*4450*/  PLOP3.LUT P3, PT, PT, PT, UP0, 0x80, 0x0 ;  /* 0x000000000000781c */ /* 0x000fe80003f6f008 */
[----:B------:R-:W-:Y:S01]  /*4460*/  @P2 ISETP.GE.AND P2, PT, R13, UR7, PT ;  /* 0x000000070d002c0c */ /* 0x000fe2000bf46270 */
[----:B------:R-:W-:Y:S06]  /*4470*/  @P5 VIADD R13, R12, 0x9 ;  /* 0x000000090c0d5836 */ /* 0x000fec0000000000 */
[C---:B------:R-:W-:Y:S02]  /*4480*/  @!P0 IADD3 R4, -R0.reuse, -0x38, RZ ;  /* 0xffffffc800048810 */ /* 0x040fe40007ffe1ff */
[----:B------:R-:W-:Y:S01]  /*4490*/  @P4 ISETP.GE.AND P4, PT, R13, UR7, PT ;  /* 0x000000070d004c0c */ /* 0x000fe2000bf86270 */
[----:B------:R-:W-:Y:S01]  /*44a0*/  FFMA.FTZ R13, R15, -UR5, R163 ;  /* 0x800000050f0d7c23 */ /* 0x000fe200080100a3 */
[----:B------:R-:W-:Y:S01]  /*44b0*/  I2FP.F32.S32 R19, R4 ;  /* 0x0000000400137245 */ /* 0x000fe20000201400 */
[C---:B------:R-:W-:Y:S01]  /*44c0*/  VIADD R15, R0.reuse, 0xfffffff8 ;  /* 0xfffffff8000f7836 */ /* 0x040fe20000000000 */
[----:B--2---:R-:W-:Y:S02]  /*44d0*/  IADD3 R5, R0, 0x37, RZ ;  /* 0x0000003700057810 */ /* 0x004fe40007ffe0ff */
[----:B------:R-:W-:Y:S01]  /*44e0*/  @P3 FSEL R13, R13, -INF , !P4 ;  /* 0xff8000000d0d3808 */ /* 0x000fe20006000000 */
[----:B------:R-:W-:Y:S01]  /*44f0*/  FFMA.FTZ R4, R19, -UR5, R250 ;  /* 0x8000000513047c23 */ /* 0x000fe200080100fa */
[----:B------:R-:W-:Y:S02]  /*4500*/  ISETP.GE.AND P6, PT, R5, RZ, PT ;  /* 0x000000ff0500720c */ /* 0x000fe40003fc6270 */
[----:B------:R-:W-:Y:S01]  /*4510*/  PLOP3.LUT P0, PT, PT, PT, UP0, 0x80, 0x0 ;  /* 0x000000000000781c */ /* 0x000fe20003f0f008 */
[--C-:B------:R-:W-:Y:S01]  /*4520*/  FFMA.FTZ R13, R13, UR8, -R8.reuse ;  /* 0x000000080d0d7c23 */ /* 0x100fe20008010808 */
[----:B------:R-:W-:Y:S02]  /*4530*/  @P1 FSEL R4, R4, -INF , !P2 ;  /* 0xff80000004041808 */ /* 0x000fe40005000000 */
[----:B------:R-:W-:Y:S01]  /*4540*/  PLOP3.LUT P1, PT, PT, PT, UP0, 0x80, 0x0 ;  /* 0x000000000000781c */ /* 0x000fe20003f2f008 */
[----:B------:R2:W-:Y:S01]  /*4550*/  MUFU.EX2 R241, R13 ;  /* 0x0000000d00f17308 */ /* 0x0005e20000000800 */
[----:B------:R-:W-:Y:S01]  /*4560*/  PLOP3.LUT P3, PT, PT, PT, UP0, 0x80, 0x0 ;  /* 0x000000000000781c */ /* 0x000fe20003f6f008 */
[----:B------:R-:W-:Y:S04]  /*4570*/  FFMA.FTZ R4, R4, UR8, -R9 ;  /* 0x0000000804047c23 */ /* 0x000fe80008010809 */
[----:B------:R-:W-:Y:S04]  /*4580*/  @!P6 IADD3 R5, -R0, -0x37, RZ ;  /* 0xffffffc90005e810 */ /* 0x000fe80007ffe1ff */
[----:B------:R-:W-:Y:S01]  /*4590*/  MUFU.EX2 R227, R4 ;  /* 0x0000000400e37308 */ /* 0x000fe20000000800 */
[----:B------:R-:W-:Y:S02]  /*45a0*/  I2FP.F32.S32 R18, R5 ;  /* 0x0000000500127245 */ /* 0x000fe40000201400 */
[----:B------:R-:W-:Y:S02]  /*45b0*/  @P1 FSEL R14, R14, -INF , !P2 ;  /* 0xff8000000e0e1808 */ /* 0x000fe40005000000 */
[----:B------:R-:W-:Y:S01]  /*45c0*/  ISETP.GE.AND P1, PT, R15, RZ, PT ;  /* 0x000000ff0f00720c */ /* 0x000fe20003f26270 */
[----:B------:R-:W-:Y:S02]  /*45d0*/  FFMA.FTZ R5, R18, -UR5, R247 ;  /* 0x8000000512057c23 */ /* 0x000fe400080100f7 */
[----:B------:R-:W-:Y:S03]  /*45e0*/  FFMA.FTZ R14, R14, UR8, -R8 ;  /* 0x000000080e0e7c23 */ /* 0x000fe60008010808 */
[----:B------:R-:W-:Y:S01]  /*45f0*/  @P0 FSEL R5, R5, -INF , !P4 ;  /* 0xff80000005050808 */ /* 0x000fe20006000000 */
[----:B------:R3:W-:Y:S04]  /*4600*/  MUFU.EX2 R246, R14 ;  /* 0x0000000e00f67308 */ /* 0x0007e80000000800 */
[----:B------:R-:W-:Y:S02]  /*4610*/  FFMA.FTZ R5, R5, UR8, -R9 ;  /* 0x0000000805057c23 */ /* 0x000fe40008010809 */
[C---:B------:R-:W-:Y:S04]  /*4620*/  @!P1 IADD3 R15, -R0.reuse, 0x8, RZ ;  /* 0x00000008000f9810 */ /* 0x040fe80007ffe1ff */
[----:B------:R1:W-:Y:S01]  /*4630*/  MUFU.EX2 R224, R5 ;  /* 0x0000000500e07308 */ /* 0x0003e20000000800 */
[----:B------:R-:W-:Y:S02]  /*4640*/  PLOP3.LUT P1, PT, PT, PT, UP0, 0x80, 0x0 ;  /* 0x000000000000781c */ /* 0x000fe40003f2f008 */
[----:B------:R-:W-:Y:S05]  /*4650*/  I2FP.F32.S32 R17, R15 ;  /* 0x0000000f00117245 */ /* 0x000fea0000201400 */
[----:B--2---:R-:W-:Y:S01]  /*4660*/  FFMA.FTZ R13, R17, -UR5, R93 ;  /* 0x80000005110d7c23 */ /* 0x004fe2000801005d */
[----:B---3--:R-:W-:Y:S05]  /*4670*/  VIADD R14, R0, 0xfffffff7 ;  /* 0xfffffff7000e7836 */ /* 0x008fea0000000000 */
[----:B------:R-:W-:Y:S02]  /*4680*/  @P1 FSEL R13, R13, -INF , !P2 ;  /* 0xff8000000d0d1808 */ /* 0x000fe40005000000 */
[----:B------:R-:W-:Y:S01]  /*4690*/  ISETP.GE.AND P0, PT, R14, RZ, PT ;  /* 0x000000ff0e00720c */ /* 0x000fe20003f06270 */
[----:B-1----:R-:W1:Y:S01]  /*46a0*/  LDSM.16.M88.4 R4, [R150+0x6800] ;  /* 0x006800009604783b */ /* 0x002e620000000200 */
[----:B------:R-:W-:Y:S01]  /*46b0*/  PLOP3.LUT P1, PT, PT, PT, UP0, 0x80, 0x0 ;  /* 0x000000000000781c */ /* 0x000fe20003f2f008 */
[----:B------:R-:W-:Y:S04]  /*46c0*/  FFMA.FTZ R13, R13, UR8, -R11 ;  /* 0x000000080d0d7c23 */ /* 0x000fe8000801080b */
[----:B------:R2:W-:Y:S06]  /*46d0*/  MUFU.EX2 R97, R13 ;  /* 0x0000000d00617308 */ /* 0x0005ec0000000800 */
[----:B------:R-:W-:Y:S02]  /*46e0*/  @!P0 IADD3 R14, -R0, 0x9, RZ ;  /* 0x00000009000e8810 */ /* 0x000fe40007ffe1ff */
[----:B------:R-:W-:Y:S02]  /*46f0*/  PLOP3.LUT P0, PT, PT, PT, UP0, 0x80, 0x0 ;  /* 0x000000000000781c */ /* 0x000fe40003f0f008 */
[----:B------:R-:W-:Y:S01]  /*4700*/  I2FP.F32.S32 R16, R14 ;  /* 0x0000000e00107245 */ /* 0x000fe20000201400 */
[----:B------:R-:W-:Y:S04]  /*4710*/  FFMA.FTZ R14, R21, -UR5, R228 ;  /* 0x80000005150e7c23 */ /* 0x000fe800080100e4 */
[----:B------:R-:W-:Y:S01]  /*4720*/  FFMA.FTZ R15, R16, -UR5, R92 ;  /* 0x80000005100f7c23 */ /* 0x000fe2000801005c */
[----:B------:R-:W-:Y:S01]  /*4730*/  @P3 FSEL R14, R14, -INF , !P2 ;  /* 0xff8000000e0e3808 */ /* 0x000fe20005000000 */
[----:B--2---:R-:W-:Y:S01]  /*4740*/  FFMA.FTZ R13, R20, -UR5, R223 ;  /* 0x80000005140d7c23 */ /* 0x004fe200080100df */
[----:B------:R-:W-:Y:S02]  /*4750*/  PLOP3.LUT P2, PT, PT, PT, UP0, 0x80, 0x0 ;  /* 0x000000000000781c */ /* 0x000fe40003f4f008 */
[----:B------:R-:W-:Y:S01]  /*4760*/  PLOP3.LUT P3, PT, PT, PT, UP0, 0x80, 0x0 ;  /* 0x000000000000781c */ /* 0x000fe20003f6f008 */
[--C-:B------:R-:W-:Y:S01]  /*4770*/  FFMA.FTZ R14, R14, UR8, -R10.reuse ;  /* 0x000000080e0e7c23 */ /* 0x100fe2000801080a */
[----:B------:R-:W-:Y:S02]  /*4780*/  @P1 FSEL R13, R13, -INF , !P4 ;  /* 0xff8000000d0d1808 */ /* 0x000fe40006000000 */
[----:B------:R-:W-:Y:S01]  /*4790*/  @P0 FSEL R15, R15, -INF , !P4 ;  /* 0xff8000000f0f0808 */ /* 0x000fe20006000000 */
[----:B------:R2:W-:Y:S01]  /*47a0*/  MUFU.EX2 R190, R14 ;  /* 0x0000000e00be7308 */ /* 0x0005e20000000800 */
[----:B------:R-:W-:Y:S01]  /*47b0*/  PLOP3.LUT P1, PT, PT, PT, UP0, 0x80, 0x0 ;  /* 0x000000000000781c */ /* 0x000fe20003f2f008 */
[----:B------:R-:W-:Y:S01]  /*47c0*/  FFMA.FTZ R13, R13, UR8, -R10 ;  /* 0x000000080d0d7c23 */ /* 0x000fe2000801080a */
[----:B------:R-:W-:Y:S01]  /*47d0*/  PLOP3.LUT P0, PT, PT, PT, UP0, 0x80, 0x0 ;  /* 0x000000000000781c */ /* 0x000fe20003f0f008 */
[----:B------:R-:W-:Y:S01]  /*47e0*/  FFMA.FTZ R15, R15, UR8, -R11 ;  /* 0x000000080f0f7c23 */ /* 0x000fe2000801080b */
[----:B------:R-:W-:Y:S05]  /*47f0*/  PLOP3.LUT P4, PT, PT, PT, UP0, 0x80, 0x0 ;  /* 0x000000000000781c */ /* 0x000fea0003f8f008 */
[----:B------:R3:W-:Y:S01]  /*4800*/  MUFU.EX2 R189, R13 ;  /* 0x0000000d00bd7308 */ /* 0x0007e20000000800 */
[-C--:B-1----:R-:W-:Y:S06]  /*4810*/  HMMA.16816.F32 R36, R104, R4.reuse, R36 ;  /* 0x000000046824723c */ /* 0x082fec0000001824 */
[C---:B------:R-:W-:Y:S03]  /*4820*/  HMMA.16816.F32 R40, R112.reuse, R4, R40 ;  /* 0x000000047028723c */ /* 0x040fe60000001828 */
[----:B------:R1:W-:Y:S02]  /*4830*/  MUFU.EX2 R96, R15 ;  /* 0x0000000f00607308 */ /* 0x0003e40000000800 */
[----:B--2---:R-:W-:Y:S01]  /*4840*/  VIADD R14, R0, 0xfffffff0 ;  /* 0xfffffff0000e7836 */ /* 0x004fe20000000000 */
[-C--:B------:R-:W-:Y:S04]  /*4850*/  HMMA.16816.F32 R44, R112, R6.reuse, R44 ;  /* 0x00000006702c723c */ /* 0x080fe8000000182c */
[----:B------:R-:W-:Y:S01]  /*4860*/  ISETP.GE.AND P6, PT, R14, RZ, PT ;  /* 0x000000ff0e00720c */ /* 0x000fe20003fc6270 */
[----:B---3--:R-:W-:Y:S02]  /*4870*/  VIADD R13, R0, 0xffffffef ;  /* 0xffffffef000d7836 */ /* 0x008fe40000000000 */
[----:B------:R-:W-:Y:S01]  /*4880*/  FFMA.FTZ R5, R17, -UR5, R222 ;  /* 0x8000000511057c23 */ /* 0x000fe200080100de */
[----:B------:R-:W-:Y:S01]  /*4890*/  FFMA.FTZ R4, R16, -UR5, R221 ;  /* 0x8000000510047c23 */ /* 0x000fe200080100dd */
[C---:B------:R-:W-:Y:S04]  /*48a0*/  HMMA.16816.F32 R48, R104.reuse, R6, R48 ;  /* 0x000000066830723c */ /* 0x040fe80000001830 */
[----:B------:R-:W-:Y:S01]  /*48b0*/  ISETP.GE.AND P5, PT, R13, RZ, PT ;  /* 0x000000ff0d00720c */ /* 0x000fe20003fa6270 */
[----:B------:R-:W-:Y:S01]  /*48c0*/  FMUL.FTZ R36, R36, UR6 ;  /* 0x0000000624247c20 */ /* 0x000fe20008410000 */
[----:B-1----:R-:W-:Y:S01]  /*48d0*/  @P2 IADD3 R15, R12, 0x10, RZ ;  /* 0x000000100c0f2810 */ /* 0x002fe20007ffe0ff */
[----:B------:R-:W-:Y:S01]  /*48e0*/  FMUL.FTZ R38, R38, UR6 ;  /* 0x0000000626267c20 */ /* 0x000fe20008410000 */
[----:B------:R-:W-:Y:S01]  /*48f0*/  PLOP3.LUT P2, PT, PT, PT, UP0, 0x80, 0x0 ;  /* 0x000000000000781c */ /* 0x000fe20003f4f008 */
[----:B------:R-:W-:Y:S02]  /*4900*/  MUFU.TANH R83, R36 ;  /* 0x0000002400537308 */ /* 0x000fe40000002400 */
[----:B------:R-:W-:Y:S01]  /*4910*/  @!P6 IADD3 R14, -R0, 0x10, RZ ;  /* 0x00000010000ee810 */ /* 0x000fe20007ffe1ff */
[----:B------:R-:W-:Y:S01]  /*4920*/  FMUL.FTZ R37, R37, UR6 ;  /* 0x0000000625257c20 */ /* 0x000fe20008410000 */
[----:B------:R-:W-:Y:S01]  /*4930*/  FMUL.FTZ R40, R40, UR6 ;  /* 0x0000000628287c20 */ /* 0x000fe20008410000 */
[----:B------:R-:W-:Y:S01]  /*4940*/  FMUL.FTZ R42, R42, UR6 ;  /* 0x000000062a2a7c20 */ /* 0x000fe20008410000 */
[----:B------:R-:W-:Y:S01]  /*4950*/  I2FP.F32.S32 R21, R14 ;  /* 0x0000000e00157245 */ /* 0x000fe20000201400 */
[----:B------:R-:W-:Y:S03]  /*4960*/  FMUL.FTZ R43, R43, UR6 ;  /* 0x000000062b2b7c20 */ /* 0x000fe60008410000 */
[----:B------:R-:W1:Y:S01]  /*4970*/  MUFU.TANH R196, R38 ;  /* 0x0000002600c47308 */ /* 0x000e620000002400 */
[----:B------:R-:W-:Y:S01]  /*4980*/  @!P5 IADD3 R13, -R0, 0x11, RZ ;  /* 0x00000011000dd810 */ /* 0x000fe20007ffe1ff */
[----:B------:R-:W-:Y:S01]  /*4990*/  FMUL.FTZ R39, R39, UR6 ;  /* 0x0000000627277c20 */ /* 0x000fe20008410000 */
[----:B------:R-:W-:Y:S01]  /*49a0*/  @P1 ISETP.GE.AND P5, PT, R15, UR7, PT ;  /* 0x000000070f001c0c */ /* 0x000fe2000bfa6270 */
[----:B------:R-:W-:Y:S01]  /*49b0*/  @P4 VIADD R15, R12, 0x11 ;  /* 0x000000110c0f4836 */ /* 0x000fe20000000000 */
[----:B------:R-:W-:Y:S01]  /*49c0*/  I2FP.F32.S32 R20, R13 ;  /* 0x0000000d00147245 */ /* 0x000fe20000201400 */
[----:B------:R-:W-:Y:S01]  /*49d0*/  FFMA.FTZ R13, R21, -UR5, R91 ;  /* 0x80000005150d7c23 */ /* 0x000fe2000801005b */
[----:B------:R-:W-:Y:S03]  /*49e0*/  @P2 FSEL R5, R5, -INF , !P5 ;  /* 0xff80000005052808 */ /* 0x000fe60006800000 */
[----:B------:R-:W2:Y:S01]  /*49f0*/  MUFU.TANH R195, R39 ;  /* 0x0000002700c37308 */ /* 0x000ea20000002400 */
[----:B------:R-:W-:Y:S01]  /*4a00*/  PLOP3.LUT P1, PT, PT, PT, UP0, 0x80, 0x0 ;  /* 0x000000000000781c */ /* 0x000fe20003f2f008 */
[----:B------:R-:W-:Y:S01]  /*4a10*/  FFMA.FTZ R14, R20, -UR5, R90 ;  /* 0x80000005140e7c23 */ /* 0x000fe2000801005a */
[----:B------:R-:W-:Y:S01]  /*4a20*/  @P0 FSEL R13, R13, -INF , !P5 ;  /* 0xff8000000d0d0808 */ /* 0x000fe20006800000 */
[--C-:B------:R-:W-:Y:S01]  /*4a30*/  FFMA.FTZ R5, R5, UR8, -R10.reuse ;  /* 0x0000000805057c23 */ /* 0x100fe2000801080a */
[----:B------:R-:W-:Y:S01]  /*4a40*/  PLOP3.LUT P0, PT, PT, PT, UP0, 0x80, 0x0 ;  /* 0x000000000000781c */ /* 0x000fe20003f0f008 */
[----:B------:R-:W-:Y:S01]  /*4a50*/  FMUL.FTZ R48, R48, UR6 ;  /* 0x0000000630307c20 */ /* 0x000fe20008410000 */
[----:B------:R-:W-:Y:S03]  /*4a60*/  FMUL.FTZ R49, R49, UR6 ;  /* 0x0000000631317c20 */ /* 0x000fe60008410000 */
[----:B------:R3:W-:Y:S01]  /*4a70*/  MUFU.EX2 R184, R5 ;  /* 0x0000000500b87308 */ /* 0x0007e20000000800 */
[----:B------:R-:W-:Y:S01]  /*4a80*/  @P3 ISETP.GE.AND P3, PT, R15, UR7, PT ;  /* 0x000000070f003c0c */ /* 0x000fe2000bf66270 */
[--C-:B------:R-:W-:Y:S01]  /*4a90*/  FFMA.FTZ R13, R13, UR8, -R11.reuse ;  /* 0x000000080d0d7c23 */ /* 0x100fe2000801080b */
[----:B------:R-:W-:Y:S01]  /*4aa0*/  PLOP3.LUT P2, PT, PT, PT, UP0, 0x80, 0x0 ;  /* 0x000000000000781c */ /* 0x000fe20003f4f008 */
[----:B------:R-:W-:Y:S01]  /*4ab0*/  FMUL.FTZ R41, R41, UR6 ;  /* 0x0000000629297c20 */ /* 0x000fe20008410000 */
[----:B------:R-:W-:Y:S01]  /*4ac0*/  FMUL.FTZ R44, R44, UR6 ;  /* 0x000000062c2c7c20 */ /* 0x000fe20008410000 */
[----:B------:R-:W-:Y:S01]  /*4ad0*/  @P1 FSEL R14, R14, -INF , !P3 ;  /* 0xff8000000e0e1808 */ /* 0x000fe20005800000 */
[----:B------:R-:W-:Y:S03]  /*4ae0*/  FMUL.FTZ R45, R45, UR6 ;  /* 0x000000062d2d7c20 */ /* 0x000fe60008410000 */
[----:B------:R-:W2:Y:S01]  /*4af0*/  MUFU.TANH R82, R37 ;  /* 0x0000002500527308 */ /* 0x000ea20000002400 */
[----:B------:R-:W-:Y:S01]  /*4b00*/  FMUL.FTZ R46, R46, UR6 ;  /* 0x000000062e2e7c20 */ /* 0x000fe20008410000 */
[----:B------:R-:W-:Y:S01]  /*4b10*/  @P0 FSEL R4, R4, -INF , !P3 ;  /* 0xff80000004040808 */ /* 0x000fe20005800000 */
[----:B------:R-:W-:Y:S01]  /*4b20*/  FFMA.FTZ R14, R14, UR8, -R11 ;  /* 0x000000080e0e7c23 */ /* 0x000fe2000801080b */
[----:B------:R-:W-:Y:S01]  /*4b30*/  FMUL.FTZ R47, R47, UR6 ;  /* 0x000000062f2f7c20 */ /* 0x000fe20008410000 */
[----:B------:R-:W-:Y:S01]  /*4b40*/  PLOP3.LUT P4, PT, PT, PT, UP0, 0x80, 0x0 ;  /* 0x000000000000781c */ /* 0x000fe20003f8f008 */
[----:B------:R-:W-:Y:S01]  /*4b50*/  FMUL.FTZ R51, R51, UR6 ;  /* 0x0000000633337c20 */ /* 0x000fe20008410000 */
[----:B------:R-:W-:Y:S03]  /*4b60*/  FFMA.FTZ R4, R4, UR8, -R10 ;  /* 0x0000000804047c23 */ /* 0x000fe6000801080a */
[----:B------:R1:W-:Y:S01]  /*4b70*/  MUFU.EX2 R94, R14 ;  /* 0x0000000e005e7308 */ /* 0x0003e20000000800 */
[----:B------:R-:W-:Y:S01]  /*4b80*/  FMUL.FTZ R50, R50, UR6 ;  /* 0x0000000632327c20 */ /* 0x000fe20008410000 */
[C---:B---3--:R-:W-:Y:S05]  /*4b90*/  VIADD R5, R0.reuse, 0x30 ;  /* 0x0000003000057836 */ /* 0x048fea0000000000 */
[----:B------:R-:W-:Y:S03]  /*4ba0*/  ISETP.GE.AND P1, PT, R5, RZ, PT ;  /* 0x000000ff0500720c */ /* 0x000fe60003f26270 */
[----:B------:R-:W3:Y:S10]  /*4bb0*/  MUFU.TANH R220, R40 ;  /* 0x0000002800dc7308 */ /* 0x000ef40000002400 */
[----:B------:R2:W-:Y:S01]  /*4bc0*/  MUFU.EX2 R183, R4 ;  /* 0x0000000400b77308 */ /* 0x0005e20000000800 */
[----:B------:R-:W-:Y:S02]  /*4bd0*/  @!P1 IADD3 R5, -R0, -0x30, RZ ;  /* 0xffffffd000059810 */ /* 0x000fe40007ffe1ff */
[----:B------:R-:W-:Y:S07]  /*4be0*/  PLOP3.LUT P1, PT, PT, PT, UP0, 0x80, 0x0 ;  /* 0x000000000000781c */ /* 0x000fee0003f2f008 */
[----:B------:R-:W3:Y:S01]  /*4bf0*/  MUFU.TANH R240, R42 ;  /* 0x0000002a00f07308 */ /* 0x000ee20000002400 */
[----:B-1----:R-:W-:Y:S05]  /*4c00*/  I2FP.F32.S32 R14, R5 ;  /* 0x00000005000e7245 */ /* 0x002fea0000201400 */
[C---:B------:R-:W-:Y:S01]  /*4c10*/  FFMA.FTZ R5, R14.reuse, -UR5, R239 ;  /* 0x800000050e057c23 */ /* 0x040fe200080100ef */
[----:B------:R-:W-:Y:S03]  /*4c20*/  FFMA.FTZ R14, R14, -UR5, R24 ;  /* 0x800000050e0e7c23 */ /* 0x000fe60008010018 */
[----:B------:R1:W-:Y:S01]  /*4c30*/  MUFU.EX2 R95, R13 ;  /* 0x0000000d005f7308 */ /* 0x0003e20000000800 */
[----:B--2---:R-:W-:Y:S01]  /*4c40*/  VIADD R4, R0, 0x2f ;  /* 0x0000002f00047836 */ /* 0x004fe20000000000 */
[----:B------:R-:W-:Y:S02]  /*4c50*/  @P1 FSEL R5, R5, -INF , !P5 ;  /* 0xff80000005051808 */ /* 0x000fe40006800000 */
[----:B------:R-:W-:Y:S02]  /*4c60*/  PLOP3.LUT P1, PT, PT, PT, UP0, 0x80, 0x0 ;  /* 0x000000000000781c */ /* 0x000fe40003f2f008 */
[----:B------:R-:W-:Y:S04]  /*4c70*/  ISETP.GE.AND P0, PT, R4, RZ, PT ;  /* 0x000000ff0400720c */ /* 0x000fe80003f06270 */
[----:B------:R-:W-:Y:S10]  /*4c80*/  MUFU.TANH R237, R43 ;  /* 0x0000002b00ed7308 */ /* 0x000ff40000002400 */
[----:B------:R-:W-:Y:S01]  /*4c90*/  MUFU.TANH R78, R49 ;  /* 0x00000031004e7308 */ /* 0x000fe20000002400 */
[----:B------:R-:W-:Y:S02]  /*4ca0*/  @!P0 IADD3 R4, -R0, -0x2f, RZ ;  /* 0xffffffd100048810 */ /* 0x000fe40007ffe1ff */
[----:B------:R-:W-:Y:S07]  /*4cb0*/  PLOP3.LUT P0, PT, PT, PT, UP0, 0x80, 0x0 ;  /* 0x000000000000781c */ /* 0x000fee0003f0f008 */
[----:B------:R-:W2:Y:S01]  /*4cc0*/  MUFU.TANH R219, R41 ;  /* 0x0000002900db7308 */ /* 0x000ea20000002400 */
[----:B------:R-:W-:Y:S01]  /*4cd0*/  I2FP.F32.S32 R15, R4 ;  /* 0x00000004000f7245 */ /* 0x000fe20000201400 */
[--C-:B------:R-:W-:Y:S01]  /*4ce0*/  FFMA.FTZ R4, R5, UR8, -R9.reuse ;  /* 0x0000000805047c23 */ /* 0x100fe20008010809 */
[----:B------:R-:W-:Y:S03]  /*4cf0*/  FFMA.FTZ R5, R19, -UR5, R26 ;  /* 0x8000000513057c23 */ /* 0x000fe6000801001a */
[----:B-1----:R-:W-:Y:S04]  /*4d00*/  FFMA.FTZ R13, R15, -UR5, R238 ;  /* 0x800000050f0d7c23 */ /* 0x002fe800080100ee */
[----:B------:R1:W-:Y:S01]  /*4d10*/  MUFU.EX2 R204, R4 ;  /* 0x0000000400cc7308 */ /* 0x0003e20000000800 */
[----:B------:R-:W-:Y:S02]  /*4d20*/  @P2 FSEL R5, R5, -INF , !P5 ;  /* 0xff80000005052808 */ /* 0x000fe40006800000 */
[----:B------:R-:W-:Y:S02]  /*4d30*/  @P0 FSEL R13, R13, -INF , !P3 ;  /* 0xff8000000d0d0808 */ /* 0x000fe40005800000 */
[----:B------:R-:W-:Y:S01]  /*4d40*/  PLOP3.LUT P2, PT, PT, PT, UP0, 0x80, 0x0 ;  /* 0x000000000000781c */ /* 0x000fe20003f4f008 */
[--C-:B------:R-:W-:Y:S01]  /*4d50*/  FFMA.FTZ R5, R5, UR8, -R8.reuse ;  /* 0x0000000805057c23 */ /* 0x100fe20008010808 */
[----:B------:R-:W-:Y:S03]  /*4d60*/  PLOP3.LUT P5, PT, PT, PT, UP0, 0x80, 0x0 ;  /* 0x000000000000781c */ /* 0x000fe60003faf008 */
[----:B------:R-:W2:Y:S01]  /*4d70*/  MUFU.TANH R208, R44 ;  /* 0x0000002c00d07308 */ /* 0x000ea20000002400 */
[----:B------:R-:W-:Y:S09]  /*4d80*/  FFMA.FTZ R13, R13, UR8, -R9 ;  /* 0x000000080d0d7c23 */ /* 0x000ff20008010809 */
[----:B------:R4:W-:Y:S01]  /*4d90*/  MUFU.EX2 R230, R5 ;  /* 0x0000000500e67308 */ /* 0x0009e20000000800 */
[----:B-1----:R-:W-:Y:S05]  /*4da0*/  FFMA.FTZ R4, R18, -UR5, R25 ;  /* 0x8000000512047c23 */ /* 0x002fea0008010019 */
[----:B------:R-:W-:Y:S04]  /*4db0*/  @P1 FSEL R4, R4, -INF , !P3 ;  /* 0xff80000004041808 */ /* 0x000fe80005800000 */
[----:B------:R-:W1:Y:S01]  /*4dc0*/  MUFU.TANH R207, R45 ;  /* 0x0000002d00cf7308 */ /* 0x000e620000002400 */
[----:B------:R-:W-:Y:S02]  /*4dd0*/  PLOP3.LUT P1, PT, PT, PT, UP0, 0x80, 0x0 ;  /* 0x000000000000781c */ /* 0x000fe40003f2f008 */
[----:B------:R-:W-:Y:S07]  /*4de0*/  PLOP3.LUT P3, PT, PT, PT, UP0, 0x80, 0x0 ;  /* 0x000000000000781c */ /* 0x000fee0003f6f008 */
[----:B------:R3:W-:Y:S01]  /*4df0*/  MUFU.EX2 R203, R13 ;  /* 0x0000000d00cb7308 */ /* 0x0007e20000000800 */
[----:B----4-:R-:W-:Y:S01]  /*4e00*/  FFMA.FTZ R5, R4, UR8, -R8 ;  /* 0x0000000804057c23 */ /* 0x010fe20008010808 */
[----:B------:R-:W-:Y:S05]  /*4e10*/  VIADD R4, R0, 0x28 ;  /* 0x0000002800047836 */ /* 0x000fea0000000000 */
[----:B------:R-:W-:Y:S03]  /*4e20*/  ISETP.GE.AND P0, PT, R4, RZ, PT ;  /* 0x000000ff0400720c */ /* 0x000fe60003f06270 */
[----:B------:R-:W4:Y:S10]  /*4e30*/  MUFU.TANH R236, R46 ;  /* 0x0000002e00ec7308 */ /* 0x000f340000002400 */
[----:B------:R2:W-:Y:S01]  /*4e40*/  MUFU.EX2 R229, R5 ;  /* 0x0000000500e57308 */ /* 0x0005e20000000800 */
[----:B---3--:R-:W-:Y:S01]  /*4e50*/  @P3 VIADD R13, R12, 0x18 ;  /* 0x000000180c0d3836 */ /* 0x008fe20000000000 */
[----:B------:R-:W-:Y:S02]  /*4e60*/  PLOP3.LUT P3, PT, PT, PT, UP0, 0x80, 0x0 ;  /* 0x000000000000781c */ /* 0x000fe40003f6f008 */
[----:B------:R-:W-:Y:S02]  /*4e70*/  @!P0 IADD3 R4, -R0, -0x28, RZ ;  /* 0xffffffd800048810 */ /* 0x000fe40007ffe1ff */
[----:B------:R-:W-:Y:S04]  /*4e80*/  @P2 ISETP.GE.AND P2, PT, R13, UR7, PT ;  /* 0x000000070d002c0c */ /* 0x000fe8000bf46270 */
[----:B------:R-:W3:Y:S01]  /*4e90*/  MUFU.TANH R233, R47 ;  /* 0x0000002f00e97308 */ /* 0x000ee20000002400 */
[----:B------:R-:W-:Y:S02]  /*4ea0*/  I2FP.F32.S32 R19, R4 ;  /* 0x0000000400137245 */ /* 0x000fe40000201400 */
[----:B------:R-:W-:Y:S02]  /*4eb0*/  @P5 IADD3 R13, R12, 0x19, RZ ;  /* 0x000000190c0d5810 */ /* 0x000fe40007ffe0ff */
[----:B------:R-:W-:Y:S01]  /*4ec0*/  PLOP3.LUT P0, PT, PT, PT, UP0, 0x80, 0x0 ;  /* 0x000000000000781c */ /* 0x000fe20003f0f008 */
[----:B------:R-:W-:Y:S01]  /*4ed0*/  FFMA.FTZ R4, R19, -UR5, R235 ;  /* 0x8000000513047c23 */ /* 0x000fe200080100eb */
[----:B------:R-:W-:Y:S03]  /*4ee0*/  @P4 ISETP.GE.AND P4, PT, R13, UR7, PT ;  /* 0x000000070d004c0c */ /* 0x000fe6000bf86270 */
[----:B------:R-:W3:Y:S01]  /*4ef0*/  MUFU.TANH R79, R48 ;  /* 0x00000030004f7308 */ /* 0x000ee20000002400 */
[----:B------:R-:W-:Y:S01]  /*4f00*/  FFMA.FTZ R13, R15, -UR5, R22 ;  /* 0x800000050f0d7c23 */ /* 0x000fe20008010016 */
[----:B------:R-:W-:Y:S01]  /*4f10*/  VIADD R15, R0, 0xffffffe8 ;  /* 0xffffffe8000f7836 */ /* 0x000fe20000000000 */
[----:B------:R-:W-:Y:S01]  /*4f20*/  @P1 FSEL R4, R4, -INF , !P2 ;  /* 0xff80000004041808 */ /* 0x000fe20005000000 */
[----:B--2---:R-:W-:Y:S01]  /*4f30*/  VIADD R5, R0, 0x27 ;  /* 0x0000002700057836 */ /* 0x004fe20000000000 */
[----:B------:R-:W-:Y:S02]  /*4f40*/  PLOP3.LUT P1, PT, PT, PT, UP0, 0x80, 0x0 ;  /* 0x000000000000781c */ /* 0x000fe40003f2f008 */
[----:B------:R-:W-:Y:S03]  /*4f50*/  @P3 FSEL R13, R13, -INF , !P4 ;  /* 0xff8000000d0d3808 */ /* 0x000fe60006000000 */
[----:B------:R-:W2:Y:S01]  /*4f60*/  MUFU.TANH R178, R51 ;  /* 0x0000003300b27308 */ /* 0x000ea20000002400 */
[----:B------:R-:W-:Y:S01]  /*4f70*/  ISETP.GE.AND P6, PT, R5, RZ, PT ;  /* 0x000000ff0500720c */ /* 0x000fe20003fc6270 */
[----:B------:R-:W-:Y:S01]  /*4f80*/  FFMA.FTZ R4, R4, UR8, -R9 ;  /* 0x0000000804047c23 */ /* 0x000fe20008010809 */
[----:B------:R-:W-:Y:S01]  /*4f90*/  PLOP3.LUT P3, PT, PT, PT, UP0, 0x80, 0x0 ;  /* 0x000000000000781c */ /* 0x000fe20003f6f008 */
[--C-:B------:R-:W-:Y:S06]  /*4fa0*/  FFMA.FTZ R13, R13, UR8, -R8.reuse ;  /* 0x000000080d0d7c23 */ /* 0x100fec0008010808 */
[----:B------:R1:W-:Y:S01]  /*4fb0*/  MUFU.EX2 R225, R13 ;  /* 0x0000000d00e17308 */ /* 0x0003e20000000800 */
[----:B------:R-:W-:Y:S02]  /*4fc0*/  @P1 FSEL R14, R14, -INF , !P2 ;  /* 0xff8000000e0e1808 */ /* 0x000fe40005000000 */
[----:B------:R-:W-:Y:S02]  /*4fd0*/  ISETP.GE.AND P1, PT, R15, RZ, PT ;  /* 0x000000ff0f00720c */ /* 0x000fe40003f26270 */
[----:B------:R-:W-:Y:S01]  /*4fe0*/  @!P6 IADD3 R5, -R0, -0x27, RZ ;  /* 0xffffffd90005e810 */ /* 0x000fe20007ffe1ff */
[----:B------:R-:W-:Y:S04]  /*4ff0*/  FFMA.FTZ R14, R14, UR8, -R8 ;  /* 0x000000080e0e7c23 */ /* 0x000fe80008010808 */
[----:B------:R-:W2:Y:S01]  /*5000*/  MUFU.TANH R179, R50 ;  /* 0x0000003200b37308 */ /* 0x000ea20000002400 */
[----:B------:R-:W-:Y:S05]  /*5010*/  I2FP.F32.S32 R18, R5 ;  /* 0x0000000500127245 */ /* 0x000fea0000201400 */
[----:B------:R-:W-:Y:S04]  /*5020*/  FFMA.FTZ R5, R18, -UR5, R234 ;  /* 0x8000000512057c23 */ /* 0x000fe800080100ea */
[----:B------:R4:W-:Y:S01]  /*5030*/  MUFU.EX2 R226, R14 ;  /* 0x0000000e00e27308 */ /* 0x0009e20000000800 */
[C---:B------:R-:W-:Y:S02]  /*5040*/  @!P1 IADD3 R15, -R0.reuse, 0x18, RZ ;  /* 0x00000018000f9810 */ /* 0x040fe40007ffe1ff */
[----:B------:R-:W-:Y:S02]  /*5050*/  PLOP3.LUT P1, PT, PT, PT, UP0, 0x80, 0x0 ;  /* 0x000000000000781c */ /* 0x000fe40003f2f008 */
[----:B------:R-:W-:Y:S02]  /*5060*/  I2FP.F32.S32 R17, R15 ;  /* 0x0000000f00117245 */ /* 0x000fe40000201400 */
[----:B------:R-:W-:Y:S03]  /*5070*/  @P0 FSEL R5, R5, -INF , !P4 ;  /* 0xff80000005050808 */ /* 0x000fe60006000000 */
[----:B------:R-:W-:Y:S01]  /*5080*/  MUFU.EX2 R198, R4 ;  /* 0x0000000400c67308 */ /* 0x000fe20000000800 */
[----:B-1----:R-:W-:Y:S01]  /*5090*/  FFMA.FTZ R13, R17, -UR5, R87 ;  /* 0x80000005110d7c23 */ /* 0x002fe20008010057 */
[----:B------:R-:W-:Y:S08]  /*50a0*/  FFMA.FTZ R5, R5, UR8, -R9 ;  /* 0x0000000805057c23 */ /* 0x000ff00008010809 */
[----:B------:R1:W-:Y:S01]  /*50b0*/  MUFU.EX2 R197, R5 ;  /* 0x0000000500c57308 */ /* 0x0003e20000000800 */
[----:B----4-:R-:W-:Y:S01]  /*50c0*/  VIADD R14, R0, 0xffffffe7 ;  /* 0xffffffe7000e7836 */ /* 0x010fe20000000000 */
[----:B------:R-:W-:Y:S02]  /*50d0*/  @P1 FSEL R13, R13, -INF , !P2 ;  /* 0xff8000000d0d1808 */ /* 0x000fe40005000000 */
[----:B------:R-:W-:Y:S02]  /*50e0*/  PLOP3.LUT P1, PT, PT, PT, UP0, 0x80, 0x0 ;  /* 0x000000000000781c */ /* 0x000fe40003f2f008 */
[----:B------:R-:W-:Y:S01]  /*50f0*/  ISETP.GE.AND P0, PT, R14, RZ, PT ;  /* 0x000000ff0e00720c */ /* 0x000fe20003f06270 */
[----:B------:R-:W-:Y:S04]  /*5100*/  FFMA.FTZ R13, R13, UR8, -R11 ;  /* 0x000000080d0d7c23 */ /* 0x000fe8000801080b */
[----:B------:R4:W-:Y:S01]  /*5110*/  MUFU.EX2 R89, R13 ;  /* 0x0000000d00597308 */ /* 0x0009e20000000800 */
[----:B-1----:R-:W1:Y:S07]  /*5120*/  LDSM.16.M88.4 R4, [R150+0x6c00] ;  /* 0x006c00009604783b */ /* 0x002e6e0000000200 */
[----:B------:R-:W-:Y:S02]  /*5130*/  @!P0 IADD3 R14, -R0, 0x19, RZ ;  /* 0x00000019000e8810 */ /* 0x000fe40007ffe1ff */
[----:B------:R-:W-:Y:S02]  /*5140*/  PLOP3.LUT P0, PT, PT, PT, UP0, 0x80, 0x0 ;  /* 0x000000000000781c */ /* 0x000fe40003f0f008 */
[----:B------:R-:W-:Y:S01]  /*5150*/  I2FP.F32.S32 R16, R14 ;  /* 0x0000000e00107245 */ /* 0x000fe20000201400 */
[----:B------:R-:W-:Y:S01]  /*5160*/  FFMA.FTZ R14, R21, -UR5, R200 ;  /* 0x80000005150e7c23 */ /* 0x000fe200080100c8 */
[----:B----4-:R-:W-:Y:S04]  /*5170*/  FFMA.FTZ R13, R20, -UR5, R199 ;  /* 0x80000005140d7c23 */ /* 0x010fe800080100c7 */
[----:B------:R-:W-:Y:S01]  /*5180*/  @P3 FSEL R14, R14, -INF , !P2 ;  /* 0xff8000000e0e3808 */ /* 0x000fe20005000000 */
[----:B------:R-:W-:Y:S01]  /*5190*/  FFMA.FTZ R15, R16, -UR5, R86 ;  /* 0x80000005100f7c23 */ /* 0x000fe20008010056 */
[----:B------:R-:W-:Y:S02]  /*51a0*/  PLOP3.LUT P2, PT, PT, PT, UP0, 0x80, 0x0 ;  /* 0x000000000000781c */ /* 0x000fe40003f4f008 */
[----:B------:R-:W-:Y:S01]  /*51b0*/  @P1 FSEL R13, R13, -INF , !P4 ;  /* 0xff8000000d0d1808 */ /* 0x000fe20006000000 */
[--C-:B------:R-:W-:Y:S01]  /*51c0*/  FFMA.FTZ R14, R14, UR8, -R10.reuse ;  /* 0x000000080e0e7c23 */ /* 0x100fe2000801080a */
[----:B------:R-:W-:Y:S02]  /*51d0*/  @P0 FSEL R15, R15, -INF , !P4 ;  /* 0xff8000000f0f0808 */ /* 0x000fe40006000000 */
[----:B------:R-:W-:Y:S01]  /*51e0*/  PLOP3.LUT P0, PT, PT, PT, UP0, 0x80, 0x0 ;  /* 0x000000000000781c */ /* 0x000fe20003f0f008 */
[----:B------:R4:W-:Y:S01]  /*51f0*/  MUFU.EX2 R172, R14 ;  /* 0x0000000e00ac7308 */ /* 0x0009e20000000800 */
[----:B------:R-:W-:Y:S01]  /*5200*/  FFMA.FTZ R13, R13, UR8, -R10 ;  /* 0x000000080d0d7c23 */ /* 0x000fe2000801080a */
[----:B------:R-:W-:Y:S01]  /*5210*/  FFMA.FTZ R15, R15, UR8, -R11 ;  /* 0x000000080f0f7c23 */ /* 0x000fe2000801080b */
[----:B------:R-:W-:Y:S02]  /*5220*/  PLOP3.LUT P1, PT, PT, PT, UP0, 0x80, 0x0 ;  /* 0x000000000000781c */ /* 0x000fe40003f2f008 */
[----:B------:R-:W-:Y:S02]  /*5230*/  PLOP3.LUT P4, PT, PT, PT, UP0, 0x80, 0x0 ;  /* 0x000000000000781c */ /* 0x000fe40003f8f008 */
[----:B------:R-:W-:Y:S03]  /*5240*/  PLOP3.LUT P3, PT, PT, PT, UP0, 0x80, 0x0 ;  /* 0x000000000000781c */ /* 0x000fe60003f6f008 */
[----:B------:R3:W-:Y:S10]  /*5250*/  MUFU.EX2 R171, R13 ;  /* 0x0000000d00ab7308 */ /* 0x0007f40000000800 */
[----:B------:R2:W-:Y:S01]  /*5260*/  MUFU.EX2 R88, R15 ;  /* 0x0000000f00587308 */ /* 0x0005e20000000800 */
[----:B----4-:R-:W-:Y:S01]  /*5270*/  VIADD R14, R0, 0xffffffe0 ;  /* 0xffffffe0000e7836 */ /* 0x010fe20000000000 */
[-C--:B-1----:R-:W-:Y:S04]  /*5280*/  HMMA.16816.F32 R52, R104, R4.reuse, R52 ;  /* 0x000000046834723c */ /* 0x082fe80000001834 */
[----:B------:R-:W-:Y:S01]  /*5290*/  ISETP.GE.AND P6, PT, R14, RZ, PT ;  /* 0x000000ff0e00720c */ /* 0x000fe20003fc6270 */
[C---:B---3--:R-:W-:Y:S01]  /*52a0*/  VIADD R13, R0.reuse, 0xffffffdf ;  /* 0xffffffdf000d7836 */ /* 0x048fe20000000000 */
[C---:B------:R-:W-:Y:S04]  /*52b0*/  HMMA.16816.F32 R56, R112.reuse, R4, R56 ;  /* 0x000000047038723c */ /* 0x040fe80000001838 */
[----:B------:R-:W-:Y:S02]  /*52c0*/  ISETP.GE.AND P5, PT, R13, RZ, PT ;  /* 0x000000ff0d00720c */ /* 0x000fe40003fa6270 */
[-C--:B------:R-:W-:Y:S05]  /*52d0*/  HMMA.16816.F32 R60, R112, R6.reuse, R60 ;  /* 0x00000006703c723c */ /* 0x080fea000000183c */
[----:B------:R-:W-:Y:S01]  /*52e0*/  @!P6 IADD3 R14, -R0, 0x20, RZ ;  /* 0x00000020000ee810 */ /* 0x000fe20007ffe1ff */
[----:B--2---:R-:W-:Y:S01]  /*52f0*/  @P2 VIADD R15, R12, 0x20 ;  /* 0x000000200c0f2836 */ /* 0x004fe20000000000 */
[----:B------:R-:W-:Y:S01]  /*5300*/  PLOP3.LUT P2, PT, PT, PT, UP0, 0x80, 0x0 ;  /* 0x000000000000781c */ /* 0x000fe20003f4f008 */
[----:B------:R-:W-:Y:S01]  /*5310*/  FFMA.FTZ R5, R17, -UR5, R196 ;  /* 0x8000000511057c23 */ /* 0x000fe200080100c4 */
[----:B------:R-:W-:Y:S01]  /*5320*/  PLOP3.LUT P6, PT, PT, PT, UP0, 0x80, 0x0 ;  /* 0x000000000000781c */ /* 0x000fe20003fcf008 */
[----:B------:R-:W-:Y:S04]  /*5330*/  HMMA.16816.F32 R64, R104, R6, R64 ;  /* 0x000000066840723c */ /* 0x000fe80000001840 */
[----:B------:R-:W-:Y:S01]  /*5340*/  @!P5 IADD3 R13, -R0, 0x21, RZ ;  /* 0x00000021000dd810 */ /* 0x000fe20007ffe1ff */
[----:B------:R-:W-:Y:S01]  /*5350*/  FFMA.FTZ R4, R16, -UR5, R195 ;  /* 0x8000000510047c23 */ /* 0x000fe200080100c3 */
[----:B------:R-:W-:Y:S01]  /*5360*/  I2FP.F32.S32 R22, R14 ;  /* 0x0000000e00167245 */ /* 0x000fe20000201400 */
[----:B------:R-:W-:Y:S01]  /*5370*/  VIADD R7, R0, 0xffffffcf ;  /* 0xffffffcf00077836 */ /* 0x000fe20000000000 */
[----:B------:R-:W-:Y:S02]  /*5380*/  I2FP.F32.S32 R21, R13 ;  /* 0x0000000d00157245 */ /* 0x000fe40000201400 */
[----:B------:R-:W-:Y:S01]  /*5390*/  @P1 ISETP.GE.AND P5, PT, R15, UR7, PT ;  /* 0x000000070f001c0c */ /* 0x000fe2000bfa6270 */
[----:B------:R-:W-:Y:S01]  /*53a0*/  FFMA.FTZ R13, R22, -UR5, R83 ;  /* 0x80000005160d7c23 */ /* 0x000fe20008010053 */
[----:B------:R-:W-:Y:S01]  /*53b0*/  @P4 VIADD R15, R12, 0x21 ;  /* 0x000000210c0f4836 */ /* 0x000fe20000000000 */
[----:B------:R-:W-:Y:S01]  /*53c0*/  PLOP3.LUT P1, PT, PT, PT, UP0, 0x80, 0x0 ;  /* 0x000000000000781c */ /* 0x000fe20003f2f008 */
[----:B------:R-:W-:Y:S01]  /*53d0*/  FFMA.FTZ R14, R21, -UR5, R82 ;  /* 0x80000005150e7c23 */ /* 0x000fe20008010052 */
[----:B------:R-:W-:Y:S01]  /*53e0*/  @P2 FSEL R5, R5, -INF , !P5 ;  /* 0xff80000005052808 */ /* 0x000fe20006800000 */
[C---:B------:R-:W-:Y:S01]  /*53f0*/  VIADD R16, R0.reuse, 0xffffffc8 ;  /* 0xffffffc800107836 */ /* 0x040fe20000000000 */
[----:B------:R-:W-:Y:S01]  /*5400*/  @P0 FSEL R13, R13, -INF , !P5 ;  /* 0xff8000000d0d0808 */ /* 0x000fe20006800000 */
[----:B------:R-:W-:Y:S01]  /*5410*/  VIADD R17, R0, 0xffffffc7 ;  /* 0xffffffc700117836 */ /* 0x000fe20000000000 */
[----:B------:R-:W-:Y:S01]  /*5420*/  PLOP3.LUT P0, PT, PT, PT, UP0, 0x80, 0x0 ;  /* 0x000000000000781c */ /* 0x000fe20003f0f008 */
[--C-:B------:R-:W-:Y:S01]  /*5430*/  FFMA.FTZ R5, R5, UR8, -R10.reuse ;  /* 0x0000000805057c23 */ /* 0x100fe2000801080a */
[----:B------:R-:W-:Y:S01]  /*5440*/  FMUL.FTZ R60, R60, UR6 ;  /* 0x000000063c3c7c20 */ /* 0x000fe20008410000 */
[----:B------:R-:W-:Y:S01]  /*5450*/  FMUL.FTZ R62, R62, UR6 ;  /* 0x000000063e3e7c20 */ /* 0x000fe20008410000 */
[----:B------:R-:W-:Y:S01]  /*5460*/  FMUL.FTZ R61, R61, UR6 ;  /* 0x000000063d3d7c20 */ /* 0x000fe20008410000 */
[----:B------:R1:W-:Y:S01]  /*5470*/  MUFU.EX2 R168, R5 ;  /* 0x0000000500a87308 */ /* 0x0003e20000000800 */
[----:B------:R-:W-:Y:S01]  /*5480*/  @P3 ISETP.GE.AND P3, PT, R15, UR7, PT ;  /* 0x000000070f003c0c */ /* 0x000fe2000bf66270 */
[--C-:B------:R-:W-:Y:S01]  /*5490*/  FFMA.FTZ R13, R13, UR8, -R11.reuse ;  /* 0x000000080d0d7c23 */ /* 0x100fe2000801080b */
[----:B------:R-:W-:Y:S01]  /*54a0*/  PLOP3.LUT P2, PT, PT, PT, UP0, 0x80, 0x0 ;  /* 0x000000000000781c */ /* 0x000fe20003f4f008 */
[----:B------:R-:W-:Y:S01]  /*54b0*/  FMUL.FTZ R64, R64, UR6 ;  /* 0x0000000640407c20 */ /* 0x000fe20008410000 */
[----:B------:R-:W-:Y:S01]  /*54c0*/  @P1 FSEL R14, R14, -INF , !P3 ;  /* 0xff8000000e0e1808 */ /* 0x000fe20005800000 */
[----:B------:R-:W-:Y:S01]  /*54d0*/  FMUL.FTZ R65, R65, UR6 ;  /* 0x0000000641417c20 */ /* 0x000fe20008410000 */
[----:B------:R-:W-:Y:S03]  /*54e0*/  FMUL.FTZ R67, R67, UR6 ;  /* 0x0000000643437c20 */ /* 0x000fe60008410000 */
[----:B------:R-:W-:Y:S01]  /*54f0*/  MUFU.EX2 R85, R13 ;  /* 0x0000000d00557308 */ /* 0x000fe20000000800 */
[----:B------:R-:W-:Y:S01]  /*5500*/  @P0 FSEL R4, R4, -INF , !P3 ;  /* 0xff80000004040808 */ /* 0x000fe20005800000 */
[----:B------:R-:W-:Y:S01]  /*5510*/  FFMA.FTZ R14, R14, UR8, -R11 ;  /* 0x000000080e0e7c23 */ /* 0x000fe2000801080b */
[----:B------:R-:W-:Y:S01]  /*5520*/  FMUL.FTZ R66, R66, UR6 ;  /* 0x0000000642427c20 */ /* 0x000fe20008410000 */
[----:B------:R-:W-:Y:S01]  /*5530*/  FMUL.FTZ R63, R63, UR6 ;  /* 0x000000063f3f7c20 */ /* 0x000fe20008410000 */
[----:B------:R-:W-:Y:S01]  /*5540*/  FMUL.FTZ R53, R53, UR6 ;  /* 0x0000000635357c20 */ /* 0x000fe20008410000 */
[----:B------:R-:W-:Y:S01]  /*5550*/  FFMA.FTZ R4, R4, UR8, -R10 ;  /* 0x0000000804047c23 */ /* 0x000fe2000801080a */
[----:B------:R-:W-:Y:S03]  /*5560*/  FMUL.FTZ R52, R52, UR6 ;  /* 0x0000000634347c20 */ /* 0x000fe60008410000 */
[----:B------:R2:W-:Y:S01]  /*5570*/  MUFU.EX2 R84, R14 ;  /* 0x0000000e00547308 */ /* 0x0005e20000000800 */
[----:B------:R-:W-:Y:S02]  /*5580*/  IMAD.U32 R104, RZ, RZ, UR4 ;  /* 0x00000004ff687e24 */ /* 0x000fe4000f8e00ff */
[----:B------:R-:W-:Y:S01]  /*5590*/  FMUL.FTZ R56, R56, UR6 ;  /* 0x0000000638387c20 */ /* 0x000fe20008410000 */
[----:B------:R-:W-:Y:S01]  /*55a0*/  FMUL.FTZ R58, R58, UR6 ;  /* 0x000000063a3a7c20 */ /* 0x000fe20008410000 */
[----:B------:R-:W-:Y:S01]  /*55b0*/  FMUL.FTZ R57, R57, UR6 ;  /* 0x0000000639397c20 */ /* 0x000fe20008410000 */
[----:B------:R-:W-:Y:S01]  /*55c0*/  FMUL.FTZ R59, R59, UR6 ;  /* 0x000000063b3b7c20 */ /* 0x000fe20008410000 */
[----:B------:R-:W-:Y:S01]  /*55d0*/  IADD3 R104, R154, 0x4000, R104 ;  /* 0x000040009a687810 */ /* 0x000fe20007ffe068 */
[----:B------:R-:W-:Y:S02]  /*55e0*/  FMUL.FTZ R55, R55, UR6 ;  /* 0x0000000637377c20 */ /* 0x000fe40008410000 */
[----:B------:R-:W3:Y:S01]  /*55f0*/  MUFU.TANH R72, R53 ;  /* 0x0000003500487308 */ /* 0x000ee20000002400 */
[----:B------:R-:W-:Y:S01]  /*5600*/  FMUL.FTZ R54, R54, UR6 ;  /* 0x0000000636367c20 */ /* 0x000fe20008410000 */
[----:B-1----:R-:W-:Y:S01]  /*5610*/  IADD3 R5, R0, 0x20, RZ ;  /* 0x0000002000057810 */ /* 0x002fe20007ffe0ff */
[----:B------:R-:W-:Y:S01]  /*5620*/  IMAD.IADD R104, R104, 0x1, R155 ;  /* 0x0000000168687824 */ /* 0x000fe200078e029b */
[----:B------:R-:W-:Y:S02]  /*5630*/  PLOP3.LUT P4, PT, PT, PT, UP0, 0x80, 0x0 ;  /* 0x000000000000781c */ /* 0x000fe40003f8f008 */
[----:B------:R-:W-:Y:S04]  /*5640*/  ISETP.GE.AND P1, PT, R5, RZ, PT ;  /* 0x000000ff0500720c */ /* 0x000fe80003f26270 */
[----:B------:R1:W-:Y:S10]  /*5650*/  MUFU.EX2 R167, R4 ;  /* 0x0000000400a77308 */ /* 0x0003f40000000800 */
[----:B------:R-:W-:Y:S01]  /*5660*/  MUFU.TANH R175, R55 ;  /* 0x0000003700af7308 */ /* 0x000fe20000002400 */
[C---:B------:R-:W-:Y:S02]  /*5670*/  @!P1 IADD3 R5, -R0.reuse, -0x20, RZ ;  /* 0xffffffe000059810 */ /* 0x040fe40007ffe1ff */
[----:B------:R-:W-:Y:S02]  /*5680*/  PLOP3.LUT P1, PT, PT, PT, UP0, 0x80, 0x0 ;  /* 0x000000000000781c */ /* 0x000fe40003f2f008 */
[----:B--2---:R-:W-:Y:S05]  /*5690*/  I2FP.F32.S32 R14, R5 ;  /* 0x00000005000e7245 */ /* 0x004fea0000201400 */
[----:B------:R-:W-:Y:S01]  /*56a0*/  MUFU.TANH R188, R60 ;  /* 0x0000003c00bc7308 */ /* 0x000fe20000002400 */
[----:B-1----:R-:W-:Y:S02]  /*56b0*/  VIADD R4, R0, 0x1f ;  /* 0x0000001f00047836 */ /* 0x002fe40000000000 */
[----:B------:R-:W-:Y:S03]  /*56c0*/  FFMA.FTZ R5, R14, -UR5, R220 ;  /* 0x800000050e057c23 */ /* 0x000fe600080100dc */
[----:B------:R-:W-:Y:S04]  /*56d0*/  ISETP.GE.AND P0, PT, R4, RZ, PT ;  /* 0x000000ff0400720c */ /* 0x000fe80003f06270 */
[----:B------:R-:W1:Y:S01]  /*56e0*/  MUFU.TANH R73, R52 ;  /* 0x0000003400497308 */ /* 0x000e620000002400 */
[----:B------:R-:W-:Y:S02]  /*56f0*/  @P1 FSEL R5, R5, -INF , !P5 ;  /* 0xff80000005051808 */ /* 0x000fe40006800000 */
[----:B------:R-:W-:Y:S07]  /*5700*/  PLOP3.LUT P1, PT, PT, PT, UP0, 0x80, 0x0 ;  /* 0x000000000000781c */ /* 0x000fee0003f2f008 */
[----:B------:R-:W2:Y:S01]  /*5710*/  MUFU.TANH R176, R54 ;  /* 0x0000003600b07308 */ /* 0x000ea20000002400 */
[----:B------:R-:W-:Y:S02]  /*5720*/  @!P0 IADD3 R4, -R0, -0x1f, RZ ;  /* 0xffffffe100048810 */ /* 0x000fe40007ffe1ff */
[----:B------:R-:W-:Y:S02]  /*5730*/  PLOP3.LUT P0, PT, PT, PT, UP0, 0x80, 0x0 ;  /* 0x000000000000781c */ /* 0x000fe40003f0f008 */
[----:B------:R-:W-:Y:S01]  /*5740*/  I2FP.F32.S32 R15, R4 ;  /* 0x00000004000f7245 */ /* 0x000fe20000201400 */
[----:B------:R-:W-:Y:S01]  /*5750*/  FFMA.FTZ R4, R5, UR8, -R9 ;  /* 0x0000000805047c23 */ /* 0x000fe20008010809 */
[----:B------:R-:W-:Y:S03]  /*5760*/  FFMA.FTZ R5, R19, -UR5, R240 ;  /* 0x8000000513057c23 */ /* 0x000fe600080100f0 */
[----:B------:R-:W-:Y:S01]  /*5770*/  MUFU.TANH R191, R56 ;  /* 0x0000003800bf7308 */ /* 0x000fe20000002400 */
[----:B------:R-:W-:Y:S01]  /*5780*/  FFMA.FTZ R13, R15, -UR5, R219 ;  /* 0x800000050f0d7c23 */ /* 0x000fe200080100db */
[----:B------:R-:W-:Y:S02]  /*5790*/  @P2 FSEL R5, R5, -INF , !P5 ;  /* 0xff80000005052808 */ /* 0x000fe40006800000 */
[----:B------:R-:W-:Y:S06]  /*57a0*/  PLOP3.LUT P2, PT, PT, PT, UP0, 0x80, 0x0 ;  /* 0x000000000000781c */ /* 0x000fec0003f4f008 */
[----:B------:R4:W-:Y:S01]  /*57b0*/  MUFU.EX2 R182, R4 ;  /* 0x0000000400b67308 */ /* 0x0009e20000000800 */
[--C-:B------:R-:W-:Y:S01]  /*57c0*/  FFMA.FTZ R5, R5, UR8, -R8.reuse ;  /* 0x0000000805057c23 */ /* 0x100fe20008010808 */
[----:B------:R-:W-:Y:S05]  /*57d0*/  @P0 FSEL R13, R13, -INF , !P3 ;  /* 0xff8000000d0d0808 */ /* 0x000fea0005800000 */
[----:B------:R-:W-:Y:S03]  /*57e0*/  FFMA.FTZ R13, R13, UR8, -R9 ;  /* 0x000000080d0d7c23 */ /* 0x000fe60008010809 */
[----:B------:R3:W-:Y:S10]  /*57f0*/  MUFU.EX2 R202, R5 ;  /* 0x0000000500ca7308 */ /* 0x0007f40000000800 */
[----:B------:R1:W-:Y:S01]  /*5800*/  MUFU.EX2 R181, R13 ;  /* 0x0000000d00b57308 */ /* 0x0003e20000000800 */
[----:B----4-:R-:W-:Y:S05]  /*5810*/  FFMA.FTZ R4, R18, -UR5, R237 ;  /* 0x8000000512047c23 */ /* 0x010fea00080100ed */
[----:B------:R-:W-:Y:S02]  /*5820*/  @P1 FSEL R4, R4, -INF , !P3 ;  /* 0xff80000004041808 */ /* 0x000fe40005800000 */
[----:B------:R-:W-:Y:S02]  /*5830*/  PLOP3.LUT P1, PT, PT, PT, UP0, 0x80, 0x0 ;  /* 0x000000000000781c */ /* 0x000fe40003f2f008 */
[----:B------:R-:W-:Y:S01]  /*5840*/  MUFU.TANH R210, R58 ;  /* 0x0000003a00d27308 */ /* 0x000fe20000002400 */
[----:B------:R-:W-:Y:S01]  /*5850*/  PLOP3.LUT P3, PT, PT, PT, UP0, 0x80, 0x0 ;  /* 0x000000000000781c */ /* 0x000fe20003f6f008 */
[----:B---3--:R-:W-:Y:S01]  /*5860*/  FFMA.FTZ R5, R4, UR8, -R8 ;  /* 0x0000000804057c23 */ /* 0x008fe20008010808 */
[----:B------:R-:W-:Y:S07]  /*5870*/  VIADD R4, R0, 0x18 ;  /* 0x0000001800047836 */ /* 0x000fee0000000000 */
[----:B------:R3:W-:Y:S01]  /*5880*/  MUFU.EX2 R201, R5 ;  /* 0x0000000500c97308 */ /* 0x0007e20000000800 */
[----:B------:R-:W-:Y:S01]  /*5890*/  ISETP.GE.AND P0, PT, R4, RZ, PT ;  /* 0x000000ff0400720c */ /* 0x000fe20003f06270 */
[----:B-1----:R-:W-:Y:S01]  /*58a0*/  @P4 VIADD R13, R12, 0x28 ;  /* 0x000000280c0d4836 */ /* 0x002fe20000000000 */
[----:B------:R-:W-:Y:S04]  /*58b0*/  ISETP.GE.AND P4, PT, R7, RZ, PT ;  /* 0x000000ff0700720c */ /* 0x000fe80003f86270 */
[----:B------:R-:W-:Y:S03]  /*58c0*/  @P6 ISETP.GE.AND P6, PT, R13, UR7, PT ;  /* 0x000000070d006c0c */ /* 0x000fe6000bfc6270 */
[----:B------:R-:W1:Y:S04]  /*58d0*/  MUFU.TANH R192, R57 ;  /* 0x0000003900c07308 */ /* 0x000e680000002400 */
[C---:B------:R-:W-:Y:S02]  /*58e0*/  @!P0 IADD3 R4, -R0.reuse, -0x18, RZ ;  /* 0xffffffe800048810 */ /* 0x040fe40007ffe1ff */
[----:B------:R-:W-:Y:S01]  /*58f0*/  PLOP3.LUT P0, PT, PT, PT, UP0, 0x80, 0x0 ;  /* 0x000000000000781c */ /* 0x000fe20003f0f008 */
[C---:B---3--:R-:W-:Y:S01]  /*5900*/  VIADD R5, R0.reuse, 0x17 ;  /* 0x0000001700057836 */ /* 0x048fe20000000000 */
[----:B------:R-:W-:Y:S02]  /*5910*/  I2FP.F32.S32 R19, R4 ;  /* 0x0000000400137245 */ /* 0x000fe40000201400 */
[----:B------:R-:W3:Y:S01]  /*5920*/  MUFU.TANH R209, R59 ;  /* 0x0000003b00d17308 */ /* 0x000ee20000002400 */
[----:B------:R-:W-:Y:S02]  /*5930*/  @!P4 IADD3 R7, -R0, 0x31, RZ ;  /* 0x000000310007c810 */ /* 0x000fe40007ffe1ff */
[----:B------:R-:W-:Y:S01]  /*5940*/  ISETP.GE.AND P5, PT, R5, RZ, PT ;  /* 0x000000ff0500720c */ /* 0x000fe20003fa6270 */
[----:B------:R-:W-:Y:S01]  /*5950*/  FFMA.FTZ R4, R19, -UR5, R208 ;  /* 0x8000000513047c23 */ /* 0x000fe200080100d0 */
[----:B------:R-:W-:Y:S02]  /*5960*/  ISETP.GE.AND P4, PT, R17, RZ, PT ;  /* 0x000000ff1100720c */ /* 0x000fe40003f86270 */
[----:B------:R-:W-:Y:S03]  /*5970*/  I2FP.F32.S32 R7, R7 ;  /* 0x0000000700077245 */ /* 0x000fe60000201400 */
[----:B------:R-:W-:Y:S01]  /*5980*/  MUFU.TANH R206, R62 ;  /* 0x0000003e00ce7308 */ /* 0x000fe20000002400 */
[----:B------:R-:W-:Y:S02]  /*5990*/  @P1 FSEL R4, R4, -INF , !P6 ;  /* 0xff80000004041808 */ /* 0x000fe40007000000 */
[----:B------:R-:W-:Y:S03]  /*59a0*/  PLOP3.LUT P1, PT, PT, PT, UP0, 0x80, 0x0 ;  /* 0x000000000000781c */ /* 0x000fe60003f2f008 */
[----:B------:R-:W-:Y:S01]  /*59b0*/  FFMA.FTZ R4, R4, UR8, -R9 ;  /* 0x0000000804047c23 */ /* 0x000fe20008010809 */
[C---:B------:R-:W-:Y:S03]  /*59c0*/  @!P5 IADD3 R5, -R0.reuse, -0x17, RZ ;  /* 0xffffffe90005d810 */ /* 0x040fe60007ffe1ff */
[----:B------:R-:W4:Y:S01]  /*59d0*/  MUFU.TANH R187, R61 ;  /* 0x0000003d00bb7308 */ /* 0x000f220000002400 */
[----:B------:R-:W-:Y:S02]  /*59e0*/  @!P4 IADD3 R17, -R0, 0x39, RZ ;  /* 0x000000390011c810 */ /* 0x000fe40007ffe1ff */
[----:B------:R-:W-:Y:S01]  /*59f0*/  I2FP.F32.S32 R20, R5 ;  /* 0x0000000500147245 */ /* 0x000fe20000201400 */
[----:B------:R-:W-:Y:S01]  /*5a00*/  @P3 VIADD R5, R12, 0x29 ;  /* 0x000000290c053836 */ /* 0x000fe20000000000 */
[----:B------:R-:W-:Y:S02]  /*5a10*/  PLOP3.LUT P3, PT, PT, PT, UP0, 0x80, 0x0 ;  /* 0x000000000000781c */ /* 0x000fe40003f6f008 */
[----:B------:R-:W-:Y:S01]  /*5a20*/  PLOP3.LUT P4, PT, PT, PT, UP0, 0x80, 0x0 ;  /* 0x000000000000781c */ /* 0x000fe20003f8f008 */
[----:B------:R-:W-:Y:S01]  /*5a30*/  FFMA.FTZ R13, R20, -UR5, R207 ;  /* 0x80000005140d7c23 */ /* 0x000fe200080100cf */
[----:B------:R-:W-:Y:S01]  /*5a40*/  @P2 ISETP.GE.AND P2, PT, R5, UR7, PT ;  /* 0x0000000705002c0c */ /* 0x000fe2000bf46270 */
[----:B------:R-:W-:Y:S01]  /*5a50*/  FFMA.FTZ R5, R14, -UR5, R236 ;  /* 0x800000050e057c23 */ /* 0x000fe200080100ec */
[----:B------:R2:W-:Y:S01]  /*5a60*/  MUFU.EX2 R177, R4 ;  /* 0x0000000400b17308 */ /* 0x0005e20000000800 */
[----:B------:R-:W-:Y:S01]  /*5a70*/  VIADD R14, R0, 0x10 ;  /* 0x00000010000e7836 */ /* 0x000fe20000000000 */
[----:B------:R-:W-:Y:S02]  /*5a80*/  @P0 FSEL R13, R13, -INF , !P2 ;  /* 0xff8000000d0d0808 */ /* 0x000fe40005000000 */
[----:B------:R-:W-:Y:S02]  /*5a90*/  @P1 FSEL R5, R5, -INF , !P6 ;  /* 0xff80000005051808 */ /* 0x000fe40007000000 */
[----:B------:R-:W-:Y:S01]  /*5aa0*/  ISETP.GE.AND P1, PT, R14, RZ, PT ;  /* 0x000000ff0e00720c */ /* 0x000fe20003f26270 */
[----:B------:R-:W-:Y:S03]  /*5ab0*/  FFMA.FTZ R13, R13, UR8, -R9 ;  /* 0x000000080d0d7c23 */ /* 0x000fe60008010809 */
[----:B------:R-:W4:Y:S01]  /*5ac0*/  MUFU.TANH R71, R64 ;  /* 0x0000004000477308 */ /* 0x000f220000002400 */
[--C-:B------:R-:W-:Y:S01]  /*5ad0*/  FFMA.FTZ R6, R5, UR8, -R8.reuse ;  /* 0x0000000805067c23 */ /* 0x100fe20008010808 */
[C---:B------:R-:W-:Y:S05]  /*5ae0*/  VIADD R5, R0.reuse, 0xffffffd8 ;  /* 0xffffffd800057836 */ /* 0x040fea0000000000 */
[----:B------:R-:W-:Y:S03]  /*5af0*/  ISETP.GE.AND P0, PT, R5, RZ, PT ;  /* 0x000000ff0500720c */ /* 0x000fe60003f06270 */
[----:B------:R1:W-:Y:S01]  /*5b00*/  MUFU.EX2 R173, R13 ;  /* 0x0000000d00ad7308 */ /* 0x0003e20000000800 */
[----:B--2---:R-:W-:Y:S01]  /*5b10*/  FFMA.FTZ R4, R15, -UR5, R233 ;  /* 0x800000050f047c23 */ /* 0x004fe200080100e9 */
[C---:B------:R-:W-:Y:S01]  /*5b20*/  VIADD R15, R0.reuse, 0xf ;  /* 0x0000000f000f7836 */ /* 0x040fe20000000000 */
[----:B------:R-:W-:Y:S02]  /*5b30*/  @!P1 IADD3 R14, -R0, -0x10, RZ ;  /* 0xfffffff0000e9810 */ /* 0x000fe40007ffe1ff */
[----:B------:R-:W-:Y:S02]  /*5b40*/  PLOP3.LUT P1, PT, PT, PT, UP0, 0x80, 0x0 ;  /* 0x000000000000781c */ /* 0x000fe40003f2f008 */
[----:B------:R-:W-:Y:S03]  /*5b50*/  @P3 FSEL R4, R4, -INF , !P2 ;  /* 0xff80000004043808 */ /* 0x000fe60005000000 */
[----:B------:R2:W-:Y:S01]  /*5b60*/  MUFU.EX2 R194, R6 ;  /* 0x0000000600c27308 */ /* 0x0005e20000000800 */
[----:B------:R-:W-:Y:S01]  /*5b70*/  I2FP.F32.S32 R14, R14 ;  /* 0x0000000e000e7245 */ /* 0x000fe20000201400 */
[----:B------:R-:W-:Y:S01]  /*5b80*/  FFMA.FTZ R4, R4, UR8, -R8 ;  /* 0x0000000804047c23 */ /* 0x000fe20008010808 */
[C---:B------:R-:W-:Y:S02]  /*5b90*/  @!P0 IADD3 R5, -R0.reuse, 0x28, RZ ;  /* 0x0000002800058810 */ /* 0x040fe40007ffe1ff */
[----:B------:R-:W-:Y:S05]  /*5ba0*/  ISETP.GE.AND P0, PT, R15, RZ, PT ;  /* 0x000000ff0f00720c */ /* 0x000fea0003f06270 */
[----:B------:R3:W-:Y:S01]  /*5bb0*/  MUFU.EX2 R193, R4 ;  /* 0x0000000400c17308 */ /* 0x0007e20000000800 */
[C---:B-1----:R-:W-:Y:S01]  /*5bc0*/  VIADD R13, R0.reuse, 0xffffffd0 ;  /* 0xffffffd0000d7836 */ /* 0x042fe20000000000 */
[----:B------:R-:W-:Y:S04]  /*5bd0*/  I2FP.F32.S32 R18, R5 ;  /* 0x0000000500127245 */ /* 0x000fe80000201400 */
[----:B------:R-:W-:Y:S04]  /*5be0*/  ISETP.GE.AND P3, PT, R13, RZ, PT ;  /* 0x000000ff0d00720c */ /* 0x000fe80003f66270 */
[----:B------:R-:W1:Y:S01]  /*5bf0*/  MUFU.TANH R70, R65 ;  /* 0x0000004100467308 */ /* 0x000e620000002400 */
[C---:B--2---:R-:W-:Y:S02]  /*5c00*/  IADD3 R6, R0.reuse, -0x29, RZ ;  /* 0xffffffd700067810 */ /* 0x044fe40007ffe0ff */
[----:B------:R-:W-:Y:S02]  /*5c10*/  @!P0 IADD3 R15, -R0, -0xf, RZ ;  /* 0xfffffff1000f8810 */ /* 0x000fe40007ffe1ff */
[----:B------:R-:W-:Y:S02]  /*5c20*/  ISETP.GE.AND P5, PT, R6, RZ, PT ;  /* 0x000000ff0600720c */ /* 0x000fe40003fa6270 */
[----:B------:R-:W-:Y:S01]  /*5c30*/  PLOP3.LUT P0, PT, PT, PT, UP0, 0x80, 0x0 ;  /* 0x000000000000781c */ /* 0x000fe20003f0f008 */
[----:B---3--:R-:W-:Y:S01]  /*5c40*/  FFMA.FTZ R4, R18, -UR5, R79 ;  /* 0x8000000512047c23 */ /* 0x008fe2000801004f */
[----:B------:R-:W-:Y:S01]  /*5c50*/  I2FP.F32.S32 R15, R15 ;  /* 0x0000000f000f7245 */ /* 0x000fe20000201400 */
[----:B------:R-:W-:Y:S01]  /*5c60*/  MUFU.TANH R163, R67 ;  /* 0x0000004300a37308 */ /* 0x000fe20000002400 */
[C---:B------:R-:W-:Y:S02]  /*5c70*/  @!P3 IADD3 R13, -R0.reuse, 0x30, RZ ;  /* 0x00000030000db810 */ /* 0x040fe40007ffe1ff */
[----:B------:R-:W-:Y:S02]  /*5c80*/  PLOP3.LUT P3, PT, PT, PT, UP0, 0x80, 0x0 ;  /* 0x000000000000781c */ /* 0x000fe40003f6f008 */
[----:B------:R-:W-:Y:S03]  /*5c90*/  I2FP.F32.S32 R13, R13 ;  /* 0x0000000d000d7245 */ /* 0x000fe60000201400 */
[----:B------:R-:W-:Y:S02]  /*5ca0*/  @!P5 IADD3 R6, -R0, 0x29, RZ ;  /* 0x000000290006d810 */ /* 0x000fe40007ffe1ff */
[----:B------:R-:W2:Y:S01]  /*5cb0*/  MUFU.TANH R164, R66 ;  /* 0x0000004200a47308 */ /* 0x000ea20000002400 */
[----:B------:R-:W-:Y:S02]  /*5cc0*/  ISETP.GE.AND P5, PT, R16, RZ, PT ;  /* 0x000000ff1000720c */ /* 0x000fe40003fa6270 */
[----:B------:R-:W-:Y:S03]  /*5cd0*/  I2FP.F32.S32 R6, R6 ;  /* 0x0000000600067245 */ /* 0x000fe60000201400 */
[----:B------:R-:W-:Y:S02]  /*5ce0*/  @P3 FSEL R4, R4, -INF , !P6 ;  /* 0xff80000004043808 */ /* 0x000fe40007000000 */
[----:B------:R-:W-:Y:S01]  /*5cf0*/  FFMA.FTZ R5, R6, -UR5, R78 ;  /* 0x8000000506057c23 */ /* 0x000fe2000801004e */
[----:B------:R-:W-:Y:S01]  /*5d00*/  PLOP3.LUT P3, PT, PT, PT, UP0, 0x80, 0x0 ;  /* 0x000000000000781c */ /* 0x000fe20003f6f008 */
[----:B------:R-:W3:Y:S01]  /*5d10*/  MUFU.TANH R205, R63 ;  /* 0x0000003f00cd7308 */ /* 0x000ee20000002400 */
[--C-:B------:R-:W-:Y:S02]  /*5d20*/  FFMA.FTZ R4, R4, UR8, -R11.reuse ;  /* 0x0000000804047c23 */ /* 0x100fe4000801080b */
[----:B------:R-:W-:Y:S02]  /*5d30*/  @P0 FSEL R5, R5, -INF , !P2 ;  /* 0xff80000005050808 */ /* 0x000fe40005000000 */
[----:B------:R-:W-:Y:S02]  /*5d40*/  @!P5 IADD3 R16, -R0, 0x38, RZ ;  /* 0x000000380010d810 */ /* 0x000fe40007ffe1ff */
[----:B------:R-:W-:Y:S03]  /*5d50*/  PLOP3.LUT P5, PT, PT, PT, UP0, 0x80, 0x0 ;  /* 0x000000000000781c */ /* 0x000fe60003faf008 */
[----:B------:R4:W-:Y:S01]  /*5d60*/  MUFU.EX2 R81, R4 ;  /* 0x0000000400517308 */ /* 0x0009e20000000800 */
[----:B------:R-:W-:Y:S01]  /*5d70*/  PLOP3.LUT P0, PT, PT, PT, UP0, 0x80, 0x0 ;  /* 0x000000000000781c */ /* 0x000fe20003f0f008 */
[----:B------:R-:W-:Y:S01]  /*5d80*/  FFMA.FTZ R5, R5, UR8, -R11 ;  /* 0x0000000805057c23 */ /* 0x000fe2000801080b */
[----:B------:R-:W-:Y:S02]  /*5d90*/  @P1 IADD3 R0, R12, 0x30, RZ ;  /* 0x000000300c001810 */ /* 0x000fe40007ffe0ff */
[----:B------:R-:W-:Y:S05]  /*5da0*/  PLOP3.LUT P1, PT, PT, PT, UP0, 0x80, 0x0 ;  /* 0x000000000000781c */ /* 0x000fea0003f2f008 */
[----:B------:R1:W3:Y:S01]  /*5db0*/  MUFU.EX2 R80, R5 ;  /* 0x0000000500507308 */ /* 0x0002e20000000800 */
[----:B------:R-:W-:Y:S01]  /*5dc0*/  @P5 ISETP.GE.AND P5, PT, R0, UR7, PT ;  /* 0x0000000700005c0c */ /* 0x000fe2000bfa6270 */
[----:B------:R-:W-:Y:S01]  /*5dd0*/  FFMA.FTZ R0, R21, -UR5, R178 ;  /* 0x8000000515007c23 */ /* 0x000fe200080100b2 */
[----:B----4-:R-:W-:Y:S04]  /*5de0*/  FFMA.FTZ R4, R22, -UR5, R179 ;  /* 0x8000000516047c23 */ /* 0x010fe800080100b3 */
[----:B------:R-:W-:Y:S02]  /*5df0*/  @P0 FSEL R0, R0, -INF , !P2 ;  /* 0xff80000000000808 */ /* 0x000fe40005000000 */
[----:B------:R-:W-:Y:S02]  /*5e00*/  PLOP3.LUT P2, PT, PT, PT, UP0, 0x80, 0x0 ;  /* 0x000000000000781c */ /* 0x000fe40003f4f008 */
[----:B------:R-:W-:Y:S01]  /*5e10*/  @P3 FSEL R4, R4, -INF , !P6 ;  /* 0xff80000004043808 */ /* 0x000fe20007000000 */
[--C-:B------:R-:W-:Y:S01]  /*5e20*/  FFMA.FTZ R0, R0, UR8, -R10.reuse ;  /* 0x0000000800007c23 */ /* 0x100fe2000801080a */
[----:B------:R-:W-:Y:S01]  /*5e30*/  PLOP3.LUT P6, PT, PT, PT, UP0, 0x80, 0x0 ;  /* 0x000000000000781c */ /* 0x000fe20003fcf008 */
[----:B-1----:R-:W-:Y:S01]  /*5e40*/  @P4 VIADD R5, R12, 0x31 ;  /* 0x000000310c054836 */ /* 0x002fe20000000000 */
[----:B------:R-:W-:Y:S01]  /*5e50*/  PLOP3.LUT P3, PT, PT, PT, UP0, 0x80, 0x0 ;  /* 0x000000000000781c */ /* 0x000fe20003f6f008 */
[----:B------:R1:W-:Y:S01]  /*5e60*/  MUFU.EX2 R114, R0 ;  /* 0x0000000000727308 */ /* 0x0003e20000000800 */
[----:B------:R-:W-:Y:S01]  /*5e70*/  PLOP3.LUT P0, PT, PT, PT, UP0, 0x80, 0x0 ;  /* 0x000000000000781c */ /* 0x000fe20003f0f008 */
[----:B------:R-:W-:Y:S01]  /*5e80*/  FFMA.FTZ R4, R4, UR8, -R10 ;  /* 0x0000000804047c23 */ /* 0x000fe2000801080a */
[----:B------:R-:W-:Y:S07]  /*5e90*/  PLOP3.LUT P4, PT, PT, PT, UP0, 0x80, 0x0 ;  /* 0x000000000000781c */ /* 0x000fee0003f8f008 */
[----:B------:R4:W3:Y:S01]  /*5ea0*/  MUFU.EX2 R115, R4 ;  /* 0x0000000400737308 */ /* 0x0008e20000000800 */
[----:B------:R-:W-:Y:S01]  /*5eb0*/  @P6 ISETP.GE.AND P6, PT, R5, UR7, PT ;  /* 0x0000000705006c0c */ /* 0x000fe2000bfc6270 */
[C---:B------:R-:W-:Y:S01]  /*5ec0*/  @P3 VIADD R5, R12.reuse, 0x38 ;  /* 0x000000380c053836 */ /* 0x040fe20000000000 */
[----:B------:R-:W-:Y:S03]  /*5ed0*/  PLOP3.LUT P3, PT, PT, PT, UP0, 0x80, 0x0 ;  /* 0x000000000000781c */ /* 0x000fe60003f6f008 */
[----:B------:R-:W-:Y:S02]  /*5ee0*/  @P4 VIADD R12, R12, 0x39 ;  /* 0x000000390c0c4836 */ /* 0x000fe40000000000 */
[----:B-1----:R-:W-:Y:S01]  /*5ef0*/  FFMA.FTZ R0, R7, -UR5, R72 ;  /* 0x8000000507007c23 */ /* 0x002fe20008010048 */
[----:B------:R-:W-:Y:S02]  /*5f00*/  @P2 ISETP.GE.AND P2, PT, R5, UR7, PT ;  /* 0x0000000705002c0c */ /* 0x000fe4000bf46270 */
[----:B------:R-:W-:Y:S02]  /*5f10*/  F2FP.F16.F32.PACK_AB R5, R98, R99 ;  /* 0x000000636205723e */ /* 0x000fe400000000ff */
[----:B------:R-:W-:Y:S02]  /*5f20*/  @P0 FSEL R0, R0, -INF , !P6 ;  /* 0xff80000000000808 */ /* 0x000fe40007000000 */
[----:B------:R-:W-:Y:S01]  /*5f30*/  PLOP3.LUT P4, PT, PT, PT, UP0, 0x80, 0x0 ;  /* 0x000000000000781c */ /* 0x000fe20003f8f008 */
[----:B------:R1:W-:Y:S01]  /*5f40*/  STS [R216+0x10000], R5 ;  /* 0x01000005d8007388 */ /* 0x0003e20000000800 */
[----:B----4-:R-:W-:Y:S01]  /*5f50*/  FFMA.FTZ R4, R13, -UR5, R73 ;  /* 0x800000050d047c23 */ /* 0x010fe20008010049 */
[--C-:B------:R-:W-:Y:S01]  /*5f60*/  FFMA.FTZ R0, R0, UR8, -R11.reuse ;  /* 0x0000000800007c23 */ /* 0x100fe2000801080b */
[----:B------:R-:W-:Y:S02]  /*5f70*/  PLOP3.LUT P0, PT, PT, PT, UP0, 0x80, 0x0 ;  /* 0x000000000000781c */ /* 0x000fe40003f0f008 */
[----:B------:R-:W-:Y:S01]  /*5f80*/  @P3 ISETP.GE.AND P3, PT, R12, UR7, PT ;  /* 0x000000070c003c0c */ /* 0x000fe2000bf66270 */
[----:B------:R4:W-:Y:S01]  /*5f90*/  MUFU.EX2 R76, R0 ;  /* 0x00000000004c7308 */ /* 0x0009e20000000800 */
[----:B------:R-:W-:Y:S02]  /*5fa0*/  @P1 FSEL R4, R4, -INF , !P5 ;  /* 0xff80000004041808 */ /* 0x000fe40006800000 */
[----:B------:R-:W-:Y:S03]  /*5fb0*/  PLOP3.LUT P1, PT, PT, PT, UP0, 0x80, 0x0 ;  /* 0x000000000000781c */ /* 0x000fe60003f2f008 */
[----:B------:R-:W-:Y:S04]  /*5fc0*/  FFMA.FTZ R4, R4, UR8, -R11 ;  /* 0x0000000804047c23 */ /* 0x000fe8000801080b */
[----:B------:R2:W3:Y:S01]  /*5fd0*/  MUFU.EX2 R77, R4 ;  /* 0x00000004004d7308 */ /* 0x0004e20000000800 */
[----:B----4-:R-:W-:Y:S01]  /*5fe0*/  FFMA.FTZ R0, R6, -UR5, R175 ;  /* 0x8000000506007c23 */ /* 0x010fe200080100af */
[----:B------:R-:W-:Y:S02]  /*5ff0*/  F2FP.F16.F32.PACK_AB R6, R2, R3 ;  /* 0x000000030206723e */ /* 0x000fe400000000ff */
[----:B-1----:R-:W-:Y:S02]  /*6000*/  F2FP.F16.F32.PACK_AB R5, R96, R97 ;  /* 0x000000616005723e */ /* 0x002fe400000000ff */
[----:B------:R-:W-:Y:S01]  /*6010*/  @P0 FSEL R0, R0, -INF , !P6 ;  /* 0xff80000000000808 */ /* 0x000fe20007000000 */
[----:B------:R1:W-:Y:S01]  /*6020*/  STS [R216+0x10400], R6 ;  /* 0x01040006d8007388 */ /* 0x0003e20000000800 */
[----:B------:R-:W-:Y:S03]  /*6030*/  PLOP3.LUT P0, PT, PT, PT, UP0, 0x80, 0x0 ;  /* 0x000000000000781c */ /* 0x000fe60003f0f008 */
[----:B------:R4:W-:Y:S01]  /*6040*/  STS [R217+0x10000], R5 ;  /* 0x01000005d9007388 */ /* 0x0009e20000000800 */
[----:B--2---:R-:W-:Y:S01]  /*6050*/  FFMA.FTZ R4, R18, -UR5, R176 ;  /* 0x8000000512047c23 */ /* 0x004fe200080100b0 */
[--C-:B------:R-:W-:Y:S04]  /*6060*/  FFMA.FTZ R0, R0, UR8, -R10.reuse ;  /* 0x0000000800007c23 */ /* 0x100fe8000801080a */
[----:B------:R-:W-:Y:S01]  /*6070*/  @P1 FSEL R4, R4, -INF , !P5 ;  /* 0xff80000004041808 */ /* 0x000fe20006800000 */
[----:B------:R2:W-:Y:S01]  /*6080*/  MUFU.EX2 R112, R0 ;  /* 0x0000000000707308 */ /* 0x0005e20000000800 */
[----:B------:R-:W-:Y:S03]  /*6090*/  PLOP3.LUT P1, PT, PT, PT, UP0, 0x80, 0x0 ;  /* 0x000000000000781c */ /* 0x000fe60003f2f008 */
[----:B------:R-:W-:Y:S06]  /*60a0*/  FFMA.FTZ R4, R4, UR8, -R10 ;  /* 0x0000000804047c23 */ /* 0x000fec000801080a */
[----:B------:R3:W3:Y:S01]  /*60b0*/  MUFU.EX2 R113, R4 ;  /* 0x0000000400717308 */ /* 0x0006e20000000800 */
[----:B-1----:R-:W-:Y:S01]  /*60c0*/  F2FP.F16.F32.PACK_AB R6, R231, R232 ;  /* 0x000000e8e706723e */ /* 0x002fe200000000ff */
[----:B--2---:R-:W-:Y:S01]  /*60d0*/  FFMA.FTZ R0, R15, -UR5, R192 ;  /* 0x800000050f007c23 */ /* 0x004fe200080100c0 */
[----:B----4-:R-:W-:Y:S04]  /*60e0*/  F2FP.F16.F32.PACK_AB R5, R189, R190 ;  /* 0x000000bebd05723e */ /* 0x010fe800000000ff */
[----:B------:R-:W-:Y:S01]  /*60f0*/  @P0 FSEL R0, R0, -INF , !P6 ;  /* 0xff80000000000808 */ /* 0x000fe20007000000 */
[----:B------:R1:W-:Y:S01]  /*6100*/  STS [R217+0x10400], R5 ;  /* 0x01040005d9007388 */ /* 0x0003e20000000800 */
[----:B------:R-:W-:Y:S01]  /*6110*/  PLOP3.LUT P0, PT, PT, PT, UP0, 0x80, 0x0 ;  /* 0x000000000000781c */ /* 0x000fe20003f0f008 */
[----:B---3--:R-:W-:Y:S02]  /*6120*/  FFMA.FTZ R4, R14, -UR5, R191 ;  /* 0x800000050e047c23 */ /* 0x008fe400080100bf */
[----:B------:R2:W-:Y:S01]  /*6130*/  STS [R216+0x12000], R6 ;  /* 0x01200006d8007388 */ /* 0x0005e20000000800 */
[--C-:B------:R-:W-:Y:S02]  /*6140*/  FFMA.FTZ R0, R0, UR8, -R9.reuse ;  /* 0x0000000800007c23 */ /* 0x100fe40008010809 */
[----:B------:R-:W-:Y:S02]  /*6150*/  @P4 FSEL R4, R4, -INF , !P5 ;  /* 0xff80000004044808 */ /* 0x000fe40006800000 */
[----:B------:R3:W-:Y:S03]  /*6160*/  MUFU.EX2 R169, R0 ;  /* 0x0000000000a97308 */ /* 0x0007e60000000800 */
[----:B------:R-:W-:Y:S07]  /*6170*/  FFMA.FTZ R4, R4, UR8, -R9 ;  /* 0x0000000804047c23 */ /* 0x000fee0008010809 */
[----:B------:R4:W-:Y:S01]  /*6180*/  MUFU.EX2 R170, R4 ;  /* 0x0000000400aa7308 */ /* 0x0009e20000000800 */
[----:B-1----:R-:W-:Y:S01]  /*6190*/  F2FP.F16.F32.PACK_AB R5, R248, R249 ;  /* 0x000000f9f805723e */ /* 0x002fe200000000ff */
[----:B---3--:R-:W-:Y:S01]  /*61a0*/  FFMA.FTZ R0, R20, -UR5, R209 ;  /* 0x8000000514007c23 */ /* 0x008fe200080100d1 */
[----:B--2---:R-:W-:Y:S03]  /*61b0*/  F2FP.F16.F32.PACK_AB R6, R241, R246 ;  /* 0x000000f6f106723e */ /* 0x004fe600000000ff */
[----:B------:R1:W-:Y:S01]  /*61c0*/  STS [R216+0x12400], R5 ;  /* 0x01240005d8007388 */ /* 0x0003e20000000800 */
[----:B------:R-:W-:Y:S02]  /*61d0*/  @P0 FSEL R0, R0, -INF , !P6 ;  /* 0xff80000000000808 */ /* 0x000fe40007000000 */
[----:B------:R-:W-:Y:S01]  /*61e0*/  PLOP3.LUT P0, PT, PT, PT, UP0, 0x80, 0x0 ;  /* 0x000000000000781c */ /* 0x000fe20003f0f008 */
[----:B------:R-:W-:Y:S01]  /*61f0*/  STS [R217+0x12400], R6 ;  /* 0x01240006d9007388 */ /* 0x000fe20000000800 */
[----:B----4-:R-:W-:Y:S01]  /*6200*/  FFMA.FTZ R4, R19, -UR5, R210 ;  /* 0x8000000513047c23 */ /* 0x010fe200080100d2 */
[--C-:B------:R-:W-:Y:S04]  /*6210*/  FFMA.FTZ R0, R0, UR8, -R8.reuse ;  /* 0x0000000800007c23 */ /* 0x100fe80008010808 */
[----:B------:R-:W-:Y:S01]  /*6220*/  @P1 FSEL R4, R4, -INF , !P5 ;  /* 0xff80000004041808 */ /* 0x000fe20006800000 */
[----:B------:R2:W-:Y:S01]  /*6230*/  MUFU.EX2 R185, R0 ;  /* 0x0000000000b97308 */ /* 0x0005e20000000800 */
[----:B------:R-:W-:Y:S03]  /*6240*/  PLOP3.LUT P1, PT, PT, PT, UP0, 0x80, 0x0 ;  /* 0x000000000000781c */ /* 0x000fe60003f2f008 */
[----:B------:R-:W-:Y:S06]  /*6250*/  FFMA.FTZ R4, R4, UR8, -R8 ;  /* 0x0000000804047c23 */ /* 0x000fec0008010808 */
[----:B------:R3:W-:Y:S01]  /*6260*/  MUFU.EX2 R186, R4 ;  /* 0x0000000400ba7308 */ /* 0x0007e20000000800 */
[----:B-1----:R-:W-:Y:S01]  /*6270*/  F2FP.F16.F32.PACK_AB R5, R224, R227 ;  /* 0x000000e3e005723e */ /* 0x002fe200000000ff */
[----:B--2---:R-:W-:Y:S04]  /*6280*/  FFMA.FTZ R0, R100, -UR5, R187 ;  /* 0x8000000564007c23 */ /* 0x004fe800080100bb */
[----:B------:R1:W-:Y:S01]  /*6290*/  STS [R217+0x12000], R5 ;  /* 0x01200005d9007388 */ /* 0x0003e20000000800 */
[----:B------:R-:W-:Y:S02]  /*62a0*/  @P0 FSEL R0, R0, -INF , !P3 ;  /* 0xff80000000000808 */ /* 0x000fe40005800000 */
[----:B------:R-:W-:Y:S01]  /*62b0*/  PLOP3.LUT P0, PT, PT, PT, UP0, 0x80, 0x0 ;  /* 0x000000000000781c */ /* 0x000fe20003f0f008 */
[----:B---3--:R-:W-:Y:S05]  /*62c0*/  FFMA.FTZ R4, R23, -UR5, R188 ;  /* 0x8000000517047c23 */ /* 0x008fea00080100bc */
[----:B------:R-:W-:Y:S02]  /*62d0*/  @P1 FSEL R4, R4, -INF , !P2 ;  /* 0xff80000004041808 */ /* 0x000fe40005000000 */
[----:B------:R-:W-:Y:S03]  /*62e0*/  PLOP3.LUT P1, PT, PT, PT, UP0, 0x80, 0x0 ;  /* 0x000000000000781c */ /* 0x000fe60003f2f008 */
[--C-:B------:R-:W-:Y:S01]  /*62f0*/  FFMA.FTZ R4, R4, UR8, -R9.reuse ;  /* 0x0000000804047c23 */ /* 0x100fe20008010809 */
[----:B------:R-:W-:Y:S01]  /*6300*/  FFMA.FTZ R9, R0, UR8, -R9 ;  /* 0x0000000800097c23 */ /* 0x000fe20008010809 */
[----:B------:R-:W-:Y:S02]  /*6310*/  I2FP.F32.S32 R0, R16 ;  /* 0x0000001000007245 */ /* 0x000fe40000201400 */
[----:B------:R2:W-:Y:S03]  /*6320*/  MUFU.EX2 R166, R4 ;  /* 0x0000000400a67308 */ /* 0x0005e60000000800 */
[----:B------:R-:W-:Y:S01]  /*6330*/  FFMA.FTZ R0, R0, -UR5, R71 ;  /* 0x8000000500007c23 */ /* 0x000fe20008010047 */
[----:B-1----:R-:W-:Y:S06]  /*6340*/  F2FP.F16.F32.PACK_AB R5, R94, R95 ;  /* 0x0000005f5e05723e */ /* 0x002fec00000000ff */
[----:B------:R-:W-:Y:S01]  /*6350*/  MUFU.EX2 R165, R9 ;  /* 0x0000000900a57308 */ /* 0x000fe20000000800 */
[----:B------:R-:W-:Y:S01]  /*6360*/  @P0 FSEL R0, R0, -INF , !P2 ;  /* 0xff80000000000808 */ /* 0x000fe20005000000 */
[----:B------:R1:W-:Y:S01]  /*6370*/  STS [R218+0x10000], R5 ;  /* 0x01000005da007388 */ /* 0x0003e20000000800 */
[----:B------:R-:W-:Y:S03]  /*6380*/  PLOP3.LUT P0, PT, PT, PT, UP0, 0x80, 0x0 ;  /* 0x000000000000781c */ /* 0x000fe60003f0f008 */
[--C-:B------:R-:W-:Y:S01]  /*6390*/  FFMA.FTZ R0, R0, UR8, -R11.reuse ;  /* 0x0000000800007c23 */ /* 0x100fe2000801080b */
[----:B--2---:R-:W-:Y:S03]  /*63a0*/  FFMA.FTZ R4, R14, -UR5, R206 ;  /* 0x800000050e047c23 */ /* 0x004fe600080100ce */
[----:B------:R2:W-:Y:S02]  /*63b0*/  MUFU.EX2 R75, R0 ;  /* 0x00000000004b7308 */ /* 0x0005e40000000800 */
[----:B------:R-:W-:Y:S02]  /*63c0*/  @P1 FSEL R4, R4, -INF , !P2 ;  /* 0xff80000004041808 */ /* 0x000fe40005000000 */
[----:B------:R-:W-:Y:S03]  /*63d0*/  PLOP3.LUT P1, PT, PT, PT, UP0, 0x80, 0x0 ;  /* 0x000000000000781c */ /* 0x000fe60003f2f008 */
[----:B------:R-:W-:Y:S01]  /*63e0*/  FFMA.FTZ R6, R4, UR8, -R8 ;  /* 0x0000000804067c23 */ /* 0x000fe20008010808 */
[----:B------:R-:W-:Y:S03]  /*63f0*/  I2FP.F32.S32 R4, R17 ;  /* 0x0000001100047245 */ /* 0x000fe60000201400 */
[----:B------:R3:W-:Y:S02]  /*6400*/  MUFU.EX2 R180, R6 ;  /* 0x0000000600b47308 */ /* 0x0007e40000000800 */
[----:B------:R-:W-:Y:S01]  /*6410*/  FFMA.FTZ R4, R4, -UR5, R70 ;  /* 0x8000000504047c23 */ /* 0x000fe20008010046 */
[----:B-1----:R-:W-:Y:S01]  /*6420*/  F2FP.F16.F32.PACK_AB R5, R183, R184 ;  /* 0x000000b8b705723e */ /* 0x002fe200000000ff */
[----:B--2---:R-:W-:Y:S03]  /*6430*/  FFMA.FTZ R0, R13, -UR5, R164 ;  /* 0x800000050d007c23 */ /* 0x004fe600080100a4 */
[----:B------:R-:W-:Y:S01]  /*6440*/  @P1 FSEL R4, R4, -INF , !P3 ;  /* 0xff80000004041808 */ /* 0x000fe20005800000 */
[----:B------:R1:W-:Y:S01]  /*6450*/  STS [R218+0x10400], R5 ;  /* 0x01040005da007388 */ /* 0x0003e20000000800 */
[----:B------:R-:W-:Y:S03]  /*6460*/  @P0 FSEL R0, R0, -INF , !P2 ;  /* 0xff80000000000808 */ /* 0x000fe60005000000 */
[----:B------:R-:W-:Y:S01]  /*6470*/  FFMA.FTZ R11, R4, UR8, -R11 ;  /* 0x00000008040b7c23 */ /* 0x000fe2000801080b */
[----:B------:R-:W-:Y:S01]  /*6480*/  FFMA.FTZ R4, R7, -UR5, R163 ;  /* 0x8000000507047c23 */ /* 0x000fe200080100a3 */
[----:B------:R-:W-:Y:S01]  /*6490*/  F2FP.F16.F32.PACK_AB R7, R225, R226 ;  /* 0x000000e2e107723e */ /* 0x000fe200000000ff */
[--C-:B------:R-:W-:Y:S01]  /*64a0*/  FFMA.FTZ R0, R0, UR8, -R10.reuse ;  /* 0x0000000800007c23 */ /* 0x100fe2000801080a */
[----:B------:R-:W-:Y:S01]  /*64b0*/  PLOP3.LUT P1, PT, PT, PT, UP0, 0x80, 0x0 ;  /* 0x000000000000781c */ /* 0x000fe20003f2f008 */
[----:B------:R-:W2:Y:S01]  /*64c0*/  MUFU.EX2 R74, R11 ;  /* 0x0000000b004a7308 */ /* 0x000ea20000000800 */
[----:B---3--:R-:W-:Y:S02]  /*64d0*/  F2FP.F16.F32.PACK_AB R6, R203, R204 ;  /* 0x000000cccb06723e */ /* 0x008fe400000000ff */
[----:B------:R-:W-:Y:S01]  /*64e0*/  PLOP3.LUT P0, PT, PT, PT, UP0, 0x80, 0x0 ;  /* 0x000000000000781c */ /* 0x000fe20003f0f008 */
[----:B------:R-:W-:Y:S06]  /*64f0*/  UISETP.GE.AND UP0, UPT, UR9, 0x1, UPT ;  /* 0x000000010900788c */ /* 0x000fec000bf06270 */
[----:B------:R3:W-:Y:S02]  /*6500*/  MUFU.EX2 R111, R0 ;  /* 0x00000000006f7308 */ /* 0x0007e40000000800 */
[----:B------:R-:W-:Y:S02]  /*6510*/  @P1 FSEL R4, R4, -INF , !P3 ;  /* 0xff80000004041808 */ /* 0x000fe40005800000 */
[----:B------:R-:W-:Y:S02]  /*6520*/  PLOP3.LUT P1, PT, PT, PT, UP0, 0x80, 0x0 ;  /* 0x000000000000781c */ /* 0x000fe40003f2f008 */
[----:B-1----:R-:W-:Y:S01]  /*6530*/  F2FP.F16.F32.PACK_AB R5, R88, R89 ;  /* 0x000000595805723e */ /* 0x002fe200000000ff */
[----:B------:R-:W-:Y:S01]  /*6540*/  FFMA.FTZ R10, R4, UR8, -R10 ;  /* 0x00000008040a7c23 */ /* 0x000fe2000801080a */
[----:B------:R-:W-:Y:S03]  /*6550*/  F2FP.F16.F32.PACK_AB R4, R181, R182 ;  /* 0x000000b6b504723e */ /* 0x000fe600000000ff */
[----:B------:R1:W-:Y:S01]  /*6560*/  STS [R215+0x10000], R5 ;  /* 0x01000005d7007388 */ /* 0x0003e20000000800 */
[----:B------:R-:W4:Y:S01]  /*6570*/  MUFU.EX2 R110, R10 ;  /* 0x0000000a006e7308 */ /* 0x000f220000000800 */
[----:B---3--:R-:W-:Y:S05]  /*6580*/  FFMA.FTZ R0, R15, -UR5, R205 ;  /* 0x800000050f007c23 */ /* 0x008fea00080100cd */
[----:B------:R-:W-:Y:S02]  /*6590*/  @P0 FSEL R0, R0, -INF , !P3 ;  /* 0xff80000000000808 */ /* 0x000fe40005800000 */
[----:B------:R-:W-:Y:S03]  /*65a0*/  IADD3 R108, P0, R108, UR16, RZ ;  /* 0x000000106c6c7c10 */ /* 0x000fe6000ff1e0ff */
[----:B------:R-:W-:Y:S01]  /*65b0*/  FFMA.FTZ R8, R0, UR8, -R8 ;  /* 0x0000000800087c23 */ /* 0x000fe20008010808 */
[----:B------:R-:W-:Y:S03]  /*65c0*/  F2FP.F16.F32.PACK_AB R0, R201, R202 ;  /* 0x000000cac900723e */ /* 0x000fe600000000ff */
[----:B------:R-:W3:Y:S01]  /*65d0*/  MUFU.EX2 R174, R8 ;  /* 0x0000000800ae7308 */ /* 0x000ee20000000800 */
[----:B-1----:R-:W-:Y:S05]  /*65e0*/  F2FP.F16.F32.PACK_AB R5, R171, R172 ;  /* 0x000000acab05723e */ /* 0x002fea00000000ff */
[----:B------:R1:W-:Y:S04]  /*65f0*/  STS [R215+0x10400], R5 ;  /* 0x01040005d7007388 */ /* 0x0003e80000000800 */
[----:B------:R2:W-:Y:S01]  /*6600*/  STS [R218+0x12000], R6 ;  /* 0x01200006da007388 */ /* 0x0005e20000000800 */
[----:B-1----:R-:W-:Y:S02]  /*6610*/  F2FP.F16.F32.PACK_AB R5, R229, R230 ;  /* 0x000000e6e505723e */ /* 0x002fe400000000ff */
[----:B--2---:R-:W-:Y:S03]  /*6620*/  F2FP.F16.F32.PACK_AB R6, R84, R85 ;  /* 0x000000555406723e */ /* 0x004fe600000000ff */
        /* <DEDUP_REMOVED lines=13> */
[----:B------:R2:W-:Y:S04]  /*6700*/  STS [R211+0x12000], R4 ;  /* 0x01200004d3007388 */ /* 0x0005e80000000800 */
[----:B------:R4:W-:Y:S04]  /*6710*/  STS [R211+0x12400], R0 ;  /* 0x01240000d3007388 */ /* 0x0009e80000000800 */
[----:B------:R3:W-:Y:S04]  /*6720*/  STS [R212+0x12000], R7 ;  /* 0x01200007d4007388 */ /* 0x0007e80000000800 */
[----:B------:R3:W-:Y:S01]  /*6730*/  STS [R212+0x12400], R6 ;  /* 0x01240006d4007388 */ /* 0x0007e20000000800 */
[----:B-1----:R-:W-:Y:S02]  /*6740*/  F2FP.F16.F32.PACK_AB R5, R76, R77 ;  /* 0x0000004d4c05723e */ /* 0x002fe400000000ff */
[----:B--2---:R-:W-:Y:S03]  /*6750*/  F2FP.F16.F32.PACK_AB R4, R112, R113 ;  /* 0x000000717004723e */ /* 0x004fe600000000ff */
[----:B------:R1:W-:Y:S01]  /*6760*/  STS [R214+0x10000], R5 ;  /* 0x01000005d6007388 */ /* 0x0003e20000000800 */
[----:B----4-:R-:W-:Y:S03]  /*6770*/  F2FP.F16.F32.PACK_AB R0, R74, R75 ;  /* 0x0000004b4a00723e */ /* 0x010fe600000000ff */
[----:B------:R2:W-:Y:S01]  /*6780*/  STS [R214+0x10400], R4 ;  /* 0x01040004d6007388 */ /* 0x0005e20000000800 */
[----:B---3--:R-:W-:Y:S03]  /*6790*/  F2FP.F16.F32.PACK_AB R7, R169, R170 ;  /* 0x000000aaa907723e */ /* 0x008fe600000000ff */
[----:B------:R3:W-:Y:S01]  /*67a0*/  STS [R213+0x10000], R0 ;  /* 0x01000000d5007388 */ /* 0x0007e20000000800 */
[----:B------:R-:W-:Y:S02]  /*67b0*/  F2FP.F16.F32.PACK_AB R6, R185, R186 ;  /* 0x000000bab906723e */ /* 0x000fe400000000ff */
[----:B-1----:R-:W-:Y:S02]  /*67c0*/  F2FP.F16.F32.PACK_AB R5, R110, R111 ;  /* 0x0000006f6e05723e */ /* 0x002fe400000000ff */
[----:B--2---:R-:W-:Y:S03]  /*67d0*/  F2FP.F16.F32.PACK_AB R4, R165, R166 ;  /* 0x000000a6a504723e */ /* 0x004fe600000000ff */
[----:B------:R-:W-:Y:S01]  /*67e0*/  STS [R213+0x10400], R5 ;  /* 0x01040005d5007388 */ /* 0x000fe20000000800 */
[----:B---3--:R-:W-:Y:S03]  /*67f0*/  F2FP.F16.F32.PACK_AB R0, R174, R180 ;  /* 0x000000b4ae00723e */ /* 0x008fe600000000ff */
[----:B------:R-:W-:Y:S04]  /*6800*/  STS [R214+0x12000], R7 ;  /* 0x01200007d6007388 */ /* 0x000fe80000000800 */
[----:B------:R-:W-:Y:S04]  /*6810*/  STS [R214+0x12400], R6 ;  /* 0x01240006d6007388 */ /* 0x000fe80000000800 */
[----:B------:R1:W-:Y:S04]  /*6820*/  STS [R213+0x12400], R0 ;  /* 0x01240000d5007388 */ /* 0x0003e80000000800 */
[----:B------:R-:W-:Y:S04]  /*6830*/  STS [R213+0x12000], R4 ;  /* 0x01200004d5007388 */ /* 0x000fe80000000800 */
        /* <DEDUP_REMOVED lines=42> */
[----:B--2---:R-:W-:Y:S01]  /*6ae0*/  FADD.FTZ R107, -R106, R4 ;  /* 0x000000046a6b7221 */ /* 0x004fe20000010100 */
        /* <DEDUP_REMOVED lines=74> */
[----:B------:R-:W-:Y:S01]  /*6f90*/  FMUL.FTZ R101, R101, UR6 ;  /* 0x0000000665657c20 */ /* 0x000fe20008410000 */
[----:B------:R-:W-:Y:S01]  /*6fa0*/  FFMA.FTZ R21, -R73, R73, 1 ;  /* 0x3f80000049157423 */ /* 0x000fe20000010149 */
[----:B------:R-:W-:Y:S01]  /*6fb0*/  FMUL.FTZ R37, R37, R20 ;  /* 0x0000001425257220 */ /* 0x000fe20000410000 */
[----:B------:R1:W5:Y:S01]  /*6fc0*/  LDL.LU R83, [R1+0xb4] ;  /* 0x0000b40001537983 */ /* 0x0003620000300800 */
[----:B------:R-:W-:Y:S01]  /*6fd0*/  FMUL.FTZ R101, R101, R4 ;  /* 0x0000000465657220 */ /* 0x000fe20000410000 */
[----:B------:R-:W-:Y:S01]  /*6fe0*/  FMUL.FTZ R100, R100, UR6 ;  /* 0x0000000664647c20 */ /* 0x000fe20008410000 */
[C---:B------:R-:W-:Y:S01]  /*6ff0*/  FADD.FTZ R4, -R106.reuse, R48 ;  /* 0x000000306a047221 */ /* 0x040fe20000010100 */
[----:B------:R1:W5:Y:S01]  /*7000*/  LDL.LU R82, [R1+0xb0] ;  /* 0x0000b00001527983 */ /* 0x0003620000300800 */
[----:B------:R-:W-:Y:S01]  /*7010*/  FADD.FTZ R48, -R106, R64 ;  /* 0x000000406a307221 */ /* 0x000fe20000010100 */
[----:B------:R-:W-:Y:S01]  /*7020*/  FMUL.FTZ R100, R100, R5 ;  /* 0x0000000564647220 */ /* 0x000fe20000410000 */
[----:B------:R-:W-:Y:S01]  /*7030*/  FMUL.FTZ R4, R81, R4 ;  /* 0x0000000451047220 */ /* 0x000fe20000410000 */
[C---:B------:R-:W-:Y:S01]  /*7040*/  FADD.FTZ R5, -R106.reuse, R49 ;  /* 0x000000316a057221 */ /* 0x040fe20000010100 */
[----:B------:R1:W5:Y:S01]  /*7050*/  LDL.LU R81, [R1+0xac] ;  /* 0x0000ac0001517983 */ /* 0x0003620000300800 */
[----:B------:R-:W-:Y:S01]  /*7060*/  FADD.FTZ R49, -R106, R65 ;  /* 0x000000416a317221 */ /* 0x000fe20000010100 */
[----:B------:R-:W-:Y:S01]  /*7070*/  FMUL.FTZ R48, R75, R48 ;  /* 0x000000304b307220 */ /* 0x000fe20000410000 */
[----:B------:R-:W-:Y:S01]  /*7080*/  FMUL.FTZ R5, R80, R5 ;  /* 0x0000000550057220 */ /* 0x000fe20000410000 */
[----:B------:R-:W-:Y:S01]  /*7090*/  FFMA.FTZ R20, -R72, R72, 1 ;  /* 0x3f80000048147423 */ /* 0x000fe20000010148 */
[----:B------:R1:W5:Y:S01]  /*70a0*/  LDL.LU R80, [R1+0xa8] ;  /* 0x0000a80001507983 */ /* 0x0003620000300800 */
[----:B------:R-:W-:Y:S01]  /*70b0*/  FMUL.FTZ R49, R74, R49 ;  /* 0x000000314a317220 */ /* 0x000fe20000410000 */
[----:B------:R-:W-:Y:S01]  /*70c0*/  FMUL.FTZ R33, R33, R4 ;  /* 0x0000000421217220 */ /* 0x000fe20000410000 */
[----:B------:R-:W-:Y:S01]  /*70d0*/  FFMA.FTZ R4, -R70, R70, 1 ;  /* 0x3f80000046047423 */ /* 0x000fe20000010146 */
[----:B------:R1:W5:Y:S01]  /*70e0*/  LDL.LU R79, [R1+0xa4] ;  /* 0x0000a400014f7983 */ /* 0x0003620000300800 */
[----:B------:R-:W-:Y:S01]  /*70f0*/  FMUL.FTZ R32, R32, UR6 ;  /* 0x0000000620207c20 */ /* 0x000fe20008410000 */
[----:B------:R-:W-:Y:S01]  /*7100*/  FMUL.FTZ R21, R21, UR6 ;  /* 0x0000000615157c20 */ /* 0x000fe20008410000 */
        /* <DEDUP_REMOVED lines=8> */
[----:B------:R-:W-:Y:S01]  /*7190*/  FMUL.FTZ R20, R20, UR6 ;  /* 0x0000000614147c20 */ /* 0x000fe20008410000 */
[----:B------:R1:W5:Y:S01]  /*71a0*/  LDL.LU R76, [R1+0x98] ;  /* 0x00009800014c7983 */ /* 0x0003620000300800 */
[----:B------:R-:W-:Y:S01]  /*71b0*/  F2FP.F16.F32.PACK_AB R49, R36, R37 ;  /* 0x000000252431723e */ /* 0x000fe200000000ff */
[----:B------:R-:W-:Y:S01]  /*71c0*/  FMUL.FTZ R5, R5, R48 ;  /* 0x0000003005057220 */ /* 0x000fe20000410000 */
[----:B------:R-:W-:Y:S01]  /*71d0*/  FMUL.FTZ R20, R20, R53 ;  /* 0x0000003514147220 */ /* 0x000fe20000410000 */
[----:B------:R1:W5:Y:S01]  /*71e0*/  LDL.LU R75, [R1+0x94] ;  /* 0x00009400014b7983 */ /* 0x0003620000300800 */
[----:B------:R-:W-:Y:S02]  /*71f0*/  F2FP.F16.F32.PACK_AB R100, R100, R101 ;  /* 0x000000656464723e */ /* 0x000fe400000000ff */
[----:B------:R-:W-:Y:S01]  /*7200*/  F2FP.F16.F32.PACK_AB R36, R4, R5 ;  /* 0x000000050424723e */ /* 0x000fe200000000ff */
[----:B------:R1:W5:Y:S01]  /*7210*/  LDL.LU R74, [R1+0x90] ;  /* 0x00009000014a7983 */ /* 0x0003620000300800 */
[----:B------:R-:W-:Y:S01]  /*7220*/  FFMA.FTZ R4, -R69, R69, 1 ;  /* 0x3f80000045047423 */ /* 0x000fe20000010145 */
[----:B------:R-:W-:Y:S01]  /*7230*/  FFMA.FTZ R5, -R68, R68, 1 ;  /* 0x3f80000044057423 */ /* 0x000fe20000010144 */
[----:B------:R-:W-:Y:S01]  /*7240*/  F2FP.F16.F32.PACK_AB R37, R20, R21 ;  /* 0x000000151425723e */ /* 0x000fe200000000ff */
[----:B------:R1:W5:Y:S01]  /*7250*/  LDL.LU R73, [R1+0x8c] ;  /* 0x00008c0001497983 */ /* 0x0003620000300800 */
[----:B------:R-:W-:Y:S01]  /*7260*/  FMUL.FTZ R21, R3, R6 ;  /* 0x0000000603157220 */ /* 0x000fe20000410000 */
[----:B------:R-:W-:Y:S01]  /*7270*/  FMUL.FTZ R20, R2, R7 ;  /* 0x0000000702147220 */ /* 0x000fe20000410000 */
[----:B------:R-:W-:Y:S01]  /*7280*/  F2FP.F16.F32.PACK_AB R48, R32, R33 ;  /* 0x000000212030723e */ /* 0x000fe200000000ff */
[----:B------:R1:W5:Y:S01]  /*7290*/  LDL.LU R72, [R1+0x88] ;  /* 0x0000880001487983 */ /* 0x0003620000300800 */
[----:B------:R-:W-:Y:S01]  /*72a0*/  FMUL.FTZ R7, R4, UR6 ;  /* 0x0000000604077c20 */ /* 0x000fe20008410000 */
[----:B------:R-:W-:Y:S02]  /*72b0*/  FMUL.FTZ R6, R5, UR6 ;  /* 0x0000000605067c20 */ /* 0x000fe40008410000 */
[----:B------:R1:W5:Y:S04]  /*72c0*/  LDL.LU R71, [R1+0x84] ;  /* 0x0000840001477983 */ /* 0x0003680000300800 */
[----:B------:R1:W5:Y:S04]  /*72d0*/  LDL.LU R70, [R1+0x80] ;  /* 0x0000800001467983 */ /* 0x0003680000300800 */
[----:B------:R1:W5:Y:S06]  /*72e0*/  LDL.64 R64, [R1+0x30] ;  /* 0x0000300001407983 */ /* 0x00036c0000100a00 */
[----:B------:R1:W5:Y:S04]  /*72f0*/  LDL.LU R69, [R1+0x7c] ;  /* 0x00007c0001457983 */ /* 0x0003680000300800 */
[----:B------:R1:W5:Y:S04]  /*7300*/  LDL.LU R68, [R1+0x78] ;  /* 0x0000780001447983 */ /* 0x0003680000300800 */
[----:B------:R1:W5:Y:S04]  /*7310*/  LDL.LU R3, [R1+0x74] ;  /* 0x0000740001037983 */ /* 0x0003680000300800 */
[----:B------:R1:W5:Y:S01]  /*7320*/  LDL.LU R2, [R1+0x70] ;  /* 0x0000700001027983 */ /* 0x0003620000300800 */
[----:B------:R-:W-:Y:S05]  /*7330*/  @!P1 BRA `(.L_x_604) ;  /* 0x00000000008c9947 */ /* 0x000fea0003800000 */
[----:B------:R-:W2:Y:S01]  /*7340*/  LDL.LU R103, [R1+0x28] ;  /* 0x0000280001677983 */ /* 0x000ea20000300800 */
[----:B------:R-:W3:Y:S01]  /*7350*/  LDC R33, c[0x0][0x240] ;  /* 0x00009000ff217b82 */ /* 0x000ee20000000800 */
[----:B-----5:R-:W-:Y:S01]  /*7360*/  ISETP.GE.AND P2, PT, R64, UR35, PT ;  /* 0x0000002340007c0c */ /* 0x020fe2000bf46270 */
[----:B------:R-:W-:Y:S04]  /*7370*/  ULOP3.LUT UR12, UR9, 0x1, URZ, 0xc0, !UPT ;  /* 0x00000001090c7892 */ /* 0x000fe8000f8ec03f */
[----:B------:R-:W-:Y:S04]  /*7380*/  UISETP.NE.U32.AND UP1, UPT, UR12, 0x1, UPT ;  /* 0x000000010c00788c */ /* 0x000fe8000bf25070 */
[----:B------:R-:W-:Y:S04]  /*7390*/  USEL UR12, UR60, 0x2000, !UP1 ;  /* 0x000020003c0c7887 */ /* 0x000fe8000c800000 */
[----:B------:R-:W4:Y:S02]  /*73a0*/  @!P2 LDC R32, c[0x0][0x244] ;  /* 0x00009100ff20ab82 */ /* 0x000f240000000800 */
[----:B------:R-:W-:Y:S01]  /*73b0*/  VIADD R162, R162, UR12 ;  /* 0x0000000ca2a27c36 */ /* 0x000fe20008000000 */
[----:B------:R-:W-:Y:S04]  /*73c0*/  IADD3 R148, R148, UR12, RZ ;  /* 0x0000000c94947c10 */ /* 0x000fe8000fffe0ff */
[----:B------:R1:W-:Y:S04]  /*73d0*/  @P2 STS [R162], RZ ;  /* 0x000000ffa2002388 */ /* 0x0003e80000000800 */
[----:B------:R1:W-:Y:S04]  /*73e0*/  @P2 STS [R162+0x4], RZ ;  /* 0x000004ffa2002388 */ /* 0x0003e80000000800 */
[----:B------:R1:W-:Y:S04]  /*73f0*/  @P2 STS [R162+0x8], RZ ;  /* 0x000008ffa2002388 */ /* 0x0003e80000000800 */
[----:B------:R1:W-:Y:S01]  /*7400*/  @P2 STS [R162+0xc], RZ ;  /* 0x00000cffa2002388 */ /* 0x0003e20000000800 */
[----:B--2---:R-:W-:Y:S02]  /*7410*/  VIADD R103, R103, UR12 ;  /* 0x0000000c67677c36 */ /* 0x004fe40008000000 */
[C---:B---3--:R-:W-:Y:S03]  /*7420*/  IMAD.U32 R4, R33.reuse, -0x80, RZ ;  /* 0xffffff8021047824 */ /* 0x048fe600078e00ff */
[----:B------:R1:W-:Y:S02]  /*7430*/  STL [R1+0x28], R103 ;  /* 0x0000286701007387 */ /* 0x0003e40000100800 */
        /* <DEDUP_REMOVED lines=9> */
[----:B----4-:R-:W-:Y:S03]  /*74d0*/  @!P2 LEA.HI.X R5, R33, R245, R32, 0x7, P0 ;  /* 0x000000f52105a211 */ /* 0x010fe600000f3c20 */
        /* <DEDUP_REMOVED lines=9> */
.L_x_604:
[----:B------:R-:W2:Y:S01]  /*7570*/  LDL.LU R109, [R1+0x1c] ;  /* 0x00001c00016d7983 */ /* 0x000ea20000300800 */
[----:B------:R-:W-:Y:S01]  /*7580*/  FMUL.FTZ R20, R6, R20 ;  /* 0x0000001406147220 */ /* 0x000fe20000410000 */
[----:B------:R-:W-:Y:S01]  /*7590*/  FMUL.FTZ R21, R7, R21 ;  /* 0x0000001507157220 */ /* 0x000fe20000410000 */
[C---:B-----5:R-:W-:Y:S01]  /*75a0*/  FADD.FTZ R28, -R104.reuse, R28 ;  /* 0x0000001c681c7221 */ /* 0x060fe20000010100 */
[----:B------:R-:W3:Y:S01]  /*75b0*/  LDL.LU R108, [R1+0x18] ;  /* 0x00001800016c7983 */ /* 0x000ee20000300800 */
[----:B------:R-:W-:Y:S01]  /*75c0*/  FADD.FTZ R25, -R104, R25 ;  /* 0x0000001968197221 */ /* 0x000fe20000010100 */
[----:B------:R-:W-:Y:S01]  /*75d0*/  FADD.FTZ R15, -R0, R15 ;  /* 0x0000000f000f7221 */ /* 0x000fe20000010100 */
[----:B------:R-:W-:Y:S01]  /*75e0*/  FMUL.FTZ R28, R198, R28 ;  /* 0x0000001cc61c7220 */ /* 0x000fe20000410000 */
[----:B------:R-:W4:Y:S01]  /*75f0*/  LDL.LU R107, [R1+0x14] ;  /* 0x00001400016b7983 */ /* 0x000f220000300800 */
[----:B------:R-:W-:Y:S01]  /*7600*/  FMUL.FTZ R25, R203, R25 ;  /* 0x00000019cb197220 */ /* 0x000fe20000410000 */
[----:B------:R-:W-:Y:S01]  /*7610*/  FMUL.FTZ R15, R241, R15 ;  /* 0x0000000ff10f7220 */ /* 0x000fe20000410000 */
[----:B------:R-:W-:Y:S01]  /*7620*/  FADD.FTZ R27, -R0, R27 ;  /* 0x0000001b001b7221 */ /* 0x000fe20000010100 */
[----:B------:R-:W4:Y:S01]  /*7630*/  LDL.LU R106, [R1+0x10] ;  /* 0x00001000016a7983 */ /* 0x000f220000300800 */
[----:B-1----:R-:W-:Y:S01]  /*7640*/  FADD.FTZ R4, -R105, R23 ;  /* 0x0000001769047221 */ /* 0x002fe20000010100 */
[----:B------:R-:W-:Y:S01]  /*7650*/  FFMA.FTZ R5, -R221, R221, 1 ;  /* 0x3f800000dd057423 */ /* 0x000fe200000101dd */
[----:B------:R-:W-:Y:S01]  /*7660*/  FMUL.FTZ R27, R229, R27 ;  /* 0x0000001be51b7220 */ /* 0x000fe20000410000 */
[----:B------:R-:W4:Y:S01]  /*7670*/  LDL.LU R103, [R1+0xc] ;  /* 0x00000c0001677983 */ /* 0x000f220000300800 */
[----:B------:R-:W-:Y:S01]  /*7680*/  FMUL.FTZ R4, R183, R4 ;  /* 0x00000004b7047220 */ /* 0x000fe20000410000 */
[----:B------:R-:W-:Y:S01]  /*7690*/  FMUL.FTZ R5, R5, UR6 ;  /* 0x0000000605057c20 */ /* 0x000fe20008410000 */
[C---:B------:R-:W-:Y:S01]  /*76a0*/  FADD.FTZ R34, -R105.reuse, R34 ;  /* 0x0000002269227221 */ /* 0x040fe20000010100 */
[----:B------:R-:W4:Y:S01]  /*76b0*/  LDL.LU R101, [R1+0x8] ;  /* 0x0000080001657983 */ /* 0x000f220000300800 */
[----:B------:R-:W-:Y:S01]  /*76c0*/  FADD.FTZ R24, -R104, R24 ;  /* 0x0000001868187221 */ /* 0x000fe20000010100 */
[----:B------:R-:W-:Y:S01]  /*76d0*/  FADD.FTZ R26, -R0, R26 ;  /* 0x0000001a001a7221 */ /* 0x000fe20000010100 */
[----:B------:R-:W-:Y:S01]  /*76e0*/  FMUL.FTZ R34, R172, R34 ;  /* 0x00000022ac227220 */ /* 0x000fe20000410000 */
[----:B------:R-:W4:Y:S01]  /*76f0*/  LDL.LU R53, [R1+0x4] ;  /* 0x0000040001357983 */ /* 0x000f220000300800 */
[----:B------:R-:W-:Y:S01]  /*7700*/  FMUL.FTZ R24, R204, R24 ;  /* 0x00000018cc187220 */ /* 0x000fe20000410000 */
[----:B------:R-:W-:Y:S01]  /*7710*/  FMUL.FTZ R26, R230, R26 ;  /* 0x0000001ae61a7220 */ /* 0x000fe20000410000 */
[C---:B------:R-:W-:Y:S01]  /*7720*/  FADD.FTZ R22, -R105.reuse, R22 ;  /* 0x0000001669167221 */ /* 0x040fe20000010100 */
[----:B------:R-:W4:Y:S01]  /*7730*/  LDL.LU R52, [R1] ;  /* 0x0000000001347983 */ /* 0x000f220000300800 */
[----:B------:R-:W-:Y:S01]  /*7740*/  FFMA.FTZ R6, -R222, R222, 1 ;  /* 0x3f800000de067423 */ /* 0x000fe200000101de */
[C---:B------:R-:W-:Y:S01]  /*7750*/  FADD.FTZ R18, -R105.reuse, R18 ;  /* 0x0000001269127221 */ /* 0x040fe20000010100 */
[----:B------:R-:W-:Y:S01]  /*7760*/  FMUL.FTZ R22, R184, R22 ;  /* 0x00000016b8167220 */ /* 0x000fe20000410000 */
[----:B------:R1:W-:Y:S01]  /*7770*/  STS [R216+0x8000], R17 ;  /* 0x00800011d8007388 */ /* 0x0003e20000000800 */
[----:B------:R-:W-:Y:S01]  /*7780*/  FADD.FTZ R19, -R105, R19 ;  /* 0x0000001369137221 */ /* 0x000fe20000010100 */
[----:B------:R-:W-:Y:S01]  /*7790*/  FFMA.FTZ R7, -R223, R223, 1 ;  /* 0x3f800000df077423 */ /* 0x000fe200000101df */
[----:B------:R-:W-:Y:S01]  /*77a0*/  FMUL.FTZ R6, R6, UR6 ;  /* 0x0000000606067c20 */ /* 0x000fe20008410000 */
[----:B------:R-:W-:Y:S01]  /*77b0*/  FMUL.FTZ R18, R190, R18 ;  /* 0x00000012be127220 */ /* 0x000fe20000410000 */
[----:B------:R-:W-:Y:S01]  /*77c0*/  FMUL.FTZ R19, R189, R19 ;  /* 0x00000013bd137220 */ /* 0x000fe20000410000 */
[----:B------:R-:W-:Y:S01]  /*77d0*/  FMUL.FTZ R7, R7, UR6 ;  /* 0x0000000607077c20 */ /* 0x000fe20008410000 */
[----:B------:R-:W-:Y:S01]  /*77e0*/  FMUL.FTZ R22, R6, R22 ;  /* 0x0000001606167220 */ /* 0x000fe20000410000 */
[----:B------:R-:W-:Y:S01]  /*77f0*/  FMUL.FTZ R6, R5, R4 ;  /* 0x0000000405067220 */ /* 0x000fe20000410000 */
[----:B------:R-:W-:Y:S01]  /*7800*/  FADD.FTZ R38, -R105, R38 ;  /* 0x0000002669267221 */ /* 0x000fe20000010100 */
[----:B------:R-:W-:Y:S01]  /*7810*/  FMUL.FTZ R19, R7, R19 ;  /* 0x0000001307137220 */ /* 0x000fe20000410000 */
[----:B------:R-:W-:Y:S01]  /*7820*/  FFMA.FTZ R7, -R200, R200, 1 ;  /* 0x3f800000c8077423 */ /* 0x000fe200000101c8 */
[----:B------:R-:W-:Y:S01]  /*7830*/  F2FP.F16.F32.PACK_AB R5, R20, R21 ;  /* 0x000000151405723e */ /* 0x000fe200000000ff */
[----:B------:R-:W-:Y:S01]  /*7840*/  FMUL.FTZ R38, R168, R38 ;  /* 0x00000026a8267220 */ /* 0x000fe20000410000 */
[----:B------:R-:W-:Y:S01]  /*7850*/  F2FP.F16.F32.PACK_AB R33, R6, R22 ;  /* 0x000000160621723e */ /* 0x000fe200000000ff */
[----:B------:R-:W-:Y:S01]  /*7860*/  FFMA.FTZ R6, -R199, R199, 1 ;  /* 0x3f800000c7067423 */ /* 0x000fe200000101c7 */
[C---:B------:R-:W-:Y:S01]  /*7870*/  FADD.FTZ R39, -R105.reuse, R39 ;  /* 0x0000002769277221 */ /* 0x040fe20000010100 */
[----:B------:R1:W-:Y:S01]  /*7880*/  STS [R216+0x8400], R5 ;  /* 0x00840005d8007388 */ /* 0x0003e20000000800 */
[C---:B------:R-:W-:Y:S01]  /*7890*/  FADD.FTZ R35, -R105.reuse, R35 ;  /* 0x0000002369237221 */ /* 0x040fe20000010100 */
[----:B------:R-:W-:Y:S01]  /*78a0*/  FADD.FTZ R50, -R105, R50 ;  /* 0x0000003269327221 */ /* 0x000fe20000010100 */
[----:B------:R-:W-:Y:S01]  /*78b0*/  FMUL.FTZ R39, R167, R39 ;  /* 0x00000027a7277220 */ /* 0x000fe20000410000 */
[----:B------:R1:W-:Y:S01]  /*78c0*/  STS [R217+0x8000], R16 ;  /* 0x00800010d9007388 */ /* 0x0003e20000000800 */
[----:B------:R-:W-:Y:S01]  /*78d0*/  FMUL.FTZ R35, R171, R35 ;  /* 0x00000023ab237220 */ /* 0x000fe20000410000 */
[----:B------:R-:W-:Y:S01]  /*78e0*/  FMUL.FTZ R50, R115, R50 ;  /* 0x0000003273327220 */ /* 0x000fe20000410000 */
[C---:B------:R-:W-:Y:S01]  /*78f0*/  FADD.FTZ R66, -R105.reuse, R66 ;  /* 0x0000004269427221 */ /* 0x040fe20000010100 */
[----:B-1----:R-:W-:Y:S01]  /*7900*/  FFMA.FTZ R17, -R228, R228, 1 ;  /* 0x3f800000e4117423 */ /* 0x002fe200000101e4 */
[----:B------:R-:W-:Y:S01]  /*7910*/  FADD.FTZ R54, -R105, R54 ;  /* 0x0000003669367221 */ /* 0x000fe20000010100 */
[C---:B------:R-:W-:Y:S01]  /*7920*/  FADD.FTZ R12, -R104.reuse, R12 ;  /* 0x0000000c680c7221 */ /* 0x040fe20000010100 */
[----:B------:R-:W-:Y:S01]  /*7930*/  FMUL.FTZ R66, R111, R66 ;  /* 0x000000426f427220 */ /* 0x000fe20000410000 */
[----:B------:R-:W-:Y:S01]  /*7940*/  FMUL.FTZ R17, R17, UR6 ;  /* 0x0000000611117c20 */ /* 0x000fe20008410000 */
[----:B------:R-:W-:Y:S01]  /*7950*/  FMUL.FTZ R54, R113, R54 ;  /* 0x0000003671367220 */ /* 0x000fe20000410000 */
[----:B------:R-:W-:Y:S01]  /*7960*/  FMUL.FTZ R12, R227, R12 ;  /* 0x0000000ce30c7220 */ /* 0x000fe20000410000 */
[----:B------:R-:W-:Y:S01]  /*7970*/  FADD.FTZ R8, -R104, R8 ;  /* 0x0000000868087221 */ /* 0x000fe20000010100 */
[----:B------:R-:W-:Y:S01]  /*7980*/  FMUL.FTZ R18, R17, R18 ;  /* 0x0000001211127220 */ /* 0x000fe20000410000 */
[----:B------:R-:W-:Y:S01]  /*7990*/  FMUL.FTZ R17, R6, UR6 ;  /* 0x0000000606117c20 */ /* 0x000fe20008410000 */
[----:B------:R-:W-:Y:S01]  /*79a0*/  FFMA.FTZ R6, -R195, R195, 1 ;  /* 0x3f800000c3067423 */ /* 0x000fe200000101c3 */
[----:B------:R-:W-:Y:S01]  /*79b0*/  FADD.FTZ R9, -R104, R9 ;  /* 0x0000000968097221 */ /* 0x000fe20000010100 */
[----:B------:R-:W-:Y:S01]  /*79c0*/  FADD.FTZ R55, -R105, R55 ;  /* 0x0000003769377221 */ /* 0x000fe20000010100 */
[----:B------:R-:W-:Y:S01]  /*79d0*/  F2FP.F16.F32.PACK_AB R4, R19, R18 ;  /* 0x000000121304723e */ /* 0x000fe200000000ff */
[----:B------:R-:W-:Y:S01]  /*79e0*/  FMUL.FTZ R18, R7, UR6 ;  /* 0x0000000607127c20 */ /* 0x000fe20008410000 */
[----:B------:R-:W-:Y:S01]  /*79f0*/  FFMA.FTZ R7, -R196, R196, 1 ;  /* 0x3f800000c4077423 */ /* 0x000fe200000101c4 */
[----:B------:R-:W-:Y:S01]  /*7a00*/  FMUL.FTZ R6, R6, UR6 ;  /* 0x0000000606067c20 */ /* 0x000fe20008410000 */
[----:B------:R-:W-:Y:S01]  /*7a10*/  FMUL.FTZ R32, R17, R35 ;  /* 0x0000002311207220 */ /* 0x000fe20000410000 */
[----:B------:R1:W-:Y:S01]  /*7a20*/  STS [R217+0x8400], R4 ;  /* 0x00840004d9007388 */ /* 0x0003e20000000800 */
[----:B------:R-:W-:Y:S01]  /*7a30*/  FMUL.FTZ R7, R7, UR6 ;  /* 0x0000000607077c20 */ /* 0x000fe20008410000 */
[----:B------:R-:W-:Y:S01]  /*7a40*/  FMUL.FTZ R23, R6, R39 ;  /* 0x0000002706177220 */ /* 0x000fe20000410000 */
[----:B------:R-:W-:Y:S01]  /*7a50*/  FFMA.FTZ R6, -R178, R178, 1 ;  /* 0x3f800000b2067423 */ /* 0x000fe200000101b2 */
[----:B------:R-:W-:Y:S01]  /*7a60*/  FFMA.FTZ R17, -R164, R164, 1 ;  /* 0x3f800000a4117423 */ /* 0x000fe200000101a4 */
[----:B------:R-:W-:Y:S01]  /*7a70*/  FMUL.FTZ R38, R7, R38 ;  /* 0x0000002607267220 */ /* 0x000fe20000410000 */
[----:B------:R-:W-:Y:S01]  /*7a80*/  FFMA.FTZ R7, -R179, R179, 1 ;  /* 0x3f800000b3077423 */ /* 0x000fe200000101b3 */
[----:B------:R-:W-:Y:S01]  /*7a90*/  FMUL.FTZ R22, R6, UR6 ;  /* 0x0000000606167c20 */ /* 0x000fe20008410000 */
[----:B------:R-:W-:Y:S01]  /*7aa0*/  FADD.FTZ R6, -R105, R67 ;  /* 0x0000004369067221 */ /* 0x000fe20000010100 */
[----:B------:R-:W-:Y:S01]  /*7ab0*/  FMUL.FTZ R17, R17, UR6 ;  /* 0x0000000611117c20 */ /* 0x000fe20008410000 */
[----:B------:R-:W-:Y:S01]  /*7ac0*/  FMUL.FTZ R7, R7, UR6 ;  /* 0x0000000607077c20 */ /* 0x000fe20008410000 */
[----:B------:R-:W-:Y:S01]  /*7ad0*/  FFMA.FTZ R19, -R176, R176, 1 ;  /* 0x3f800000b0137423 */ /* 0x000fe200000101b0 */
[----:B------:R-:W-:Y:S01]  /*7ae0*/  FMUL.FTZ R6, R110, R6 ;  /* 0x000000066e067220 */ /* 0x000fe20000410000 */
[----:B------:R-:W-:Y:S01]  /*7af0*/  FMUL.FTZ R20, R17, R66 ;  /* 0x0000004211147220 */ /* 0x000fe20000410000 */
[----:B------:R-:W-:Y:S01]  /*7b00*/  FMUL.FTZ R50, R7, R50 ;  /* 0x0000003207327220 */ /* 0x000fe20000410000 */
[----:B------:R-:W-:Y:S01]  /*7b10*/  FFMA.FTZ R7, -R163, R163, 1 ;  /* 0x3f800000a3077423 */ /* 0x000fe200000101a3 */
[----:B------:R-:W-:Y:S01]  /*7b20*/  FADD.FTZ R5, -R104, R13 ;  /* 0x0000000d68057221 */ /* 0x000fe20000010100 */
[----:B------:R-:W-:Y:S01]  /*7b30*/  FMUL.FTZ R19, R19, UR6 ;  /* 0x0000000613137c20 */ /* 0x000fe20008410000 */
[----:B------:R-:W-:Y:S01]  /*7b40*/  FMUL.FTZ R16, R232, R8 ;  /* 0x00000008e8107220 */ /* 0x000fe20000410000 */
[----:B------:R-:W-:Y:S01]  /*7b50*/  FMUL.FTZ R7, R7, UR6 ;  /* 0x0000000607077c20 */ /* 0x000fe20008410000 */
[----:B------:R-:W-:Y:S01]  /*7b60*/  FMUL.FTZ R5, R224, R5 ;  /* 0x00000005e0057220 */ /* 0x000fe20000410000 */
[----:B------:R-:W-:Y:S01]  /*7b70*/  FMUL.FTZ R54, R19, R54 ;  /* 0x0000003613367220 */ /* 0x000fe20000410000 */
[----:B------:R-:W-:Y:S01]  /*7b80*/  FFMA.FTZ R8, -R251, R251, 1 ;  /* 0x3f800000fb087423 */ /* 0x000fe200000101fb */
[----:B------:R-:W-:Y:S01]  /*7b90*/  FMUL.FTZ R6, R7, R6 ;  /* 0x0000000607067220 */ /* 0x000fe20000410000 */
[----:B------:R-:W-:Y:S01]  /*7ba0*/  FFMA.FTZ R7, -R250, R250, 1 ;  /* 0x3f800000fa077423 */ /* 0x000fe200000101fa */
[----:B------:R-:W-:Y:S01]  /*7bb0*/  FMUL.FTZ R13, R231, R9 ;  /* 0x00000009e70d7220 */ /* 0x000fe20000410000 */
[----:B------:R-:W-:Y:S01]  /*7bc0*/  FMUL.FTZ R8, R8, UR6 ;  /* 0x0000000608087c20 */ /* 0x000fe20008410000 */
[----:B------:R-:W-:Y:S01]  /*7bd0*/  FFMA.FTZ R9, -R252, R252, 1 ;  /* 0x3f800000fc097423 */ /* 0x000fe200000101fc */
[----:B------:R-:W-:Y:S01]  /*7be0*/  F2FP.F16.F32.PACK_AB R20, R6, R20 ;  /* 0x000000140614723e */ /* 0x000fe200000000ff */
        /* <DEDUP_REMOVED lines=9> */
[----:B------:R-:W-:Y:S01]  /*7c80*/  FADD.FTZ R5, -R104, R29 ;  /* 0x0000001d68057221 */ /* 0x000fe20000010100 */
[----:B------:R-:W-:Y:S01]  /*7c90*/  FFMA.FTZ R6, -R234, R234, 1 ;  /* 0x3f800000ea067423 */ /* 0x000fe200000101ea */
[----:B------:R-:W-:Y:S01]  /*7ca0*/  FMUL.FTZ R7, R7, UR6 ;  /* 0x0000000607077c20 */ /* 0x000fe20008410000 */
[----:B------:R-:W-:Y:S01]  /*7cb0*/  FFMA.FTZ R8, -R238, R238, 1 ;  /* 0x3f800000ee087423 */ /* 0x000fe200000101ee */
[----:B------:R-:W-:Y:S01]  /*7cc0*/  FMUL.FTZ R5, R197, R5 ;  /* 0x00000005c5057220 */ /* 0x000fe20000410000 */
[----:B------:R-:W-:Y:S01]  /*7cd0*/  FMUL.FTZ R6, R6, UR6 ;  /* 0x0000000606067c20 */ /* 0x000fe20008410000 */
[----:B------:R-:W-:Y:S01]  /*7ce0*/  FMUL.FTZ R17, R7, R28 ;  /* 0x0000001c07117220 */ /* 0x000fe20000410000 */
[----:B------:R-:W-:Y:S01]  /*7cf0*/  FMUL.FTZ R9, R9, UR6 ;  /* 0x0000000609097c20 */ /* 0x000fe20008410000 */
[----:B------:R-:W-:Y:S01]  /*7d00*/  FMUL.FTZ R18, R18, UR6 ;  /* 0x0000000612127c20 */ /* 0x000fe20008410000 */
[----:B------:R-:W-:Y:S01]  /*7d10*/  FMUL.FTZ R5, R6, R5 ;  /* 0x0000000506057220 */ /* 0x000fe20000410000 */
[----:B------:R-:W-:Y:S01]  /*7d20*/  FMUL.FTZ R55, R112, R55 ;  /* 0x0000003770377220 */ /* 0x000fe20000410000 */
[----:B------:R-:W-:Y:S01]  /*7d30*/  FMUL.FTZ R8, R8, UR6 ;  /* 0x0000000608087c20 */ /* 0x000fe20008410000 */
[----:B------:R-:W-:Y:S01]  /*7d40*/  FMUL.FTZ R16, R9, R16 ;  /* 0x0000001009107220 */ /* 0x000fe20000410000 */
[----:B------:R-:W-:Y:S01]  /*7d50*/  FFMA.FTZ R6, -R207, R207, 1 ;  /* 0x3f800000cf067423 */ /* 0x000fe200000101cf */
[----:B------:R-:W-:Y:S01]  /*7d60*/  F2FP.F16.F32.PACK_AB R17, R5, R17 ;  /* 0x000000110511723e */ /* 0x000fe200000000ff */
[----:B------:R-:W-:Y:S01]  /*7d70*/  FADD.FTZ R5, -R104, R45 ;  /* 0x0000002d68057221 */ /* 0x000fe20000010100 */
[----:B------:R-:W-:Y:S01]  /*7d80*/  FMUL.FTZ R21, R18, R55 ;  /* 0x0000003712157220 */ /* 0x000fe20000410000 */
[----:B------:R-:W-:Y:S01]  /*7d90*/  FMUL.FTZ R18, R8, R25 ;  /* 0x0000001908127220 */ /* 0x000fe20000410000 */
[----:B------:R-:W-:Y:S01]  /*7da0*/  FMUL.FTZ R6, R6, UR6 ;  /* 0x0000000606067c20 */ /* 0x000fe20008410000 */
[----:B------:R-:W-:Y:S01]  /*7db0*/  FMUL.FTZ R5, R173, R5 ;  /* 0x00000005ad057220 */ /* 0x000fe20000410000 */
[----:B------:R-:W-:Y:S01]  /*7dc0*/  FADD.FTZ R41, -R104, R41 ;  /* 0x0000002968297221 */ /* 0x000fe20000010100 */
[----:B------:R-:W-:Y:S01]  /*7dd0*/  FFMA.FTZ R8, -R219, R219, 1 ;  /* 0x3f800000db087423 */ /* 0x000fe200000101db */
[----:B-1----:R-:W-:Y:S01]  /*7de0*/  F2FP.F16.F32.PACK_AB R4, R13, R16 ;  /* 0x000000100d04723e */ /* 0x002fe200000000ff */
[----:B------:R-:W-:Y:S01]  /*7df0*/  FMUL.FTZ R13, R6, R5 ;  /* 0x00000005060d7220 */ /* 0x000fe20000410000 */
[----:B------:R-:W-:Y:S01]  /*7e00*/  FMUL.FTZ R41, R181, R41 ;  /* 0x00000029b5297220 */ /* 0x000fe20000410000 */
[----:B------:R-:W-:Y:S01]  /*7e10*/  FMUL.FTZ R8, R8, UR6 ;  /* 0x0000000608087c20 */ /* 0x000fe20008410000 */
[----:B------:R-:W-:Y:S01]  /*7e20*/  FFMA.FTZ R5, -R191, R191, 1 ;  /* 0x3f800000bf057423 */ /* 0x000fe200000101bf */
[----:B------:R3:W-:Y:S01]  /*7e30*/  STS [R216+0xa000], R4 ;  /* 0x00a00004d8007388 */ /* 0x0007e20000000800 */
[----:B------:R-:W-:Y:S01]  /*7e40*/  FADD.FTZ R61, -R104, R61 ;  /* 0x0000003d683d7221 */ /* 0x000fe20000010100 */
[----:B------:R-:W-:Y:S01]  /*7e50*/  FMUL.FTZ R16, R8, R41 ;  /* 0x0000002908107220 */ /* 0x000fe20000410000 */
[----:B------:R-:W-:Y:S01]  /*7e60*/  FMUL.FTZ R8, R5, UR6 ;  /* 0x0000000605087c20 */ /* 0x000fe20008410000 */
[----:B------:R-:W-:Y:S01]  /*7e70*/  FFMA.FTZ R5, -R187, R187, 1 ;  /* 0x3f800000bb057423 */ /* 0x000fe200000101bb */
[----:B------:R-:W-:Y:S01]  /*7e80*/  FMUL.FTZ R61, R165, R61 ;  /* 0x0000003da53d7220 */ /* 0x000fe20000410000 */
[----:B------:R-:W-:Y:S01]  /*7e90*/  FADD.FTZ R60, -R104, R60 ;  /* 0x0000003c683c7221 */ /* 0x000fe20000010100 */
[----:B------:R-:W-:Y:S01]  /*7ea0*/  FFMA.FTZ R6, -R188, R188, 1 ;  /* 0x3f800000bc067423 */ /* 0x000fe200000101bc */
[----:B------:R-:W-:Y:S01]  /*7eb0*/  FMUL.FTZ R5, R5, UR6 ;  /* 0x0000000605057c20 */ /* 0x000fe20008410000 */
[----:B------:R-:W-:Y:S01]  /*7ec0*/  FADD.FTZ R44, -R104, R44 ;  /* 0x0000002c682c7221 */ /* 0x000fe20000010100 */
[----:B------:R-:W-:Y:S01]  /*7ed0*/  FFMA.FTZ R7, -R208, R208, 1 ;  /* 0x3f800000d0077423 */ /* 0x000fe200000101d0 */
[----:B------:R-:W-:Y:S01]  /*7ee0*/  FMUL.FTZ R60, R166, R60 ;  /* 0x0000003ca63c7220 */ /* 0x000fe20000410000 */
[----:B------:R-:W-:Y:S01]  /*7ef0*/  FMUL.FTZ R61, R5, R61 ;  /* 0x0000003d053d7220 */ /* 0x000fe20000410000 */
[----:B------:R-:W-:Y:S01]  /*7f00*/  FMUL.FTZ R6, R6, UR6 ;  /* 0x0000000606067c20 */ /* 0x000fe20008410000 */
[----:B------:R-:W-:Y:S01]  /*7f10*/  FADD.FTZ R5, -R0, R11 ;  /* 0x0000000b00057221 */ /* 0x000fe20000010100 */
[----:B------:R-:W-:Y:S01]  /*7f20*/  FADD.FTZ R56, -R104, R56 ;  /* 0x0000003868387221 */ /* 0x000fe20000010100 */
[----:B------:R-:W-:Y:S01]  /*7f30*/  FFMA.FTZ R9, -R239, R239, 1 ;  /* 0x3f800000ef097423 */ /* 0x000fe200000101ef */
[----:B------:R-:W-:Y:S01]  /*7f40*/  FMUL.FTZ R44, R177, R44 ;  /* 0x0000002cb12c7220 */ /* 0x000fe20000410000 */
[----:B------:R-:W-:Y:S01]  /*7f50*/  FMUL.FTZ R7, R7, UR6 ;  /* 0x0000000607077c20 */ /* 0x000fe20008410000 */
[----:B------:R-:W-:Y:S01]  /*7f60*/  FMUL.FTZ R60, R6, R60 ;  /* 0x0000003c063c7220 */ /* 0x000fe20000410000 */
[----:B------:R-:W-:Y:S01]  /*7f70*/  FMUL.FTZ R56, R170, R56 ;  /* 0x00000038aa387220 */ /* 0x000fe20000410000 */
[----:B------:R-:W-:Y:S01]  /*7f80*/  FMUL.FTZ R6, R248, R5 ;  /* 0x00000005f8067220 */ /* 0x000fe20000410000 */
[----:B------:R-:W-:Y:S01]  /*7f90*/  FMUL.FTZ R9, R9, UR6 ;  /* 0x0000000609097c20 */ /* 0x000fe20008410000 */
[----:B------:R-:W-:Y:S01]  /*7fa0*/  FMUL.FTZ R44, R7, R44 ;  /* 0x0000002c072c7220 */ /* 0x000fe20000410000 */
[----:B------:R-:W-:Y:S01]  /*7fb0*/  FADD.FTZ R57, -R104, R57 ;  /* 0x0000003968397221 */ /* 0x000fe20000010100 */
[----:B------:R-:W-:Y:S01]  /*7fc0*/  FFMA.FTZ R7, -R192, R192, 1 ;  /* 0x3f800000c0077423 */ /* 0x000fe200000101c0 */
[----:B------:R-:W-:Y:S01]  /*7fd0*/  FMUL.FTZ R56, R8, R56 ;  /* 0x0000003808387220 */ /* 0x000fe20000410000 */
[----:B------:R-:W-:Y:S01]  /*7fe0*/  FMUL.FTZ R24, R9, R24 ;  /* 0x0000001809187220 */ /* 0x000fe20000410000 */
[----:B------:R-:W-:Y:S01]  /*7ff0*/  FADD.FTZ R14, -R0, R14 ;  /* 0x0000000e000e7221 */ /* 0x000fe20000010100 */
[----:B------:R-:W-:Y:S01]  /*8000*/  FMUL.FTZ R57, R169, R57 ;  /* 0x00000039a9397220 */ /* 0x000fe20000410000 */
[----:B------:R-:W-:Y:S01]  /*8010*/  FMUL.FTZ R7, R7, UR6 ;  /* 0x0000000607077c20 */ /* 0x000fe20008410000 */
[----:B------:R-:W-:Y:S01]  /*8020*/  FADD.FTZ R40, -R104, R40 ;  /* 0x0000002868287221 */ /* 0x000fe20000010100 */
[----:B------:R-:W-:Y:S01]  /*8030*/  FFMA.FTZ R9, -R220, R220, 1 ;  /* 0x3f800000dc097423 */ /* 0x000fe200000101dc */
[----:B------:R-:W-:Y:S01]  /*8040*/  FADD.FTZ R10, -R0, R10 ;  /* 0x0000000a000a7221 */ /* 0x000fe20000010100 */
[----:B------:R-:W-:Y:S01]  /*8050*/  F2FP.F16.F32.PACK_AB R19, R19, R12 ;  /* 0x0000000c1313723e */ /* 0x000fe200000000ff */
[----:B------:R-:W-:Y:S01]  /*8060*/  FMUL.FTZ R14, R246, R14 ;  /* 0x0000000ef60e7220 */ /* 0x000fe20000410000 */
[----:B------:R-:W-:Y:S01]  /*8070*/  FMUL.FTZ R12, R7, R57 ;  /* 0x00000039070c7220 */ /* 0x000fe20000410000 */
[----:B------:R-:W-:Y:S01]  /*8080*/  FMUL.FTZ R40, R182, R40 ;  /* 0x00000028b6287220 */ /* 0x000fe20000410000 */
[----:B------:R-:W-:Y:S01]  /*8090*/  FMUL.FTZ R9, R9, UR6 ;  /* 0x0000000609097c20 */ /* 0x000fe20008410000 */
[----:B------:R-:W-:Y:S01]  /*80a0*/  FMUL.FTZ R10, R249, R10 ;  /* 0x0000000af90a7220 */ /* 0x000fe20000410000 */
[C---:B------:R-:W-:Y:S01]  /*80b0*/  FADD.FTZ R46, -R0.reuse, R46 ;  /* 0x0000002e002e7221 */ /* 0x040fe20000010100 */
[C---:B------:R-:W-:Y:S01]  /*80c0*/  FADD.FTZ R30, -R0.reuse, R30 ;  /* 0x0000001e001e7221 */ /* 0x040fe20000010100 */
[----:B------:R-:W-:Y:S01]  /*80d0*/  FMUL.FTZ R9, R9, R40 ;  /* 0x0000002809097220 */ /* 0x000fe20000410000 */
[----:B------:R-:W-:Y:S01]  /*80e0*/  FADD.FTZ R31, -R0, R31 ;  /* 0x0000001f001f7221 */ /* 0x000fe20000010100 */
[----:B------:R-:W-:Y:S01]  /*80f0*/  FMUL.FTZ R46, R194, R46 ;  /* 0x0000002ec22e7220 */ /* 0x000fe20000410000 */
[----:B------:R-:W-:Y:S01]  /*8100*/  FMUL.FTZ R30, R226, R30 ;  /* 0x0000001ee21e7220 */ /* 0x000fe20000410000 */
[----:B------:R-:W-:Y:S01]  /*8110*/  FADD.FTZ R59, -R0, R59 ;  /* 0x0000003b003b7221 */ /* 0x000fe20000010100 */
[----:B------:R-:W-:Y:S01]  /*8120*/  F2FP.F16.F32.PACK_AB R16, R16, R9 ;  /* 0x000000091010723e */ /* 0x000fe200000000ff */
[----:B------:R-:W-:Y:S01]  /*8130*/  FMUL.FTZ R31, R225, R31 ;  /* 0x0000001fe11f7220 */ /* 0x000fe20000410000 */
[----:B------:R-:W-:Y:S01]  /*8140*/  F2FP.F16.F32.PACK_AB R32, R32, R34 ;  /* 0x000000222020723e */ /* 0x000fe200000000ff */
[----:B------:R-:W-:Y:S01]  /*8150*/  FADD.FTZ R42, -R0, R42 ;  /* 0x0000002a002a7221 */ /* 0x000fe20000010100 */
[----:B------:R-:W4:Y:S01]  /*8160*/  LDL R34, [R1+0x60] ;  /* 0x0000600001227983 */ /* 0x000f220000100800 */
[----:B------:R-:W-:Y:S01]  /*8170*/  FMUL.FTZ R59, R185, R59 ;  /* 0x0000003bb93b7220 */ /* 0x000fe20000410000 */
[----:B------:R-:W-:Y:S01]  /*8180*/  FADD.FTZ R51, -R105, R51 ;  /* 0x0000003369337221 */ /* 0x000fe20000010100 */
[----:B------:R-:W-:Y:S01]  /*8190*/  F2FP.F16.F32.PACK_AB R18, R18, R24 ;  /* 0x000000181212723e */ /* 0x000fe200000000ff */
[----:B------:R-:W4:Y:S01]  /*81a0*/  LDL.LU R29, [R1+0x20] ;  /* 0x00002000011d7983 */ /* 0x000f220000300800 */
[----:B------:R-:W-:Y:S01]  /*81b0*/  FMUL.FTZ R42, R202, R42 ;  /* 0x0000002aca2a7220 */ /* 0x000fe20000410000 */
[----:B------:R-:W-:Y:S01]  /*81c0*/  FADD.FTZ R43, -R0, R43 ;  /* 0x0000002b002b7221 */ /* 0x000fe20000010100 */
[----:B------:R-:W-:Y:S01]  /*81d0*/  FMUL.FTZ R51, R114, R51 ;  /* 0x0000003372337220 */ /* 0x000fe20000410000 */
[----:B------:R-:W4:Y:S01]  /*81e0*/  LDL.LU R28, [R1+0x24] ;  /* 0x00002400011c7983 */ /* 0x000f220000300800 */
[----:B------:R-:W-:Y:S01]  /*81f0*/  FADD.FTZ R62, -R0, R62 ;  /* 0x0000003e003e7221 */ /* 0x000fe20000010100 */
[----:B------:R-:W-:Y:S01]  /*8200*/  FMUL.FTZ R43, R201, R43 ;  /* 0x0000002bc92b7220 */ /* 0x000fe20000410000 */
[----:B------:R-:W-:Y:S01]  /*8210*/  FMUL.FTZ R22, R22, R51 ;  /* 0x0000003316167220 */ /* 0x000fe20000410000 */
[----:B------:R-:W-:Y:S01]  /*8220*/  F2FP.F16.F32.PACK_AB R23, R23, R38 ;  /* 0x000000261717723e */ /* 0x000fe200000000ff */
[----:B------:R-:W-:Y:S01]  /*8230*/  FADD.FTZ R58, -R0, R58 ;  /* 0x0000003a003a7221 */ /* 0x000fe20000010100 */
[----:B------:R-:W-:Y:S01]  /*8240*/  FMUL.FTZ R62, R180, R62 ;  /* 0x0000003eb43e7220 */ /* 0x000fe20000410000 */
[----:B------:R-:W-:Y:S02]  /*8250*/  F2FP.F16.F32.PACK_AB R13, R13, R44 ;  /* 0x0000002c0d0d723e */ /* 0x000fe400000000ff */
[----:B------:R-:W-:Y:S01]  /*8260*/  F2FP.F16.F32.PACK_AB R22, R22, R50 ;  /* 0x000000321616723e */ /* 0x000fe200000000ff */
[----:B------:R-:W-:Y:S01]  /*8270*/  FMUL.FTZ R58, R186, R58 ;  /* 0x0000003aba3a7220 */ /* 0x000fe20000410000 */
[----:B------:R-:W-:Y:S02]  /*8280*/  F2FP.F16.F32.PACK_AB R21, R21, R54 ;  /* 0x000000361515723e */ /* 0x000fe400000000ff */
[----:B------:R-:W-:Y:S02]  /*8290*/  F2FP.F16.F32.PACK_AB R12, R12, R56 ;  /* 0x000000380c0c723e */ /* 0x000fe400000000ff */
[----:B------:R-:W-:Y:S01]  /*82a0*/  F2FP.F16.F32.PACK_AB R11, R61, R60 ;  /* 0x0000003c3d0b723e */ /* 0x000fe200000000ff */
[----:B--2---:R-:W-:Y:S04]  /*82b0*/  FFMA.FTZ R5, -R109, R109, 1 ;  /* 0x3f8000006d057423 */ /* 0x004fe8000001016d */
[----:B------:R-:W-:Y:S01]  /*82c0*/  FMUL.FTZ R8, R5, UR6 ;  /* 0x0000000605087c20 */ /* 0x000fe20008410000 */
[----:B---3--:R-:W-:Y:S01]  /*82d0*/  FFMA.FTZ R4, -R108, R108, 1 ;  /* 0x3f8000006c047423 */ /* 0x008fe2000001016c */
[----:B----4-:R-:W-:Y:S03]  /*82e0*/  FFMA.FTZ R5, -R107, R107, 1 ;  /* 0x3f8000006b057423 */ /* 0x010fe6000001016b */
[----:B------:R-:W-:Y:S01]  /*82f0*/  FMUL.FTZ R7, R4, UR6 ;  /* 0x0000000604077c20 */ /* 0x000fe20008410000 */
[----:B------:R-:W-:Y:S01]  /*8300*/  FMUL.FTZ R10, R8, R10 ;  /* 0x0000000a080a7220 */ /* 0x000fe20000410000 */
[----:B------:R-:W-:Y:S01]  /*8310*/  FMUL.FTZ R5, R5, UR6 ;  /* 0x0000000605057c20 */ /* 0x000fe20008410000 */
[----:B------:R-:W-:Y:S01]  /*8320*/  FFMA.FTZ R4, -R106, R106, 1 ;  /* 0x3f8000006a047423 */ /* 0x000fe2000001016a */
[----:B------:R-:W-:Y:S02]  /*8330*/  FMUL.FTZ R7, R7, R6 ;  /* 0x0000000607077220 */ /* 0x000fe40000410000 */
[----:B------:R-:W-:Y:S01]  /*8340*/  FMUL.FTZ R14, R5, R14 ;  /* 0x0000000e050e7220 */ /* 0x000fe20000410000 */
[----:B------:R-:W-:Y:S01]  /*8350*/  FFMA.FTZ R5, -R103, R103, 1 ;  /* 0x3f80000067057423 */ /* 0x000fe20000010167 */
[----:B------:R-:W-:Y:S01]  /*8360*/  FMUL.FTZ R4, R4, UR6 ;  /* 0x0000000604047c20 */ /* 0x000fe20008410000 */
[----:B------:R-:W-:Y:S01]  /*8370*/  F2FP.F16.F32.PACK_AB R10, R7, R10 ;  /* 0x0000000a070a723e */ /* 0x000fe200000000ff */
[----:B------:R-:W-:Y:S01]  /*8380*/  FFMA.FTZ R7, -R237, R237, 1 ;  /* 0x3f800000ed077423 */ /* 0x000fe200000101ed */
[----:B------:R-:W-:Y:S01]  /*8390*/  FMUL.FTZ R6, R5, UR6 ;  /* 0x0000000605067c20 */ /* 0x000fe20008410000 */
[----:B------:R-:W-:Y:S01]  /*83a0*/  FMUL.FTZ R9, R4, R15 ;  /* 0x0000000f04097220 */ /* 0x000fe20000410000 */
[----:B------:R-:W-:Y:S01]  /*83b0*/  FFMA.FTZ R4, -R101, R101, 1 ;  /* 0x3f80000065047423 */ /* 0x000fe20000010165 */
[----:B------:R-:W-:Y:S01]  /*83c0*/  STS [R216+0xa400], R10 ;  /* 0x00a4000ad8007388 */ /* 0x000fe20000000800 */
[----:B------:R-:W-:Y:S01]  /*83d0*/  FMUL.FTZ R26, R6, R26 ;  /* 0x0000001a061a7220 */ /* 0x000fe20000410000 */
[----:B------:R-:W-:Y:S01]  /*83e0*/  FFMA.FTZ R6, -R236, R236, 1 ;  /* 0x3f800000ec067423 */ /* 0x000fe200000101ec */
[----:B------:R-:W-:Y:S01]  /*83f0*/  F2FP.F16.F32.PACK_AB R9, R9, R14 ;  /* 0x0000000e0909723e */ /* 0x000fe200000000ff */
[----:B------:R-:W-:Y:S01]  /*8400*/  STS [R217+0xa000], R19 ;  /* 0x00a00013d9007388 */ /* 0x000fe20000000800 */
[----:B------:R-:W-:Y:S01]  /*8410*/  FMUL.FTZ R8, R4, UR6 ;  /* 0x0000000604087c20 */ /* 0x000fe20008410000 */
[----:B------:R-:W-:Y:S01]  /*8420*/  FFMA.FTZ R5, -R53, R53, 1 ;  /* 0x3f80000035057423 */ /* 0x000fe20000010135 */
[----:B------:R-:W-:Y:S01]  /*8430*/  FFMA.FTZ R4, -R52, R52, 1 ;  /* 0x3f80000034047423 */ /* 0x000fe20000010134 */
[----:B------:R-:W-:Y:S01]  /*8440*/  STS [R217+0xa400], R9 ;  /* 0x00a40009d9007388 */ /* 0x000fe20000000800 */
[----:B------:R-:W-:Y:S01]  /*8450*/  FMUL.FTZ R6, R6, UR6 ;  /* 0x0000000606067c20 */ /* 0x000fe20008410000 */
[----:B------:R-:W-:Y:S01]  /*8460*/  FMUL.FTZ R5, R5, UR6 ;  /* 0x0000000605057c20 */ /* 0x000fe20008410000 */
[----:B------:R-:W-:Y:S01]  /*8470*/  FMUL.FTZ R4, R4, UR6 ;  /* 0x0000000604047c20 */ /* 0x000fe20008410000 */
[----:B------:R-:W-:Y:S01]  /*8480*/  STS [R218+0x8000], R102 ;  /* 0x00800066da007388 */ /* 0x000fe20000000800 */
[----:B------:R-:W-:Y:S01]  /*8490*/  FMUL.FTZ R46, R6, R46 ;  /* 0x0000002e062e7220 */ /* 0x000fe20000410000 */
[----:B------:R-:W-:Y:S01]  /*84a0*/  FMUL.FTZ R8, R8, R27 ;  /* 0x0000001b08087220 */ /* 0x000fe20000410000 */
[----:B------:R-:W-:Y:S01]  /*84b0*/  FFMA.FTZ R6, -R209, R209, 1 ;  /* 0x3f800000d1067423 */ /* 0x000fe200000101d1 */
[----:B------:R-:W-:Y:S01]  /*84c0*/  STS [R218+0x8400], R33 ;  /* 0x00840021da007388 */ /* 0x000fe20000000800 */
[----:B------:R-:W-:Y:S01]  /*84d0*/  FMUL.FTZ R30, R5, R30 ;  /* 0x0000001e051e7220 */ /* 0x000fe20000410000 */
[----:B------:R-:W-:Y:S01]  /*84e0*/  FMUL.FTZ R31, R4, R31 ;  /* 0x0000001f041f7220 */ /* 0x000fe20000410000 */
[----:B------:R-:W-:Y:S01]  /*84f0*/  FFMA.FTZ R14, -R240, R240, 1 ;  /* 0x3f800000f00e7423 */ /* 0x000fe200000101f0 */
[----:B------:R-:W-:Y:S01]  /*8500*/  STS [R215+0x8000], R100 ;  /* 0x00800064d7007388 */ /* 0x000fe20000000800 */
[----:B------:R-:W-:Y:S01]  /*8510*/  FADD.FTZ R4, -R0, R47 ;  /* 0x0000002f00047221 */ /* 0x000fe20000010100 */
[----:B------:R-:W-:Y:S01]  /*8520*/  FFMA.FTZ R5, -R233, R233, 1 ;  /* 0x3f800000e9057423 */ /* 0x000fe200000101e9 */
[----:B------:R-:W-:Y:S01]  /*8530*/  FMUL.FTZ R6, R6, UR6 ;  /* 0x0000000606067c20 */ /* 0x000fe20008410000 */
[----:B------:R-:W-:Y:S01]  /*8540*/  STS [R215+0x8400], R32 ;  /* 0x00840020d7007388 */ /* 0x000fe20000000800 */
[----:B------:R-:W-:Y:S01]  /*8550*/  F2FP.F16.F32.PACK_AB R8, R8, R26 ;  /* 0x0000001a0808723e */ /* 0x000fe200000000ff */
[----:B------:R-:W-:Y:S01]  /*8560*/  FMUL.FTZ R14, R14, UR6 ;  /* 0x000000060e0e7c20 */ /* 0x000fe20008410000 */
[----:B------:R-:W-:Y:S01]  /*8570*/  FMUL.FTZ R4, R193, R4 ;  /* 0x00000004c1047220 */ /* 0x000fe20000410000 */
[----:B------:R-:W-:Y:S01]  /*8580*/  FMUL.FTZ R5, R5, UR6 ;  /* 0x0000000605057c20 */ /* 0x000fe20008410000 */
[----:B------:R-:W-:Y:S01]  /*8590*/  FMUL.FTZ R59, R6, R59 ;  /* 0x0000003b063b7220 */ /* 0x000fe20000410000 */
[----:B------:R-:W-:Y:S01]  /*85a0*/  F2FP.F16.F32.PACK_AB R6, R31, R30 ;  /* 0x0000001e1f06723e */ /* 0x000fe200000000ff */
[----:B------:R-:W-:Y:S01]  /*85b0*/  STS [R218+0xa000], R18 ;  /* 0x00a00012da007388 */ /* 0x000fe20000000800 */
[----:B------:R-:W-:Y:S01]  /*85c0*/  FMUL.FTZ R42, R14, R42 ;  /* 0x0000002a0e2a7220 */ /* 0x000fe20000410000 */
[----:B------:R-:W-:Y:S01]  /*85d0*/  FMUL.FTZ R7, R7, UR6 ;  /* 0x0000000607077c20 */ /* 0x000fe20008410000 */
[----:B------:R-:W-:Y:S01]  /*85e0*/  FMUL.FTZ R14, R5, R4 ;  /* 0x00000004050e7220 */ /* 0x000fe20000410000 */
[----:B------:R-:W-:Y:S01]  /*85f0*/  STS [R218+0xa400], R8 ;  /* 0x00a40008da007388 */ /* 0x000fe20000000800 */
[----:B------:R-:W-:Y:S01]  /*8600*/  FFMA.FTZ R5, -R206, R206, 1 ;  /* 0x3f800000ce057423 */ /* 0x000fe200000101ce */
[----:B------:R-:W-:Y:S01]  /*8610*/  FMUL.FTZ R43, R7, R43 ;  /* 0x0000002b072b7220 */ /* 0x000fe20000410000 */
[----:B------:R-:W-:Y:S01]  /*8620*/  FFMA.FTZ R7, -R210, R210, 1 ;  /* 0x3f800000d2077423 */ /* 0x000fe200000101d2 */
[----:B------:R-:W-:Y:S01]  /*8630*/  STS [R215+0xa000], R17 ;  /* 0x00a00011d7007388 */ /* 0x000fe20000000800 */
[----:B------:R-:W-:Y:S01]  /*8640*/  FMUL.FTZ R5, R5, UR6 ;  /* 0x0000000605057c20 */ /* 0x000fe20008410000 */
[----:B------:R-:W-:Y:S01]  /*8650*/  FADD.FTZ R0, -R0, R63 ;  /* 0x0000003f00007221 */ /* 0x000fe20000010100 */
[----:B------:R-:W-:Y:S01]  /*8660*/  FFMA.FTZ R4, -R205, R205, 1 ;  /* 0x3f800000cd047423 */ /* 0x000fe200000101cd */
[----:B------:R-:W-:Y:S01]  /*8670*/  STS [R215+0xa400], R6 ;  /* 0x00a40006d7007388 */ /* 0x000fe20000000800 */
[----:B------:R-:W-:Y:S01]  /*8680*/  FMUL.FTZ R7, R7, UR6 ;  /* 0x0000000607077c20 */ /* 0x000fe20008410000 */
[----:B------:R-:W-:Y:S01]  /*8690*/  FMUL.FTZ R0, R174, R0 ;  /* 0x00000000ae007220 */ /* 0x000fe20000410000 */
[----:B------:R-:W-:Y:S01]  /*86a0*/  FMUL.FTZ R4, R4, UR6 ;  /* 0x0000000604047c20 */ /* 0x000fe20008410000 */
[----:B------:R-:W-:Y:S01]  /*86b0*/  STS [R211+0x8000], R49 ;  /* 0x00800031d3007388 */ /* 0x000fe20000000800 */
[----:B------:R-:W-:Y:S01]  /*86c0*/  FMUL.FTZ R62, R5, R62 ;  /* 0x0000003e053e7220 */ /* 0x000fe20000410000 */
        /* <DEDUP_REMOVED lines=110> */
.L_x_605:
[----:B------:R-:W3:Y:S01]  /*8db0*/  LDL R60, [R1+0x50] ;  /* 0x00005000013c7983 */ /* 0x000ee20000100800 */
        /* <DEDUP_REMOVED lines=96> */
[----:B------:R-:W-:Y:S03]  /*93c0*/  @UP0 UIADD3 UR14, UP2, UR14, -0x200, URZ ;  /* 0xfffffe000e0e0890 */ /* 0x000fe6000ff5e03f */
[----:B----4-:R-:W-:Y:S01]  /*93d0*/  @P1 IADD3.X R21, R58, UR13, RZ, P2, !PT ;  /* 0x0000000d3a151c10 */ /* 0x010fe200097fe4ff */
[----:B------:R-:W-:Y:S01]  /*93e0*/  IMAD.U32 R58, RZ, RZ, UR25 ;  /* 0x00000019ff3a7e24 */ /* 0x000fe2000f8e00ff */
[----:B------:R-:W-:Y:S03]  /*93f0*/  @UP0 UIADD3.X UR13, UR13, -0x1, URZ, UP2, !UPT ;  /* 0xffffffff0d0d0890 */ /* 0x000fe600097fe43f */
[----:B-----5:R-:W3:Y:S04]  /*9400*/  @P1 LDG.E R57, desc[UR10][R20.64] ;  /* 0x0000000a14391981 */ /* 0x020ee8000c1e1900 */
[----:B------:R-:W4:Y:S04]  /*9410*/  @P1 LDG.E R56, desc[UR10][R20.64+0x20] ;  /* 0x0000200a14381981 */ /* 0x000f28000c1e1900 */
[----:B------:R-:W5:Y:S04]  /*9420*/  @P1 LDG.E R55, desc[UR10][R20.64+0x100] ;  /* 0x0001000a14371981 */ /* 0x000f68000c1e1900 */
[----:B------:R1:W2:Y:S02]  /*9430*/  @P1 LDG.E R54, desc[UR10][R20.64+0x120] ;  /* 0x0001200a14361981 */ /* 0x0002a4000c1e1900 */
        /* <DEDUP_REMOVED lines=37> */
[----:B---3--:R1:W-:Y:S04]  /*9690*/  @P1 STL [R1+0x40], R57 ;  /* 0x0000403901001387 */ /* 0x0083e80000100800 */
[----:B----4-:R3:W-:Y:S04]  /*96a0*/  @P1 STL [R1+0x44], R56 ;  /* 0x0000443801001387 */ /* 0x0107e80000100800 */
[----:B-----5:R4:W-:Y:S04]  /*96b0*/  @P1 STL [R1+0x38], R55 ;  /* 0x0000383701001387 */ /* 0x0209e80000100800 */
[----:B--2---:R2:W-:Y:S01]  /*96c0*/  @P1 STL [R1+0x3c], R54 ;  /* 0x00003c3601001387 */ /* 0x0045e20000100800 */
        /* <DEDUP_REMOVED lines=9> */
[----:B---3--:R-:W-:Y:S01]  /*9760*/  IMAD.U32 R56, RZ, RZ, UR23 ;  /* 0x00000017ff387e24 */ /* 0x008fe2000f8e00ff */
[-C--:B------:R-:W-:Y:S01]  /*9770*/  LEA.HI.X.SX32 R33, R57, R21.reuse, 0x2, P5 ;  /* 0x0000001539217211 */ /* 0x080fe200028f16ff */
[----:B------:R-:W-:Y:S01]  /*9780*/  REDG.E.ADD.F32.FTZ.RN.STRONG.GPU desc[UR10][R34.64], R17 ;  /* 0x00000011220079a6 */ /* 0x000fe2000c10f38a */
[----:B----4-:R-:W-:Y:S02]  /*9790*/  MOV R55, UR22 ;  /* 0x0000001600377c02 */ /* 0x010fe40008000f00 */
[-C--:B------:R-:W-:Y:S01]  /*97a0*/  LEA.HI.X.SX32 R31, R56, R21.reuse, 0x2, P4 ;  /* 0x00000015381f7211 */ /* 0x080fe200020f16ff */
[----:B------:R-:W-:Y:S01]  /*97b0*/  REDG.E.ADD.F32.FTZ.RN.STRONG.GPU desc[UR10][R32.64], R18 ;  /* 0x00000012200079a6 */ /* 0x000fe2000c10f38a */
[----:B--2---:R-:W-:Y:S01]  /*97c0*/  IMAD.U32 R54, RZ, RZ, UR21 ;  /* 0x00000015ff367e24 */ /* 0x004fe2000f8e00ff */
        /* <DEDUP_REMOVED lines=142> */
.L_x_607:
        /* <DEDUP_REMOVED lines=19> */
.L_x_608:
        /* <DEDUP_REMOVED lines=43> */
.L_x_610:
[----:B------:R-:W-:Y:S05]  /*a490*/  BSYNC B0 ;  /* 0x0000000000007941 */ /* 0x000fea0003800000 */
.L_x_609:
        /* <DEDUP_REMOVED lines=13> */
.L_x_612:
[----:B------:R-:W-:Y:S05]  /*a570*/  BSYNC B0 ;  /* 0x0000000000007941 */ /* 0x000fea0003800000 */
.L_x_611:
        /* <DEDUP_REMOVED lines=27> */
.L_x_614:
[----:B------:R-:W-:Y:S05]  /*a730*/  BSYNC B0 ;  /* 0x0000000000007941 */ /* 0x000fea0003800000 */
.L_x_613:
        /* <DEDUP_REMOVED lines=14> */
.L_x_587:
        /* <DEDUP_REMOVED lines=24> */
.L_x_616:
        /* <DEDUP_REMOVED lines=23> */
.L_x_617:
        /* <DEDUP_REMOVED lines=35> */
.L_x_619:
[----:B------:R-:W-:Y:S05]  /*ad40*/  BSYNC B0 ;  /* 0x0000000000007941 */ /* 0x000fea0003800000 */
.L_x_618:
        /* <DEDUP_REMOVED lines=14> */
.L_x_621:
[----:B------:R-:W-:Y:S05]  /*ae30*/  BSYNC B0 ;  /* 0x0000000000007941 */ /* 0x000fea0003800000 */
.L_x_620:
        /* <DEDUP_REMOVED lines=26> */
.L_x_623:
[----:B------:R-:W-:Y:S05]  /*afe0*/  BSYNC B0 ;  /* 0x0000000000007941 */ /* 0x000fea0003800000 */
.L_x_622:
        /* <DEDUP_REMOVED lines=13> */
.L_x_615:
[----:B------:R-:W-:Y:S05]  /*b0c0*/  BSYNC B1 ;  /* 0x0000000000017941 */ /* 0x000fea0003800000 */
.L_x_582:
        /* <DEDUP_REMOVED lines=11> */
.L_x_624:
[----:B------:R-:W-:Y:S05]  /*b180*/  EXIT ;  /* 0x000000000000794d */ /* 0x000fea0003800000 */
.L_x_626:
        /* <DEDUP_REMOVED lines=15> */
.L_x_1345:


//--------------------- .text._ZN5flash44flash_bwd_dq_dk_dv_loop_seqk_parallel_kernelI23Flash_bwd_kernel_traitsILi32ELi128ELi128ELi8ELi4ELi4ELi4ELb1ELb0EN7cutlass6half_tE19Flash_kernel_traitsILi32ELi128ELi128ELi8ES3_EELb1ELb0ELb1ELb0ELb0ELb1ELb0EEEvNS_16Flash_bwd_paramsE --------------------------
	.section	.text._ZN5flash44flash_bwd_dq_dk_dv_loop_seqk_parallel_kernelI23Flash_bwd_kernel_traitsILi32ELi128ELi128ELi8ELi4ELi4ELi4ELb1ELb0EN7cutlass6half_tE19Flash_kernel_traitsILi32ELi128ELi128ELi8ES3_EELb1ELb0ELb1ELb0ELb0ELb1ELb0EEEvNS_16Flash_bwd_paramsE,"ax",@progbits
	.align	128
        .global         _ZN5flash44flash_bwd_dq_dk_dv_loop_seqk_parallel_kernelI23Flash_bwd_kernel_traitsILi32ELi128ELi128ELi8ELi4ELi4ELi4ELb1ELb0EN7cutlass6half_tE19Flash_kernel_traitsILi32ELi128ELi128ELi8ES3_EELb1ELb0ELb1ELb0ELb0ELb1ELb0EEEvNS_16Flash_bwd_paramsE
        .type           _ZN5flash44flash_bwd_dq_dk_dv_loop_seqk_parallel_kernelI23Flash_bwd_kernel_traitsILi32ELi128ELi128ELi8ELi4ELi4ELi4ELb1ELb0EN7cutlass6half_tE19Flash_kernel_traitsILi32ELi128ELi128ELi8ES3_EELb1ELb0ELb1ELb0ELb0ELb1ELb0EEEvNS_16Flash_bwd_paramsE,@function
        .size           _ZN5flash44flash_bwd_dq_dk_dv_loop_seqk_parallel_kernelI23Flash_bwd_kernel_traitsILi32ELi128ELi128ELi8ELi4ELi4ELi4ELb1ELb0EN7cutlass6half_tE19Flash_kernel_traitsILi32ELi128ELi128ELi8ES3_EELb1ELb0ELb1ELb0ELb0ELb1ELb0EEEvNS_16Flash_bwd_paramsE,(.L_x_1346 - _ZN5flash44flash_bwd_dq_dk_dv_loop_seqk_parallel_kernelI23Flash_bwd_kernel_traitsILi32ELi128ELi128ELi8ELi4ELi4ELi4ELb1ELb0EN7cutlass6half_tE19Flash_kernel_traitsILi32ELi128ELi128ELi8ES3_EELb1ELb0ELb1ELb0ELb0ELb1ELb0EEEvNS_16Flash_bwd_paramsE)
        .other          _ZN5flash44flash_bwd_dq_dk_dv_loop_seqk_parallel_kernelI23Flash_bwd_kernel_traitsILi32ELi128ELi128ELi8ELi4ELi4ELi4ELb1ELb0EN7cutlass6half_tE19Flash_kernel_traitsILi32ELi128ELi128ELi8ES3_EELb1ELb0ELb1ELb0ELb0ELb1ELb0EEEvNS_16Flash_bwd_paramsE,@"STO_CUDA_ENTRY STV_DEFAULT"
_ZN5flash44flash_bwd_dq_dk_dv_loop_seqk_parallel_kernelI23Flash_bwd_kernel_traitsILi32ELi128ELi128ELi8ELi4ELi4ELi4ELb1ELb0EN7cutlass6half_tE19Flash_kernel_traitsILi32ELi128ELi128ELi8ES3_EELb1ELb0ELb1ELb0ELb0ELb1ELb0EEEvNS_16Flash_bwd_paramsE:
.text._ZN5flash44flash_bwd_dq_dk_dv_loop_seqk_parallel_kernelI23Flash_bwd_kernel_traitsILi32ELi128ELi128ELi8ELi4ELi4ELi4ELb1ELb0EN7cutlass6half_tE19Flash_kernel_traitsILi32ELi128ELi128ELi8ES3_EELb1ELb0ELb1ELb0ELb0ELb1ELb0EEEvNS_16Flash_bwd_paramsE:
[----:B------:R-:W-:Y:S08]  /*0000*/  LDC R1, c[0x0][0x28] ;  /* 0x00000a00ff017b82 */ /* 0x000ff00000000800 */
[----:B------:R-:W1:Y:S01]  /*0010*/  S2UR UR16, SR_CTAID.X ;  /* 0x00000000001079c3 */ /* 0x000e620000002500 */
[----:B------:R-:W-:Y:S02]  /*0020*/  ULDC UR4, c[0x0][0x2c8] ;  /* 0x0000b20000047ab9 */ /* 0x000fe40000000800 */
[----:B------:R-:W-:-:S04]  /*0030*/  UIADD3 UR5, UR4, 0x7f, URZ ;  /* 0x0000007f04057890 */ /* 0x000fc8000fffe03f */
[----:B------:R-:W-:-:S04]  /*0040*/  USHF.R.S32.HI UR4, URZ, 0x1f, UR5 ;  /* 0x0000001f3f047899 */ /* 0x000fc80008011405 */
[----:B------:R-:W-:-:S04]  /*0050*/  ULEA.HI UR4, UR4, UR5, URZ, 0x7 ;  /* 0x0000000504047291 */ /* 0x000fc8000f8f383f */
[----:B------:R-:W-:-:S06]  /*0060*/  USHF.R.S32.HI UR6, URZ, 0x7, UR4 ;  /* 0x000000073f067899 */ /* 0x000fcc0008011404 */
[----:B------:R-:W-:Y:S01]  /*0070*/  MOV R176, UR6 ;  /* 0x0000000600b07c02 */ /* 0x000fe20008000f00 */
[----:B-1----:R-:W-:-:S06]  /*0080*/  UISETP.GE.AND UP0, UPT, UR16, UR6, UPT ;  /* 0x000000061000728c */ /* 0x002fcc000bf06270 */
[----:B------:R-:W-:-:S13]  /*0090*/  PLOP3.LUT P0, PT, PT, PT, UP0, 0x80, 0x0 ;  /* 0x000000000000781c */ /* 0x000fda0003f0f008 */
[----:B------:R-:W-:Y:S05]  /*00a0*/  @P0 EXIT ;  /* 0x000000000000094d */ /* 0x000fea0003800000 */
[----:B------:R-:W1:Y:S01]  /*00b0*/  S2R R4, SR_TID.X ;  /* 0x0000000000047919 */ /* 0x000e620000002100 */
[----:B------:R-:W2:Y:S01]  /*00c0*/  S2UR UR58, SR_CTAID.Z ;  /* 0x00000000003a79c3 */ /* 0x000ea20000002700 */
[----:B------:R-:W-:Y:S01]  /*00d0*/  IMAD.MOV.U32 R167, RZ, RZ, 0x20 ;  /* 0x00000020ffa77424 */ /* 0x000fe200078e00ff */
[----:B------:R-:W-:Y:S01]  /*00e0*/  UMOV UR5, 0x400 ;  /* 0x0000040000057882 */ /* 0x000fe20000000000 */
[----:B------:R-:W-:Y:S01]  /*00f0*/  IMAD.MOV.U32 R187, RZ, RZ, -0x10 ;  /* 0xfffffff0ffbb7424 */ /* 0x000fe200078e00ff */
[----:B------:R-:W-:Y:S01]  /*0100*/  ULDC.64 UR12, c[0x0][0x208] ;  /* 0x00008200000c7ab9 */ /* 0x000fe20000000a00 */
[----:B------:R-:W-:-:S03]  /*0110*/  ULDC UR61, c[0x0][0x394] ;  /* 0x0000e500003d7ab9 */ /* 0x000fc60000000800 */
[----:B------:R-:W3:Y:S08]  /*0120*/  S2UR UR4, SR_CgaCtaId ;  /* 0x00000000000479c3 */ /* 0x000ef00000008800 */
[----:B------:R-:W4:Y:S01]  /*0130*/  S2UR UR56, SR_CTAID.Y ;  /* 0x00000000003879c3 */ /* 0x000f220000002600 */
[----:B--2---:R-:W-:-:S06]  /*0140*/  USHF.R.S32.HI UR6, URZ, 0x1f, UR58 ;  /* 0x0000001f3f067899 */ /* 0x004fcc000801143a */
[----:B------:R-:W-:Y:S01]  /*0150*/  IMAD.U32 R181, RZ, RZ, UR6 ;  /* 0x00000006ffb57e24 */ /* 0x000fe2000f8e00ff */
[----:B-1----:R-:W-:Y:S01]  /*0160*/  SHF.R.S32.HI R169, RZ, 0x1f, R4 ;  /* 0x0000001fffa97819 */ /* 0x002fe20000011404 */
[----:B---3--:R-:W-:-:S03]  /*0170*/  ULEA UR4, UR4, UR5, 0x18 ;  /* 0x0000000504047291 */ /* 0x008fc6000f8ec03f */
[CC--:B------:R-:W-:Y:S01]  /*0180*/  LEA.HI R2, R169.reuse, R4.reuse, RZ, 0x2 ;  /* 0x00000004a9027211 */ /* 0x0c0fe200078f10ff */
[----:B------:R-:W-:Y:S01]  /*0190*/  UIADD3 UR5, UR4, 0x8000, URZ ;  /* 0x0000800004057890 */ /* 0x000fe2000fffe03f */
[CC--:B------:R-:W-:Y:S02]  /*01a0*/  LEA.HI R9, R169.reuse, R4.reuse, RZ, 0x3 ;  /* 0x00000004a9097211 */ /* 0x0c0fe400078f18ff */
[--C-:B------:R-:W-:Y:S01]  /*01b0*/  SHF.R.S32.HI R0, RZ, 0x2, R2.reuse ;  /* 0x00000002ff007819 */ /* 0x100fe20000011402 */
[----:B----4-:R-:W-:Y:S01]  /*01c0*/  USHF.R.S32.HI UR6, URZ, 0x1f, UR56 ;  /* 0x0000001f3f067899 */ /* 0x010fe20008011438 */
[----:B------:R-:W-:Y:S01]  /*01d0*/  SHF.R.S32.HI R10, RZ, 0x1f, R2 ;  /* 0x0000001fff0a7819 */ /* 0x000fe20000011402 */
[----:B------:R-:W-:Y:S01]  /*01e0*/  USHF.L.U32 UR7, UR56, 0x7, URZ ;  /* 0x0000000738077899 */ /* 0x000fe2000800063f */
[CC--:B------:R-:W-:Y:S02]  /*01f0*/  LEA.HI R174, R169.reuse, R4.reuse, RZ, 0x5 ;  /* 0x00000004a9ae7211 */ /* 0x0c0fe400078f28ff */
[CC--:B------:R-:W-:Y:S01]  /*0200*/  LEA.HI R173, R169.reuse, R4.reuse, RZ, 0x7 ;  /* 0x00000004a9ad7211 */ /* 0x0c0fe200078f38ff */
[----:B------:R-:W-:Y:S01]  /*0210*/  IMAD.U32 R179, RZ, RZ, UR6 ;  /* 0x00000006ffb37e24 */ /* 0x000fe2000f8e00ff */
[----:B------:R-:W-:Y:S01]  /*0220*/  LEA.HI R169, R169, R4, RZ, 0x4 ;  /* 0x00000004a9a97211 */ /* 0x000fe200078f20ff */
[----:B------:R-:W-:Y:S01]  /*0230*/  UIADD3 UR6, UR4, 0x6000, URZ ;  /* 0x0000600004067890 */ /* 0x000fe2000fffe03f */
[C---:B------:R-:W-:Y:S01]  /*0240*/  LOP3.LUT R189, R2.reuse, 0xfffffffc, RZ, 0xc0, !PT ;  /* 0xfffffffc02bd7812 */ /* 0x040fe200078ec0ff */
[----:B------:R-:W-:Y:S01]  /*0250*/  IMAD.U32 R180, RZ, RZ, UR7 ;  /* 0x00000007ffb47e24 */ /* 0x000fe2000f8e00ff */
[-C--:B------:R-:W-:Y:S01]  /*0260*/  LEA.HI R2, R2, R0.reuse, RZ, 0x1 ;  /* 0x0000000002027211 */ /* 0x080fe200078f08ff */
[----:B------:R-:W-:Y:S01]  /*0270*/  USHF.R.S32.HI UR7, URZ, 0x1f, UR58 ;  /* 0x0000001f3f077899 */ /* 0x000fe2000801143a */
[----:B------:R-:W-:Y:S01]  /*0280*/  LEA.HI R10, R10, R0, RZ, 0x3 ;  /* 0x000000000a0a7211 */ /* 0x000fe200078f18ff */
[----:B------:R-:W-:Y:S01]  /*0290*/  IMAD.IADD R189, R4, 0x1, -R189 ;  /* 0x0000000104bd7824 */ /* 0x000fe200078e0abd */
[----:B------:R-:W-:-:S02]  /*02a0*/  SHF.R.S32.HI R6, RZ, 0x3, R9 ;  /* 0x00000003ff067819 */ /* 0x000fc40000011409 */
[----:B------:R-:W-:Y:S01]  /*02b0*/  LOP3.LUT R5, R174, 0xffffffe0, RZ, 0xc0, !PT ;  /* 0xffffffe0ae057812 */ /* 0x000fe200078ec0ff */
[----:B------:R-:W-:Y:S01]  /*02c0*/  IMAD.U32 R178, RZ, RZ, UR7 ;  /* 0x00000007ffb27e24 */ /* 0x000fe2000f8e00ff */
[----:B------:R-:W-:Y:S01]  /*02d0*/  LOP3.LUT R8, R169, 0xfffffff0, RZ, 0xc0, !PT ;  /* 0xfffffff0a9087812 */ /* 0x000fe200078ec0ff */
[----:B------:R-:W-:Y:S01]  /*02e0*/  IMAD.SHL.U32 R6, R6, 0x40, RZ ;  /* 0x0000004006067824 */ /* 0x000fe200078e00ff */
[----:B------:R-:W-:Y:S01]  /*02f0*/  LOP3.LUT R3, R9, 0xfffffff8, RZ, 0xc0, !PT ;  /* 0xfffffff809037812 */ /* 0x000fe200078ec0ff */
[----:B------:R-:W-:Y:S01]  /*0300*/  IMAD.IADD R5, R4, 0x1, -R5 ;  /* 0x0000000104057824 */ /* 0x000fe200078e0a05 */
[----:B------:R-:W-:Y:S01]  /*0310*/  LOP3.LUT R2, R2, 0x7fffffe, RZ, 0xc0, !PT ;  /* 0x07fffffe02027812 */ /* 0x000fe200078ec0ff */
[----:B------:R-:W-:Y:S01]  /*0320*/  IMAD.IADD R8, R4, 0x1, -R8 ;  /* 0x0000000104087824 */ /* 0x000fe200078e0a08 */
[----:B------:R-:W-:Y:S01]  /*0330*/  LOP3.LUT R10, R10, 0xfffffff8, RZ, 0xc0, !PT ;  /* 0xfffffff80a0a7812 */ /* 0x000fe200078ec0ff */
[----:B------:R-:W-:Y:S01]  /*0340*/  IMAD.IADD R4, R4, 0x1, -R3 ;  /* 0x0000000104047824 */ /* 0x000fe200078e0a03 */
[----:B------:R-:W-:Y:S01]  /*0350*/  SHF.R.S32.HI R3, RZ, 0x4, R169 ;  /* 0x00000004ff037819 */ /* 0x000fe200000114a9 */
[C---:B------:R-:W-:Y:S01]  /*0360*/  IMAD.IADD R2, R0.reuse, 0x1, -R2 ;  /* 0x0000000100027824 */ /* 0x040fe200078e0a02 */
[----:B------:R-:W-:Y:S01]  /*0370*/  SHF.R.S32.HI R175, RZ, 0x5, R174 ;  /* 0x00000005ffaf7819 */ /* 0x000fe200000114ae */
[----:B------:R-:W-:Y:S01]  /*0380*/  IMAD.IADD R10, R0, 0x1, -R10 ;  /* 0x00000001000a7824 */ /* 0x000fe200078e0a0a */
[----:B------:R-:W-:Y:S01]  /*0390*/  SHF.R.S32.HI R174, RZ, 0x1f, R174 ;  /* 0x0000001fffae7819 */ /* 0x000fe200000114ae */
[----:B------:R-:W-:Y:S01]  /*03a0*/  IMAD.SHL.U32 R0, R189, 0x8, RZ ;  /* 0x00000008bd007824 */ /* 0x000fe200078e00ff */
[----:B------:R-:W-:Y:S01]  /*03b0*/  LOP3.LUT R6, R6, 0xc0, RZ, 0xc0, !PT ;  /* 0x000000c006067812 */ /* 0x000fe200078ec0ff */
[----:B------:R-:W-:Y:S01]  /*03c0*/  IMAD.SHL.U32 R166, R4, 0x40, RZ ;  /* 0x0000004004a67824 */ /* 0x000fe200078e00ff */
[----:B------:R-:W-:Y:S01]  /*03d0*/  LEA.HI R169, R169, R3, RZ, 0x1 ;  /* 0x00000003a9a97211 */ /* 0x000fe200078f08ff */
[----:B------:R-:W-:Y:S01]  /*03e0*/  IMAD.SHL.U32 R189, R189, 0x2, RZ ;  /* 0x00000002bdbd7824 */ /* 0x000fe200078e00ff */
[----:B------:R-:W-:-:S02]  /*03f0*/  LEA.HI R174, R174, R175, RZ, 0x2 ;  /* 0x000000afaeae7211 */ /* 0x000fc400078f10ff */
[----:B------:R-:W-:Y:S02]  /*0400*/  LOP3.LUT R0, R6, 0x18, R0, 0xf8, !PT ;  /* 0x0000001806007812 */ /* 0x000fe400078ef800 */
[----:B------:R-:W-:Y:S02]  /*0410*/  SHF.R.U32.HI R6, RZ, 0x3, R6 ;  /* 0x00000003ff067819 */ /* 0x000fe40000011606 */
[----:B------:R-:W-:Y:S02]  /*0420*/  LOP3.LUT R169, R169, 0xfffffffe, RZ, 0xc0, !PT ;  /* 0xfffffffea9a97812 */ /* 0x000fe400078ec0ff */
[----:B------:R-:W-:Y:S02]  /*0430*/  LOP3.LUT R174, R174, 0xfffffffc, RZ, 0xc0, !PT ;  /* 0xfffffffcaeae7812 */ /* 0x000fe400078ec0ff */
[----:B------:R-:W-:Y:S01]  /*0440*/  LOP3.LUT R6, R0, R6, RZ, 0x3c, !PT ;  /* 0x0000000600067212 */ /* 0x000fe200078e3cff */
[----:B------:R-:W-:Y:S01]  /*0450*/  IMAD.IADD R169, R3, 0x1, -R169 ;  /* 0x0000000103a97824 */ /* 0x000fe200078e0aa9 */
[----:B------:R-:W-:Y:S01]  /*0460*/  LEA.HI R0, R4, R4, RZ, 0x1 ;  /* 0x0000000404007211 */ /* 0x000fe200078f08ff */
[C---:B------:R-:W-:Y:S01]  /*0470*/  IMAD.IADD R174, R175.reuse, 0x1, -R174 ;  /* 0x00000001afae7824 */ /* 0x040fe200078e0aae */
[----:B------:R-:W-:Y:S01]  /*0480*/  SHF.R.S32.HI R172, RZ, 0x1f, R5 ;  /* 0x0000001fffac7819 */ /* 0x000fe20000011405 */
[----:B------:R-:W-:Y:S01]  /*0490*/  IMAD R175, R175, 0x8, R2 ;  /* 0x00000008afaf7824 */ /* 0x000fe200078e0202 */
[----:B------:R-:W-:Y:S01]  /*04a0*/  LEA.HI R3, R8, R8, RZ, 0x1 ;  /* 0x0000000808037211 */ /* 0x000fe200078f08ff */
[----:B------:R-:W-:Y:S01]  /*04b0*/  IMAD.SHL.U32 R171, R169, 0x8, RZ ;  /* 0x00000008a9ab7824 */ /* 0x000fe200078e00ff */
[----:B------:R-:W-:Y:S01]  /*04c0*/  LOP3.LUT R2, R0, 0x7fffffe, RZ, 0xc0, !PT ;  /* 0x07fffffe00027812 */ /* 0x000fe200078ec0ff */
[----:B------:R-:W-:Y:S01]  /*04d0*/  IMAD.U32 R175, R175, 0x20, R6 ;  /* 0x00000020afaf7824 */ /* 0x000fe200078e0006 */
[----:B------:R-:W-:-:S02]  /*04e0*/  SHF.R.S32.HI R173, RZ, 0x7, R173 ;  /* 0x00000007ffad7819 */ /* 0x000fc400000114ad */
[----:B------:R-:W-:Y:S01]  /*04f0*/  LEA.HI R172, R172, R5, RZ, 0x2 ;  /* 0x00000005acac7211 */ /* 0x000fe200078f10ff */
[----:B------:R-:W-:Y:S01]  /*0500*/  IMAD.IADD R2, R4, 0x1, -R2 ;  /* 0x0000000104027824 */ /* 0x000fe200078e0a02 */
[----:B------:R-:W-:Y:S01]  /*0510*/  SHF.R.S32.HI R7, RZ, 0x1, R3 ;  /* 0x00000001ff077819 */ /* 0x000fe20000011403 */
[C---:B------:R-:W-:Y:S01]  /*0520*/  IMAD R170, R173.reuse, 0x8, R169 ;  /* 0x00000008adaa7824 */ /* 0x040fe200078e02a9 */
[----:B------:R-:W-:Y:S01]  /*0530*/  SHF.R.S32.HI R5, RZ, 0x1f, R3 ;  /* 0x0000001fff057819 */ /* 0x000fe20000011403 */
[--C-:B------:R-:W-:Y:S01]  /*0540*/  IMAD R177, R173, 0x2000, R189.reuse ;  /* 0x00002000adb17824 */ /* 0x100fe200078e02bd */
[----:B------:R-:W-:Y:S01]  /*0550*/  SHF.R.S32.HI R165, RZ, 0x1f, R8 ;  /* 0x0000001fffa57819 */ /* 0x000fe20000011408 */
[----:B------:R-:W-:Y:S01]  /*0560*/  IMAD R170, R170, 0x8, R2 ;  /* 0x00000008aaaa7824 */ /* 0x000fe200078e0202 */
[----:B------:R-:W-:Y:S01]  /*0570*/  LEA.HI R5, R5, R7, RZ, 0x2 ;  /* 0x0000000705057211 */ /* 0x000fe200078f10ff */
[----:B------:R-:W-:Y:S01]  /*0580*/  IMAD R189, R174, 0x200, R189 ;  /* 0x00000200aebd7824 */ /* 0x000fe200078e02bd */
[----:B------:R-:W-:-:S02]  /*0590*/  LOP3.LUT R2, R10, 0x1, RZ, 0xc0, !PT ;  /* 0x000000010a027812 */ /* 0x000fc400078ec0ff */
[----:B------:R-:W-:Y:S02]  /*05a0*/  LOP3.LUT R5, R5, 0xfffffffc, RZ, 0xc0, !PT ;  /* 0xfffffffc05057812 */ /* 0x000fe400078ec0ff */
[----:B------:R-:W-:Y:S02]  /*05b0*/  SHF.R.S32.HI R0, RZ, 0x1, R0 ;  /* 0x00000001ff007819 */ /* 0x000fe40000011400 */
[----:B------:R-:W-:Y:S01]  /*05c0*/  ISETP.NE.U32.AND P6, PT, R2, 0x1, PT ;  /* 0x000000010200780c */ /* 0x000fe20003fc5070 */
[----:B------:R-:W-:Y:S01]  /*05d0*/  IMAD.IADD R2, R7, 0x1, -R5 ;  /* 0x0000000107027824 */ /* 0x000fe200078e0a05 */
[----:B------:R-:W-:Y:S01]  /*05e0*/  LEA.HI R165, R165, R8, RZ, 0x3 ;  /* 0x00000008a5a57211 */ /* 0x000fe200078f18ff */
[----:B------:R-:W-:Y:S01]  /*05f0*/  IMAD.SHL.U32 R5, R174, 0x10, RZ ;  /* 0x00000010ae057824 */ /* 0x000fe200078e00ff */
[C---:B------:R-:W-:Y:S01]  /*0600*/  LOP3.LUT P0, RZ, R0.reuse, 0x2, RZ, 0xc0, !PT ;  /* 0x0000000200ff7812 */ /* 0x040fe2000780c0ff */
[----:B------:R-:W-:Y:S01]  /*0610*/  IMAD.SHL.U32 R0, R0, 0x40, RZ ;  /* 0x0000004000007824 */ /* 0x000fe200078e00ff */
[----:B------:R-:W-:-:S02]  /*0620*/  LOP3.LUT R166, R166, 0x1c0, RZ, 0xc0, !PT ;  /* 0x000001c0a6a67812 */ /* 0x000fc400078ec0ff */
[----:B------:R-:W-:Y:S02]  /*0630*/  LOP3.LUT R3, R3, 0x7fffffe, RZ, 0xc0, !PT ;  /* 0x07fffffe03037812 */ /* 0x000fe400078ec0ff */
[----:B------:R-:W-:Y:S02]  /*0640*/  LOP3.LUT R6, R165, 0xfffffff8, RZ, 0xc0, !PT ;  /* 0xfffffff8a5067812 */ /* 0x000fe400078ec0ff */
[----:B------:R-:W-:Y:S01]  /*0650*/  LEA.HI.SX32 R172, R172, R5, 0x1e ;  /* 0x00000005acac7211 */ /* 0x000fe200078ff2ff */
[----:B------:R-:W-:Y:S01]  /*0660*/  IMAD.IADD R3, R8, 0x1, -R3 ;  /* 0x0000000108037824 */ /* 0x000fe200078e0a03 */
[----:B------:R-:W-:Y:S01]  /*0670*/  LOP3.LUT R5, R166, 0x30, R5, 0xf8, !PT ;  /* 0x00000030a6057812 */ /* 0x000fe200078ef805 */
[----:B------:R-:W-:Y:S01]  /*0680*/  IMAD.IADD R6, R8, 0x1, -R6 ;  /* 0x0000000108067824 */ /* 0x000fe200078e0a06 */
[----:B------:R-:W-:Y:S01]  /*0690*/  LOP3.LUT R0, R0, 0xc0, RZ, 0xc0, !PT ;  /* 0x000000c000007812 */ /* 0x000fe200078ec0ff */
[C---:B------:R-:W-:Y:S01]  /*06a0*/  IMAD.SHL.U32 R8, R10.reuse, 0x40, RZ ;  /* 0x000000400a087824 */ /* 0x040fe200078e00ff */
[----:B------:R-:W-:-:S02]  /*06b0*/  LEA.HI R7, R10, R10, RZ, 0x1 ;  /* 0x0000000a0a077211 */ /* 0x000fc400078f08ff */
[--C-:B------:R-:W-:Y:S02]  /*06c0*/  LOP3.LUT R5, R5, 0x8, R9.reuse, 0xf8, !PT ;  /* 0x0000000805057812 */ /* 0x100fe400078ef809 */
[----:B------:R-:W-:Y:S02]  /*06d0*/  LOP3.LUT P5, RZ, R10, 0x2, RZ, 0xc0, !PT ;  /* 0x000000020aff7812 */ /* 0x000fe400078ac0ff */
[----:B------:R-:W-:Y:S02]  /*06e0*/  LOP3.LUT R9, R0, 0x8, R9, 0xf8, !PT ;  /* 0x0000000800097812 */ /* 0x000fe400078ef809 */
[----:B------:R-:W-:Y:S02]  /*06f0*/  LOP3.LUT P4, RZ, R10, 0x4, RZ, 0xc0, !PT ;  /* 0x000000040aff7812 */ /* 0x000fe4000788c0ff */
[----:B------:R-:W-:Y:S02]  /*0700*/  SHF.R.U32.HI R0, RZ, 0x3, R0 ;  /* 0x00000003ff007819 */ /* 0x000fe40000011600 */
[----:B------:R-:W-:-:S02]  /*0710*/  LOP3.LUT R4, R7, 0x3fffffe, RZ, 0xc0, !PT ;  /* 0x03fffffe07047812 */ /* 0x000fc400078ec0ff */
[----:B------:R-:W-:Y:S02]  /*0720*/  LOP3.LUT R8, R8, 0x1c0, RZ, 0xc0, !PT ;  /* 0x000001c008087812 */ /* 0x000fe400078ec0ff */
[----:B------:R-:W-:Y:S01]  /*0730*/  SHF.R.S32.HI R7, RZ, 0x1, R7 ;  /* 0x00000001ff077819 */ /* 0x000fe20000011407 */
[----:B------:R-:W-:Y:S01]  /*0740*/  IMAD.IADD R4, R10, 0x1, -R4 ;  /* 0x000000010a047824 */ /* 0x000fe200078e0a04 */
[C---:B------:R-:W-:Y:S01]  /*0750*/  R2P PR, R6.reuse, 0x6 ;  /* 0x0000000606007804 */ /* 0x040fe20000000000 */
[----:B------:R-:W-:Y:S01]  /*0760*/  IMAD.SHL.U32 R6, R6, 0x40, RZ ;  /* 0x0000004006067824 */ /* 0x000fe200078e00ff */
[----:B------:R-:W-:Y:S01]  /*0770*/  LOP3.LUT R0, R9, R0, RZ, 0x3c, !PT ;  /* 0x0000000009007212 */ /* 0x000fe200078e3cff */
[----:B------:R-:W-:Y:S01]  /*0780*/  IMAD.SHL.U32 R9, R174, 0x400, RZ ;  /* 0x00000400ae097824 */ /* 0x000fe200078e00ff */
[----:B------:R-:W-:Y:S01]  /*0790*/  SHF.R.U32.HI R166, RZ, 0x3, R166 ;  /* 0x00000003ffa67819 */ /* 0x000fe200000116a6 */
[----:B------:R-:W-:Y:S01]  /*07a0*/  IMAD R189, R4, 0x20, R189 ;  /* 0x0000002004bd7824 */ /* 0x000fe200078e02bd */
[----:B------:R-:W-:Y:S01]  /*07b0*/  LEA.HI R8, R8, R8, RZ, 0x1d ;  /* 0x0000000808087211 */ /* 0x000fe200078fe8ff */
[----:B------:R-:W-:Y:S01]  /*07c0*/  IMAD.U32 R170, R170, 0x20, R0 ;  /* 0x00000020aaaa7824 */ /* 0x000fe200078e0000 */
[C---:B------:R-:W-:Y:S01]  /*07d0*/  LOP3.LUT P3, RZ, R7.reuse, 0x2, RZ, 0xc0, !PT ;  /* 0x0000000207ff7812 */ /* 0x040fe2000786c0ff */
[----:B------:R-:W-:Y:S01]  /*07e0*/  IMAD.SHL.U32 R7, R7, 0x40, RZ ;  /* 0x0000004007077824 */ /* 0x000fe200078e00ff */
[----:B------:R-:W-:-:S02]  /*07f0*/  LOP3.LUT R166, R5, R166, RZ, 0x3c, !PT ;  /* 0x000000a605a67212 */ /* 0x000fc400078e3cff */
[----:B------:R-:W-:Y:S02]  /*0800*/  SEL R168, R167, 0xffffffe0, !P0 ;  /* 0xffffffe0a7a87807 */ /* 0x000fe40004000000 */
[----:B------:R-:W-:Y:S01]  /*0810*/  LOP3.LUT R6, R6, 0x1c0, RZ, 0xc0, !PT ;  /* 0x000001c006067812 */ /* 0x000fe200078ec0ff */
[----:B------:R-:W-:Y:S01]  /*0820*/  IMAD R166, R169, 0x200, R166 ;  /* 0x00000200a9a67824 */ /* 0x000fe200078e02a6 */
[----:B------:R-:W-:Y:S01]  /*0830*/  IADD3 R177, R8, R177, R9 ;  /* 0x000000b108b17210 */ /* 0x000fe20007ffe009 */
[----:B------:R-:W-:Y:S01]  /*0840*/  IMAD.SHL.U32 R8, R173, 0x8, RZ ;  /* 0x00000008ad087824 */ /* 0x000fe200078e00ff */
[C---:B------:R-:W-:Y:S01]  /*0850*/  LOP3.LUT P0, RZ, R2.reuse, 0x2, RZ, 0xc0, !PT ;  /* 0x0000000202ff7812 */ /* 0x040fe2000780c0ff */
[----:B------:R-:W-:Y:S01]  /*0860*/  IMAD.SHL.U32 R2, R2, 0x40, RZ ;  /* 0x0000004002027824 */ /* 0x000fe200078e00ff */
[----:B------:R-:W-:Y:S01]  /*0870*/  SHF.R.S32.HI R165, RZ, 0x3, R165 ;  /* 0x00000003ffa57819 */ /* 0x000fe200000114a5 */
[----:B------:R-:W-:Y:S01]  /*0880*/  IMAD.SHL.U32 R169, R169, 0x10, RZ ;  /* 0x00000010a9a97824 */ /* 0x000fe200078e00ff */
[----:B------:R-:W-:-:S02]  /*0890*/  LOP3.LUT R7, R7, 0xc0, RZ, 0xc0, !PT ;  /* 0x000000c007077812 */ /* 0x000fc400078ec0ff */
[----:B------:R-:W-:Y:S01]  /*08a0*/  LOP3.LUT R171, R171, 0x8, RZ, 0xc0, !PT ;  /* 0x00000008abab7812 */ /* 0x000fe200078ec0ff */
[C---:B------:R-:W-:Y:S01]  /*08b0*/  IMAD R3, R165.reuse, 0x8, R3 ;  /* 0x00000008a5037824 */ /* 0x040fe200078e0203 */
[----:B------:R-:W-:Y:S01]  /*08c0*/  SHF.R.U32.HI R5, RZ, 0x3, R6 ;  /* 0x00000003ff057819 */ /* 0x000fe20000011606 */
[----:B------:R-:W-:Y:S01]  /*08d0*/  IMAD R165, R165, 0x200, R9 ;  /* 0x00000200a5a57824 */ /* 0x000fe200078e0209 */
[----:B------:R-:W-:Y:S02]  /*08e0*/  LOP3.LUT R8, R8, 0x8, RZ, 0xc0, !PT ;  /* 0x0000000808087812 */ /* 0x000fe400078ec0ff */
[----:B------:R-:W-:Y:S02]  /*08f0*/  LOP3.LUT R2, R2, 0xc0, RZ, 0xc0, !PT ;  /* 0x000000c002027812 */ /* 0x000fe400078ec0ff */
[----:B------:R-:W-:Y:S02]  /*0900*/  SHF.R.U32.HI R4, RZ, 0x3, R7 ;  /* 0x00000003ff047819 */ /* 0x000fe40000011607 */
[----:B------:R-:W-:-:S02]  /*0910*/  LOP3.LUT R5, R5, R6, R171, 0x1e, !PT ;  /* 0x0000000605057212 */ /* 0x000fc400078e1eab */
[----:B------:R-:W-:Y:S02]  /*0920*/  SHF.R.U32.HI R0, RZ, 0x3, R2 ;  /* 0x00000003ff007819 */ /* 0x000fe40000011602 */
[----:B------:R-:W-:Y:S01]  /*0930*/  LOP3.LUT R169, R8, 0x10, R169, 0xf8, !PT ;  /* 0x0000001008a97812 */ /* 0x000fe200078ef8a9 */
[----:B------:R-:W-:Y:S01]  /*0940*/  IMAD.IADD R165, R165, 0x1, R5 ;  /* 0x00000001a5a57824 */ /* 0x000fe200078e0205 */
[----:B------:R-:W-:Y:S02]  /*0950*/  LOP3.LUT R4, R4, R7, R8, 0x1e, !PT ;  /* 0x0000000704047212 */ /* 0x000fe400078e1e08 */
[----:B------:R-:W-:Y:S02]  /*0960*/  LEA R177, R177, UR4, 0x1 ;  /* 0x00000004b1b17c11 */ /* 0x000fe4000f8e08ff */
[----:B------:R-:W-:Y:S01]  /*0970*/  LOP3.LUT R171, R0, R2, R171, 0x1e, !PT ;  /* 0x0000000200ab7212 */ /* 0x000fe200078e1eab */
[----:B------:R-:W-:Y:S01]  /*0980*/  IMAD.IADD R189, R4, 0x1, R189 ;  /* 0x0000000104bd7824 */ /* 0x000fe200078e02bd */
[----:B------:R-:W-:Y:S01]  /*0990*/  LOP3.LUT R169, R0, R169, R2, 0x1e, !PT ;  /* 0x000000a900a97212 */ /* 0x000fe200078e1e02 */
[----:B------:R-:W-:Y:S01]  /*09a0*/  IMAD.SHL.U32 R0, R3, 0x20, RZ ;  /* 0x0000002003007824 */ /* 0x000fe200078e00ff */
[----:B------:R-:W-:Y:S01]  /*09b0*/  LEA R2, R170, UR5, 0x1 ;  /* 0x00000005aa027c11 */ /* 0x000fe2000f8e08ff */
[----:B------:R-:W-:Y:S01]  /*09c0*/  IMAD.MOV.U32 R3, RZ, RZ, 0x40 ;  /* 0x00000040ff037424 */ /* 0x000fe200078e00ff */
[----:B------:R-:W-:Y:S01]  /*09d0*/  SEL R187, R187, 0x10, !P6 ;  /* 0x00000010bbbb7807 */ /* 0x000fe20007000000 */
[----:B------:R-:W-:Y:S01]  /*09e0*/  VIADD R182, R177, 0x40 ;  /* 0x00000040b1b67836 */ /* 0x000fe20000000000 */
[----:B------:R-:W-:Y:S01]  /*09f0*/  LEA R165, R165, UR5, 0x1 ;  /* 0x00000005a5a57c11 */ /* 0x000fe2000f8e08ff */
[----:B------:R-:W-:Y:S01]  /*0a00*/  @P4 VIADD R182, R177, 0xffffffc0 ;  /* 0xffffffc0b1b64836 */ /* 0x000fe20000000000 */
[----:B------:R-:W-:Y:S01]  /*0a10*/  SEL R185, R167, 0xffffffe0, !P5 ;  /* 0xffffffe0a7b97807 */ /* 0x000fe20006800000 */
[----:B------:R-:W-:Y:S01]  /*0a20*/  IMAD.IADD R168, R2, 0x1, R168 ;  /* 0x0000000102a87824 */ /* 0x000fe200078e02a8 */
[----:B------:R-:W-:Y:S01]  /*0a30*/  SEL R3, R3, 0xffffffc0, !P2 ;  /* 0xffffffc003037807 */ /* 0x000fe20005000000 */
[----:B------:R-:W-:Y:S01]  /*0a40*/  IMAD R2, R174, 0x200, R0 ;  /* 0x00000200ae027824 */ /* 0x000fe200078e0200 */
[----:B------:R-:W-:Y:S01]  /*0a50*/  LEA R189, R189, UR6, 0x1 ;  /* 0x00000006bdbd7c11 */ /* 0x000fe2000f8e08ff */
[----:B------:R-:W-:Y:S01]  /*0a60*/  IMAD.IADD R184, R177, 0x1, R187 ;  /* 0x00000001b1b87824 */ /* 0x000fe200078e02bb */
[----:B------:R-:W-:Y:S01]  /*0a70*/  SEL R167, R167, 0xffffffe0, !P0 ;  /* 0xffffffe0a7a77807 */ /* 0x000fe20004000000 */
[----:B------:R-:W-:Y:S01]  /*0a80*/  VIADD R164, R165, 0x20 ;  /* 0x00000020a5a47836 */ /* 0x000fe20000000000 */
[----:B------:R-:W-:Y:S01]  /*0a90*/  LEA R166, R166, UR4, 0x1 ;  /* 0x00000004a6a67c11 */ /* 0x000fe2000f8e08ff */
[----:B------:R-:W-:-:S02]  /*0aa0*/  IMAD.IADD R187, R187, 0x1, R182 ;  /* 0x00000001bbbb7824 */ /* 0x000fc400078e02b6 */
[----:B------:R-:W-:Y:S02]  /*0ab0*/  @P1 VIADD R164, R165, 0xffffffe0 ;  /* 0xffffffe0a5a41836 */ /* 0x000fe40000000000 */
[----:B------:R-:W-:Y:S02]  /*0ac0*/  IMAD.IADD R171, R2, 0x1, R171 ;  /* 0x0000000102ab7824 */ /* 0x000fe400078e02ab */
[----:B------:R-:W-:Y:S02]  /*0ad0*/  IMAD.IADD R169, R0, 0x1, R169 ;  /* 0x0000000100a97824 */ /* 0x000fe400078e02a9 */
[--C-:B------:R-:W-:Y:S02]  /*0ae0*/  IMAD.IADD R183, R177, 0x1, R185.reuse ;  /* 0x00000001b1b77824 */ /* 0x100fe400078e02b9 */
[----:B------:R-:W-:Y:S02]  /*0af0*/  IMAD.IADD R190, R184, 0x1, R185 ;  /* 0x00000001b8be7824 */ /* 0x000fe400078e02b9 */
[----:B------:R-:W-:-:S02]  /*0b00*/  IMAD.IADD R186, R185, 0x1, R182 ;  /* 0x00000001b9ba7824 */ /* 0x000fc400078e02b6 */
[----:B------:R-:W-:Y:S02]  /*0b10*/  VIADD R188, R189, 0x20 ;  /* 0x00000020bdbc7836 */ /* 0x000fe40000000000 */
[----:B------:R-:W-:Y:S02]  /*0b20*/  IMAD.IADD R163, R165, 0x1, R3 ;  /* 0x00000001a5a37824 */ /* 0x000fe400078e0203 */
[----:B------:R-:W-:Y:S02]  /*0b30*/  IMAD.IADD R185, R185, 0x1, R187 ;  /* 0x00000001b9b97824 */ /* 0x000fe400078e02bb */
[----:B------:R-:W-:Y:S02]  /*0b40*/  @P3 VIADD R188, R189, 0xffffffe0 ;  /* 0xffffffe0bdbc3836 */ /* 0x000fe40000000000 */
[----:B------:R-:W-:Y:S02]  /*0b50*/  IMAD.IADD R3, R3, 0x1, R164 ;  /* 0x0000000103037824 */ /* 0x000fe400078e02a4 */
[----:B------:R-:W-:-:S02]  /*0b60*/  VIADD R160, R164, 0x2000 ;  /* 0x00002000a4a07836 */ /* 0x000fc40000000000 */
[C---:B------:R-:W-:Y:S02]  /*0b70*/  VIADD R2, R164.reuse, 0x4000 ;  /* 0x00004000a4027836 */ /* 0x040fe40000000000 */
[----:B------:R-:W-:-:S07]  /*0b80*/  VIADD R0, R164, 0x6000 ;  /* 0x00006000a4007836 */ /* 0x000fce0000000000 */
.L_x_657:
        /* <DEDUP_REMOVED lines=16> */
[----:B-12---:R-:W-:Y:S01]  /*0c90*/  IMAD.U32 R4, RZ, RZ, UR8 ;  /* 0x00000008ff047e24 */ /* 0x006fe2000f8e00ff */
        /* <DEDUP_REMOVED lines=14> */
[----:B------:R-:W-:Y:S01]  /*0d80*/  UIADD3 UR8, UP1, UR18, UR6, URZ ;  /* 0x0000000612087290 */ /* 0x000fe2000ff3e03f */
[----:B---3--:R-:W3:Y:S01]  /*0d90*/  @P1 LDG.E R6, desc[UR12][R6.64] ;  /* 0x0000000c06061981 */ /* 0x008ee2000c1e1900 */
        /* <DEDUP_REMOVED lines=9> */
[----:B------:R-:W-:-:S04]  /*0e30*/  @!UP3 ULDC.64 UR8, c[0x0][0x318] ;  /* 0x0000c6000008bab9 */ /* 0x000fc80000000a00 */
[----:B------:R-:W5:Y:S01]  /*0e40*/  @!P2 LDG.E R7, desc[UR12][R10.64] ;  /* 0x0000000c0a07a981 */ /* 0x000f62000c1e1900 */
[----:B------:R-:W-:-:S04]  /*0e50*/  @!UP3 UISETP.NE.U32.AND UP1, UPT, UR8, URZ, UPT ;  /* 0x0000003f0800b28c */ /* 0x000fc8000bf25070 */
[----:B------:R-:W-:Y:S01]  /*0e60*/  @!UP3 UISETP.NE.AND.EX UP1, UPT, UR9, URZ, UPT, UP1 ;  /* 0x0000003f0900b28c */ /* 0x000fe2000bf25310 */
[----:B------:R-:W-:Y:S01]  /*0e70*/  UMOV UR5, 0xffffffff ;  /* 0xffffffff00057882 */ /* 0x000fe20000000000 */
[----:B------:R-:W-:Y:S01]  /*0e80*/  UMOV UR54, 0xffffffff ;  /* 0xffffffff00367882 */ /* 0x000fe20000000000 */
[----:B------:R-:W-:Y:S01]  /*0e90*/  USHF.L.U32 UR26, UR16, 0x7, URZ ;  /* 0x00000007101a7899 */ /* 0x000fe2000800063f */
[----:B--2---:R-:W-:Y:S02]  /*0ea0*/  @P0 R2UR UR10, R4 ;  /* 0x00000000040a02ca */ /* 0x004fe400000e0000 */
[----:B------:R-:W-:Y:S01]  /*0eb0*/  ISETP.NE.U32.AND P0, PT, RZ, UR6, PT ;  /* 0x00000006ff007c0c */ /* 0x000fe2000bf05070 */
[----:B------:R-:W-:Y:S01]  /*0ec0*/  @!UP3 ULDC UR6, c[0x0][0x2cc] ;  /* 0x0000b3000006bab9 */ /* 0x000fe20000000800 */
[----:B---3--:R-:W-:Y:S02]  /*0ed0*/  @P1 R2UR UR53, R6 ;  /* 0x00000000063512ca */ /* 0x008fe400000e0000 */
[----:B------:R-:W-:Y:S01]  /*0ee0*/  ISETP.NE.AND.EX P0, PT, RZ, UR7, PT, P0 ;  /* 0x00000007ff007c0c */ /* 0x000fe2000bf05300 */
[----:B------:R-:W-:-:S03]  /*0ef0*/  @!UP3 USEL UR8, UR6, URZ, UP1 ;  /* 0x0000003f0608b287 */ /* 0x000fc60008800000 */
[----:B------:R-:W-:Y:S01]  /*0f00*/  ULDC UR6, c[0x0][0x2c8] ;  /* 0x0000b20000067ab9 */ /* 0x000fe20000000800 */
[----:B----4-:R-:W-:-:S06]  /*0f10*/  @P3 R2UR UR5, R8 ;  /* 0x00000000080532ca */ /* 0x010fcc00000e0000 */
[----:B------:R-:W-:Y:S01]  /*0f20*/  @UP3 UIADD3 UR7, UR10, -UR53, URZ ;  /* 0x800000350a073290 */ /* 0x000fe2000fffe03f */
        /* <DEDUP_REMOVED lines=9> */
.L_x_627:
        /* <DEDUP_REMOVED lines=14> */
[----:B------:R-:W-:Y:S01]  /*10a0*/  UIMAD UR22, UR56, UR9, UR8 ;  /* 0x00000009381672a4 */ /* 0x000fe2000f8e0208 */
[----:B------:R-:W-:-:S02]  /*10b0*/  ULDC UR11, c[0x0][0x394] ;  /* 0x0000e500000b7ab9 */ /* 0x000fc40000000800 */
[----:B------:R-:W-:Y:S01]  /*10c0*/  @!UP2 ULDC.64 UR8, c[0x0][0x418] ;  /* 0x000106000008aab9 */ /* 0x000fe20000000a00 */
[----:B------:R-:W-:Y:S01]  /*10d0*/  ULDC UR60, c[0x0][0x2d4] ;  /* 0x0000b500003c7ab9 */ /* 0x000fe20000000800 */
[----:B------:R-:W-:Y:S02]  /*10e0*/  @!UP2 UIMAD.WIDE.U32 UR40, UR56, UR8, URZ ;  /* 0x000000083828a2a5 */ /* 0x000fe4000f8e003f */
[----:B------:R-:W-:Y:S02]  /*10f0*/  USHF.R.S32.HI UR30, URZ, 0x1f, UR60 ;  /* 0x0000001f3f1e7899 */ /* 0x000fe4000801143c */
[----:B------:R-:W-:Y:S01]  /*1100*/  @UP1 ULDC.64 UR32, c[0x0][0x248] ;  /* 0x0000920000201ab9 */ /* 0x000fe20000000a00 */
[----:B------:R-:W-:Y:S01]  /*1110*/  UIADD3 UR47, UR21, UR22, URZ ;  /* 0x00000016152f7290 */ /* 0x000fe2000fffe03f */
[----:B------:R-:W-:Y:S01]  /*1120*/  ULDC.U8 UR31, c[0x0][0x3d8] ;  /* 0x0000f600001f7ab9 */ /* 0x000fe20000000000 */
[----:B-1----:R-:W-:Y:S01]  /*1130*/  IABS R7, R4 ;  /* 0x0000000400077213 */ /* 0x002fe20000000000 */
[----:B------:R-:W-:Y:S01]  /*1140*/  UISETP.NE.AND UP3, UPT, UR31, URZ, UPT ;  /* 0x0000003f1f00728c */ /* 0x000fe2000bf65270 */
[----:B------:R-:W-:Y:S01]  /*1150*/  ISETP.NE.AND P3, PT, R4, RZ, PT ;  /* 0x000000ff0400720c */ /* 0x000fe20003f65270 */
[----:B------:R-:W-:Y:S01]  /*1160*/  USHF.L.U32 UR17, UR56, 0x7, URZ ;  /* 0x0000000738117899 */ /* 0x000fe2000800063f */
[----:B------:R-:W1:Y:S01]  /*1170*/  I2F.RP R8, R7 ;  /* 0x0000000700087306 */ /* 0x000e620000209400 */
[----:B------:R-:W-:Y:S01]  /*1180*/  ULDC.64 UR38, c[0x0][0x240] ;  /* 0x0000900000267ab9 */ /* 0x000fe20000000a00 */
[----:B------:R-:W-:-:S02]  /*1190*/  USHF.L.U64.HI UR23, UR56, 0x7, UR59 ;  /* 0x0000000738177899 */ /* 0x000fc4000801023b */
[----:B--2---:R-:W-:Y:S02]  /*11a0*/  UIMAD.WIDE.U32 UR28, UR6, UR14, URZ ;  /* 0x0000000e061c72a5 */ /* 0x004fe4000f8e003f */
[----:B------:R-:W-:Y:S02]  /*11b0*/  UIMAD.WIDE.U32 UR18, UR5, UR38, URZ ;  /* 0x00000026051272a5 */ /* 0x000fe4000f8e003f */
[----:B------:R-:W-:Y:S02]  /*11c0*/  UIMAD UR36, UR6, UR15, UR29 ;  /* 0x0000000f062472a4 */ /* 0x000fe4000f8e021d */
[----:B------:R-:W-:Y:S02]  /*11d0*/  @!UP2 UIMAD UR6, UR59, UR8, URZ ;  /* 0x000000083b06a2a4 */ /* 0x000fe4000f8e023f */
[----:B------:R-:W-:Y:S02]  /*11e0*/  UIADD3 UR8, UR10, 0x80, UR26 ;  /* 0x000000800a087890 */ /* 0x000fe4000fffe01a */
[----:B------:R-:W-:Y:S01]  /*11f0*/  @!UP2 UIMAD UR24, UR56, UR9, UR6 ;  /* 0x000000093818a2a4 */ /* 0x000fe2000f8e0206 */
[----:B-1----:R-:W1:Y:S01]  /*1200*/  MUFU.RCP R8, R8 ;  /* 0x0000000800087308 */ /* 0x002e620000001000 */
[----:B------:R-:W-:-:S02]  /*1210*/  UIADD3 UR6, UR10, 0x7f, URZ ;  /* 0x0000007f0a067890 */ /* 0x000fc4000fffe03f */
[----:B------:R-:W-:Y:S02]  /*1220*/  UIADD3 UR8, UR8, UR11, -UR7 ;  /* 0x0000000b08087290 */ /* 0x000fe4000fffe807 */
[----:B------:R-:W-:Y:S02]  /*1230*/  USHF.R.S32.HI UR9, URZ, 0x1f, UR6 ;  /* 0x0000001f3f097899 */ /* 0x000fe40008011406 */
[----:B------:R-:W-:Y:S02]  /*1240*/  @UP1 UIADD3 UR11, UR53, UR54, URZ ;  /* 0x00000036350b1290 */ /* 0x000fe4000fffe03f */
[----:B------:R-:W-:Y:S02]  /*1250*/  ULEA.HI UR27, UR9, UR6, URZ, 0x7 ;  /* 0x00000006091b7291 */ /* 0x000fe4000f8f383f */
[----:B------:R-:W-:Y:S02]  /*1260*/  UIADD3 UR6, UR8, 0x7f, URZ ;  /* 0x0000007f08067890 */ /* 0x000fe4000fffe03f */
[----:B------:R-:W-:-:S02]  /*1270*/  @UP1 UIMAD.WIDE.U32 UR8, UR11, UR32, URZ ;  /* 0x000000200b0812a5 */ /* 0x000fc4000f8e003f */
[----:B------:R-:W-:Y:S01]  /*1280*/  @UP1 UIMAD UR11, UR11, UR33, URZ ;  /* 0x000000210b0b12a4 */ /* 0x000fe2000f8e023f */
[----:B-1----:R-:W-:Y:S01]  /*1290*/  VIADD R8, R8, 0xffffffe ;  /* 0x0ffffffe08087836 */ /* 0x002fe20000000000 */
[----:B------:R-:W-:Y:S02]  /*12a0*/  @UP2 ULDC.64 UR14, c[0x0][0x420] ;  /* 0x00010800000e2ab9 */ /* 0x000fe40000000a00 */
[----:B------:R-:W-:Y:S01]  /*12b0*/  @UP1 UIADD3 UR51, UR9, UR11, URZ ;  /* 0x0000000b09331290 */ /* 0x000fe2000fffe03f */
[----:B------:R-:W1:Y:S01]  /*12c0*/  F2I.FTZ.U32.TRUNC.NTZ R9, R8 ;  /* 0x0000000800097305 */ /* 0x000e62000021f000 */
[----:B------:R-:W-:Y:S02]  /*12d0*/  USHF.R.S32.HI UR11, URZ, 0x1f, UR6 ;  /* 0x0000001f3f0b7899 */ /* 0x000fe40008011406 */
[----:B------:R-:W-:Y:S02]  /*12e0*/  @UP2 UIMAD.WIDE.U32 UR42, UR5, UR14, URZ ;  /* 0x0000000e052a22a5 */ /* 0x000fe4000f8e003f */
[----:B------:R-:W-:-:S02]  /*12f0*/  ULEA.HI UR21, UR11, UR6, URZ, 0x7 ;  /* 0x000000060b157291 */ /* 0x000fc4000f8f383f */
[----:B------:R-:W-:Y:S01]  /*1300*/  UIMAD UR6, UR30, UR56, URZ ;  /* 0x000000381e0672a4 */ /* 0x000fe2000f8e023f */
[----:B------:R-:W-:Y:S01]  /*1310*/  ULDC.U8 UR14, c[0x0][0x480] ;  /* 0x00012000000e7ab9 */ /* 0x000fe20000000000 */
[----:B------:R-:W-:Y:S02]  /*1320*/  @UP2 UIMAD UR48, UR5, UR15, UR43 ;  /* 0x0000000f053022a4 */ /* 0x000fe4000f8e022b */
[----:B------:R-:W-:Y:S02]  /*1330*/  UISETP.NE.AND UP4, UPT, UR14, URZ, UPT ;  /* 0x0000003f0e00728c */ /* 0x000fe4000bf85270 */
[----:B------:R-:W-:Y:S01]  /*1340*/  UIMAD.WIDE.U32 UR14, UR56, UR60, URZ ;  /* 0x0000003c380e72a5 */ /* 0x000fe2000f8e003f */
[----:B-1----:R-:W-:Y:S01]  /*1350*/  IMAD.MOV R5, RZ, RZ, -R9 ;  /* 0x000000ffff057224 */ /* 0x002fe200078e0a09 */
[----:B------:R-:W-:Y:S01]  /*1360*/  UIMAD UR6, UR59, UR60, UR6 ;  /* 0x0000003c3b0672a4 */ /* 0x000fe2000f8e0206 */
[----:B------:R-:W-:Y:S01]  /*1370*/  IMAD.MOV.U32 R8, RZ, RZ, RZ ;  /* 0x000000ffff087224 */ /* 0x000fe200078e00ff */
[----:B------:R-:W-:Y:S01]  /*1380*/  USEL UR29, UR17, URZ, UP0 ;  /* 0x0000003f111d7287 */ /* 0x000fe20008000000 */
[----:B------:R-:W-:Y:S01]  /*1390*/  IMAD R6, R5, R7, RZ ;  /* 0x0000000705067224 */ /* 0x000fe200078e02ff */
[----:B------:R-:W-:Y:S01]  /*13a0*/  IABS R5, UR58 ;  /* 0x0000003a00057c13 */ /* 0x000fe20008000000 */
[----:B------:R-:W-:-:S02]  /*13b0*/  UIMAD UR17, UR5, UR39, URZ ;  /* 0x00000027051172a4 */ /* 0x000fc4000f8e023f */
[----:B------:R-:W-:Y:S01]  /*13c0*/  IMAD.HI.U32 R8, R9, R6, R8 ;  /* 0x0000000609087227 */ /* 0x000fe200078e0008 */
[----:B------:R-:W-:Y:S01]  /*13d0*/  MOV R6, R5 ;  /* 0x0000000500067202 */ /* 0x000fe20000000f00 */
[----:B------:R-:W-:Y:S02]  /*13e0*/  UIADD3 UR15, UR15, UR6, URZ ;  /* 0x000000060f0f7290 */ /* 0x000fe4000fffe03f */
[----:B------:R-:W-:Y:S02]  /*13f0*/  USHF.R.S32.HI UR11, URZ, 0x7, UR27 ;  /* 0x000000073f0b7899 */ /* 0x000fe4000801141b */
[----:B------:R-:W-:Y:S01]  /*1400*/  IMAD.HI.U32 R20, R8, R6, RZ ;  /* 0x0000000608147227 */ /* 0x000fe200078e00ff */
[----:B------:R-:W-:Y:S01]  /*1410*/  USHF.R.S32.HI UR6, URZ, 0x7, UR21 ;  /* 0x000000073f067899 */ /* 0x000fe20008011415 */
[----:B------:R-:W-:Y:S02]  /*1420*/  ULDC UR37, c[0x0][0x2c4] ;  /* 0x0000b10000257ab9 */ /* 0x000fe40000000800 */
[----:B------:R-:W-:Y:S01]  /*1430*/  IMAD.MOV R5, RZ, RZ, -R20 ;  /* 0x000000ffff057224 */ /* 0x000fe200078e0a14 */
[----:B------:R-:W-:Y:S01]  /*1440*/  ULDC UR34, c[0x0][0x2dc] ;  /* 0x0000b70000227ab9 */ /* 0x000fe20000000800 */
[----:B------:R-:W-:Y:S01]  /*1450*/  ULDC UR35, c[0x0][0x270] ;  /* 0x00009c0000237ab9 */ /* 0x000fe20000000800 */
[----:B------:R-:W-:Y:S01]  /*1460*/  @UP2 UIADD3 UR47, UR19, UR17, URZ ;  /* 0x00000011132f2290 */ /* 0x000fe2000fffe03f */
[----:B------:R-:W-:Y:S01]  /*1470*/  IMAD R5, R7, R5, R6 ;  /* 0x0000000507057224 */ /* 0x000fe200078e0206 */
[----:B------:R-:W-:Y:S01]  /*1480*/  @UP1 UMOV UR49, UR8 ;  /* 0x0000000800311c82 */ /* 0x000fe20008000000 */
[----:B------:R-:W-:-:S02]  /*1490*/  USEL UR22, UR23, URZ, UP0 ;  /* 0x0000003f17167287 */ /* 0x000fc40008000000 */
[----:B------:R-:W-:Y:S01]  /*14a0*/  @UP3 UIMAD UR17, UR56, UR37, URZ ;  /* 0x00000025381132a4 */ /* 0x000fe2000f8e023f */
[----:B------:R-:W-:Y:S01]  /*14b0*/  ISETP.GT.U32.AND P1, PT, R7, R5, PT ;  /* 0x000000050700720c */ /* 0x000fe20003f24070 */
[----:B------:R-:W-:Y:S02]  /*14c0*/  UIMAD.WIDE UR8, UR34, UR35, URZ ;  /* 0x00000023220872a5 */ /* 0x000fe4000f8e023f */
[----:B------:R-:W-:Y:S02]  /*14d0*/  UISETP.LT.AND UP0, UPT, UR11, UR6, UPT ;  /* 0x000000060b00728c */ /* 0x000fe4000bf01270 */
[----:B------:R-:W-:Y:S02]  /*14e0*/  USEL UR57, UR20, UR18, !UP2 ;  /* 0x0000001214397287 */ /* 0x000fe4000d000000 */
[----:B------:R-:W-:Y:S02]  /*14f0*/  @UP3 USEL UR17, UR17, UR5, !UP2 ;  /* 0x0000000511113287 */ /* 0x000fe4000d000000 */
[----:B------:R-:W-:-:S02]  /*1500*/  @!UP3 UIMAD UR21, UR56, UR35, UR58 ;  /* 0x000000233815b2a4 */ /* 0x000fc4000f8e023a */
[----:B------:R-:W-:Y:S02]  /*1510*/  UIMAD.WIDE.U32 UR18, UR8, UR14, URZ ;  /* 0x0000000e081272a5 */ /* 0x000fe4000f8e003f */
[----:B------:R-:W-:Y:S01]  /*1520*/  UIMAD UR20, UR9, UR14, URZ ;  /* 0x0000000e091472a4 */ /* 0x000fe2000f8e023f */
[----:B------:R-:W-:Y:S01]  /*1530*/  @!P1 IMAD.IADD R5, R5, 0x1, -R7 ;  /* 0x0000000105059824 */ /* 0x000fe200078e0a07 */
[----:B------:R-:W-:Y:S01]  /*1540*/  USEL UR35, UR11, UR6, UP0 ;  /* 0x000000060b237287 */ /* 0x000fe20008000000 */
[----:B------:R-:W-:Y:S01]  /*1550*/  @!P1 IADD3 R20, R20, 0x1, RZ ;  /* 0x0000000114149810 */ /* 0x000fe20007ffe0ff */
[----:B------:R-:W-:Y:S01]  /*1560*/  @UP3 ULDC UR14, c[0x0][0x2e4] ;  /* 0x0000b900000e3ab9 */ /* 0x000fe20000000800 */
[----:B------:R-:W-:Y:S01]  /*1570*/  UIMAD UR20, UR8, UR15, UR20 ;  /* 0x0000000f081472a4 */ /* 0x000fe2000f8e0214 */
[----:B------:R-:W-:Y:S01]  /*1580*/  ISETP.GE.U32.AND P0, PT, R5, R7, PT ;  /* 0x000000070500720c */ /* 0x000fe20003f06070 */
[----:B------:R-:W-:Y:S01]  /*1590*/  @UP3 UIMAD UR31, UR58, UR14, UR17 ;  /* 0x0000000e3a1f32a4 */ /* 0x000fe2000f8e0211 */
[----:B------:R-:W-:Y:S01]  /*15a0*/  LOP3.LUT R5, R4, UR58, RZ, 0x3c, !PT ;  /* 0x0000003a04057c12 */ /* 0x000fe2000f8e3cff */
[----:B------:R-:W-:Y:S01]  /*15b0*/  ULEA UR17, UR35, 0xffffff80, 0x7 ;  /* 0xffffff8023117891 */ /* 0x000fe2000f8e383f */
[----:B------:R-:W-:Y:S01]  /*15c0*/  PLOP3.LUT P1, PT, PT, PT, UP1, 0x80, 0x0 ;  /* 0x000000000000781c */ /* 0x000fe20003f2f018 */
[----:B------:R-:W-:Y:S01]  /*15d0*/  UIMAD.WIDE.U32 UR14, UR8, UR5, URZ ;  /* 0x00000005080e72a5 */ /* 0x000fe2000f8e003f */
[----:B------:R-:W-:Y:S01]  /*15e0*/  ISETP.GE.AND P2, PT, R5, RZ, PT ;  /* 0x000000ff0500720c */ /* 0x000fe20003f46270 */
[----:B------:R-:W-:-:S02]  /*15f0*/  USHF.R.S32.HI UR23, URZ, 0x1f, UR17 ;  /* 0x0000001f3f177899 */ /* 0x000fc40008011411 */
[----:B------:R-:W-:Y:S02]  /*1600*/  UIADD3 UR6, UP0, UR17, UR29, URZ ;  /* 0x0000001d11067290 */ /* 0x000fe4000ff1e03f */
[----:B------:R-:W-:Y:S02]  /*1610*/  USEL UR55, UR18, UR14, !UP2 ;  /* 0x0000000e12377287 */ /* 0x000fe4000d000000 */
[----:B------:R-:W-:Y:S01]  /*1620*/  UIMAD UR11, UR9, UR5, URZ ;  /* 0x00000005090b72a4 */ /* 0x000fe2000f8e023f */
[----:B------:R-:W-:Y:S01]  /*1630*/  @P0 VIADD R20, R20, 0x1 ;  /* 0x0000000114140836 */ /* 0x000fe20000000000 */
[----:B------:R-:W-:Y:S01]  /*1640*/  UIADD3.X UR14, UR23, UR22, URZ, UP0, !UPT ;  /* 0x00000016170e7290 */ /* 0x000fe200087fe43f */
[----:B------:R-:W-:Y:S01]  /*1650*/  PLOP3.LUT P0, PT, PT, PT, UP3, 0x80, 0x0 ;  /* 0x000000000000781c */ /* 0x000fe20003f0f038 */
[----:B------:R-:W-:Y:S02]  /*1660*/  UIMAD UR9, UR9, UR6, URZ ;  /* 0x00000006090972a4 */ /* 0x000fe4000f8e023f */
[----:B------:R-:W-:Y:S01]  /*1670*/  @UP1 UIADD3 UR25, UR53, UR54, URZ ;  /* 0x0000003635191290 */ /* 0x000fe2000fffe03f */
[----:B------:R-:W-:Y:S01]  /*1680*/  @!P2 IADD3 R20, -R20, RZ, RZ ;  /* 0x000000ff1414a210 */ /* 0x000fe20007ffe1ff */
[----:B------:R-:W-:Y:S01]  /*1690*/  @!UP3 UIMAD UR31, UR21, UR37, URZ ;  /* 0x00000025151fb2a4 */ /* 0x000fe2000f8e023f */
[----:B------:R-:W-:Y:S01]  /*16a0*/  @!P3 LOP3.LUT R20, RZ, R4, RZ, 0x33, !PT ;  /* 0x00000004ff14b212 */ /* 0x000fe200078e33ff */
[----:B------:R-:W-:-:S02]  /*16b0*/  UIADD3 UR46, UR19, UR20, URZ ;  /* 0x00000014132e7290 */ /* 0x000fc4000fffe03f */
[----:B------:R-:W-:Y:S01]  /*16c0*/  UIMAD.WIDE.U32 UR18, UR8, UR6, URZ ;  /* 0x00000006081272a5 */ /* 0x000fe2000f8e003f */
[----:B------:R-:W-:Y:S01]  /*16d0*/  @UP1 ULDC.64 UR20, c[0x0][0x250] ;  /* 0x0000940000141ab9 */ /* 0x000fe20000000a00 */
[----:B------:R-:W-:Y:S02]  /*16e0*/  UIMAD UR6, UR8, UR14, UR9 ;  /* 0x0000000e080672a4 */ /* 0x000fe4000f8e0209 */
[----:B------:R-:W-:Y:S02]  /*16f0*/  @UP1 UIMAD.WIDE.U32 UR8, UR25, UR20, URZ ;  /* 0x00000014190812a5 */ /* 0x000fe4000f8e003f */
[----:B------:R-:W-:Y:S02]  /*1700*/  @UP2 UIADD3 UR46, UR15, UR11, URZ ;  /* 0x0000000b0f2e2290 */ /* 0x000fe4000fffe03f */
[----:B------:R-:W-:Y:S02]  /*1710*/  UIMAD UR34, UR58, UR34, URZ ;  /* 0x000000223a2272a4 */ /* 0x000fe4000f8e023f */
[----:B------:R-:W-:-:S02]  /*1720*/  @UP1 UIMAD UR11, UR25, UR21, URZ ;  /* 0x00000015190b12a4 */ /* 0x000fc4000f8e023f */
[----:B------:R-:W-:Y:S02]  /*1730*/  @!UP2 UIADD3 UR48, UR41, UR24, URZ ;  /* 0x000000182930a290 */ /* 0x000fe4000fffe03f */
[----:B------:R-:W-:Y:S02]  /*1740*/  USHF.R.S32.HI UR45, URZ, 0x1f, UR26 ;  /* 0x0000001f3f2d7899 */ /* 0x000fe4000801141a */
[----:B------:R-:W-:Y:S02]  /*1750*/  USHF.R.S32.HI UR24, URZ, 0x1f, UR34 ;  /* 0x0000001f3f187899 */ /* 0x000fe40008011422 */
[----:B------:R-:W-:Y:S02]  /*1760*/  USEL UR50, UR28, URZ, UP4 ;  /* 0x0000003f1c327287 */ /* 0x000fe4000a000000 */
[----:B------:R-:W-:Y:S02]  /*1770*/  @UP1 UIADD3 UR44, UR9, UR11, URZ ;  /* 0x0000000b092c1290 */ /* 0x000fe4000fffe03f */
[----:B------:R-:W-:-:S02]  /*1780*/  USEL UR52, UR36, URZ, UP4 ;  /* 0x0000003f24347287 */ /* 0x000fc4000a000000 */
        /* <DEDUP_REMOVED lines=15> */
.L_x_629:
        /* <DEDUP_REMOVED lines=13> */
.L_x_630:
        /* <DEDUP_REMOVED lines=11> */
.L_x_631:
[----:B------:R-:W-:Y:S02]  /*1a00*/  ULDC UR5, c[0x0][0x270] ;  /* 0x00009c0000057ab9 */ /* 0x000fe40000000800 */
[----:B------:R-:W-:-:S04]  /*1a10*/  UIMAD UR5, UR56, UR5, UR58 ;  /* 0x00000005380572a4 */ /* 0x000fc8000f8e023a */
[----:B------:R-:W-:-:S12]  /*1a20*/  UIMAD UR5, UR5, UR60, URZ ;  /* 0x0000003c050572a4 */ /* 0x000fd8000f8e023f */
.L_x_632:
[----:B------:R-:W1:Y:S01]  /*1a30*/  S2R R12, SR_TID.X ;  /* 0x00000000000c7919 */ /* 0x000e620000002100 */
[----:B------:R-:W-:Y:S01]  /*1a40*/  ULDC UR8, c[0x0][0x2dc] ;  /* 0x0000b70000087ab9 */ /* 0x000fe20000000800 */
[----:B------:R-:W-:Y:S01]  /*1a50*/  ULDC UR9, c[0x0][0x270] ;  /* 0x00009c0000097ab9 */ /* 0x000fe20000000800 */
[----:B------:R-:W-:Y:S01]  /*1a60*/  UIADD3 UR30, UR17, UR5, URZ ;  /* 0x00000005111e7290 */ /* 0x000fe2000fffe03f */
[----:B------:R-:W2:Y:S01]  /*1a70*/  LDC.64 R4, c[0x0][0x420] ;  /* 0x00010800ff047b82 */ /* 0x000ea20000000a00 */
[----:B------:R-:W-:Y:S01]  /*1a80*/  UIMAD UR5, UR8, UR9, URZ ;  /* 0x00000009080572a4 */ /* 0x000fe2000f8e023f */
[----:B------:R-:W-:Y:S01]  /*1a90*/  BSSY B1, `(.L_x_628) ;  /* 0x0000890000017945 */ /* 0x000fe20003800000 */
[----:B------:R-:W-:Y:S02]  /*1aa0*/  UIADD3 UR11, -UR7, UR10, UR26 ;  /* 0x0000000a070b7290 */ /* 0x000fe4000fffe11a */
[----:B------:R-:W-:Y:S02]  /*1ab0*/  USHF.L.U32 UR36, UR5, 0x7, URZ ;  /* 0x0000000705247899 */ /* 0x000fe4000800063f */
[----:B------:R-:W-:-:S02]  /*1ac0*/  USHF.R.S32.HI UR25, URZ, 0x1f, UR58 ;  /* 0x0000001f3f197899 */ /* 0x000fc4000801143a */
[----:B------:R-:W-:Y:S01]  /*1ad0*/  UIADD3 UR22, UP2, UP0, UR18, UR36, UR34 ;  /* 0x0000002412167290 */ /* 0x000fe2000f85e022 */
[----:B------:R-:W-:Y:S02]  /*1ae0*/  ULDC.64 UR14, c[0x0][0x428] ;  /* 0x00010a00000e7ab9 */ /* 0x000fe40000000a00 */
[----:B------:R-:W-:Y:S01]  /*1af0*/  ULDC.64 UR18, c[0x0][0x258] ;  /* 0x0000960000127ab9 */ /* 0x000fe20000000a00 */
[----:B------:R-:W-:Y:S01]  /*1b00*/  UIMAD UR9, UR25, UR14, URZ ;  /* 0x0000000e190972a4 */ /* 0x000fe2000f8e023f */
[----:B------:R-:W-:Y:S01]  /*1b10*/  IMAD.U32 R16, RZ, RZ, UR18 ;  /* 0x00000012ff107e24 */ /* 0x000fe2000f8e00ff */
[----:B------:R-:W-:Y:S01]  /*1b20*/  ULDC.64 UR40, c[0x0][0x478] ;  /* 0x00011e0000287ab9 */ /* 0x000fe20000000a00 */
[----:B------:R-:W-:Y:S01]  /*1b30*/  ULDC.64 UR28, c[0x0][0x210] ;  /* 0x00008400001c7ab9 */ /* 0x000fe20000000a00 */
[----:B------:R-:W-:Y:S02]  /*1b40*/  UIMAD UR15, UR58, UR15, UR9 ;  /* 0x0000000f3a0f72a4 */ /* 0x000fe4000f8e0209 */
[----:B------:R-:W-:-:S02]  /*1b50*/  UIMAD UR9, UR25, UR18, URZ ;  /* 0x00000012190972a4 */ /* 0x000fc4000f8e023f */
[----:B------:R-:W-:Y:S01]  /*1b60*/  UIADD3 UR31, UR17, UR31, URZ ;  /* 0x0000001f111f7290 */ /* 0x000fe2000fffe03f */
[----:B------:R-:W-:Y:S01]  /*1b70*/  ULDC.64 UR42, c[0x0][0x2b0] ;  /* 0x0000ac00002a7ab9 */ /* 0x000fe20000000a00 */
[----:B------:R-:W-:Y:S01]  /*1b80*/  UIADD3 UR8, UR35, -0x1, URZ ;  /* 0xffffffff23087890 */ /* 0x000fe2000fffe03f */
        /* <DEDUP_REMOVED lines=9> */
[----:B------:R-:W-:Y:S01]  /*1c20*/  IMAD.SHL.U32 R14, R14, 0x8, RZ ;  /* 0x000000080e0e7824 */ /* 0x000fe200078e00ff */
[----:B------:R-:W-:Y:S01]  /*1c30*/  SHF.R.S32.HI R204, RZ, 0x5, R204 ;  /* 0x00000005ffcc7819 */ /* 0x000fe200000114cc */
[----:B------:R-:W-:Y:S01]  /*1c40*/  IMAD.IADD R192, R12, 0x1, -R192 ;  /* 0x000000010cc07824 */ /* 0x000fe200078e0ac0 */
[----:B------:R-:W-:Y:S02]  /*1c50*/  IADD3.X R8, R6, UR23, RZ, P0, !PT ;  /* 0x0000001706087c10 */ /* 0x000fe400087fe4ff */
[----:B------:R-:W-:Y:S01]  /*1c60*/  SHF.R.S32.HI R15, RZ, 0x1f, R14 ;  /* 0x0000001fff0f7819 */ /* 0x000fe2000001140e */
[----:B------:R-:W-:Y:S02]  /*1c70*/  IMAD R204, R204, UR5, R192 ;  /* 0x00000005cccc7c24 */ /* 0x000fe4000f8e02c0 */
[----:B------:R-:W-:Y:S02]  /*1c80*/  IMAD R8, R8, UR38, RZ ;  /* 0x0000002608087c24 */ /* 0x000fe4000f8e02ff */
[----:B------:R-:W-:-:S04]  /*1c90*/  IMAD.WIDE.U32 R10, R9, UR38, R14 ;  /* 0x00000026090a7c25 */ /* 0x000fc8000f8e000e */
[----:B------:R-:W-:Y:S01]  /*1ca0*/  IMAD R8, R9, UR39, R8 ;  /* 0x0000002709087c24 */ /* 0x000fe2000f8e0208 */
[----:B------:R-:W-:Y:S01]  /*1cb0*/  IADD3 R10, P0, R10, UR57, RZ ;  /* 0x000000390a0a7c10 */ /* 0x000fe2000ff1e0ff */
[----:B------:R-:W-:Y:S01]  /*1cc0*/  ULDC UR57, c[0x0][0x398] ;  /* 0x0000e60000397ab9 */ /* 0x000fe20000000800 */
[----:B--2---:R-:W-:Y:S02]  /*1cd0*/  IMAD R9, R4, UR23, RZ ;  /* 0x0000001704097c24 */ /* 0x004fe4000f8e02ff */
[----:B------:R-:W-:Y:S01]  /*1ce0*/  IADD3.X R11, R11, UR47, R8, P0, !PT ;  /* 0x0000002f0b0b7c10 */ /* 0x000fe200087fe408 */
[----:B------:R-:W-:Y:S01]  /*1cf0*/  IMAD.U32 R8, RZ, RZ, UR14 ;  /* 0x0000000eff087e24 */ /* 0x000fe2000f8e00ff */
[----:B------:R-:W-:Y:S01]  /*1d00*/  IADD3 R22, P0, R14, UR6, RZ ;  /* 0x000000060e167c10 */ /* 0x000fe2000ff1e0ff */
[----:B------:R-:W-:Y:S01]  /*1d10*/  USHF.R.S32.HI UR6, URZ, 0x1f, UR36 ;  /* 0x0000001f3f067899 */ /* 0x000fe20008011424 */
[----:B------:R-:W-:Y:S02]  /*1d20*/  IMAD R9, R5, UR17, R9 ;  /* 0x0000001105097c24 */ /* 0x000fe4000f8e0209 */
[----:B------:R-:W-:Y:S01]  /*1d30*/  IADD3.X R23, R15, UR48, RZ, P0, !PT ;  /* 0x000000300f177c10 */ /* 0x000fe200087fe4ff */
[----:B------:R-:W-:Y:S01]  /*1d40*/  UIADD3.X UR27, UR27, UR6, UR24, UP2, UP0 ;  /* 0x000000061b1b7290 */ /* 0x000fe200097e0418 */
[----:B------:R-:W-:Y:S01]  /*1d50*/  IMAD.WIDE.U32 R16, R16, UR58, R10 ;  /* 0x0000003a10107c25 */ /* 0x000fe2000f8e000a */
[----:B------:R-:W-:-:S02]  /*1d60*/  UIADD3 UR6, UR11, -UR57, URZ ;  /* 0x800000390b067290 */ /* 0x000fc4000fffe03f */
[----:B------:R-:W-:Y:S01]  /*1d70*/  UIMAD UR11, UR58, UR19, UR9 ;  /* 0x000000133a0b72a4 */ /* 0x000fe2000f8e0209 */
[----:B------:R-:W-:Y:S01]  /*1d80*/  IMAD.WIDE.U32 R22, R4, UR17, R22 ;  /* 0x0000001104167c25 */ /* 0x000fe2000f8e0016 */
[----:B------:R-:W-:Y:S01]  /*1d90*/  USHF.R.S32.HI UR34, URZ, 0x1f, UR6 ;  /* 0x0000001f3f227899 */ /* 0x000fe20008011406 */
[----:B------:R-:W-:Y:S01]  /*1da0*/  LEA R202, P4, R16, UR28, 0x1 ;  /* 0x0000001c10ca7c11 */ /* 0x000fe2000f8808ff */
[----:B------:R-:W-:Y:S01]  /*1db0*/  UIADD3 UR9, UP3, UP2, UR50, UR22, UR55 ;  /* 0x0000001632097290 */ /* 0x000fe2000fa7e037 */
[----:B------:R-:W-:Y:S01]  /*1dc0*/  IMAD.IADD R23, R23, 0x1, R9 ;  /* 0x0000000117177824 */ /* 0x000fe200078e0209 */
[----:B------:R-:W-:Y:S02]  /*1dd0*/  ULEA.HI UR34, UR34, UR6, URZ, 0x7 ;  /* 0x0000000622227291 */ /* 0x000fe4000f8f383f */
[----:B------:R-:W-:Y:S01]  /*1de0*/  UIADD3.X UR6, UR52, UR27, UR46, UP3, UP2 ;  /* 0x0000001b34067290 */ /* 0x000fe20009fe442e */
[----:B------:R-:W-:Y:S01]  /*1df0*/  IMAD.WIDE.U32 R8, R8, UR58, R22 ;  /* 0x0000003a08087c25 */ /* 0x000fe2000f8e0016 */
[----:B------:R-:W-:Y:S01]  /*1e00*/  USHF.R.S32.HI UR34, URZ, 0x7, UR34 ;  /* 0x000000073f227899 */ /* 0x000fe20008011422 */
[----:B------:R-:W-:Y:S01]  /*1e10*/  IADD3 R10, P0, R204, UR9, RZ ;  /* 0x00000009cc0a7c10 */ /* 0x000fe2000ff1e0ff */
[----:B------:R-:W-:Y:S01]  /*1e20*/  UIMAD.WIDE UR18, UR30, 0x4, UR40 ;  /* 0x000000041e1278a5 */ /* 0x000fe2000f8e0228 */
[----:B------:R-:W-:Y:S01]  /*1e30*/  VIADD R13, R9, UR15 ;  /* 0x0000000f090d7c36 */ /* 0x000fe20008000000 */
[----:B------:R-:W-:Y:S01]  /*1e40*/  UISETP.LT.AND UP0, UPT, URZ, UR34, UPT ;  /* 0x000000223f00728c */ /* 0x000fe2000bf01270 */
[-C--:B------:R-:W-:Y:S01]  /*1e50*/  IMAD R9, R6, R4.reuse, RZ ;  /* 0x0000000406097224 */ /* 0x080fe200078e02ff */
[----:B------:R-:W-:Y:S01]  /*1e60*/  LEA.HI.X.SX32 R204, R204, UR6, 0x1, P0 ;  /* 0x00000006cccc7c11 */ /* 0x000fe200080f0eff */
[----:B------:R-:W-:Y:S01]  /*1e70*/  IMAD.MOV.U32 R12, RZ, RZ, R8 ;  /* 0x000000ffff0c7224 */ /* 0x000fe200078e0008 */
[----:B------:R-:W-:Y:S01]  /*1e80*/  USEL UR34, URZ, UR34, !UP0 ;  /* 0x000000223f227287 */ /* 0x000fe2000c000000 */
[C---:B------:R-:W-:Y:S01]  /*1e90*/  IMAD R9, R7.reuse, R5, R9 ;  /* 0x0000000507097224 */ /* 0x040fe200078e0209 */
[----:B------:R-:W-:Y:S01]  /*1ea0*/  ULDC.64 UR24, c[0x0][0x3e0] ;  /* 0x0000f80000187ab9 */ /* 0x000fe20000000a00 */
[----:B------:R-:W-:Y:S01]  /*1eb0*/  IMAD.WIDE.U32 R12, R7, R4, R12 ;  /* 0x00000004070c7225 */ /* 0x000fe200078e000c */
[----:B------:R-:W-:Y:S01]  /*1ec0*/  UISETP.GT.AND UP0, UPT, UR35, UR34, UPT ;  /* 0x000000222300728c */ /* 0x000fe2000bf04270 */
[----:B------:R-:W-:-:S02]  /*1ed0*/  ULDC.64 UR22, c[0x0][0x400] ;  /* 0x0001000000167ab9 */ /* 0x000fc40000000a00 */
[----:B------:R-:W-:Y:S01]  /*1ee0*/  VIADD R8, R17, UR11 ;  /* 0x0000000b11087c36 */ /* 0x000fe20008000000 */
[----:B------:R-:W-:Y:S01]  /*1ef0*/  LEA R199, P2, R10, UR22, 0x2 ;  /* 0x000000160ac77c11 */ /* 0x000fe2000f8410ff */
[----:B------:R-:W-:Y:S01]  /*1f00*/  IMAD.IADD R9, R13, 0x1, R9 ;  /* 0x000000010d097824 */ /* 0x000fe200078e0209 */
[----:B------:R-:W-:Y:S01]  /*1f10*/  PLOP3.LUT P0, PT, PT, PT, UP0, 0x80, 0x0 ;  /* 0x000000000000781c */ /* 0x000fe20003f0f008 */
[----:B------:R-:W-:Y:S01]  /*1f20*/  UIMAD.WIDE UR14, UR31, 0x4, UR42 ;  /* 0x000000041f0e78a5 */ /* 0x000fe2000f8e022a */
[----:B------:R-:W-:Y:S01]  /*1f30*/  LEA R200, P3, R12, UR24, 0x1 ;  /* 0x000000180cc87c11 */ /* 0x000fe2000f8608ff */
[----:B------:R-:W-:Y:S01]  /*1f40*/  UMOV UR30, UR18 ;  /* 0x00000012001e7c82 */ /* 0x000fe20008000000 */
[----:B------:R-:W-:Y:S01]  /*1f50*/  LEA.HI.X R203, R16, UR29, R8, 0x1, P4 ;  /* 0x0000001d10cb7c11 */ /* 0x000fe2000a0f0c08 */
[----:B------:R-:W-:Y:S01]  /*1f60*/  UMOV UR29, UR19 ;  /* 0x00000013001d7c82 */ /* 0x000fe20008000000 */
[----:B------:R-:W-:Y:S02]  /*1f70*/  LEA.HI.X R201, R12, UR25, R9, 0x1, P3 ;  /* 0x000000190cc97c11 */ /* 0x000fe400098f0c09 */
[----:B------:R-:W-:-:S05]  /*1f80*/  LEA.HI.X R204, R10, UR23, R204, 0x2, P2 ;  /* 0x000000170acc7c11 */ /* 0x000fca00090f14cc */
        /* <DEDUP_REMOVED lines=20> */
.L_x_634:
[----:B------:R-:W-:Y:S01]  /*20d0*/  @UP1 UIADD3 UR5, UR53, UR54, URZ ;  /* 0x0000003635051290 */ /* 0x000fe2000fffe03f */
[----:B------:R-:W-:-:S03]  /*20e0*/  @UP1 ULDC.64 UR10, c[0x0][0x458] ;  /* 0x00011600000a1ab9 */ /* 0x000fc60000000a00 */
[----:B------:R-:W-:Y:S02]  /*20f0*/  @UP1 UIMAD.WIDE.U32 UR14, UR5, UR10, URZ ;  /* 0x0000000a050e12a5 */ /* 0x000fe4000f8e003f */
[----:B------:R-:W-:-:S04]  /*2100*/  @UP1 UIMAD UR5, UR5, UR11, URZ ;  /* 0x0000000b050512a4 */ /* 0x000fc8000f8e023f */
[----:B------:R-:W-:-:S03]  /*2110*/  @UP1 UIADD3 UR17, UR15, UR5, URZ ;  /* 0x000000050f111290 */ /* 0x000fc6000fffe03f */
[----:B------:R-:W-:Y:S01]  /*2120*/  @UP1 UMOV UR5, UR14 ;  /* 0x0000000e00051c82 */ /* 0x000fe20008000000 */
[----:B------:R-:W-:Y:S08]  /*2130*/  @P1 BRA `(.L_x_635) ;  /* 0x0000000000301947 */ /* 0x000ff00003800000 */
        /* <DEDUP_REMOVED lines=10> */
[----:B------:R-:W-:-:S03]  /*21e0*/  UIADD3 UR17, UR15, UR5, URZ ;  /* 0x000000050f117290 */ /* 0x000fc6000fffe03f */
[----:B------:R-:W-:-:S09]  /*21f0*/  UMOV UR5, UR14 ;  /* 0x0000000e00057c82 */ /* 0x000fd20008000000 */
.L_x_635:
        /* <DEDUP_REMOVED lines=30> */
.L_x_637:
[----:B------:R-:W-:Y:S05]  /*23e0*/  BSYNC B0 ;  /* 0x0000000000007941 */ /* 0x000fea0003800000 */
.L_x_636:
        /* <DEDUP_REMOVED lines=14> */
.L_x_639:
[----:B------:R-:W-:Y:S05]  /*24d0*/  BSYNC B0 ;  /* 0x0000000000007941 */ /* 0x000fea0003800000 */
.L_x_638:
[----:B--2---:R-:W-:Y:S01]  /*24e0*/  IMAD.U32 R4, RZ, RZ, UR10 ;  /* 0x0000000aff047e24 */ /* 0x004fe2000f8e00ff */
[----:B------:R-:W-:Y:S01]  /*24f0*/  UIMAD UR6, UR45, UR10, URZ ;  /* 0x0000000a2d0672a4 */ /* 0x000fe2000f8e023f */
[----:B------:R-:W-:Y:S01]  /*2500*/  BSSY B0, `(.L_x_640) ;  /* 0x0000018000007945 */ /* 0x000fe20003800000 */
[----:B------:R-:W-:Y:S01]  /*2510*/  USHF.R.S32.HI UR8, URZ, 0x1f, UR58 ;  /* 0x0000001f3f087899 */ /* 0x000fe2000801143a */
[----:B------:R-:W-:Y:S01]  /*2520*/  IMAD.WIDE.U32 R4, R4, UR26, R14 ;  /* 0x0000001a04047c25 */ /* 0x000fe2000f8e000e */
[----:B------:R-:W-:Y:S02]  /*2530*/  UIMAD UR6, UR26, UR11, UR6 ;  /* 0x0000000b1a0672a4 */ /* 0x000fe4000f8e0206 */
[----:B------:R-:W-:-:S04]  /*2540*/  IADD3 R10, P2, R4, UR5, RZ ;  /* 0x00000005040a7c10 */ /* 0x000fc8000ff5e0ff */
[----:B------:R-:W-:Y:S01]  /*2550*/  IMAD.U32 R4, RZ, RZ, UR6 ;  /* 0x00000006ff047e24 */ /* 0x000fe2000f8e00ff */
[----:B------:R-:W-:Y:S02]  /*2560*/  ULDC.64 UR6, c[0x0][0x470] ;  /* 0x00011c0000067ab9 */ /* 0x000fe40000000a00 */
        /* <DEDUP_REMOVED lines=17> */
.L_x_641:
[----:B------:R-:W-:Y:S05]  /*2680*/  BSYNC B0 ;  /* 0x0000000000007941 */ /* 0x000fea0003800000 */
.L_x_640:
        /* <DEDUP_REMOVED lines=14> */
.L_x_633:
[----:B------:R-:W-:Y:S01]  /*2770*/  UIMAD UR11, UR45, UR20, URZ ;  /* 0x000000142d0b72a4 */ /* 0x000fe2000f8e023f */
[----:B------:R-:W-:Y:S01]  /*2780*/  IMAD.U32 R12, RZ, RZ, UR20 ;  /* 0x00000014ff0c7e24 */ /* 0x000fe2000f8e00ff */
[----:B------:R-:W-:Y:S01]  /*2790*/  UIMAD UR17, UR45, UR32, URZ ;  /* 0x000000202d1172a4 */ /* 0x000fe2000f8e023f */
[----:B------:R-:W-:Y:S01]  /*27a0*/  IMAD.U32 R10, RZ, RZ, UR32 ;  /* 0x00000020ff0a7e24 */ /* 0x000fe2000f8e00ff */
[----:B------:R-:W-:Y:S01]  /*27b0*/  UIMAD UR6, UR8, -0x80, UR10 ;  /* 0xffffff80080678a4 */ /* 0x000fe2000f8e020a */
[----:B------:R-:W-:Y:S01]  /*27c0*/  VIADD R8, R7, 0x40 ;  /* 0x0000004007087836 */ /* 0x000fe20000000000 */
[----:B------:R-:W-:Y:S01]  /*27d0*/  UIMAD UR9, UR16, -0x80, UR7 ;  /* 0xffffff80100978a4 */ /* 0x000fe2000f8e0207 */
[--C-:B------:R-:W-:Y:S01]  /*27e0*/  IMAD.WIDE.U32 R12, R12, UR26, R14.reuse ;  /* 0x0000001a0c0c7c25 */ /* 0x100fe2000f8e000e */
[----:B------:R-:W-:Y:S02]  /*27f0*/  UIMAD UR11, UR26, UR21, UR11 ;  /* 0x000000151a0b72a4 */ /* 0x000fe4000f8e020b */
[----:B------:R-:W-:Y:S01]  /*2800*/  UIMAD UR17, UR26, UR33, UR17 ;  /* 0x000000211a1172a4 */ /* 0x000fe2000f8e0211 */
[----:B------:R-:W-:Y:S01]  /*2810*/  IMAD.WIDE.U32 R10, R10, UR26, R14 ;  /* 0x0000001a0a0a7c25 */ /* 0x000fe2000f8e000e */
[C---:B------:R-:W-:Y:S01]  /*2820*/  ISETP.GE.AND P1, PT, R8.reuse, UR6, PT ;  /* 0x0000000608007c0c */ /* 0x040fe2000bf26270 */
[----:B------:R-:W-:Y:S01]  /*2830*/  ULDC.64 UR22, c[0x0][0x268] ;  /* 0x00009a0000167ab9 */ /* 0x000fe20000000a00 */
[----:B------:R-:W-:Y:S01]  /*2840*/  ISETP.GE.AND P3, PT, R8, UR9, PT ;  /* 0x0000000908007c0c */ /* 0x000fe2000bf66270 */
[----:B------:R-:W-:Y:S01]  /*2850*/  IMAD.U32 R9, RZ, RZ, UR11 ;  /* 0x0000000bff097e24 */ /* 0x000fe2000f8e00ff */
[----:B------:R-:W-:Y:S01]  /*2860*/  IADD3 R24, P2, R12, UR37, RZ ;  /* 0x000000250c187c10 */ /* 0x000fe2000ff5e0ff */
[----:B------:R-:W-:Y:S01]  /*2870*/  IMAD.U32 R8, RZ, RZ, UR17 ;  /* 0x00000011ff087e24 */ /* 0x000fe2000f8e00ff */
[----:B------:R-:W-:Y:S01]  /*2880*/  IADD3 R10, P0, R10, UR49, RZ ;  /* 0x000000310a0a7c10 */ /* 0x000fe2000ff1e0ff */
[----:B------:R-:W-:Y:S01]  /*2890*/  IMAD.SHL.U32 R5, R5, 0x80, RZ ;  /* 0x0000008005057824 */ /* 0x000fe200078e00ff */
[----:B------:R-:W-:Y:S01]  /*28a0*/  ISETP.GE.AND P4, PT, R7, UR9, PT ;  /* 0x0000000907007c0c */ /* 0x000fe2000bf86270 */
[----:B------:R-:W-:Y:S01]  /*28b0*/  ULDC.64 UR18, c[0x0][0x260] ;  /* 0x0000980000127ab9 */ /* 0x000fe20000000a00 */
[----:B------:R-:W-:Y:S01]  /*28c0*/  IADD3.X R25, R13, UR44, R9, P2, !PT ;  /* 0x0000002c0d197c10 */ /* 0x000fe200097fe409 */
[----:B------:R-:W-:Y:S01]  /*28d0*/  IMAD R22, R18, UR22, RZ ;  /* 0x0000001612167c24 */ /* 0x000fe2000f8e02ff */
[----:B------:R-:W-:Y:S01]  /*28e0*/  IADD3.X R11, R11, UR51, R8, P0, !PT ;  /* 0x000000330b0b7c10 */ /* 0x000fe200087fe408 */
[----:B------:R-:W-:Y:S01]  /*28f0*/  IMAD.WIDE.U32 R8, R4, 0x80, RZ ;  /* 0x0000008004087825 */ /* 0x000fe200078e00ff */
[----:B------:R-:W-:Y:S01]  /*2900*/  ULEA.HI UR9, UR8, UR8, URZ, 0x1 ;  /* 0x0000000808097291 */ /* 0x000fe2000f8f083f */
[----:B------:R-:W-:Y:S01]  /*2910*/  @!P3 IADD3 R16, P0, R7, 0x40, RZ ;  /* 0x000000400710b810 */ /* 0x000fe20007f1e0ff */
[----:B------:R-:W-:Y:S01]  /*2920*/  USHF.L.U32 UR11, UR39, 0x7, URZ ;  /* 0x00000007270b7899 */ /* 0x000fe2000800063f */
[----:B------:R-:W-:Y:S01]  /*2930*/  IMAD R18, R18, UR18, RZ ;  /* 0x0000001212127c24 */ /* 0x000fe2000f8e02ff */
[----:B------:R-:W-:Y:S01]  /*2940*/  @!P1 IADD3 R12, P2, R200, R8, RZ ;  /* 0x00000008c80c9210 */ /* 0x000fe20007f5e0ff */
[C---:B------:R-:W-:Y:S01]  /*2950*/  IMAD R22, R20.reuse, UR23, R22 ;  /* 0x0000001714167c24 */ /* 0x040fe2000f8e0216 */
[----:B------:R-:W-:Y:S01]  /*2960*/  ULOP3.LUT UR9, UR9, 0xfffffffe, URZ, 0xc0, !UPT ;  /* 0xfffffffe09097892 */ /* 0x000fe2000f8ec03f */
[----:B------:R-:W-:Y:S01]  /*2970*/  @!P3 IMAD.X R15, RZ, RZ, R6, P0 ;  /* 0x000000ffff0fb224 */ /* 0x000fe200000e0606 */
[----:B------:R-:W-:Y:S01]  /*2980*/  @!P1 IADD3.X R13, R201, R9, R5, P2, !PT ;  /* 0x00000009c90d9210 */ /* 0x000fe200017fe405 */
[C---:B------:R-:W-:Y:S01]  /*2990*/  IMAD.WIDE.U32 R24, R20.reuse, UR22, R24 ;  /* 0x0000001614187c25 */ /* 0x040fe2000f8e0018 */
[----:B------:R-:W1:Y:S01]  /*29a0*/  @!P4 LDC.64 R4, c[0x0][0x220] ;  /* 0x00008800ff04cb82 */ /* 0x000e620000000a00 */
[C---:B------:R-:W-:Y:S01]  /*29b0*/  @!P3 IADD3 R14, P0, R7.reuse, 0x40, RZ ;  /* 0x00000040070eb810 */ /* 0x040fe20007f1e0ff */
[----:B------:R-:W-:Y:S01]  /*29c0*/  UIADD3 UR9, UR8, -UR9, URZ ;  /* 0x8000000908097290 */ /* 0x000fe2000fffe03f */
[C---:B------:R-:W-:Y:S01]  /*29d0*/  IMAD R18, R20.reuse, UR19, R18 ;  /* 0x0000001314127c24 */ /* 0x040fe2000f8e0212 */
[----:B------:R-:W-:Y:S01]  /*29e0*/  ISETP.GE.AND P2, PT, R7, UR6, PT ;  /* 0x0000000607007c0c */ /* 0x000fe2000bf46270 */
[----:B------:R-:W-:Y:S01]  /*29f0*/  IMAD.WIDE.U32 R20, R20, UR18, R10 ;  /* 0x0000001214147c25 */ /* 0x000fe2000f8e000a */
[----:B------:R-:W-:-:S02]  /*2a00*/  UISETP.NE.AND UP0, UPT, UR9, 0x1, UPT ;  /* 0x000000010900788c */ /* 0x000fc4000bf05270 */
[----:B------:R-:W2:Y:S01]  /*2a10*/  @!P3 LDC.64 R8, c[0x0][0x220] ;  /* 0x00008800ff08bb82 */ /* 0x000ea20000000a00 */
[C---:B------:R-:W-:Y:S01]  /*2a20*/  @!P4 IMAD R11, R6.reuse, UR20, RZ ;  /* 0x00000014060bcc24 */ /* 0x040fe2000f8e02ff */
[----:B------:R-:W-:Y:S01]  /*2a30*/  UIMAD.WIDE.U32 UR18, UR38, 0x80, URZ ;  /* 0x00000080261278a5 */ /* 0x000fe2000f8e003f */
[----:B------:R-:W-:Y:S01]  /*2a40*/  @!P4 IMAD R10, R6, UR32, RZ ;  /* 0x00000020060acc24 */ /* 0x000fe2000f8e02ff */
[----:B------:R-:W-:Y:S01]  /*2a50*/  ULDC UR24, c[0x0][0x270] ;  /* 0x00009c0000187ab9 */ /* 0x000fe20000000800 */
[----:B------:R-:W-:Y:S01]  /*2a60*/  @!P3 IMAD.X R6, RZ, RZ, R6, P0 ;  /* 0x000000ffff06b224 */ /* 0x000fe200000e0606 */
[----:B------:R-:W-:Y:S01]  /*2a70*/  PLOP3.LUT P0, PT, PT, PT, UP4, 0x80, 0x0 ;  /* 0x000000000000781c */ /* 0x000fe20003f0f048 */
[----:B------:R-:W-:Y:S02]  /*2a80*/  IMAD.IADD R23, R25, 0x1, R22 ;  /* 0x0000000119177824 */ /* 0x000fe400078e0216 */
[----:B------:R-:W-:Y:S02]  /*2a90*/  IMAD.MOV.U32 R195, RZ, RZ, 0x7f800000 ;  /* 0x7f800000ffc37424 */ /* 0x000fe400078e00ff */
[----:B------:R-:W-:-:S02]  /*2aa0*/  IMAD.MOV.U32 R196, RZ, RZ, 0x7f800000 ;  /* 0x7f800000ffc47424 */ /* 0x000fc400078e00ff */
[----:B------:R-:W-:Y:S02]  /*2ab0*/  IMAD.MOV.U32 R193, RZ, RZ, 0x7f800000 ;  /* 0x7f800000ffc17424 */ /* 0x000fe400078e00ff */
[----:B------:R-:W-:Y:S01]  /*2ac0*/  IMAD.MOV.U32 R194, RZ, RZ, 0x7f800000 ;  /* 0x7f800000ffc27424 */ /* 0x000fe200078e00ff */
[----:B------:R-:W-:Y:S01]  /*2ad0*/  SHF.R.S32.HI R198, RZ, 0x1f, R192 ;  /* 0x0000001fffc67819 */ /* 0x000fe200000114c0 */
[----:B------:R-:W-:Y:S01]  /*2ae0*/  @!P4 IMAD.MOV.U32 R22, RZ, RZ, R24 ;  /* 0x000000ffff16c224 */ /* 0x000fe200078e0018 */
[----:B------:R-:W-:Y:S01]  /*2af0*/  ULDC UR25, c[0x0][0x394] ;  /* 0x0000e50000197ab9 */ /* 0x000fe20000000800 */
[----:B------:R-:W-:Y:S01]  /*2b00*/  IMAD.IADD R19, R21, 0x1, R18 ;  /* 0x0000000115137824 */ /* 0x000fe200078e0212 */
[----:B------:R-:W-:Y:S01]  /*2b10*/  @P0 BAR.SYNC.DEFER_BLOCKING 0x0 ;  /* 0x0000000000000b1d */ /* 0x000fe20000010000 */
[----:B------:R-:W-:Y:S01]  /*2b20*/  @!P3 IMAD.MOV.U32 R25, RZ, RZ, R23 ;  /* 0x000000ffff19b224 */ /* 0x000fe200078e0017 */
[----:B------:R-:W-:Y:S01]  /*2b30*/  PLOP3.LUT P0, PT, PT, PT, UP0, 0x80, 0x0 ;  /* 0x000000000000781c */ /* 0x000fe20003f0f008 */
[----:B------:R-:W-:-:S02]  /*2b40*/  @!P3 IMAD R15, R15, UR20, RZ ;  /* 0x000000140f0fbc24 */ /* 0x000fc4000f8e02ff */
[----:B------:R-:W-:Y:S01]  /*2b50*/  @!P4 IMAD.MOV.U32 R18, RZ, RZ, R20 ;  /* 0x000000ffff12c224 */ /* 0x000fe200078e0014 */
[----:B------:R-:W-:Y:S01]  /*2b60*/  USHF.L.U32 UR50, UR5, 0x3, URZ ;  /* 0x0000000305327899 */ /* 0x000fe2000800063f */
[C---:B------:R-:W-:Y:S01]  /*2b70*/  @!P4 IMAD R11, R7.reuse, UR21, R11 ;  /* 0x00000015070bcc24 */ /* 0x040fe2000f8e020b */
[----:B------:R-:W-:Y:S01]  /*2b80*/  UIMAD UR48, UR5, 0x18, URZ ;  /* 0x00000018053078a4 */ /* 0x000fe2000f8e023f */
[C---:B------:R-:W-:Y:S01]  /*2b90*/  @!P4 IMAD.WIDE.U32 R22, R7.reuse, UR20, R22 ;  /* 0x000000140716cc25 */ /* 0x040fe2000f8e0016 */
[----:B------:R-:W-:Y:S02]  /*2ba0*/  USHF.L.U32 UR47, UR5, 0x5, URZ ;  /* 0x00000005052f7899 */ /* 0x000fe4000800063f */
[----:B------:R-:W-:Y:S01]  /*2bb0*/  UIMAD UR46, UR5, 0x28, URZ ;  /* 0x00000028052e78a4 */ /* 0x000fe2000f8e023f */
[----:B------:R-:W-:Y:S01]  /*2bc0*/  @!P3 IMAD.MOV.U32 R21, RZ, RZ, R19 ;  /* 0x000000ffff15b224 */ /* 0x000fe200078e0013 */
[----:B------:R-:W-:Y:S01]  /*2bd0*/  USHF.L.U32 UR43, UR5, 0x6, URZ ;  /* 0x00000006052b7899 */ /* 0x000fe2000800063f */
[----:B------:R-:W-:Y:S01]  /*2be0*/  @!P3 IMAD R15, R16, UR21, R15 ;  /* 0x00000015100fbc24 */ /* 0x000fe2000f8e020f */
[----:B------:R-:W-:Y:S01]  /*2bf0*/  UIMAD UR42, UR5, 0x48, URZ ;  /* 0x00000048052a78a4 */ /* 0x000fe2000f8e023f */
[C---:B------:R-:W-:Y:S01]  /*2c00*/  @!P4 IMAD R10, R7.reuse, UR33, R10 ;  /* 0x00000021070acc24 */ /* 0x040fe2000f8e020a */
[----:B------:R-:W-:Y:S01]  /*2c10*/  UIMAD UR41, UR5, 0x50, URZ ;  /* 0x00000050052978a4 */ /* 0x000fe2000f8e023f */
[----:B------:R-:W-:Y:S01]  /*2c20*/  @!P4 IMAD.WIDE.U32 R18, R7, UR32, R18 ;  /* 0x000000200712cc25 */ /* 0x000fe2000f8e0012 */
[----:B------:R-:W-:-:S02]  /*2c30*/  UIMAD UR40, UR5, 0x58, URZ ;  /* 0x00000058052878a4 */ /* 0x000fc4000f8e023f */
[----:B------:R-:W-:Y:S01]  /*2c40*/  UIMAD UR35, UR5, 0x78, URZ ;  /* 0x00000078052378a4 */ /* 0x000fe2000f8e023f */
[----:B------:R-:W-:Y:S01]  /*2c50*/  @!P3 IMAD.WIDE.U32 R16, R16, UR20, R24 ;  /* 0x000000141010bc25 */ /* 0x000fe2000f8e0018 */
[----:B-1----:R-:W-:Y:S01]  /*2c60*/  @!P4 LEA R24, P5, R22, R4, 0x1 ;  /* 0x000000041618c211 */ /* 0x002fe200078a08ff */
[----:B------:R-:W-:Y:S02]  /*2c70*/  UIADD3 UR36, -UR36, URZ, URZ ;  /* 0x0000003f24247290 */ /* 0x000fe4000fffe13f */
[----:B------:R-:W-:Y:S01]  /*2c80*/  @!P3 IMAD R6, R6, UR32, RZ ;  /* 0x000000200606bc24 */ /* 0x000fe2000f8e02ff */
[----:B------:R-:W-:Y:S01]  /*2c90*/  ULDC UR55, c[0x0][0x398] ;  /* 0x0000e60000377ab9 */ /* 0x000fe20000000800 */
[----:B------:R-:W-:Y:S02]  /*2ca0*/  @!P4 IMAD.IADD R7, R23, 0x1, R11 ;  /* 0x000000011707c824 */ /* 0x000fe400078e020b */
[----:B------:R-:W-:Y:S02]  /*2cb0*/  @!P3 IMAD R11, R14, UR33, R6 ;  /* 0x000000210e0bbc24 */ /* 0x000fe4000f8e0206 */
[----:B------:R-:W-:Y:S01]  /*2cc0*/  @!P3 IMAD.IADD R15, R17, 0x1, R15 ;  /* 0x00000001110fb824 */ /* 0x000fe200078e020f */
[----:B------:R-:W-:Y:S01]  /*2cd0*/  @!P4 LEA.HI.X R25, R22, R5, R7, 0x1, P5 ;  /* 0x000000051619c211 */ /* 0x000fe200028f0c07 */
[----:B------:R-:W-:Y:S01]  /*2ce0*/  @!P3 IMAD.WIDE.U32 R20, R14, UR32, R20 ;  /* 0x000000200e14bc25 */ /* 0x000fe2000f8e0014 */
[----:B------:R-:W1:Y:S01]  /*2cf0*/  @!P4 LDC.64 R6, c[0x0][0x218] ;  /* 0x00008600ff06cb82 */ /* 0x000e620000000a00 */
[----:B--2---:R-:W-:-:S02]  /*2d00*/  @!P3 LEA R22, P5, R16, R8, 0x1 ;  /* 0x000000081016b211 */ /* 0x004fc400078a08ff */
[C---:B------:R-:W-:Y:S01]  /*2d10*/  LEA R8, R175.reuse, UR4, 0x1 ;  /* 0x00000004af087c11 */ /* 0x040fe2000f8e08ff */
[----:B------:R-:W-:Y:S01]  /*2d20*/  IMAD.U32 R14, RZ, RZ, UR11 ;  /* 0x0000000bff0e7e24 */ /* 0x000fe2000f8e00ff */
[----:B------:R-:W-:Y:S01]  /*2d30*/  @!P3 LEA.HI.X R23, R16, R9, R15, 0x1, P5 ;  /* 0x000000091017b211 */ /* 0x000fe200028f0c0f */
[----:B------:R-:W-:Y:S01]  /*2d40*/  VIADD R9, R175, 0x1000 ;  /* 0x00001000af097836 */ /* 0x000fe20000000000 */
[----:B------:R-:W-:Y:S01]  /*2d50*/  @!P1 IADD3 R16, P5, R202, UR18, RZ ;  /* 0x00000012ca109c10 */ /* 0x000fe2000ffbe0ff */
[----:B------:R-:W2:Y:S01]  /*2d60*/  @!P3 LDC.64 R4, c[0x0][0x218] ;  /* 0x00008600ff04bb82 */ /* 0x000ea20000000a00 */
[----:B------:R-:W-:Y:S01]  /*2d70*/  @P4 STS [R8+0x8000], RZ ;  /* 0x008000ff08004388 */ /* 0x000fe20000000800 */
[----:B------:R-:W-:Y:S01]  /*2d80*/  @!P4 IMAD.IADD R10, R19, 0x1, R10 ;  /* 0x00000001130ac824 */ /* 0x000fe200078e020a */
[----:B------:R-:W-:Y:S01]  /*2d90*/  SEL R9, R9, R175, !P0 ;  /* 0x000000af09097207 */ /* 0x000fe20004000000 */
[----:B------:R-:W-:Y:S01]  /*2da0*/  @!P3 IMAD.IADD R11, R21, 0x1, R11 ;  /* 0x00000001150bb824 */ /* 0x000fe200078e020b */
[----:B------:R-:W-:Y:S01]  /*2db0*/  @P4 STS [R8+0x8004], RZ ;  /* 0x008004ff08004388 */ /* 0x000fe20000000800 */
[----:B------:R-:W-:-:S02]  /*2dc0*/  @!P1 IADD3.X R17, R203, UR19, R14, P5, !PT ;  /* 0x00000013cb119c10 */ /* 0x000fc4000affe40e */
[----:B------:R-:W-:Y:S01]  /*2dd0*/  LEA R197, R9, UR4, 0x1 ;  /* 0x0000000409c57c11 */ /* 0x000fe2000f8e08ff */
[----:B------:R-:W-:Y:S01]  /*2de0*/  @P4 STS.64 [R8+0x8008], RZ ;  /* 0x008008ff08004388 */ /* 0x000fe20000000a00 */
[----:B------:R-:W-:-:S03]  /*2df0*/  VIADD R9, R172, 0x8 ;  /* 0x00000008ac097836 */ /* 0x000fc60000000000 */
[----:B------:R-:W-:Y:S01]  /*2e00*/  @!PT LDS RZ, [RZ] ;  /* 0x00000000fffff984 */ /* 0x000fe20000000800 */
[----:B------:R-:W-:Y:S01]  /*2e10*/  @!PT LDS RZ, [RZ] ;  /* 0x00000000fffff984 */ /* 0x000fe20000000800 */
[----:B------:R-:W-:Y:S01]  /*2e20*/  @!PT LDS RZ, [RZ] ;  /* 0x00000000fffff984 */ /* 0x000fe20000000800 */
[----:B------:R-:W-:Y:S01]  /*2e30*/  @!P4 LDGSTS.E.BYPASS.LTC128B.128 [R8+0x8000], desc[UR12][R24.64] ;  /* 0x080000001808cfae */ /* 0x000fe2000b901d4c */
[----:B-1----:R-:W-:-:S03]  /*2e40*/  @!P4 LEA R6, P6, R18, R6, 0x1 ;  /* 0x000000061206c211 */ /* 0x002fc600078c08ff */
[----:B------:R-:W-:Y:S01]  /*2e50*/  @P3 STS.128 [R8+0x9000], RZ ;  /* 0x009000ff08003388 */ /* 0x000fe20000000c00 */
[----:B------:R-:W-:-:S03]  /*2e60*/  @!P4 LEA.HI.X R7, R18, R7, R10, 0x1, P6 ;  /* 0x000000071207c211 */ /* 0x000fc600030f0c0a */
[----:B------:R-:W-:Y:S01]  /*2e70*/  @!PT LDS RZ, [RZ] ;  /* 0x00000000fffff984 */ /* 0x000fe20000000800 */
[----:B------:R-:W-:Y:S01]  /*2e80*/  @!PT LDS RZ, [RZ] ;  /* 0x00000000fffff984 */ /* 0x000fe20000000800 */
[----:B------:R-:W-:Y:S01]  /*2e90*/  @!PT LDS RZ, [RZ] ;  /* 0x00000000fffff984 */ /* 0x000fe20000000800 */
[----:B------:R-:W-:Y:S01]  /*2ea0*/  @!P3 LDGSTS.E.BYPASS.LTC128B.128 [R8+0x9000], desc[UR12][R22.64] ;  /* 0x090000001608bfae */ /* 0x000fe2000b901d4c */
[----:B--2---:R-:W-:-:S03]  /*2eb0*/  @!P3 LEA R4, P5, R20, R4, 0x1 ;  /* 0x000000041404b211 */ /* 0x004fc600078a08ff */
[----:B------:R-:W0:Y:S01]  /*2ec0*/  LDGDEPBAR ;  /* 0x00000000000079af */ /* 0x000e220000000000 */
[----:B------:R-:W-:-:S03]  /*2ed0*/  @!P3 LEA.HI.X R5, R20, R5, R11, 0x1, P5 ;  /* 0x000000051405b211 */ /* 0x000fc600028f0c0b */
[----:B------:R-:W-:Y:S01]  /*2ee0*/  @P2 STS [R8+0x4000], RZ ;  /* 0x004000ff08002388 */ /* 0x000fe20000000800 */
[----:B------:R-:W1:Y:S03]  /*2ef0*/  LDC.64 R10, c[0x0][0x3b8] ;  /* 0x0000ee00ff0a7b82 */ /* 0x000e660000000a00 */
[----:B------:R-:W-:Y:S04]  /*2f00*/  @P2 STS [R8+0x4004], RZ ;  /* 0x004004ff08002388 */ /* 0x000fe80000000800 */
[----:B------:R-:W-:Y:S04]  /*2f10*/  @P2 STS.64 [R8+0x4008], RZ ;  /* 0x004008ff08002388 */ /* 0x000fe80000000a00 */
[----:B------:R-:W-:Y:S01]  /*2f20*/  @!PT LDS RZ, [RZ] ;  /* 0x00000000fffff984 */ /* 0x000fe20000000800 */
[----:B------:R-:W-:Y:S01]  /*2f30*/  @!PT LDS RZ, [RZ] ;  /* 0x00000000fffff984 */ /* 0x000fe20000000800 */
[----:B------:R-:W-:Y:S01]  /*2f40*/  @!PT LDS RZ, [RZ] ;  /* 0x00000000fffff984 */ /* 0x000fe20000000800 */
[----:B------:R-:W-:Y:S04]  /*2f50*/  @!P2 LDGSTS.E.BYPASS.LTC128B.128 [R8+0x4000], desc[UR12][R200.64] ;  /* 0x04000000c808afae */ /* 0x000fe8000b901d4c */
[----:B------:R-:W-:Y:S04]  /*2f60*/  @P1 STS.128 [R8+0x5000], RZ ;  /* 0x005000ff08001388 */ /* 0x000fe80000000c00 */
[----:B------:R-:W-:Y:S01]  /*2f70*/  @!PT LDS RZ, [RZ] ;  /* 0x00000000fffff984 */ /* 0x000fe20000000800 */
[----:B------:R-:W-:Y:S01]  /*2f80*/  @!PT LDS RZ, [RZ] ;  /* 0x00000000fffff984 */ /* 0x000fe20000000800 */
[----:B------:R-:W-:Y:S01]  /*2f90*/  @!PT LDS RZ, [RZ] ;  /* 0x00000000fffff984 */ /* 0x000fe20000000800 */
[----:B------:R-:W-:Y:S04]  /*2fa0*/  @!P1 LDGSTS.E.BYPASS.LTC128B.128 [R8+0x5000], desc[UR12][R12.64] ;  /* 0x050000000c089fae */ /* 0x000fe8000b901d4c */
[----:B------:R-:W-:Y:S04]  /*2fb0*/  @P2 STS [R197], RZ ;  /* 0x000000ffc5002388 */ /* 0x000fe80000000800 */
[----:B------:R-:W-:Y:S04]  /*2fc0*/  @P2 STS [R197+0x4], RZ ;  /* 0x000004ffc5002388 */ /* 0x000fe80000000800 */
[----:B------:R-:W-:Y:S04]  /*2fd0*/  @P2 STS [R197+0x8], RZ ;  /* 0x000008ffc5002388 */ /* 0x000fe80000000800 */
[----:B------:R-:W-:Y:S04]  /*2fe0*/  @P2 STS [R197+0xc], RZ ;  /* 0x00000cffc5002388 */ /* 0x000fe80000000800 */
[----:B------:R-:W-:Y:S01]  /*2ff0*/  @!PT LDS RZ, [RZ] ;  /* 0x00000000fffff984 */ /* 0x000fe20000000800 */
[----:B------:R-:W-:Y:S01]  /*3000*/  @!PT LDS RZ, [RZ] ;  /* 0x00000000fffff984 */ /* 0x000fe20000000800 */
[----:B------:R-:W-:Y:S01]  /*3010*/  @!PT LDS RZ, [RZ] ;  /* 0x00000000fffff984 */ /* 0x000fe20000000800 */
[----:B------:R-:W-:Y:S04]  /*3020*/  @!P2 LDGSTS.E.BYPASS.LTC128B.128 [R197], desc[UR12][R202.64] ;  /* 0x00000000cac5afae */ /* 0x000fe8000b901d4c */
[----:B------:R-:W-:Y:S04]  /*3030*/  @P1 STS [R197+0x1000], RZ ;  /* 0x001000ffc5001388 */ /* 0x000fe80000000800 */
[----:B------:R-:W-:Y:S04]  /*3040*/  @P1 STS [R197+0x1004], RZ ;  /* 0x001004ffc5001388 */ /* 0x000fe80000000800 */
[----:B------:R-:W-:Y:S04]  /*3050*/  @P1 STS [R197+0x1008], RZ ;  /* 0x001008ffc5001388 */ /* 0x000fe80000000800 */
[----:B------:R-:W-:Y:S04]  /*3060*/  @P1 STS [R197+0x100c], RZ ;  /* 0x00100cffc5001388 */ /* 0x000fe80000000800 */
[----:B------:R-:W-:Y:S01]  /*3070*/  @!PT LDS RZ, [RZ] ;  /* 0x00000000fffff984 */ /* 0x000fe20000000800 */
[----:B------:R-:W-:Y:S01]  /*3080*/  @!PT LDS RZ, [RZ] ;  /* 0x00000000fffff984 */ /* 0x000fe20000000800 */
[----:B------:R-:W-:Y:S01]  /*3090*/  @!PT LDS RZ, [RZ] ;  /* 0x00000000fffff984 */ /* 0x000fe20000000800 */
[----:B------:R-:W-:Y:S04]  /*30a0*/  @!P1 LDGSTS.E.BYPASS.LTC128B.128 [R197+0x1000], desc[UR12][R16.64] ;  /* 0x0100000010c59fae */ /* 0x000fe8000b901d4c */
        /* <DEDUP_REMOVED lines=13> */
[----:B------:R-:W-:-:S03]  /*3180*/  ISETP.GE.AND P3, PT, R9, UR6, PT ;  /* 0x0000000609007c0c */ /* 0x000fc6000bf66270 */
[----:B------:R-:W0:Y:S01]  /*3190*/  LDGDEPBAR ;  /* 0x00000000000079af */ /* 0x000e220000000000 */
[----:B--2---:R-:W-:-:S05]  /*31a0*/  VIADD R6, R172, 0x48 ;  /* 0x00000048ac067836 */ /* 0x004fca0000000000 */
[----:B------:R-:W-:Y:S01]  /*31b0*/  ISETP.GE.AND P1, PT, R6, UR6, PT ;  /* 0x0000000606007c0c */ /* 0x000fe2000bf26270 */
[----:B----4-:R-:W-:Y:S01]  /*31c0*/  VIADD R4, R172, 0x40 ;  /* 0x00000040ac047836 */ /* 0x010fe20000000000 */
[----:B------:R-:W-:-:S04]  /*31d0*/  DEPBAR.LE SB0, 0x1 ;  /* 0x000080400000791a */ /* 0x000fc80000000000 */
[----:B------:R-:W-:Y:S01]  /*31e0*/  ISETP.GE.AND P2, PT, R4, UR6, PT ;  /* 0x0000000604007c0c */ /* 0x000fe2000bf46270 */
[----:B------:R-:W-:Y:S02]  /*31f0*/  IMAD.MOV.U32 R5, RZ, RZ, 0x4 ;  /* 0x00000004ff057424 */ /* 0x000fe400078e00ff */
[----:B------:R-:W-:Y:S02]  /*3200*/  IMAD.MOV.U32 R4, RZ, RZ, 0x4 ;  /* 0x00000004ff047424 */ /* 0x000fe400078e00ff */
[----:B---3--:R-:W-:-:S04]  /*3210*/  IMAD.WIDE R8, R172, R5, UR14 ;  /* 0x0000000eac087e25 */ /* 0x008fc8000f8e0205 */
[----:B------:R-:W-:Y:S01]  /*3220*/  @!P1 IMAD.WIDE R4, R6, R4, UR14 ;  /* 0x0000000e06049e25 */ /* 0x000fe2000f8e0204 */
[----:B------:R2:W5:Y:S04]  /*3230*/  @!P4 LDG.E R195, desc[UR12][R8.64] ;  /* 0x0000000c08c3c981 */ /* 0x000568000c1e1900 */
[----:B------:R2:W5:Y:S04]  /*3240*/  @!P3 LDG.E R196, desc[UR12][R8.64+0x20] ;  /* 0x0000200c08c4b981 */ /* 0x000568000c1e1900 */
        /* <DEDUP_REMOVED lines=41> */
[----:B------:R-:W-:Y:S01]  /*34e0*/  UMOV UR28, UR25 ;  /* 0x00000019001c7c82 */ /* 0x000fe20008000000 */
[----:B------:R-:W-:Y:S01]  /*34f0*/  LEA R161, R161, UR4, 0x1 ;  /* 0x00000004a1a17c11 */ /* 0x000fe2000f8e08ff */
[----:B------:R-:W-:Y:S02]  /*3500*/  USHF.L.U32 UR49, UR5, 0x4, URZ ;  /* 0x0000000405317899 */ /* 0x000fe4000800063f */
[----:B------:R-:W-:Y:S02]  /*3510*/  UIMAD UR45, UR5, 0x30, URZ ;  /* 0x00000030052d78a4 */ /* 0x000fe4000f8e023f */
[----:B------:R-:W-:-:S02]  /*3520*/  UIMAD UR44, UR5, 0x38, URZ ;  /* 0x00000038052c78a4 */ /* 0x000fc4000f8e023f */
[----:B------:R-:W-:Y:S02]  /*3530*/  UIMAD UR39, UR5, 0x60, URZ ;  /* 0x00000060052778a4 */ /* 0x000fe4000f8e023f */
[----:B------:R-:W-:Y:S02]  /*3540*/  UIMAD UR38, UR5, 0x68, URZ ;  /* 0x00000068052678a4 */ /* 0x000fe4000f8e023f */
[----:B------:R-:W-:Y:S02]  /*3550*/  UIMAD UR37, UR5, 0x70, URZ ;  /* 0x00000070052578a4 */ /* 0x000fe4000f8e023f */
[----:B------:R-:W-:Y:S01]  /*3560*/  UIADD3 UR51, UR51, -UR57, URZ ;  /* 0x8000003933337290 */ /* 0x000fe2000fffe03f */
[----:B------:R-:W-:Y:S01]  /*3570*/  ULDC UR5, c[0x0][0x2ec] ;  /* 0x0000bb0000057ab9 */ /* 0x000fe20000000800 */
[----:B---3--:R-:W-:Y:S02]  /*3580*/  IADD3 R192, P2, P1, R6, UR6, R192 ;  /* 0x0000000606c07c10 */ /* 0x008fe4000f95e0c0 */
[----:B----4-:R-:W-:-:S02]  /*3590*/  R2UR UR6, R4 ;  /* 0x00000000040672ca */ /* 0x010fc400000e0000 */
        /* <DEDUP_REMOVED lines=16> */
.L_x_647:
[----:B------:R-:W0:Y:S01]  /*36a0*/  LDGDEPBAR ;  /* 0x00000000000079af */ /* 0x000e220000000000 */
[----:B------:R-:W-:Y:S01]  /*36b0*/  IMAD.U32 R4, RZ, RZ, UR30 ;  /* 0x0000001eff047e24 */ /* 0x000fe2000f8e00ff */
[----:B------:R-:W-:Y:S01]  /*36c0*/  LEA R20, R170, UR4, 0x1 ;  /* 0x00000004aa147c11 */ /* 0x000fe2000f8e08ff */
[----:B------:R-:W-:Y:S01]  /*36d0*/  IMAD.U32 R5, RZ, RZ, UR29 ;  /* 0x0000001dff057e24 */ /* 0x000fe2000f8e00ff */
[----:B------:R-:W-:Y:S01]  /*36e0*/  IADD3 R112, R167, R162, RZ ;  /* 0x000000a2a7707210 */ /* 0x000fe20007ffe0ff */
[----:B------:R-:W-:Y:S01]  /*36f0*/  USHF.L.U32 UR9, UR8, 0x7, URZ ;  /* 0x0000000708097899 */ /* 0x000fe2000800063f */
[C---:B------:R-:W-:Y:S01]  /*3700*/  LEA R4, P0, R172.reuse, R4, 0x2 ;  /* 0x00000004ac047211 */ /* 0x040fe200078010ff */
[----:B------:R-:W-:Y:S02]  /*3710*/  UMOV UR11, UR61 ;  /* 0x0000003d000b7c82 */ /* 0x000fe40008000000 */
[----:B------:R-:W-:Y:S01]  /*3720*/  UISETP.GE.AND UP0, UPT, UR9, UR51, UPT ;  /* 0x000000330900728c */ /* 0x000fe2000bf06270 */
[----:B------:R-:W-:Y:S05]  /*3730*/  LEA.HI.X.SX32 R5, R172, R5, 0x2, P0 ;  /* 0x00000005ac057211 */ /* 0x000fea00000f16ff */
        /* <DEDUP_REMOVED lines=12> */
[----:B------:R3:W4:Y:S04]  /*3800*/  LDSM.16.M88.4 R100, [R20+0x6c00] ;  /* 0x006c00001464783b */ /* 0x0007280000000200 */
        /* <DEDUP_REMOVED lines=27> */
[----:B------:R-:W-:Y:S01]  /*39c0*/  MOV R109, R204 ;  /* 0x000000cc006d7202 */ /* 0x000fe20000000f00 */
        /* <DEDUP_REMOVED lines=27> */
.L_x_643:
[----:B------:R-:W1:Y:S01]  /*3b80*/  S2R R106, SR_TID.X ;  /* 0x00000000006a7919 */ /* 0x000e620000002100 */
[----:B------:R-:W-:Y:S01]  /*3b90*/  VIADD R110, R172, UR9 ;  /* 0x00000009ac6e7c36 */ /* 0x000fe20008000000 */
[----:B------:R-:W-:Y:S01]  /*3ba0*/  UIADD3 UR9, -UR11, UR7, -UR10 ;  /* 0x000000070b097290 */ /* 0x000fe2000fffe90a */
[----:B------:R-:W-:Y:S02]  /*3bb0*/  UMOV UR28, UR11 ;  /* 0x0000000b001c7c82 */ /* 0x000fe40008000000 */
[C---:B------:R-:W-:Y:S02]  /*3bc0*/  VIADD R105, R110.reuse, 0x8 ;  /* 0x000000086e697836 */ /* 0x040fe40000000000 */
[C---:B------:R-:W-:Y:S01]  /*3bd0*/  VIADD R103, R110.reuse, 0x40 ;  /* 0x000000406e677836 */ /* 0x040fe20000000000 */
[C---:B------:R-:W-:Y:S01]  /*3be0*/  VIADDMNMX R124, R110.reuse, UR9, RZ, !PT ;  /* 0x000000096e7c7c46 */ /* 0x040fe2000f8001ff */
[C---:B------:R-:W-:Y:S01]  /*3bf0*/  VIADD R101, R110.reuse, 0x48 ;  /* 0x000000486e657836 */ /* 0x040fe20000000000 */
        /* <DEDUP_REMOVED lines=8> */
[----:B------:R-:W-:Y:S01]  /*3c80*/  VIADDMNMX R123, R110, R123, UR7, PT ;  /* 0x000000076e7b7e46 */ /* 0x000fe2000b80017b */
[----:B------:R-:W-:Y:S01]  /*3c90*/  IMAD.U32 R100, RZ, RZ, UR9 ;  /* 0x00000009ff647e24 */ /* 0x000fe2000f8e00ff */
[--C-:B------:R-:W-:Y:S01]  /*3ca0*/  IADD3 R104, R104, 0x8, R110.reuse ;  /* 0x0000000868687810 */ /* 0x100fe20007ffe06e */
[----:B-1----:R-:W-:Y:S01]  /*3cb0*/  IMAD.SHL.U32 R106, R106, 0x2, RZ ;  /* 0x000000026a6a7824 */ /* 0x002fe200078e00ff */
[--C-:B------:R-:W-:Y:S02]  /*3cc0*/  IADD3 R102, R102, 0x40, R110.reuse ;  /* 0x0000004066667810 */ /* 0x100fe40007ffe06e */
[----:B------:R-:W-:Y:S02]  /*3cd0*/  IADD3 R100, R100, 0x48, R110 ;  /* 0x0000004864647810 */ /* 0x000fe40007ffe06e */
[----:B------:R-:W-:Y:S01]  /*3ce0*/  LOP3.LUT R107, R106, 0x6, RZ, 0xc0, !PT ;  /* 0x000000066a6b7812 */ /* 0x000fe200078ec0ff */
[----:B------:R-:W-:Y:S01]  /*3cf0*/  IMAD.U32 R106, RZ, RZ, UR16 ;  /* 0x00000010ff6a7e24 */ /* 0x000fe2000f8e00ff */
[----:B------:R-:W-:Y:S02]  /*3d00*/  VIMNMX R104, R104, UR7, PT ;  /* 0x0000000768687c48 */ /* 0x000fe4000bfe0100 */
[----:B------:R-:W-:Y:S01]  /*3d10*/  VIMNMX R102, R102, UR7, PT ;  /* 0x0000000766667c48 */ /* 0x000fe2000bfe0100 */
[----:B------:R-:W-:Y:S01]  /*3d20*/  IMAD R107, R173, 0x40, R107 ;  /* 0x00000040ad6b7824 */ /* 0x000fe200078e026b */
[----:B------:R-:W-:Y:S03]  /*3d30*/  VIMNMX R100, R100, UR7, PT ;  /* 0x0000000764647c48 */ /* 0x000fe6000bfe0100 */
[----:B------:R-:W-:Y:S04]  /*3d40*/  IMAD R106, R106, 0x80, R107 ;  /* 0x000000806a6a7824 */ /* 0x000fe800078e026b */
[C---:B------:R-:W-:Y:S01]  /*3d50*/  VIADD R122, R106.reuse, 0x1 ;  /* 0x000000016a7a7836 */ /* 0x040fe20000000000 */
[CC--:B------:R-:W-:Y:S01]  /*3d60*/  ISETP.GE.AND P0, PT, R106.reuse, R124.reuse, PT ;  /* 0x0000007c6a00720c */ /* 0x0c0fe20003f06270 */
        /* <DEDUP_REMOVED lines=10> */
[----:B------:R-:W-:Y:S01]  /*3e10*/  VIADD R116, R106, 0x19 ;  /* 0x000000196a747836 */ /* 0x000fe20000000000 */
[-C--:B------:R-:W-:Y:S01]  /*3e20*/  ISETP.GE.AND P3, PT, R122, R124.reuse, PT ;  /* 0x0000007c7a00720c */ /* 0x080fe20003f66270 */
[C---:B------:R-:W-:Y:S01]  /*3e30*/  VIADD R115, R106.reuse, 0x20 ;  /* 0x000000206a737836 */ /* 0x040fe20000000000 */
[-C--:B------:R-:W-:Y:S01]  /*3e40*/  ISETP.GE.AND P2, PT, R121, R124.reuse, PT ;  /* 0x0000007c7900720c */ /* 0x080fe20003f46270 */
[----:B------:R-:W-:Y:S01]  /*3e50*/  VIADD R114, R106, 0x21 ;  /* 0x000000216a727836 */ /* 0x000fe20000000000 */
[-C--:B------:R-:W-:Y:S01]  /*3e60*/  ISETP.GE.AND P1, PT, R120, R124.reuse, PT ;  /* 0x0000007c7800720c */ /* 0x080fe20003f26270 */
[C---:B------:R-:W-:Y:S01]  /*3e70*/  VIADD R113, R106.reuse, 0x28 ;  /* 0x000000286a717836 */ /* 0x040fe20000000000 */
[----:B------:R-:W-:Y:S01]  /*3e80*/  ISETP.GE.AND P0, PT, R119, R124, PT ;  /* 0x0000007c7700720c */ /* 0x000fe20003f06270 */
[C---:B------:R-:W-:Y:S01]  /*3e90*/  VIADD R112, R106.reuse, 0x29 ;  /* 0x000000296a707836 */ /* 0x040fe20000000000 */
[C---:B------:R-:W-:Y:S01]  /*3ea0*/  ISETP.GE.OR P6, PT, R106.reuse, R104, !P6 ;  /* 0x000000686a00720c */ /* 0x040fe200077c6670 */
[C---:B------:R-:W-:Y:S01]  /*3eb0*/  VIADD R111, R106.reuse, 0x30 ;  /* 0x000000306a6f7836 */ /* 0x040fe20000000000 */
[C---:B------:R-:W-:Y:S01]  /*3ec0*/  ISETP.GE.OR P5, PT, R106.reuse, R102, !P5 ;  /* 0x000000666a00720c */ /* 0x040fe20006fa6670 */
[C---:B------:R-:W-:Y:S01]  /*3ed0*/  VIADD R110, R106.reuse, 0x31 ;  /* 0x000000316a6e7836 */ /* 0x040fe20000000000 */
[C---:B------:R-:W-:Y:S01]  /*3ee0*/  ISETP.GE.OR P4, PT, R106.reuse, R100, !P4 ;  /* 0x000000646a00720c */ /* 0x040fe20006786670 */
[----:B------:R-:W-:Y:S01]  /*3ef0*/  VIADD R107, R106, 0x38 ;  /* 0x000000386a6b7836 */ /* 0x000fe20000000000 */
        /* <DEDUP_REMOVED lines=39> */
[----:B------:R-:W-:Y:S02]  /*4170*/  ISETP.GE.AND P0, PT, R120, R105, PT ;  /* 0x000000697800720c */ /* 0x000fe40003f06270 */
        /* <DEDUP_REMOVED lines=140> */
.L_x_644:
[C---:B------:R-:W-:Y:S01]  /*4a40*/  FSETP.NEU.FTZ.AND P1, PT, R195.reuse, -INF , PT ;  /* 0xff800000c300780b */ /* 0x040fe20003f3d000 */
[----:B------:R-:W-:Y:S01]  /*4a50*/  FMUL.FTZ R100, R195, 1.4426950216293334961 ;  /* 0x3fb8aa3bc3647820 */ /* 0x000fe20000410000 */
[C---:B------:R-:W-:Y:S01]  /*4a60*/  FSETP.NEU.FTZ.AND P0, PT, R196.reuse, -INF , PT ;  /* 0xff800000c400780b */ /* 0x040fe20003f1d000 */
[----:B------:R-:W-:Y:S01]  /*4a70*/  FMUL.FTZ R101, R196, 1.4426950216293334961 ;  /* 0x3fb8aa3bc4657820 */ /* 0x000fe20000410000 */
[----:B------:R-:W-:Y:S01]  /*4a80*/  IMAD.WIDE.U32 R104, R192, -0x2daee0ad, RZ ;  /* 0xd2511f53c0687825 */ /* 0x000fe200078e00ff */
[----:B------:R-:W-:Y:S02]  /*4a90*/  UISETP.GT.AND UP2, UPT, UR8, UR34, UPT ;  /* 0x000000220800728c */ /* 0x000fe4000bf44270 */
[----:B------:R-:W-:Y:S01]  /*4aa0*/  FSEL R100, R100, RZ, P1 ;  /* 0x000000ff64647208 */ /* 0x000fe20000800000 */
[----:B------:R-:W-:Y:S01]  /*4ab0*/  IMAD.U32 R106, RZ, RZ, UR16 ;  /* 0x00000010ff6a7e24 */ /* 0x000fe2000f8e00ff */
[----:B------:R-:W-:Y:S02]  /*4ac0*/  FSEL R101, R101, RZ, P0 ;  /* 0x000000ff65657208 */ /* 0x000fe40000000000 */
[----:B------:R-:W-:Y:S01]  /*4ad0*/  FSETP.NEU.FTZ.AND P0, PT, R194, -INF , PT ;  /* 0xff800000c200780b */ /* 0x000fe20003f1d000 */
[--C-:B------:R-:W-:Y:S01]  /*4ae0*/  FFMA.FTZ R64, R64, UR5, -R100.reuse ;  /* 0x0000000540407c23 */ /* 0x100fe20008010864 */
[----:B------:R-:W-:Y:S01]  /*4af0*/  LOP3.LUT R102, R104, UR52, RZ, 0x3c, !PT ;  /* 0x0000003468667c12 */ /* 0x000fe2000f8e3cff */
[--C-:B------:R-:W-:Y:S01]  /*4b00*/  FFMA.FTZ R65, R65, UR5, -R100.reuse ;  /* 0x0000000541417c23 */ /* 0x100fe20008010864 */
[----:B------:R-:W-:Y:S01]  /*4b10*/  FSETP.NEU.FTZ.AND P1, PT, R193, -INF , PT ;  /* 0xff800000c100780b */ /* 0x000fe20003f3d000 */
[--C-:B------:R-:W-:Y:S01]  /*4b20*/  FFMA.FTZ R67, R67, UR5, -R101.reuse ;  /* 0x0000000543437c23 */ /* 0x100fe20008010865 */
[--C-:B------:R-:W-:Y:S01]  /*4b30*/  FFMA.FTZ R66, R66, UR5, -R101.reuse ;  /* 0x0000000542427c23 */ /* 0x100fe20008010865 */
        /* <DEDUP_REMOVED lines=23> */
[----:B------:R-:W-:Y:S03]  /*4cb0*/  FFMA.FTZ R53, R53, UR5, -R100 ;  /* 0x0000000535357c23 */ /* 0x000fe60008010864 */
        /* <DEDUP_REMOVED lines=9> */
[----:B------:R-:W-:Y:S02]  /*4d50*/  IMAD.U32 R100, RZ, RZ, UR8 ;  /* 0x00000008ff647e24 */ /* 0x000fe4000f8e00ff */
[----:B------:R-:W-:Y:S02]  /*4d60*/  IMAD R106, R106, 0x2, R173 ;  /* 0x000000026a6a7824 */ /* 0x000fe400078e02ad */
[----:B------:R-:W-:Y:S02]  /*4d70*/  IMAD R100, R100, 0x8, R174 ;  /* 0x0000000864647824 */ /* 0x000fe400078e02ae */
[----:B------:R-:W-:Y:S03]  /*4d80*/  IMAD.SHL.U32 R106, R106, 0x2, RZ ;  /* 0x000000026a6a7824 */ /* 0x000fe600078e00ff */
[----:B------:R1:W2:Y:S01]  /*4d90*/  MUFU.EX2 R116, R16 ;  /* 0x0000001000747308 */ /* 0x0002a20000000800 */
[----:B------:R-:W-:Y:S01]  /*4da0*/  VIADD R104, R106, 0x1 ;  /* 0x000000016a687836 */ /* 0x000fe20000000000 */
[C---:B------:R-:W-:Y:S04]  /*4db0*/  LOP3.LUT R106, R105.reuse, UR33, R106, 0x96, !PT ;  /* 0x00000021696a7c12 */ /* 0x040fe8000f8e966a */
[----:B------:R-:W-:Y:S04]  /*4dc0*/  LOP3.LUT R104, R105, UR33, R104, 0x96, !PT ;  /* 0x0000002169687c12 */ /* 0x000fe8000f8e9668 */
[----:B------:R-:W-:Y:S01]  /*4dd0*/  MUFU.EX2 R122, R34 ;  /* 0x00000022007a7308 */ /* 0x000fe20000000800 */
[----:B------:R-:W-:Y:S04]  /*4de0*/  IMAD.WIDE.U32 R106, R106, -0x326172a9, RZ ;  /* 0xcd9e8d576a6a7825 */ /* 0x000fe800078e00ff */
[----:B------:R-:W-:Y:S04]  /*4df0*/  IMAD.WIDE.U32 R104, R104, -0x326172a9, RZ ;  /* 0xcd9e8d5768687825 */ /* 0x000fe800078e00ff */
[----:B-1----:R-:W-:Y:S01]  /*4e00*/  FMUL.FTZ R16, R194, 1.4426950216293334961 ;  /* 0x3fb8aa3bc2107820 */ /* 0x002fe20000410000 */
[----:B------:R-:W-:Y:S04]  /*4e10*/  MUFU.EX2 R113, R35 ;  /* 0x0000002300717308 */ /* 0x000fe80000000800 */
[----:B------:R-:W-:Y:S06]  /*4e20*/  FSEL R16, R16, RZ, P0 ;  /* 0x000000ff10107208 */ /* 0x000fec0000000000 */
        /* <DEDUP_REMOVED lines=15> */
[--C-:B------:R-:W-:Y:S01]  /*4f20*/  FFMA.FTZ R59, R59, UR5, -R16.reuse ;  /* 0x000000053b3b7c23 */ /* 0x100fe20008010810 */
[--C-:B------:R-:W-:Y:S01]  /*4f30*/  FFMA.FTZ R58, R58, UR5, -R16.reuse ;  /* 0x000000053a3a7c23 */ /* 0x100fe20008010810 */
[----:B------:R-:W-:Y:S01]  /*4f40*/  FFMA.FTZ R16, R62, UR5, -R16 ;  /* 0x000000053e107c23 */ /* 0x000fe20008010810 */
[----:B------:R3:W-:Y:S01]  /*4f50*/  MUFU.EX2 R237, R30 ;  /* 0x0000001e00ed7308 */ /* 0x0007e20000000800 */
[----:B-1----:R-:W-:Y:S05]  /*4f60*/  FMUL.FTZ R19, R193, 1.4426950216293334961 ;  /* 0x3fb8aa3bc1137820 */ /* 0x002fea0000410000 */
[----:B------:R-:W-:Y:S04]  /*4f70*/  FSEL R19, R19, RZ, P1 ;  /* 0x000000ff13137208 */ /* 0x000fe80000800000 */
[----:B------:R1:W-:Y:S01]  /*4f80*/  MUFU.EX2 R115, R31 ;  /* 0x0000001f00737308 */ /* 0x0003e20000000800 */
[--C-:B------:R-:W-:Y:S01]  /*4f90*/  FFMA.FTZ R28, R28, UR5, -R19.reuse ;  /* 0x000000051c1c7c23 */ /* 0x100fe20008010813 */
[--C-:B------:R-:W-:Y:S01]  /*4fa0*/  FFMA.FTZ R24, R24, UR5, -R19.reuse ;  /* 0x0000000518187c23 */ /* 0x100fe20008010813 */
[--C-:B------:R-:W-:Y:S01]  /*4fb0*/  FFMA.FTZ R44, R44, UR5, -R19.reuse ;  /* 0x000000052c2c7c23 */ /* 0x100fe20008010813 */
[--C-:B------:R-:W-:Y:S01]  /*4fc0*/  FFMA.FTZ R60, R60, UR5, -R19.reuse ;  /* 0x000000053c3c7c23 */ /* 0x100fe20008010813 */
[--C-:B------:R-:W-:Y:S05]  /*4fd0*/  FFMA.FTZ R8, R8, UR5, -R19.reuse ;  /* 0x0000000508087c23 */ /* 0x100fea0008010813 */
        /* <DEDUP_REMOVED lines=13> */
[C---:B---3--:R-:W-:Y:S02]  /*50b0*/  VIADD R30, R100.reuse, 0x4 ;  /* 0x00000004641e7836 */ /* 0x048fe40000000000 */
[----:B------:R-:W-:Y:S03]  /*50c0*/  IMAD.WIDE.U32 R100, R100, -0x326172a9, RZ ;  /* 0xcd9e8d5764647825 */ /* 0x000fe600078e00ff */
[----:B------:R-:W-:Y:S01]  /*50d0*/  MUFU.EX2 R229, R24 ;  /* 0x0000001800e57308 */ /* 0x000fe20000000800 */
[----:B-1----:R-:W-:Y:S01]  /*50e0*/  IMAD.WIDE.U32 R30, R30, -0x326172a9, RZ ;  /* 0xcd9e8d571e1e7825 */ /* 0x002fe200078e00ff */
[-C--:B------:R-:W-:Y:S02]  /*50f0*/  LOP3.LUT R230, R101, R198.reuse, RZ, 0x3c, !PT ;  /* 0x000000c665e67212 */ /* 0x080fe400078e3cff */
[----:B------:R-:W-:Y:S02]  /*5100*/  LOP3.LUT R212, R107, UR27, R100, 0x96, !PT ;  /* 0x0000001b6bd47c12 */ /* 0x000fe4000f8e9664 */
[----:B------:R-:W-:Y:S01]  /*5110*/  LOP3.LUT R34, R31, R198, RZ, 0x3c, !PT ;  /* 0x000000c61f227212 */ /* 0x000fe200078e3cff */
[----:B------:R-:W-:Y:S01]  /*5120*/  IMAD.WIDE.U32 R230, R230, -0x2daee0ad, RZ ;  /* 0xd2511f53e6e67825 */ /* 0x000fe200078e00ff */
[--C-:B------:R-:W-:Y:S02]  /*5130*/  LOP3.LUT R26, R107, UR27, R30.reuse, 0x96, !PT ;  /* 0x0000001b6b1a7c12 */ /* 0x100fe4000f8e961e */
[----:B------:R1:W-:Y:S01]  /*5140*/  MUFU.EX2 R234, R27 ;  /* 0x0000001b00ea7308 */ /* 0x0003e20000000800 */
[C---:B------:R-:W-:Y:S01]  /*5150*/  LOP3.LUT R30, R105.reuse, UR27, R30, 0x96, !PT ;  /* 0x0000001b691e7c12 */ /* 0x040fe2000f8e961e */
[----:B------:R-:W-:Y:S01]  /*5160*/  IMAD.WIDE.U32 R212, R212, -0x2daee0ad, RZ ;  /* 0xd2511f53d4d47825 */ /* 0x000fe200078e00ff */
[----:B------:R-:W-:Y:S02]  /*5170*/  LOP3.LUT R126, R102, R231, RZ, 0x3c, !PT ;  /* 0x000000e7667e7212 */ /* 0x000fe400078e3cff */
[----:B------:R-:W-:Y:S01]  /*5180*/  LOP3.LUT R100, R105, UR27, R100, 0x96, !PT ;  /* 0x0000001b69647c12 */ /* 0x000fe2000f8e9664 */
[----:B------:R-:W-:Y:S01]  /*5190*/  IMAD.WIDE.U32 R34, R34, -0x2daee0ad, RZ ;  /* 0xd2511f5322227825 */ /* 0x000fe200078e00ff */
[--C-:B------:R-:W-:Y:S03]  /*51a0*/  LOP3.LUT R214, R213, UR25, R230.reuse, 0x96, !PT ;  /* 0x00000019d5d67c12 */ /* 0x100fe6000f8e96e6 */
[----:B------:R3:W-:Y:S01]  /*51b0*/  MUFU.EX2 R221, R50 ;  /* 0x0000003200dd7308 */ /* 0x0007e20000000800 */
[----:B------:R-:W-:Y:S01]  /*51c0*/  IMAD.WIDE.U32 R30, R30, -0x2daee0ad, RZ ;  /* 0xd2511f531e1e7825 */ /* 0x000fe200078e00ff */
[----:B------:R-:W-:Y:S03]  /*51d0*/  LOP3.LUT R102, R102, R35, RZ, 0x3c, !PT ;  /* 0x0000002366667212 */ /* 0x000fe600078e3cff */
[----:B------:R-:W-:Y:S05]  /*51e0*/  IMAD.WIDE.U32 R100, R100, -0x2daee0ad, RZ ;  /* 0xd2511f5364647825 */ /* 0x000fea00078e00ff */
[----:B------:R-:W-:Y:S01]  /*51f0*/  MUFU.EX2 R213, R66 ;  /* 0x0000004200d57308 */ /* 0x000fe20000000800 */
[----:B------:R-:W-:Y:S01]  /*5200*/  IMAD.WIDE.U32 R102, R102, -0x326172a9, RZ ;  /* 0xcd9e8d5766667825 */ /* 0x000fe200078e00ff */
[----:B------:R-:W-:Y:S03]  /*5210*/  LOP3.LUT R230, R101, UR25, R230, 0x96, !PT ;  /* 0x0000001965e67c12 */ /* 0x000fe6000f8e96e6 */
[----:B-1----:R-:W-:Y:S05]  /*5220*/  IMAD.WIDE.U32 R26, R26, -0x2daee0ad, RZ ;  /* 0xd2511f531a1a7825 */ /* 0x002fea00078e00ff */
[----:B------:R1:W-:Y:S01]  /*5230*/  MUFU.EX2 R111, R51 ;  /* 0x00000033006f7308 */ /* 0x0003e20000000800 */
[--C-:B---3--:R-:W-:Y:S01]  /*5240*/  LOP3.LUT R50, R31, UR25, R34.reuse, 0x96, !PT ;  /* 0x000000191f327c12 */ /* 0x108fe2000f8e9622 */
[----:B------:R-:W-:Y:S01]  /*5250*/  IMAD.WIDE.U32 R230, R230, -0x326172a9, RZ ;  /* 0xcd9e8d57e6e67825 */ /* 0x000fe200078e00ff */
[----:B------:R-:W-:Y:S03]  /*5260*/  LOP3.LUT R218, R27, UR25, R34, 0x96, !PT ;  /* 0x000000191bda7c12 */ /* 0x000fe6000f8e9622 */
[----:B------:R-:W-:Y:S04]  /*5270*/  IMAD.WIDE.U32 R126, R126, -0x326172a9, RZ ;  /* 0xcd9e8d577e7e7825 */ /* 0x000fe800078e00ff */
[----:B------:R-:W-:Y:S01]  /*5280*/  MUFU.EX2 R251, R6 ;  /* 0x0000000600fb7308 */ /* 0x000fe20000000800 */
[----:B------:R-:W-:Y:S01]  /*5290*/  IMAD.WIDE.U32 R218, R218, -0x326172a9, RZ ;  /* 0xcd9e8d57dada7825 */ /* 0x000fe200078e00ff */
[C---:B------:R-:W-:Y:S02]  /*52a0*/  LOP3.LUT R224, R127.reuse, UR26, R106, 0x96, !PT ;  /* 0x0000001a7fe07c12 */ /* 0x040fe4000f8e966a */
[--C-:B------:R-:W-:Y:S01]  /*52b0*/  LOP3.LUT R210, R127, UR26, R104.reuse, 0x96, !PT ;  /* 0x0000001a7fd27c12 */ /* 0x100fe2000f8e9668 */
[----:B------:R-:W-:Y:S01]  /*52c0*/  IMAD.WIDE.U32 R214, R214, -0x326172a9, RZ ;  /* 0xcd9e8d57d6d67825 */ /* 0x000fe200078e00ff */
[C---:B------:R-:W-:Y:S04]  /*52d0*/  LOP3.LUT R104, R103.reuse, UR26, R104, 0x96, !PT ;  /* 0x0000001a67687c12 */ /* 0x040fe8000f8e9668 */
[----:B------:R-:W-:Y:S01]  /*52e0*/  MUFU.EX2 R123, R7 ;  /* 0x00000007007b7308 */ /* 0x000fe20000000800 */
[----:B------:R-:W-:Y:S01]  /*52f0*/  LOP3.LUT R106, R103, UR26, R106, 0x96, !PT ;  /* 0x0000001a676a7c12 */ /* 0x000fe2000f8e966a */
[----:B------:R-:W-:Y:S01]  /*5300*/  IMAD.WIDE.U32 R224, R224, -0x2daee0ad, RZ ;  /* 0xd2511f53e0e07825 */ /* 0x000fe200078e00ff */
[----:B------:R-:W-:Y:S03]  /*5310*/  LOP3.LUT R226, R219, UR24, R102, 0x96, !PT ;  /* 0x00000018dbe27c12 */ /* 0x000fe6000f8e9666 */
[----:B------:R-:W-:Y:S01]  /*5320*/  IMAD.WIDE.U32 R104, R104, -0x2daee0ad, RZ ;  /* 0xd2511f5368687825 */ /* 0x000fe200078e00ff */
[----:B------:R-:W-:Y:S03]  /*5330*/  LOP3.LUT R34, R225, UR23, R212, 0x96, !PT ;  /* 0x00000017e1227c12 */ /* 0x000fe6000f8e96d4 */
[----:B------:R-:W-:Y:S01]  /*5340*/  MUFU.EX2 R124, R4 ;  /* 0x00000004007c7308 */ /* 0x000fe20000000800 */
[----:B------:R-:W-:Y:S01]  /*5350*/  IMAD.WIDE.U32 R106, R106, -0x2daee0ad, RZ ;  /* 0xd2511f536a6a7825 */ /* 0x000fe200078e00ff */
[----:B------:R-:W-:Y:S02]  /*5360*/  LOP3.LUT R61, R105, UR23, R30, 0x96, !PT ;  /* 0x00000017693d7c12 */ /* 0x000fe4000f8e961e */
[--C-:B------:R-:W-:Y:S01]  /*5370*/  LOP3.LUT R30, R215, UR24, R126.reuse, 0x96, !PT ;  /* 0x00000018d71e7c12 */ /* 0x100fe2000f8e967e */
[----:B-1----:R-:W-:Y:S01]  /*5380*/  IMAD.WIDE.U32 R50, R50, -0x326172a9, RZ ;  /* 0xcd9e8d5732327825 */ /* 0x002fe200078e00ff */
[----:B------:R-:W-:Y:S04]  /*5390*/  LOP3.LUT R126, R231, UR24, R126, 0x96, !PT ;  /* 0x00000018e77e7c12 */ /* 0x000fe8000f8e967e */
        /* <DEDUP_REMOVED lines=8> */
[----:B------:R-:W-:Y:S03]  /*5420*/  LOP3.LUT R218, R27, UR22, R218, 0x96, !PT ;  /* 0x000000161bda7c12 */ /* 0x000fe6000f8e96da */
[----:B------:R-:W-:Y:S01]  /*5430*/  IMAD.WIDE.U32 R106, R106, -0x326172a9, RZ ;  /* 0xcd9e8d576a6a7825 */ /* 0x000fe200078e00ff */
[----:B------:R-:W-:Y:S04]  /*5440*/  LOP3.LUT R104, R103, UR21, R104, 0x96, !PT ;  /* 0x0000001567687c12 */ /* 0x000fe8000f8e9668 */
[----:B------:R1:W-:Y:S01]  /*5450*/  MUFU.EX2 R209, R60 ;  /* 0x0000003c00d17308 */ /* 0x0003e20000000800 */
[----:B------:R-:W-:Y:S01]  /*5460*/  IMAD.WIDE.U32 R218, R218, -0x2daee0ad, RZ ;  /* 0xd2511f53dada7825 */ /* 0x000fe200078e00ff */
[----:B------:R-:W-:Y:S03]  /*5470*/  LOP3.LUT R26, R107, UR20, R26, 0x96, !PT ;  /* 0x000000146b1a7c12 */ /* 0x000fe6000f8e961a */
[----:B------:R-:W-:Y:S05]  /*5480*/  IMAD.WIDE.U32 R104, R104, -0x326172a9, RZ ;  /* 0xcd9e8d5768687825 */ /* 0x000fea00078e00ff */
[----:B------:R-:W-:Y:S01]  /*5490*/  MUFU.EX2 R242, R22 ;  /* 0x0000001600f27308 */ /* 0x000fe20000000800 */
[----:B------:R-:W-:Y:S04]  /*54a0*/  IMAD.WIDE.U32 R26, R26, -0x2daee0ad, RZ ;  /* 0xd2511f531a1a7825 */ /* 0x000fe800078e00ff */
[----:B------:R-:W-:Y:S05]  /*54b0*/  IMAD.WIDE.U32 R210, R210, -0x2daee0ad, RZ ;  /* 0xd2511f53d2d27825 */ /* 0x000fea00078e00ff */
[----:B------:R-:W-:Y:S01]  /*54c0*/  MUFU.EX2 R118, R18 ;  /* 0x0000001200767308 */ /* 0x000fe20000000800 */
[----:B-1----:R-:W-:Y:S01]  /*54d0*/  IMAD.WIDE.U32 R60, R61, -0x326172a9, RZ ;  /* 0xcd9e8d573d3c7825 */ /* 0x002fe200078e00ff */
[----:B------:R-:W-:Y:S03]  /*54e0*/  LOP3.LUT R100, R211, UR23, R100, 0x96, !PT ;  /* 0x00000017d3647c12 */ /* 0x000fe6000f8e9664 */
[----:B------:R-:W-:Y:S01]  /*54f0*/  IMAD.WIDE.U32 R34, R34, -0x326172a9, RZ ;  /* 0xcd9e8d5722227825 */ /* 0x000fe200078e00ff */
[----:B------:R-:W-:Y:S04]  /*5500*/  LOP3.LUT R60, R105, UR20, R60, 0x96, !PT ;  /* 0x00000014693c7c12 */ /* 0x000fe8000f8e963c */
[----:B------:R1:W-:Y:S01]  /*5510*/  MUFU.EX2 R250, R8 ;  /* 0x0000000800fa7308 */ /* 0x0003e20000000800 */
[----:B------:R-:W-:Y:S01]  /*5520*/  LOP3.LUT R50, R61, UR22, R50, 0x96, !PT ;  /* 0x000000163d327c12 */ /* 0x000fe2000f8e9632 */
[----:B------:R-:W-:Y:S01]  /*5530*/  IMAD.WIDE.U32 R100, R100, -0x326172a9, RZ ;  /* 0xcd9e8d5764647825 */ /* 0x000fe200078e00ff */
[----:B------:R-:W-:Y:S03]  /*5540*/  LOP3.LUT R214, R35, UR22, R214, 0x96, !PT ;  /* 0x0000001623d67c12 */ /* 0x000fe6000f8e96d6 */
[----:B------:R-:W-:Y:S01]  /*5550*/  IMAD.WIDE.U32 R60, R60, -0x2daee0ad, RZ ;  /* 0xd2511f533c3c7825 */ /* 0x000fe200078e00ff */
[----:B------:R-:W-:Y:S03]  /*5560*/  LOP3.LUT R6, R101, UR22, R230, 0x96, !PT ;  /* 0x0000001665067c12 */ /* 0x000fe6000f8e96e6 */
[----:B------:R3:W-:Y:S01]  /*5570*/  MUFU.EX2 R220, R23 ;  /* 0x0000001700dc7308 */ /* 0x0007e20000000800 */
[----:B------:R-:W-:Y:S04]  /*5580*/  IMAD.WIDE.U32 R50, R50, -0x2daee0ad, RZ ;  /* 0xd2511f5332327825 */ /* 0x000fe800078e00ff */
[----:B------:R-:W-:Y:S01]  /*5590*/  IMAD.WIDE.U32 R6, R6, -0x2daee0ad, RZ ;  /* 0xd2511f5306067825 */ /* 0x000fe200078e00ff */
[----:B------:R-:W-:Y:S04]  /*55a0*/  LOP3.LUT R102, R51, UR19, R102, 0x96, !PT ;  /* 0x0000001333667c12 */ /* 0x000fe8000f8e9666 */
[----:B------:R4:W-:Y:S01]  /*55b0*/  MUFU.EX2 R110, R48 ;  /* 0x00000030006e7308 */ /* 0x0009e20000000800 */
[----:B------:R-:W-:Y:S04]  /*55c0*/  IMAD.WIDE.U32 R30, R30, -0x2daee0ad, RZ ;  /* 0xd2511f531e1e7825 */ /* 0x000fe800078e00ff */
[----:B------:R-:W-:Y:S01]  /*55d0*/  IMAD.WIDE.U32 R102, R102, -0x326172a9, RZ ;  /* 0xcd9e8d5766667825 */ /* 0x000fe200078e00ff */
[----:B------:R-:W-:Y:S04]  /*55e0*/  LOP3.LUT R224, R31, UR21, R224, 0x96, !PT ;  /* 0x000000151fe07c12 */ /* 0x000fe8000f8e96e0 */
[----:B------:R2:W-:Y:S01]  /*55f0*/  MUFU.EX2 R223, R47 ;  /* 0x0000002f00df7308 */ /* 0x0005e20000000800 */
[----:B------:R-:W-:Y:S01]  /*5600*/  IMAD.WIDE.U32 R214, R214, -0x2daee0ad, RZ ;  /* 0xd2511f53d6d67825 */ /* 0x000fe200078e00ff */
[----:B------:R-:W-:Y:S02]  /*5610*/  LOP3.LUT R39, R102, 0xff, RZ, 0xc0, !PT ;  /* 0x000000ff66277812 */ /* 0x000fe400078ec0ff */
[----:B------:R-:W-:Y:S01]  /*5620*/  SHF.R.U32.HI R36, RZ, 0x18, R102 ;  /* 0x00000018ff247819 */ /* 0x000fe20000011666 */
[----:B------:R-:W-:Y:S01]  /*5630*/  IMAD.WIDE.U32 R224, R224, -0x326172a9, RZ ;  /* 0xcd9e8d57e0e07825 */ /* 0x000fe200078e00ff */
[----:B------:R-:W-:Y:S04]  /*5640*/  LOP3.LUT R30, R215, UR19, R30, 0x96, !PT ;  /* 0x00000013d71e7c12 */ /* 0x000fe8000f8e961e */
[----:B------:R2:W-:Y:S01]  /*5650*/  MUFU.EX2 R121, R15 ;  /* 0x0000000f00797308 */ /* 0x0005e20000000800 */
[----:B------:R-:W-:Y:S01]  /*5660*/  SHF.R.U32.HI R28, RZ, 0x10, R102 ;  /* 0x00000010ff1c7819 */ /* 0x000fe20000011666 */
[----:B------:R-:W-:Y:S01]  /*5670*/  IMAD.WIDE.U32 R126, R126, -0x2daee0ad, RZ ;  /* 0xd2511f537e7e7825 */ /* 0x000fe200078e00ff */
[----:B------:R-:W-:Y:S02]  /*5680*/  LOP3.LUT R34, R225, UR20, R34, 0x96, !PT ;  /* 0x00000014e1227c12 */ /* 0x000fe4000f8e9622 */
[----:B------:R-:W-:Y:S01]  /*5690*/  LOP3.LUT R28, R28, 0xff, RZ, 0xc0, !PT ;  /* 0x000000ff1c1c7812 */ /* 0x000fe200078ec0ff */
[----:B------:R-:W-:Y:S01]  /*56a0*/  IMAD.WIDE.U32 R30, R30, -0x326172a9, RZ ;  /* 0xcd9e8d571e1e7825 */ /* 0x000fe200078e00ff */
[----:B------:R-:W-:Y:S03]  /*56b0*/  LOP3.LUT R126, R7, UR19, R126, 0x96, !PT ;  /* 0x00000013077e7c12 */ /* 0x000fe6000f8e967e */
[----:B------:R2:W-:Y:S01]  /*56c0*/  MUFU.EX2 R244, R17 ;  /* 0x0000001100f47308 */ /* 0x0005e20000000800 */
[----:B------:R-:W-:Y:S01]  /*56d0*/  LOP3.LUT R210, R127, UR21, R210, 0x96, !PT ;  /* 0x000000157fd27c12 */ /* 0x000fe2000f8e96d2 */
[----:B------:R-:W-:Y:S01]  /*56e0*/  IMAD.WIDE.U32 R34, R34, -0x2daee0ad, RZ ;  /* 0xd2511f5322227825 */ /* 0x000fe200078e00ff */
[----:B------:R-:W-:Y:S02]  /*56f0*/  LOP3.LUT R4, R30, 0xff, RZ, 0xc0, !PT ;  /* 0x000000ff1e047812 */ /* 0x000fe400078ec0ff */
[----:B-1----:R-:W-:Y:S01]  /*5700*/  SHF.R.U32.HI R8, RZ, 0x18, R30 ;  /* 0x00000018ff087819 */ /* 0x002fe2000001161e */
[----:B------:R-:W-:Y:S01]  /*5710*/  IMAD.WIDE.U32 R126, R126, -0x326172a9, RZ ;  /* 0xcd9e8d577e7e7825 */ /* 0x000fe200078e00ff */
[----:B------:R-:W-:Y:S03]  /*5720*/  ISETP.LE.U32.AND P3, PT, R4, UR6, PT ;  /* 0x0000000604007c0c */ /* 0x000fe6000bf63070 */
[----:B------:R1:W-:Y:S01]  /*5730*/  MUFU.EX2 R247, R11 ;  /* 0x0000000b00f77308 */ /* 0x0003e20000000800 */
[----:B------:R-:W-:Y:S01]  /*5740*/  LOP3.LUT R20, R34, 0xff, RZ, 0xc0, !PT ;  /* 0x000000ff22147812 */ /* 0x000fe200078ec0ff */
[----:B------:R-:W-:Y:S01]  /*5750*/  IMAD.WIDE.U32 R210, R210, -0x326172a9, RZ ;  /* 0xcd9e8d57d2d27825 */ /* 0x000fe200078e00ff */
[----:B------:R-:W-:Y:S02]  /*5760*/  LOP3.LUT R22, R126, 0xff, RZ, 0xc0, !PT ;  /* 0x000000ff7e167812 */ /* 0x000fe400078ec0ff */
[----:B------:R-:W-:Y:S02]  /*5770*/  ISETP.LE.U32.AND P2, PT, R20, UR6, PT ;  /* 0x0000000614007c0c */ /* 0x000fe4000bf43070 */
[----:B------:R-:W-:Y:S03]  /*5780*/  SHF.R.U32.HI R18, RZ, 0x18, R34 ;  /* 0x00000018ff127819 */ /* 0x000fe60000011622 */
[----:B------:R1:W-:Y:S01]  /*5790*/  MUFU.EX2 R222, R49 ;  /* 0x0000003100de7308 */ /* 0x0003e20000000800 */
[----:B------:R-:W-:Y:S02]  /*57a0*/  ISETP.LE.U32.AND P0, PT, R22, UR6, PT ;  /* 0x0000000616007c0c */ /* 0x000fe4000bf03070 */
[----:B------:R-:W-:Y:S02]  /*57b0*/  SHF.R.U32.HI R4, RZ, 0x18, R126 ;  /* 0x00000018ff047819 */ /* 0x000fe4000001167e */
[----:B------:R-:W-:Y:S02]  /*57c0*/  ISETP.LE.U32.AND P4, PT, R8, UR6, PT ;  /* 0x0000000608007c0c */ /* 0x000fe4000bf83070 */
[----:B------:R-:W-:Y:S03]  /*57d0*/  ISETP.LE.U32.AND P1, PT, R18, UR6, PT ;  /* 0x0000000612007c0c */ /* 0x000fe6000bf23070 */
[----:B------:R1:W-:Y:S01]  /*57e0*/  MUFU.EX2 R119, R12 ;  /* 0x0000000c00777308 */ /* 0x0003e20000000800 */
[----:B---3--:R-:W-:Y:S02]  /*57f0*/  LOP3.LUT R23, R31, UR18, R224, 0x96, !PT ;  /* 0x000000121f177c12 */ /* 0x008fe4000f8e96e0 */
[----:B------:R-:W-:Y:S02]  /*5800*/  LOP3.LUT R7, R219, UR19, R226, 0x96, !PT ;  /* 0x00000013db077c12 */ /* 0x000fe4000f8e96e2 */
[----:B----4-:R-:W-:Y:S02]  /*5810*/  SHF.R.U32.HI R48, RZ, 0x10, R30 ;  /* 0x00000010ff307819 */ /* 0x010fe4000001161e */
[----:B------:R-:W-:Y:S03]  /*5820*/  LOP3.LUT R31, R30, 0xffff, RZ, 0xc0, !PT ;  /* 0x0000ffff1e1f7812 */ /* 0x000fe600078ec0ff */
[----:B------:R3:W-:Y:S01]  /*5830*/  MUFU.EX2 R245, R14 ;  /* 0x0000000e00f57308 */ /* 0x0007e20000000800 */
[----:B--2---:R-:W-:Y:S02]  /*5840*/  SHF.R.U32.HI R47, RZ, 0x10, R34 ;  /* 0x00000010ff2f7819 */ /* 0x004fe40000011622 */
[----:B------:R-:W-:Y:S02]  /*5850*/  LOP3.LUT R30, R34, 0xffff, RZ, 0xc0, !PT ;  /* 0x0000ffff221e7812 */ /* 0x000fe400078ec0ff */
[----:B------:R-:W-:Y:S02]  /*5860*/  LOP3.LUT R15, R35, UR17, R214, 0x96, !PT ;  /* 0x00000011230f7c12 */ /* 0x000fe4000f8e96d6 */
[C---:B------:R-:W-:Y:S03]  /*5870*/  LOP3.LUT R17, R26.reuse, 0xff, RZ, 0xc0, !PT ;  /* 0x000000ff1a117812 */ /* 0x040fe600078ec0ff */
[----:B------:R2:W-:Y:S01]  /*5880*/  MUFU.EX2 R238, R33 ;  /* 0x0000002100ee7308 */ /* 0x0005e20000000800 */
[--C-:B-1----:R-:W-:Y:S02]  /*5890*/  SHF.R.U32.HI R11, RZ, 0x18, R26.reuse ;  /* 0x00000018ff0b7819 */ /* 0x102fe4000001161a */
[----:B------:R-:W-:Y:S02]  /*58a0*/  SHF.R.U32.HI R34, RZ, 0x10, R26 ;  /* 0x00000010ff227819 */ /* 0x000fe4000001161a */
[----:B------:R-:W-:Y:S02]  /*58b0*/  LOP3.LUT R49, R23, 0xff, RZ, 0xc0, !PT ;  /* 0x000000ff17317812 */ /* 0x000fe400078ec0ff */
[----:B------:R-:W-:Y:S03]  /*58c0*/  LOP3.LUT R12, R27, UR17, R218, 0x96, !PT ;  /* 0x000000111b0c7c12 */ /* 0x000fe6000f8e96da */
[----:B------:R1:W4:Y:S01]  /*58d0*/  MUFU.EX2 R112, R32 ;  /* 0x0000002000707308 */ /* 0x0003220000000800 */
[----:B------:R-:W-:Y:S02]  /*58e0*/  LOP3.LUT R26, R26, 0xffff, RZ, 0xc0, !PT ;  /* 0x0000ffff1a1a7812 */ /* 0x000fe400078ec0ff */
[----:B---3--:R-:W-:Y:S02]  /*58f0*/  LOP3.LUT R14, R127, UR18, R210, 0x96, !PT ;  /* 0x000000127f0e7c12 */ /* 0x008fe4000f8e96d2 */
[----:B------:R-:W-:Y:S02]  /*5900*/  LOP3.LUT R27, R126, 0xffff, RZ, 0xc0, !PT ;  /* 0x0000ffff7e1b7812 */ /* 0x000fe400078ec0ff */
[----:B------:R-:W-:Y:S03]  /*5910*/  ISETP.LE.U32.AND P5, PT, R11, UR6, PT ;  /* 0x000000060b007c0c */ /* 0x000fe6000bfa3070 */
[----:B------:R3:W-:Y:S01]  /*5920*/  MUFU.EX2 R231, R40 ;  /* 0x0000002800e77308 */ /* 0x0007e20000000800 */
[----:B--2---:R-:W-:Y:S01]  /*5930*/  SHF.R.U32.HI R33, RZ, 0x10, R126 ;  /* 0x00000010ff217819 */ /* 0x004fe2000001167e */
[----:B------:R-:W-:Y:S01]  /*5940*/  IMAD.WIDE.U32 R126, R7, -0x326172a9, RZ ;  /* 0xcd9e8d57077e7825 */ /* 0x000fe200078e00ff */
[C---:B------:R-:W-:Y:S02]  /*5950*/  LOP3.LUT R35, R60.reuse, 0xff, RZ, 0xc0, !PT ;  /* 0x000000ff3c237812 */ /* 0x040fe400078ec0ff */
[--C-:B------:R-:W-:Y:S02]  /*5960*/  SHF.R.U32.HI R20, RZ, 0x10, R60.reuse ;  /* 0x00000010ff147819 */ /* 0x100fe4000001163c */
[----:B------:R-:W-:Y:S03]  /*5970*/  LOP3.LUT R7, R60, 0xffff, RZ, 0xc0, !PT ;  /* 0x0000ffff3c077812 */ /* 0x000fe600078ec0ff */
[----:B------:R2:W-:Y:S01]  /*5980*/  MUFU.EX2 R252, R5 ;  /* 0x0000000500fc7308 */ /* 0x0005e20000000800 */
[----:B-1----:R-:W-:Y:S02]  /*5990*/  SHF.R.U32.HI R32, RZ, 0x18, R60 ;  /* 0x00000018ff207819 */ /* 0x002fe4000001163c */
[----:B------:R-:W-:Y:S02]  /*59a0*/  SHF.R.U32.HI R60, RZ, 0x18, R23 ;  /* 0x00000018ff3c7819 */ /* 0x000fe40000011617 */
[----:B------:R-:W-:Y:S02]  /*59b0*/  LOP3.LUT R48, R48, 0xff, RZ, 0xc0, !PT ;  /* 0x000000ff30307812 */ /* 0x000fe400078ec0ff */
[----:B------:R-:W-:Y:S03]  /*59c0*/  ISETP.LE.U32.AND P6, PT, R17, UR6, PT ;  /* 0x0000000611007c0c */ /* 0x000fe6000bfc3070 */
[----:B------:R1:W-:Y:S01]  /*59d0*/  MUFU.EX2 R239, R29 ;  /* 0x0000001d00ef7308 */ /* 0x0003e20000000800 */
[----:B---3--:R-:W-:Y:S02]  /*59e0*/  LOP3.LUT R40, R15, 0xff, RZ, 0xc0, !PT ;  /* 0x000000ff0f287812 */ /* 0x008fe400078ec0ff */
[----:B------:R-:W-:Y:S02]  /*59f0*/  LOP3.LUT R47, R47, 0xff, RZ, 0xc0, !PT ;  /* 0x000000ff2f2f7812 */ /* 0x000fe400078ec0ff */
[----:B------:R-:W-:Y:S02]  /*5a00*/  LOP3.LUT R100, R211, UR20, R100, 0x96, !PT ;  /* 0x00000014d3647c12 */ /* 0x000fe4000f8e9664 */
[----:B------:R-:W-:Y:S03]  /*5a10*/  LOP3.LUT R51, R126, 0xff, RZ, 0xc0, !PT ;  /* 0x000000ff7e337812 */ /* 0x000fe600078ec0ff */
[----:B------:R3:W-:Y:S01]  /*5a20*/  MUFU.EX2 R248, R10 ;  /* 0x0000000a00f87308 */ /* 0x0007e20000000800 */
[----:B------:R-:W-:Y:S01]  /*5a30*/  LOP3.LUT R33, R33, 0xff, RZ, 0xc0, !PT ;  /* 0x000000ff21217812 */ /* 0x000fe200078ec0ff */
[----:B------:R-:W-:Y:S01]  /*5a40*/  IMAD.WIDE.U32 R100, R100, -0x2daee0ad, RZ ;  /* 0xd2511f5364647825 */ /* 0x000fe200078e00ff */
[----:B------:R-:W-:Y:S02]  /*5a50*/  LOP3.LUT R34, R34, 0xff, RZ, 0xc0, !PT ;  /* 0x000000ff22227812 */ /* 0x000fe400078ec0ff */
[----:B------:R-:W-:Y:S02]  /*5a60*/  LOP3.LUT R11, R127, UR18, R106, 0x96, !PT ;  /* 0x000000127f0b7c12 */ /* 0x000fe4000f8e966a */
[----:B------:R-:W-:Y:S03]  /*5a70*/  LOP3.LUT R44, R100, 0xff, RZ, 0xc0, !PT ;  /* 0x000000ff642c7812 */ /* 0x000fe600078ec0ff */
[----:B------:R-:W4:Y:S01]  /*5a80*/  MUFU.EX2 R240, R240 ;  /* 0x000000f000f07308 */ /* 0x000f220000000800 */
[----:B------:R-:W-:Y:S02]  /*5a90*/  SHF.R.U32.HI R31, RZ, 0x8, R31 ;  /* 0x00000008ff1f7819 */ /* 0x000fe4000001161f */
[----:B--2---:R-:W-:Y:S02]  /*5aa0*/  SHF.R.U32.HI R5, RZ, 0x18, R11 ;  /* 0x00000018ff057819 */ /* 0x004fe4000001160b */
[----:B------:R-:W-:Y:S02]  /*5ab0*/  LOP3.LUT R31, R31, 0xffff, RZ, 0xc0, !PT ;  /* 0x0000ffff1f1f7812 */ /* 0x000fe400078ec0ff */
[----:B------:R-:W-:Y:S03]  /*5ac0*/  SHF.R.U32.HI R38, RZ, 0x18, R100 ;  /* 0x00000018ff267819 */ /* 0x000fe60000011664 */
[----:B------:R-:W2:Y:S01]  /*5ad0*/  MUFU.EX2 R224, R46 ;  /* 0x0000002e00e07308 */ /* 0x000ea20000000800 */
[----:B------:R-:W-:Y:S02]  /*5ae0*/  SHF.R.U32.HI R30, RZ, 0x8, R30 ;  /* 0x00000008ff1e7819 */ /* 0x000fe4000001161e */
[----:B-1----:R-:W-:Y:S02]  /*5af0*/  SHF.R.U32.HI R29, RZ, 0x10, R126 ;  /* 0x00000010ff1d7819 */ /* 0x002fe4000001167e */
[----:B---3--:R-:W-:Y:S02]  /*5b00*/  SHF.R.U32.HI R10, RZ, 0x10, R12 ;  /* 0x00000010ff0a7819 */ /* 0x008fe4000001160c */
[----:B------:R-:W-:Y:S03]  /*5b10*/  SHF.R.U32.HI R26, RZ, 0x8, R26 ;  /* 0x00000008ff1a7819 */ /* 0x000fe6000001161a */
[----:B------:R1:W-:Y:S01]  /*5b20*/  MUFU.EX2 R246, R13 ;  /* 0x0000000d00f67308 */ /* 0x0003e20000000800 */
[----:B------:R-:W-:Y:S02]  /*5b30*/  LOP3.LUT R29, R29, 0xff, RZ, 0xc0, !PT ;  /* 0x000000ff1d1d7812 */ /* 0x000fe400078ec0ff */
[----:B------:R-:W-:Y:S02]  /*5b40*/  LOP3.LUT R10, R10, 0xff, RZ, 0xc0, !PT ;  /* 0x000000ff0a0a7812 */ /* 0x000fe400078ec0ff */
[----:B------:R-:W-:Y:S02]  /*5b50*/  LOP3.LUT R26, R26, 0xffff, RZ, 0xc0, !PT ;  /* 0x0000ffff1a1a7812 */ /* 0x000fe400078ec0ff */
[----:B------:R-:W-:Y:S03]  /*5b60*/  LOP3.LUT R8, R103, UR18, R104, 0x96, !PT ;  /* 0x0000001267087c12 */ /* 0x000fe6000f8e9668 */
[----:B------:R-:W3:Y:S01]  /*5b70*/  MUFU.EX2 R219, R52 ;  /* 0x0000003400db7308 */ /* 0x000ee20000000800 */
[----:B------:R-:W-:Y:S02]  /*5b80*/  SHF.R.U32.HI R27, RZ, 0x8, R27 ;  /* 0x00000008ff1b7819 */ /* 0x000fe4000001161b */
[----:B------:R-:W-:Y:S02]  /*5b90*/  LOP3.LUT R6, R101, UR17, R6, 0x96, !PT ;  /* 0x0000001165067c12 */ /* 0x000fe4000f8e9606 */
[----:B------:R-:W-:Y:S02]  /*5ba0*/  LOP3.LUT R27, R27, 0xffff, RZ, 0xc0, !PT ;  /* 0x0000ffff1b1b7812 */ /* 0x000fe400078ec0ff */
[----:B------:R-:W-:Y:S03]  /*5bb0*/  SHF.R.U32.HI R24, RZ, 0x10, R100 ;  /* 0x00000010ff187819 */ /* 0x000fe60000011664 */
[----:B------:R-:W3:Y:S01]  /*5bc0*/  MUFU.EX2 R243, R21 ;  /* 0x0000001500f37308 */ /* 0x000ee20000000800 */
[----:B-1----:R-:W-:Y:S02]  /*5bd0*/  SHF.R.U32.HI R13, RZ, 0x10, R11 ;  /* 0x00000010ff0d7819 */ /* 0x002fe4000001160b */
[----:B------:R-:W-:Y:S02]  /*5be0*/  LOP3.LUT R24, R24, 0xff, RZ, 0xc0, !PT ;  /* 0x000000ff18187812 */ /* 0x000fe400078ec0ff */
[----:B------:R-:W-:Y:S02]  /*5bf0*/  LOP3.LUT R13, R13, 0xff, RZ, 0xc0, !PT ;  /* 0x000000ff0d0d7812 */ /* 0x000fe400078ec0ff */
[----:B------:R-:W-:Y:S03]  /*5c00*/  LOP3.LUT R17, R102, 0xffff, RZ, 0xc0, !PT ;  /* 0x0000ffff66117812 */ /* 0x000fe600078ec0ff */
[----:B------:R-:W1:Y:S01]  /*5c10*/  MUFU.EX2 R241, R25 ;  /* 0x0000001900f17308 */ /* 0x000e620000000800 */
[----:B------:R-:W-:Y:S02]  /*5c20*/  LOP3.LUT R18, R100, 0xffff, RZ, 0xc0, !PT ;  /* 0x0000ffff64127812 */ /* 0x000fe400078ec0ff */
[----:B------:R-:W-:Y:S02]  /*5c30*/  SHF.R.U32.HI R17, RZ, 0x8, R17 ;  /* 0x00000008ff117819 */ /* 0x000fe40000011611 */
[----:B------:R-:W-:Y:S02]  /*5c40*/  SHF.R.U32.HI R18, RZ, 0x8, R18 ;  /* 0x00000008ff127819 */ /* 0x000fe40000011612 */
[----:B------:R-:W-:Y:S03]  /*5c50*/  LOP3.LUT R17, R17, 0xffff, RZ, 0xc0, !PT ;  /* 0x0000ffff11117812 */ /* 0x000fe600078ec0ff */
[----:B------:R-:W1:Y:S01]  /*5c60*/  MUFU.EX2 R226, R42 ;  /* 0x0000002a00e27308 */ /* 0x000e620000000800 */
[----:B------:R-:W-:Y:S02]  /*5c70*/  LOP3.LUT R18, R18, 0xffff, RZ, 0xc0, !PT ;  /* 0x0000ffff12127812 */ /* 0x000fe400078ec0ff */
[----:B------:R-:W-:Y:S02]  /*5c80*/  LOP3.LUT R22, R126, 0xffff, RZ, 0xc0, !PT ;  /* 0x0000ffff7e167812 */ /* 0x000fe400078ec0ff */
[----:B------:R-:W-:Y:S02]  /*5c90*/  LOP3.LUT R20, R20, 0xff, RZ, 0xc0, !PT ;  /* 0x000000ff14147812 */ /* 0x000fe400078ec0ff */
[----:B------:R-:W-:Y:S03]  /*5ca0*/  SHF.R.U32.HI R22, RZ, 0x8, R22 ;  /* 0x00000008ff167819 */ /* 0x000fe60000011616 */
[----:B------:R-:W1:Y:S01]  /*5cb0*/  MUFU.EX2 R227, R45 ;  /* 0x0000002d00e37308 */ /* 0x000e620000000800 */
[----:B------:R-:W-:Y:S02]  /*5cc0*/  SHF.R.U32.HI R7, RZ, 0x8, R7 ;  /* 0x00000008ff077819 */ /* 0x000fe40000011607 */
[----:B------:R-:W-:Y:S02]  /*5cd0*/  LOP3.LUT R22, R22, 0xffff, RZ, 0xc0, !PT ;  /* 0x0000ffff16167812 */ /* 0x000fe400078ec0ff */
[----:B------:R-:W-:Y:S05]  /*5ce0*/  LOP3.LUT R7, R7, 0xffff, RZ, 0xc0, !PT ;  /* 0x0000ffff07077812 */ /* 0x000fea00078ec0ff */
[----:B------:R-:W1:Y:S10]  /*5cf0*/  MUFU.EX2 R236, R37 ;  /* 0x0000002500ec7308 */ /* 0x000e740000000800 */
[----:B------:R-:W-:Y:S10]  /*5d00*/  MUFU.EX2 R249, R9 ;  /* 0x0000000900f97308 */ /* 0x000ff40000000800 */
[----:B------:R-:W-:Y:S10]  /*5d10*/  MUFU.EX2 R215, R54 ;  /* 0x0000003600d77308 */ /* 0x000ff40000000800 */
[----:B------:R-:W-:Y:S10]  /*5d20*/  MUFU.EX2 R214, R55 ;  /* 0x0000003700d67308 */ /* 0x000ff40000000800 */
[----:B------:R-:W-:Y:S10]  /*5d30*/  MUFU.EX2 R218, R53 ;  /* 0x0000003500da7308 */ /* 0x000ff40000000800 */
[----:B------:R-:W-:Y:S10]  /*5d40*/  MUFU.EX2 R230, R41 ;  /* 0x0000002900e67308 */ /* 0x000ff40000000800 */
[----:B------:R-:W1:Y:S10]  /*5d50*/  MUFU.EX2 R225, R43 ;  /* 0x0000002b00e17308 */ /* 0x000e740000000800 */
[----:B------:R-:W-:Y:S10]  /*5d60*/  MUFU.EX2 R211, R56 ;  /* 0x0000003800d37308 */ /* 0x000ff40000000800 */
[----:B------:R-:W-:Y:S10]  /*5d70*/  MUFU.EX2 R127, R59 ;  /* 0x0000003b007f7308 */ /* 0x000ff40000000800 */
[----:B------:R-:W-:Y:S10]  /*5d80*/  MUFU.EX2 R210, R57 ;  /* 0x0000003900d27308 */ /* 0x000ff40000000800 */
[----:B------:R-:W1:Y:S10]  /*5d90*/  MUFU.EX2 R199, R58 ;  /* 0x0000003a00c77308 */ /* 0x000e740000000800 */
[----:B------:R-:W-:Y:S01]  /*5da0*/  MUFU.EX2 R204, R19 ;  /* 0x0000001300cc7308 */ /* 0x000fe20000000800 */
[----:B------:R-:W-:Y:S01]  /*5db0*/  @!P3 FADD.FTZ R116, -R116, -RZ ;  /* 0x800000ff7474b221 */ /* 0x000fe20000010100 */
[----:B------:R-:W-:Y:S01]  /*5dc0*/  ISETP.LE.U32.AND P3, PT, R4, UR6, PT ;  /* 0x0000000604007c0c */ /* 0x000fe2000bf63070 */
[----:B----4-:R-:W-:Y:S01]  /*5dd0*/  @!P2 FADD.FTZ R112, -R112, -RZ ;  /* 0x800000ff7070a221 */ /* 0x010fe20000010100 */
[----:B------:R-:W-:Y:S01]  /*5de0*/  ISETP.LE.U32.AND P2, PT, R49, UR6, PT ;  /* 0x0000000631007c0c */ /* 0x000fe2000bf43070 */
[----:B------:R-:W-:Y:S01]  /*5df0*/  @!P0 FADD.FTZ R110, -R110, -RZ ;  /* 0x800000ff6e6e8221 */ /* 0x000fe20000010100 */
[----:B------:R-:W-:Y:S01]  /*5e00*/  ISETP.LE.U32.AND P0, PT, R40, UR6, PT ;  /* 0x0000000628007c0c */ /* 0x000fe2000bf03070 */
[----:B------:R-:W-:Y:S01]  /*5e10*/  @!P4 FADD.FTZ R117, -R117, -RZ ;  /* 0x800000ff7575c221 */ /* 0x000fe20000010100 */
[----:B------:R-:W-:Y:S01]  /*5e20*/  ISETP.LE.U32.AND P4, PT, R60, UR6, PT ;  /* 0x000000063c007c0c */ /* 0x000fe2000bf83070 */
[----:B------:R-:W-:Y:S01]  /*5e30*/  @!P1 FADD.FTZ R113, -R113, -RZ ;  /* 0x800000ff71719221 */ /* 0x000fe20000010100 */
[----:B------:R-:W-:Y:S01]  /*5e40*/  ISETP.LE.U32.AND P1, PT, R48, UR6, PT ;  /* 0x0000000630007c0c */ /* 0x000fe2000bf23070 */
[----:B------:R-:W-:Y:S01]  /*5e50*/  @!P5 FADD.FTZ R115, -R115, -RZ ;  /* 0x800000ff7373d221 */ /* 0x000fe20000010100 */
[----:B------:R-:W-:Y:S01]  /*5e60*/  SHF.R.U32.HI R40, RZ, 0x18, R15 ;  /* 0x00000018ff287819 */ /* 0x000fe2000001160f */
[----:B------:R-:W-:Y:S01]  /*5e70*/  @!P6 FADD.FTZ R114, -R114, -RZ ;  /* 0x800000ff7272e221 */ /* 0x000fe20000010100 */
[----:B------:R-:W-:Y:S01]  /*5e80*/  LOP3.LUT R4, R61, UR17, R50, 0x96, !PT ;  /* 0x000000113d047c12 */ /* 0x000fe2000f8e9632 */
[----:B------:R-:W-:Y:S01]  /*5e90*/  @!P3 FADD.FTZ R111, -R111, -RZ ;  /* 0x800000ff6f6fb221 */ /* 0x000fe20000010100 */
[----:B------:R-:W-:Y:S01]  /*5ea0*/  ISETP.LE.U32.AND P3, PT, R40, UR6, PT ;  /* 0x0000000628007c0c */ /* 0x000fe2000bf63070 */
[----:B------:R-:W-:Y:S01]  /*5eb0*/  @!P2 FADD.FTZ R124, -R124, -RZ ;  /* 0x800000ff7c7ca221 */ /* 0x000fe20000010100 */
[----:B------:R-:W-:Y:S01]  /*5ec0*/  SHF.R.U32.HI R50, RZ, 0x18, R126 ;  /* 0x00000018ff327819 */ /* 0x000fe2000001167e */
[----:B------:R-:W-:Y:S01]  /*5ed0*/  @!P0 FADD.FTZ R120, -R120, -RZ ;  /* 0x800000ff78788221 */ /* 0x000fe20000010100 */
[----:B------:R-:W-:Y:S01]  /*5ee0*/  LOP3.LUT R40, R12, 0xff, RZ, 0xc0, !PT ;  /* 0x000000ff0c287812 */ /* 0x000fe200078ec0ff */
[----:B------:R-:W-:Y:S01]  /*5ef0*/  @!P4 FADD.FTZ R123, -R123, -RZ ;  /* 0x800000ff7b7bc221 */ /* 0x000fe20000010100 */
[----:B------:R-:W-:Y:S01]  /*5f00*/  ISETP.LE.U32.AND P5, PT, R50, UR6, PT ;  /* 0x0000000632007c0c */ /* 0x000fe2000bfa3070 */
[----:B------:R-:W-:Y:S01]  /*5f10*/  @!P1 FADD.FTZ R118, -R118, -RZ ;  /* 0x800000ff76769221 */ /* 0x000fe20000010100 */
[----:B------:R-:W-:Y:S01]  /*5f20*/  ISETP.LE.U32.AND P2, PT, R40, UR6, PT ;  /* 0x0000000628007c0c */ /* 0x000fe2000bf43070 */
[----:B------:R-:W4:Y:S01]  /*5f30*/  MUFU.EX2 R126, R16 ;  /* 0x00000010007e7308 */ /* 0x000f220000000800 */
[----:B------:R-:W-:Y:S02]  /*5f40*/  SHF.R.U32.HI R40, RZ, 0x18, R12 ;  /* 0x00000018ff287819 */ /* 0x000fe4000001160c */
[----:B------:R-:W-:Y:S01]  /*5f50*/  ISETP.LE.U32.AND P4, PT, R47, UR6, PT ;  /* 0x000000062f007c0c */ /* 0x000fe2000bf83070 */
[----:B------:R-:W-:Y:S01]  /*5f60*/  @!P3 FADD.FTZ R220, -R220, -RZ ;  /* 0x800000ffdcdcb221 */ /* 0x000fe20000010100 */
[----:B------:R-:W-:Y:S02]  /*5f70*/  ISETP.LE.U32.AND P1, PT, R40, UR6, PT ;  /* 0x0000000628007c0c */ /* 0x000fe4000bf23070 */
[----:B------:R-:W-:Y:S02]  /*5f80*/  ISETP.LE.U32.AND P6, PT, R51, UR6, PT ;  /* 0x0000000633007c0c */ /* 0x000fe4000bfc3070 */
[----:B------:R-:W-:Y:S01]  /*5f90*/  LOP3.LUT R40, R14, 0xff, RZ, 0xc0, !PT ;  /* 0x000000ff0e287812 */ /* 0x000fe200078ec0ff */
[----:B------:R-:W-:Y:S01]  /*5fa0*/  @!P5 FADD.FTZ R121, -R121, -RZ ;  /* 0x800000ff7979d221 */ /* 0x000fe20000010100 */
[----:B------:R-:W-:Y:S01]  /*5fb0*/  ISETP.LE.U32.AND P3, PT, R33, UR6, PT ;  /* 0x0000000621007c0c */ /* 0x000fe2000bf63070 */
[----:B------:R-:W-:Y:S01]  /*5fc0*/  @!P2 FADD.FTZ R229, -R229, -RZ ;  /* 0x800000ffe5e5a221 */ /* 0x000fe20000010100 */
[----:B------:R-:W-:Y:S02]  /*5fd0*/  ISETP.LE.U32.AND P5, PT, R40, UR6, PT ;  /* 0x0000000628007c0c */ /* 0x000fe4000bfa3070 */
[----:B------:R-:W-:Y:S01]  /*5fe0*/  ISETP.LE.U32.AND P2, PT, R36, UR6, PT ;  /* 0x0000000624007c0c */ /* 0x000fe2000bf43070 */
[----:B------:R-:W-:Y:S01]  /*5ff0*/  @!P4 FADD.FTZ R122, -R122, -RZ ;  /* 0x800000ff7a7ac221 */ /* 0x000fe20000010100 */
[----:B------:R-:W-:Y:S01]  /*6000*/  ISETP.LE.U32.AND P4, PT, R39, UR6, PT ;  /* 0x0000000627007c0c */ /* 0x000fe2000bf83070 */
[----:B------:R-:W-:Y:S01]  /*6010*/  @!P1 FADD.FTZ R234, -R234, -RZ ;  /* 0x800000ffeaea9221 */ /* 0x000fe20000010100 */
[----:B------:R-:W-:Y:S01]  /*6020*/  ISETP.LE.U32.AND P1, PT, R44, UR6, PT ;  /* 0x000000062c007c0c */ /* 0x000fe2000bf23070 */
[----:B------:R-:W-:Y:S01]  /*6030*/  @!P6 FADD.FTZ R119, -R119, -RZ ;  /* 0x800000ff7777e221 */ /* 0x000fe20000010100 */
[----:B------:R-:W-:Y:S02]  /*6040*/  ISETP.LE.U32.AND P6, PT, R34, UR6, PT ;  /* 0x0000000622007c0c */ /* 0x000fe4000bfc3070 */
[----:B------:R-:W-:Y:S01]  /*6050*/  SHF.R.U32.HI R33, RZ, 0x10, R23 ;  /* 0x00000010ff217819 */ /* 0x000fe20000011617 */
[----:B------:R-:W-:Y:S01]  /*6060*/  @!P3 FADD.FTZ R221, -R221, -RZ ;  /* 0x800000ffddddb221 */ /* 0x000fe20000010100 */
[----:B------:R-:W-:Y:S01]  /*6070*/  LOP3.LUT R12, R12, 0xffff, RZ, 0xc0, !PT ;  /* 0x0000ffff0c0c7812 */ /* 0x000fe200078ec0ff */
[----:B------:R-:W-:Y:S01]  /*6080*/  @!P5 FADD.FTZ R232, -R232, -RZ ;  /* 0x800000ffe8e8d221 */ /* 0x000fe20000010100 */
[----:B------:R-:W-:Y:S01]  /*6090*/  ISETP.LE.U32.AND P5, PT, R35, UR6, PT ;  /* 0x0000000623007c0c */ /* 0x000fe2000bfa3070 */
[----:B------:R-:W-:Y:S01]  /*60a0*/  @!P2 FADD.FTZ R223, -R223, -RZ ;  /* 0x800000ffdfdfa221 */ /* 0x000fe20000010100 */
        /* <DEDUP_REMOVED lines=8> */
[----:B------:R-:W-:Y:S01]  /*6130*/  SHF.R.U32.HI R5, RZ, 0x10, R15 ;  /* 0x00000010ff057819 */ /* 0x000fe2000001160f */
[----:B------:R-:W-:Y:S01]  /*6140*/  @!P5 FADD.FTZ R209, -R209, -RZ ;  /* 0x800000ffd1d1d221 */ /* 0x000fe20000010100 */
[----:B------:R-:W-:Y:S02]  /*6150*/  ISETP.LE.U32.AND P6, PT, R38, UR6, PT ;  /* 0x0000000626007c0c */ /* 0x000fe4000bfc3070 */
[----:B------:R-:W-:Y:S01]  /*6160*/  ISETP.LE.U32.AND P2, PT, R31, UR6, PT ;  /* 0x000000061f007c0c */ /* 0x000fe2000bf43070 */
[----:B------:R-:W-:Y:S01]  /*6170*/  @!P4 FADD.FTZ R244, -R244, -RZ ;  /* 0x800000fff4f4c221 */ /* 0x000fe20000010100 */
[----:B------:R-:W-:Y:S01]  /*6180*/  LOP3.LUT R5, R5, 0xff, RZ, 0xc0, !PT ;  /* 0x000000ff05057812 */ /* 0x000fe200078ec0ff */
[----:B------:R-:W-:Y:S01]  /*6190*/  @!P3 FADD.FTZ R251, -R251, -RZ ;  /* 0x800000fffbfbb221 */ /* 0x000fe20000010100 */
[----:B------:R-:W-:Y:S01]  /*61a0*/  ISETP.LE.U32.AND P4, PT, R10, UR6, PT ;  /* 0x000000060a007c0c */ /* 0x000fe2000bf83070 */
[----:B------:R-:W-:Y:S01]  /*61b0*/  @!P1 FADD.FTZ R247, -R247, -RZ ;  /* 0x800000fff7f79221 */ /* 0x000fe20000010100 */
[----:B------:R-:W-:Y:S02]  /*61c0*/  ISETP.LE.U32.AND P5, PT, R5, UR6, PT ;  /* 0x0000000605007c0c */ /* 0x000fe4000bfa3070 */
[----:B------:R-:W-:Y:S02]  /*61d0*/  LOP3.LUT R5, R30, 0xffff, RZ, 0xc0, !PT ;  /* 0x0000ffff1e057812 */ /* 0x000fe400078ec0ff */
[----:B------:R-:W-:Y:S01]  /*61e0*/  LOP3.LUT R15, R15, 0xffff, RZ, 0xc0, !PT ;  /* 0x0000ffff0f0f7812 */ /* 0x000fe200078ec0ff */
[----:B------:R-:W-:Y:S01]  /*61f0*/  @!P6 FADD.FTZ R212, -R212, -RZ ;  /* 0x800000ffd4d4e221 */ /* 0x000fe20000010100 */
[----:B------:R-:W-:Y:S01]  /*6200*/  ISETP.LE.U32.AND P3, PT, R5, UR6, PT ;  /* 0x0000000605007c0c */ /* 0x000fe2000bf63070 */
[----:B------:R-:W-:Y:S01]  /*6210*/  @!P2 FADD.FTZ R250, -R250, -RZ ;  /* 0x800000fffafaa221 */ /* 0x000fe20000010100 */
[----:B------:R-:W-:Y:S02]  /*6220*/  SHF.R.U32.HI R5, RZ, 0x10, R14 ;  /* 0x00000010ff057819 */ /* 0x000fe4000001160e */
[----:B------:R-:W-:Y:S01]  /*6230*/  ISETP.LE.U32.AND P6, PT, R29, UR6, PT ;  /* 0x000000061d007c0c */ /* 0x000fe2000bfc3070 */
[----:B------:R-:W-:Y:S01]  /*6240*/  @!P4 FADD.FTZ R240, -R240, -RZ ;  /* 0x800000fff0f0c221 */ /* 0x000fe20000010100 */
[----:B------:R-:W-:Y:S01]  /*6250*/  LOP3.LUT R5, R5, 0xff, RZ, 0xc0, !PT ;  /* 0x000000ff05057812 */ /* 0x000fe200078ec0ff */
[----:B------:R-:W-:Y:S01]  /*6260*/  @!P5 FADD.FTZ R242, -R242, -RZ ;  /* 0x800000fff2f2d221 */ /* 0x000fe20000010100 */
[----:B------:R-:W-:Y:S02]  /*6270*/  ISETP.LE.U32.AND P2, PT, R26, UR6, PT ;  /* 0x000000061a007c0c */ /* 0x000fe4000bf43070 */
[----:B------:R-:W-:Y:S02]  /*6280*/  ISETP.LE.U32.AND P1, PT, R5, UR6, PT ;  /* 0x0000000605007c0c */ /* 0x000fe4000bf23070 */
[----:B------:R-:W-:Y:S01]  /*6290*/  LOP3.LUT R5, R8, 0xff, RZ, 0xc0, !PT ;  /* 0x000000ff08057812 */ /* 0x000fe200078ec0ff */
[----:B------:R-:W-:Y:S01]  /*62a0*/  @!P3 FADD.FTZ R238, -R238, -RZ ;  /* 0x800000ffeeeeb221 */ /* 0x000fe20000010100 */
[----:B------:R-:W-:Y:S02]  /*62b0*/  ISETP.LE.U32.AND P4, PT, R28, UR6, PT ;  /* 0x000000061c007c0c */ /* 0x000fe4000bf83070 */
[----:B------:R-:W-:Y:S01]  /*62c0*/  ISETP.LE.U32.AND P5, PT, R5, UR6, PT ;  /* 0x0000000605007c0c */ /* 0x000fe2000bfa3070 */
[----:B------:R-:W-:Y:S01]  /*62d0*/  @!P6 FADD.FTZ R245, -R245, -RZ ;  /* 0x800000fff5f5e221 */ /* 0x000fe20000010100 */
[----:B------:R-:W-:Y:S02]  /*62e0*/  LOP3.LUT R5, R6, 0xff, RZ, 0xc0, !PT ;  /* 0x000000ff06057812 */ /* 0x000fe400078ec0ff */
[----:B------:R-:W-:Y:S01]  /*62f0*/  ISETP.LE.U32.AND P6, PT, R27, UR6, PT ;  /* 0x000000061b007c0c */ /* 0x000fe2000bfc3070 */
[----:B------:R-:W-:Y:S01]  /*6300*/  @!P2 FADD.FTZ R239, -R239, -RZ ;  /* 0x800000ffefefa221 */ /* 0x000fe20000010100 */
[----:B------:R-:W-:Y:S01]  /*6310*/  ISETP.LE.U32.AND P2, PT, R5, UR6, PT ;  /* 0x0000000605007c0c */ /* 0x000fe2000bf43070 */
[----:B------:R-:W-:Y:S01]  /*6320*/  @!P1 FADD.FTZ R235, -R235, -RZ ;  /* 0x800000ffebeb9221 */ /* 0x000fe20000010100 */
[----:B------:R-:W-:Y:S02]  /*6330*/  LOP3.LUT R5, R23, 0xffff, RZ, 0xc0, !PT ;  /* 0x0000ffff17057812 */ /* 0x000fe400078ec0ff */
[----:B------:R-:W-:Y:S01]  /*6340*/  SHF.R.U32.HI R15, RZ, 0x8, R15 ;  /* 0x00000008ff0f7819 */ /* 0x000fe2000001160f */
[----:B--2---:R-:W-:Y:S01]  /*6350*/  @!P4 FADD.FTZ R224, -R224, -RZ ;  /* 0x800000ffe0e0c221 */ /* 0x004fe20000010100 */
[----:B------:R-:W-:Y:S01]  /*6360*/  SHF.R.U32.HI R5, RZ, 0x8, R5 ;  /* 0x00000008ff057819 */ /* 0x000fe20000011605 */
[----:B------:R-:W-:Y:S01]  /*6370*/  @!P5 FADD.FTZ R231, -R231, -RZ ;  /* 0x800000ffe7e7d221 */ /* 0x000fe20000010100 */
[----:B------:R-:W-:Y:S02]  /*6380*/  SHF.R.U32.HI R12, RZ, 0x8, R12 ;  /* 0x00000008ff0c7819 */ /* 0x000fe4000001160c */
[----:B------:R-:W-:Y:S01]  /*6390*/  LOP3.LUT R5, R5, 0xffff, RZ, 0xc0, !PT ;  /* 0x0000ffff05057812 */ /* 0x000fe200078ec0ff */
[----:B------:R-:W-:Y:S01]  /*63a0*/  @!P6 FADD.FTZ R222, -R222, -RZ ;  /* 0x800000ffdedee221 */ /* 0x000fe20000010100 */
[----:B------:R-:W-:Y:S01]  /*63b0*/  ISETP.LE.U32.AND P6, PT, R24, UR6, PT ;  /* 0x0000000618007c0c */ /* 0x000fe2000bfc3070 */
[----:B---3--:R-:W-:Y:S01]  /*63c0*/  @!P2 FADD.FTZ R219, -R219, -RZ ;  /* 0x800000ffdbdba221 */ /* 0x008fe20000010100 */
[----:B------:R-:W-:Y:S02]  /*63d0*/  ISETP.LE.U32.AND P4, PT, R5, UR6, PT ;  /* 0x0000000605007c0c */ /* 0x000fe4000bf83070 */
[----:B------:R-:W-:Y:S02]  /*63e0*/  LOP3.LUT R15, R15, 0xffff, RZ, 0xc0, !PT ;  /* 0x0000ffff0f0f7812 */ /* 0x000fe400078ec0ff */
[----:B------:R-:W-:Y:S02]  /*63f0*/  LOP3.LUT R12, R12, 0xffff, RZ, 0xc0, !PT ;  /* 0x0000ffff0c0c7812 */ /* 0x000fe400078ec0ff */
[----:B------:R-:W-:Y:S02]  /*6400*/  ISETP.LE.U32.AND P2, PT, R13, UR6, PT ;  /* 0x000000060d007c0c */ /* 0x000fe4000bf43070 */
[----:B------:R-:W-:Y:S02]  /*6410*/  SHF.R.U32.HI R34, RZ, 0x18, R14 ;  /* 0x00000018ff227819 */ /* 0x000fe4000001160e */
[----:B------:R-:W-:Y:S01]  /*6420*/  SHF.R.U32.HI R5, RZ, 0x10, R8 ;  /* 0x00000010ff057819 */ /* 0x000fe20000011608 */
[----:B------:R-:W-:Y:S01]  /*6430*/  @!P6 FADD.FTZ R213, -R213, -RZ ;  /* 0x800000ffd5d5e221 */ /* 0x000fe20000010100 */
[----:B------:R-:W-:Y:S01]  /*6440*/  ISETP.LE.U32.AND P6, PT, R15, UR6, PT ;  /* 0x000000060f007c0c */ /* 0x000fe2000bfc3070 */
[----:B------:R-:W-:Y:S01]  /*6450*/  @!P4 FADD.FTZ R252, -R252, -RZ ;  /* 0x800000fffcfcc221 */ /* 0x000fe20000010100 */
[----:B------:R-:W-:Y:S02]  /*6460*/  ISETP.LE.U32.AND P4, PT, R12, UR6, PT ;  /* 0x000000060c007c0c */ /* 0x000fe4000bf83070 */
[----:B------:R-:W-:Y:S02]  /*6470*/  LOP3.LUT R14, R14, 0xffff, RZ, 0xc0, !PT ;  /* 0x0000ffff0e0e7812 */ /* 0x000fe400078ec0ff */
[----:B------:R-:W-:Y:S01]  /*6480*/  LOP3.LUT R5, R5, 0xff, RZ, 0xc0, !PT ;  /* 0x000000ff05057812 */ /* 0x000fe200078ec0ff */
[----:B------:R-:W-:Y:S01]  /*6490*/  @!P2 FADD.FTZ R248, -R248, -RZ ;  /* 0x800000fff8f8a221 */ /* 0x000fe20000010100 */
[----:B------:R-:W-:Y:S02]  /*64a0*/  SHF.R.U32.HI R14, RZ, 0x8, R14 ;  /* 0x00000008ff0e7819 */ /* 0x000fe4000001160e */
[----:B------:R-:W-:Y:S02]  /*64b0*/  LOP3.LUT R11, R11, 0xffff, RZ, 0xc0, !PT ;  /* 0x0000ffff0b0b7812 */ /* 0x000fe400078ec0ff */
[----:B------:R-:W-:Y:S01]  /*64c0*/  LOP3.LUT R14, R14, 0xffff, RZ, 0xc0, !PT ;  /* 0x0000ffff0e0e7812 */ /* 0x000fe200078ec0ff */
[----:B------:R-:W-:Y:S01]  /*64d0*/  @!P6 FADD.FTZ R243, -R243, -RZ ;  /* 0x800000fff3f3e221 */ /* 0x000fe20000010100 */
[----:B------:R-:W-:Y:S01]  /*64e0*/  ISETP.LE.U32.AND P6, PT, R5, UR6, PT ;  /* 0x0000000605007c0c */ /* 0x000fe2000bfc3070 */
[----:B-1----:R-:W-:Y:S01]  /*64f0*/  @!P4 FADD.FTZ R241, -R241, -RZ ;  /* 0x800000fff1f1c221 */ /* 0x002fe20000010100 */
[----:B------:R-:W-:Y:S02]  /*6500*/  ISETP.LE.U32.AND P4, PT, R17, UR6, PT ;  /* 0x0000000611007c0c */ /* 0x000fe4000bf83070 */
[----:B------:R-:W-:Y:S02]  /*6510*/  ISETP.LE.U32.AND P2, PT, R14, UR6, PT ;  /* 0x000000060e007c0c */ /* 0x000fe4000bf43070 */
[----:B------:R-:W-:Y:S02]  /*6520*/  SHF.R.U32.HI R11, RZ, 0x8, R11 ;  /* 0x00000008ff0b7819 */ /* 0x000fe4000001160b */
[----:B------:R-:W-:Y:S02]  /*6530*/  SHF.R.U32.HI R10, RZ, 0x18, R8 ;  /* 0x00000018ff0a7819 */ /* 0x000fe40000011608 */
[----:B------:R-:W-:Y:S02]  /*6540*/  LOP3.LUT R11, R11, 0xffff, RZ, 0xc0, !PT ;  /* 0x0000ffff0b0b7812 */ /* 0x000fe400078ec0ff */
[--C-:B------:R-:W-:Y:S01]  /*6550*/  SHF.R.U32.HI R5, RZ, 0x10, R6.reuse ;  /* 0x00000010ff057819 */ /* 0x100fe20000011606 */
[----:B------:R-:W-:Y:S01]  /*6560*/  @!P6 FADD.FTZ R226, -R226, -RZ ;  /* 0x800000ffe2e2e221 */ /* 0x000fe20000010100 */
[----:B------:R-:W-:Y:S01]  /*6570*/  ISETP.LE.U32.AND P3, PT, R10, UR6, PT ;  /* 0x000000060a007c0c */ /* 0x000fe2000bf63070 */
[----:B------:R-:W-:Y:S01]  /*6580*/  @!P4 FADD.FTZ R227, -R227, -RZ ;  /* 0x800000ffe3e3c221 */ /* 0x000fe20000010100 */
[----:B------:R-:W-:Y:S01]  /*6590*/  ISETP.LE.U32.AND P6, PT, R18, UR6, PT ;  /* 0x0000000612007c0c */ /* 0x000fe2000bfc3070 */
[----:B------:R-:W-:Y:S01]  /*65a0*/  @!P2 FADD.FTZ R236, -R236, -RZ ;  /* 0x800000ffececa221 */ /* 0x000fe20000010100 */
[----:B------:R-:W-:Y:S02]  /*65b0*/  ISETP.LE.U32.AND P4, PT, R11, UR6, PT ;  /* 0x000000060b007c0c */ /* 0x000fe4000bf83070 */
[----:B------:R-:W-:Y:S02]  /*65c0*/  SHF.R.U32.HI R10, RZ, 0x18, R6 ;  /* 0x00000018ff0a7819 */ /* 0x000fe40000011606 */
[----:B------:R-:W-:Y:S02]  /*65d0*/  LOP3.LUT R5, R5, 0xff, RZ, 0xc0, !PT ;  /* 0x000000ff05057812 */ /* 0x000fe400078ec0ff */
[----:B------:R-:W-:Y:S02]  /*65e0*/  LOP3.LUT R6, R6, 0xffff, RZ, 0xc0, !PT ;  /* 0x0000ffff06067812 */ /* 0x000fe400078ec0ff */
[----:B------:R-:W-:Y:S01]  /*65f0*/  ISETP.LE.U32.AND P2, PT, R5, UR6, PT ;  /* 0x0000000605007c0c */ /* 0x000fe2000bf43070 */
[----:B------:R-:W-:Y:S01]  /*6600*/  @!P3 FADD.FTZ R225, -R225, -RZ ;  /* 0x800000ffe1e1b221 */ /* 0x000fe20000010100 */
[----:B------:R-:W-:Y:S01]  /*6610*/  SHF.R.U32.HI R6, RZ, 0x8, R6 ;  /* 0x00000008ff067819 */ /* 0x000fe20000011606 */
[----:B------:R-:W-:Y:S01]  /*6620*/  @!P6 FADD.FTZ R216, -R216, -RZ ;  /* 0x800000ffd8d8e221 */ /* 0x000fe20000010100 */
[--C-:B------:R-:W-:Y:S01]  /*6630*/  SHF.R.U32.HI R5, RZ, 0x10, R4.reuse ;  /* 0x00000010ff057819 */ /* 0x100fe20000011604 */
[----:B------:R-:W-:Y:S01]  /*6640*/  @!P4 FADD.FTZ R249, -R249, -RZ ;  /* 0x800000fff9f9c221 */ /* 0x000fe20000010100 */
[----:B------:R-:W-:Y:S02]  /*6650*/  LOP3.LUT R6, R6, 0xffff, RZ, 0xc0, !PT ;  /* 0x0000ffff06067812 */ /* 0x000fe400078ec0ff */
[----:B------:R-:W-:Y:S02]  /*6660*/  LOP3.LUT R5, R5, 0xff, RZ, 0xc0, !PT ;  /* 0x000000ff05057812 */ /* 0x000fe400078ec0ff */
[----:B------:R-:W-:Y:S02]  /*6670*/  ISETP.LE.U32.AND P6, PT, R6, UR6, PT ;  /* 0x0000000606007c0c */ /* 0x000fe4000bfc3070 */
[----:B------:R-:W-:Y:S01]  /*6680*/  ISETP.LE.U32.AND P4, PT, R5, UR6, PT ;  /* 0x0000000605007c0c */ /* 0x000fe2000bf83070 */
[----:B------:R-:W-:Y:S01]  /*6690*/  @!P2 FADD.FTZ R215, -R215, -RZ ;  /* 0x800000ffd7d7a221 */ /* 0x000fe20000010100 */
[----:B------:R-:W-:Y:S02]  /*66a0*/  F2FP.RELU.F16.F32.PACK_AB R5, R123, R251 ;  /* 0x000000fb7b05723e */ /* 0x000fe400000008ff */
[----:B------:R-:W-:Y:S02]  /*66b0*/  ISETP.LE.U32.AND P1, PT, R10, UR6, PT ;  /* 0x000000060a007c0c */ /* 0x000fe4000bf23070 */
[----:B------:R-:W-:Y:S01]  /*66c0*/  LOP3.LUT R10, R4, 0xff, RZ, 0xc0, !PT ;  /* 0x000000ff040a7812 */ /* 0x000fe200078ec0ff */
[----:B------:R1:W-:Y:S01]  /*66d0*/  STS [R177+0x10400], R5 ;  /* 0x01040005b1007388 */ /* 0x0003e20000000800 */
[----:B------:R-:W-:Y:S02]  /*66e0*/  ISETP.LE.U32.AND P0, PT, R34, UR6, PT ;  /* 0x0000000622007c0c */ /* 0x000fe4000bf03070 */
[----:B------:R-:W-:Y:S01]  /*66f0*/  ISETP.LE.U32.AND P5, PT, R10, UR6, PT ;  /* 0x000000060a007c0c */ /* 0x000fe2000bfa3070 */
[----:B------:R-:W-:Y:S01]  /*6700*/  @!P6 FADD.FTZ R218, -R218, -RZ ;  /* 0x800000ffdadae221 */ /* 0x000fe20000010100 */
[----:B------:R-:W-:Y:S01]  /*6710*/  SHF.R.U32.HI R10, RZ, 0x18, R4 ;  /* 0x00000018ff0a7819 */ /* 0x000fe20000011604 */
[----:B------:R-:W-:Y:S01]  /*6720*/  @!P4 FADD.FTZ R199, -R199, -RZ ;  /* 0x800000ffc7c7c221 */ /* 0x000fe20000010100 */
[----:B------:R-:W-:Y:S02]  /*6730*/  LOP3.LUT R4, R4, 0xffff, RZ, 0xc0, !PT ;  /* 0x0000ffff04047812 */ /* 0x000fe400078ec0ff */
[----:B------:R-:W-:Y:S01]  /*6740*/  F2FP.RELU.F16.F32.PACK_AB R6, R252, R124 ;  /* 0x0000007cfc06723e */ /* 0x000fe200000008ff */
[----:B------:R-:W-:Y:S01]  /*6750*/  @!P1 FADD.FTZ R214, -R214, -RZ ;  /* 0x800000ffd6d69221 */ /* 0x000fe20000010100 */
[----:B------:R-:W-:Y:S02]  /*6760*/  ISETP.LE.U32.AND P1, PT, R22, UR6, PT ;  /* 0x0000000616007c0c */ /* 0x000fe4000bf23070 */
[----:B------:R-:W-:Y:S01]  /*6770*/  SHF.R.U32.HI R4, RZ, 0x8, R4 ;  /* 0x00000008ff047819 */ /* 0x000fe20000011604 */
[----:B------:R2:W-:Y:S01]  /*6780*/  STS [R177+0x10000], R6 ;  /* 0x01000006b1007388 */ /* 0x0005e20000000800 */
[----:B------:R-:W-:Y:S01]  /*6790*/  LOP3.LUT R8, R8, 0xffff, RZ, 0xc0, !PT ;  /* 0x0000ffff08087812 */ /* 0x000fe200078ec0ff */
[----:B------:R-:W-:Y:S01]  /*67a0*/  @!P0 FADD.FTZ R233, -R233, -RZ ;  /* 0x800000ffe9e98221 */ /* 0x000fe20000010100 */
[----:B------:R-:W-:Y:S01]  /*67b0*/  LOP3.LUT R4, R4, 0xffff, RZ, 0xc0, !PT ;  /* 0x0000ffff04047812 */ /* 0x000fe200078ec0ff */
[----:B------:R-:W-:Y:S01]  /*67c0*/  @!P5 FADD.FTZ R211, -R211, -RZ ;  /* 0x800000ffd3d3d221 */ /* 0x000fe20000010100 */
[----:B------:R-:W-:Y:S02]  /*67d0*/  ISETP.LE.U32.AND P0, PT, R32, UR6, PT ;  /* 0x0000000620007c0c */ /* 0x000fe4000bf03070 */
[----:B------:R-:W-:Y:S02]  /*67e0*/  ISETP.LE.U32.AND P6, PT, R4, UR6, PT ;  /* 0x0000000604007c0c */ /* 0x000fe4000bfc3070 */
[----:B------:R-:W-:Y:S01]  /*67f0*/  SHF.R.U32.HI R8, RZ, 0x8, R8 ;  /* 0x00000008ff087819 */ /* 0x000fe20000011608 */
[----:B------:R-:W-:Y:S01]  /*6800*/  @!P1 FADD.FTZ R246, -R246, -RZ ;  /* 0x800000fff6f69221 */ /* 0x000fe20000010100 */
[----:B-1----:R-:W-:Y:S02]  /*6810*/  F2FP.RELU.F16.F32.PACK_AB R5, R117, R118 ;  /* 0x000000767505723e */ /* 0x002fe400000008ff */
[----:B------:R-:W-:Y:S02]  /*6820*/  ISETP.LE.U32.AND P1, PT, R20, UR6, PT ;  /* 0x0000000614007c0c */ /* 0x000fe4000bf23070 */
[----:B------:R-:W-:Y:S01]  /*6830*/  F2FP.RELU.F16.F32.PACK_AB R4, R246, R119 ;  /* 0x00000077f604723e */ /* 0x000fe200000008ff */
[----:B------:R1:W-:Y:S01]  /*6840*/  STS [R184+0x10400], R5 ;  /* 0x01040005b8007388 */ /* 0x0003e20000000800 */
[----:B------:R-:W-:Y:S01]  /*6850*/  LOP3.LUT R8, R8, 0xffff, RZ, 0xc0, !PT ;  /* 0x0000ffff08087812 */ /* 0x000fe200078ec0ff */
[----:B------:R-:W-:Y:S01]  /*6860*/  @!P0 FADD.FTZ R125, -R125, -RZ ;  /* 0x800000ff7d7d8221 */ /* 0x000fe20000010100 */
[----:B------:R-:W-:Y:S01]  /*6870*/  FSETP.GE.FTZ.AND P0, PT, R123, RZ, PT ;  /* 0x000000ff7b00720b */ /* 0x000fe20003f16000 */
[----:B------:R-:W-:Y:S01]  /*6880*/  @!P6 FADD.FTZ R210, -R210, -RZ ;  /* 0x800000ffd2d2e221 */ /* 0x000fe20000010100 */
[----:B------:R-:W-:Y:S02]  /*6890*/  ISETP.LE.U32.AND P2, PT, R8, UR6, PT ;  /* 0x0000000608007c0c */ /* 0x000fe4000bf43070 */
[----:B------:R-:W-:Y:S02]  /*68a0*/  F2FP.RELU.F16.F32.PACK_AB R8, R249, R250 ;  /* 0x000000faf908723e */ /* 0x000fe400000008ff */
[----:B--2---:R-:W-:Y:S01]  /*68b0*/  F2FP.RELU.F16.F32.PACK_AB R6, R244, R116 ;  /* 0x00000074f406723e */ /* 0x004fe200000008ff */
[----:B----4-:R-:W-:Y:S01]  /*68c0*/  @!P1 FADD.FTZ R126, -R126, -RZ ;  /* 0x800000ff7e7e9221 */ /* 0x010fe20000010100 */
[----:B------:R-:W-:Y:S02]  /*68d0*/  FSETP.GE.FTZ.AND P1, PT, R251, RZ, PT ;  /* 0x000000fffb00720b */ /* 0x000fe40003f36000 */
[----:B------:R-:W-:Y:S01]  /*68e0*/  ISETP.LE.U32.AND P3, PT, R10, UR6, PT ;  /* 0x000000060a007c0c */ /* 0x000fe2000bf63070 */
[----:B------:R2:W-:Y:S04]  /*68f0*/  STS [R184+0x10000], R6 ;  /* 0x01000006b8007388 */ /* 0x0005e80000000800 */
[----:B------:R-:W-:Y:S01]  /*6900*/  @!P2 FADD.FTZ R230, -R230, -RZ ;  /* 0x800000ffe6e6a221 */ /* 0x000fe20000010100 */
[----:B------:R-:W-:Y:S01]  /*6910*/  ISETP.LE.U32.AND P2, PT, R7, UR6, PT ;  /* 0x0000000607007c0c */ /* 0x000fe2000bf43070 */
[----:B------:R3:W-:Y:S01]  /*6920*/  STS [R177+0x12000], R8 ;  /* 0x01200008b1007388 */ /* 0x0007e20000000800 */
[----:B------:R-:W-:Y:S02]  /*6930*/  F2FP.RELU.F16.F32.PACK_AB R7, R247, R248 ;  /* 0x000000f8f707723e */ /* 0x000fe400000008ff */
[----:B-1----:R-:W-:Y:S03]  /*6940*/  F2FP.RELU.F16.F32.PACK_AB R5, R238, R112 ;  /* 0x00000070ee05723e */ /* 0x002fe600000008ff */
[----:B------:R1:W-:Y:S01]  /*6950*/  STS [R177+0x12400], R7 ;  /* 0x01240007b1007388 */ /* 0x0003e20000000800 */
[----:B------:R-:W-:Y:S01]  /*6960*/  @!P3 FADD.FTZ R127, -R127, -RZ ;  /* 0x800000ff7f7fb221 */ /* 0x000fe20000010100 */
[----:B------:R-:W-:Y:S02]  /*6970*/  FSETP.GE.FTZ.AND P3, PT, R124, RZ, PT ;  /* 0x000000ff7c00720b */ /* 0x000fe40003f76000 */
[----:B------:R4:W-:Y:S02]  /*6980*/  STS [R184+0x12000], R4 ;  /* 0x01200004b8007388 */ /* 0x0009e40000000800 */
[----:B------:R-:W-:Y:S01]  /*6990*/  @!P2 FADD.FTZ R204, -R204, -RZ ;  /* 0x800000ffcccca221 */ /* 0x000fe20000010100 */
[----:B------:R-:W-:Y:S02]  /*69a0*/  FSETP.GE.FTZ.AND P2, PT, R252, RZ, PT ;  /* 0x000000fffc00720b */ /* 0x000fe40003f56000 */
[----:B--2---:R-:W-:Y:S02]  /*69b0*/  F2FP.RELU.F16.F32.PACK_AB R6, R220, R242 ;  /* 0x000000f2dc06723e */ /* 0x004fe400000008ff */
[----:B---3--:R-:W-:Y:S05]  /*69c0*/  F2FP.RELU.F16.F32.PACK_AB R8, R121, R245 ;  /* 0x000000f57908723e */ /* 0x008fea00000008ff */
[----:B------:R2:W-:Y:S01]  /*69d0*/  STS [R184+0x12400], R8 ;  /* 0x01240008b8007388 */ /* 0x0005e20000000800 */
[----:B-1----:R-:W-:Y:S03]  /*69e0*/  F2FP.RELU.F16.F32.PACK_AB R7, R243, R120 ;  /* 0x00000078f307723e */ /* 0x002fe600000008ff */
[----:B------:R1:W-:Y:S01]  /*69f0*/  STS [R183+0x10400], R6 ;  /* 0x01040006b7007388 */ /* 0x0003e20000000800 */
[----:B----4-:R-:W-:Y:S03]  /*6a00*/  F2FP.RELU.F16.F32.PACK_AB R4, R113, R122 ;  /* 0x0000007a7104723e */ /* 0x010fe600000008ff */
[----:B------:R3:W-:Y:S04]  /*6a10*/  STS [R183+0x10000], R7 ;  /* 0x01000007b7007388 */ /* 0x0007e80000000800 */
[----:B------:R4:W-:Y:S04]  /*6a20*/  STS [R190+0x10000], R5 ;  /* 0x01000005be007388 */ /* 0x0009e80000000800 */
[----:B------:R4:W-:Y:S01]  /*6a30*/  STS [R190+0x10400], R4 ;  /* 0x01040004be007388 */ /* 0x0009e20000000800 */
[----:B--2---:R-:W-:Y:S02]  /*6a40*/  F2FP.RELU.F16.F32.PACK_AB R8, R241, R229 ;  /* 0x000000e5f108723e */ /* 0x004fe400000008ff */
[----:B-1----:R-:W-:Y:S03]  /*6a50*/  F2FP.RELU.F16.F32.PACK_AB R6, R239, R114 ;  /* 0x00000072ef06723e */ /* 0x002fe600000008ff */
[----:B------:R1:W-:Y:S01]  /*6a60*/  STS [R183+0x12000], R8 ;  /* 0x01200008b7007388 */ /* 0x0003e20000000800 */
[----:B---3--:R-:W-:Y:S02]  /*6a70*/  F2FP.RELU.F16.F32.PACK_AB R7, R234, R240 ;  /* 0x000000f0ea07723e */ /* 0x008fe400000008ff */
[----:B----4-:R-:W-:Y:S03]  /*6a80*/  F2FP.RELU.F16.F32.PACK_AB R5, R115, R237 ;  /* 0x000000ed7305723e */ /* 0x010fe600000008ff */
[----:B------:R2:W-:Y:S01]  /*6a90*/  STS [R183+0x12400], R7 ;  /* 0x01240007b7007388 */ /* 0x0005e20000000800 */
[----:B------:R-:W-:Y:S03]  /*6aa0*/  F2FP.RELU.F16.F32.PACK_AB R4, R236, R232 ;  /* 0x000000e8ec04723e */ /* 0x000fe600000008ff */
[----:B------:R3:W-:Y:S04]  /*6ab0*/  STS [R190+0x12000], R6 ;  /* 0x01200006be007388 */ /* 0x0007e80000000800 */
[----:B------:R4:W-:Y:S04]  /*6ac0*/  STS [R190+0x12400], R5 ;  /* 0x01240005be007388 */ /* 0x0009e80000000800 */
[----:B------:R4:W-:Y:S01]  /*6ad0*/  STS [R182+0x10000], R4 ;  /* 0x01000004b6007388 */ /* 0x0009e20000000800 */
[----:B-1----:R-:W-:Y:S05]  /*6ae0*/  F2FP.RELU.F16.F32.PACK_AB R8, R233, R235 ;  /* 0x000000ebe908723e */ /* 0x002fea00000008ff */
[----:B------:R1:W-:Y:S01]  /*6af0*/  STS [R182+0x10400], R8 ;  /* 0x01040008b6007388 */ /* 0x0003e20000000800 */
[----:B--2---:R-:W-:Y:S02]  /*6b00*/  F2FP.RELU.F16.F32.PACK_AB R7, R230, R231 ;  /* 0x000000e7e607723e */ /* 0x004fe400000008ff */
[----:B---3--:R-:W-:Y:S02]  /*6b10*/  F2FP.RELU.F16.F32.PACK_AB R6, R225, R226 ;  /* 0x000000e2e106723e */ /* 0x008fe400000008ff */
[----:B----4-:R-:W-:Y:S02]  /*6b20*/  F2FP.RELU.F16.F32.PACK_AB R5, R222, R110 ;  /* 0x0000006ede05723e */ /* 0x010fe400000008ff */
[----:B------:R-:W-:Y:S03]  /*6b30*/  F2FP.RELU.F16.F32.PACK_AB R4, R111, R221 ;  /* 0x000000dd6f04723e */ /* 0x000fe600000008ff */
[----:B------:R2:W-:Y:S04]  /*6b40*/  STS [R187+0x10000], R5 ;  /* 0x01000005bb007388 */ /* 0x0005e80000000800 */
[----:B------:R3:W-:Y:S04]  /*6b50*/  STS [R187+0x10400], R4 ;  /* 0x01040004bb007388 */ /* 0x0007e80000000800 */
[----:B------:R4:W-:Y:S01]  /*6b60*/  STS [R182+0x12000], R7 ;  /* 0x01200007b6007388 */ /* 0x0009e20000000800 */
[----:B-1----:R-:W-:Y:S03]  /*6b70*/  F2FP.RELU.F16.F32.PACK_AB R8, R227, R228 ;  /* 0x000000e4e308723e */ /* 0x002fe600000008ff */
[----:B------:R1:W-:Y:S04]  /*6b80*/  STS [R182+0x12400], R6 ;  /* 0x01240006b6007388 */ /* 0x0003e80000000800 */
[----:B------:R1:W-:Y:S01]  /*6b90*/  STS [R187+0x12000], R8 ;  /* 0x01200008bb007388 */ /* 0x0003e20000000800 */
[----:B--2---:R-:W-:Y:S02]  /*6ba0*/  F2FP.RELU.F16.F32.PACK_AB R5, R214, R215 ;  /* 0x000000d7d605723e */ /* 0x004fe400000008ff */
[----:B---3--:R-:W-:Y:S02]  /*6bb0*/  F2FP.RELU.F16.F32.PACK_AB R4, R216, R217 ;  /* 0x000000d9d804723e */ /* 0x008fe400000008ff */
[----:B----4-:R-:W-:Y:S02]  /*6bc0*/  F2FP.RELU.F16.F32.PACK_AB R7, R223, R224 ;  /* 0x000000e0df07723e */ /* 0x010fe400000008ff */
[----:B-1----:R-:W-:Y:S03]  /*6bd0*/  F2FP.RELU.F16.F32.PACK_AB R6, R218, R219 ;  /* 0x000000dbda06723e */ /* 0x002fe600000008ff */
[----:B------:R1:W-:Y:S01]  /*6be0*/  STS [R187+0x12400], R7 ;  /* 0x01240007bb007388 */ /* 0x0003e20000000800 */
[----:B------:R-:W-:Y:S03]  /*6bf0*/  F2FP.RELU.F16.F32.PACK_AB R8, R210, R211 ;  /* 0x000000d3d208723e */ /* 0x000fe600000008ff */
[----:B------:R2:W-:Y:S04]  /*6c00*/  STS [R186+0x10000], R6 ;  /* 0x01000006ba007388 */ /* 0x0005e80000000800 */
[----:B------:R3:W-:Y:S04]  /*6c10*/  STS [R186+0x10400], R5 ;  /* 0x01040005ba007388 */ /* 0x0007e80000000800 */
[----:B------:R4:W-:Y:S01]  /*6c20*/  STS [R185+0x10000], R4 ;  /* 0x01000004b9007388 */ /* 0x0009e20000000800 */
[----:B-1----:R-:W-:Y:S02]  /*6c30*/  F2FP.RELU.F16.F32.PACK_AB R7, R127, R199 ;  /* 0x000000c77f07723e */ /* 0x002fe400000008ff */
[----:B--2---:R-:W-:Y:S01]  /*6c40*/  F2FP.RELU.F16.F32.PACK_AB R6, R204, R209 ;  /* 0x000000d1cc06723e */ /* 0x004fe200000008ff */
[----:B---3--:R-:W-:Y:S01]  /*6c50*/  IMAD.SHL.U32 R5, R171, 0x2, RZ ;  /* 0x00000002ab057824 */ /* 0x008fe200078e00ff */
[----:B----4-:R-:W-:Y:S05]  /*6c60*/  F2FP.RELU.F16.F32.PACK_AB R4, R212, R213 ;  /* 0x000000d5d404723e */ /* 0x010fea00000008ff */
[----:B------:R1:W-:Y:S04]  /*6c70*/  STS [R185+0x10400], R4 ;  /* 0x01040004b9007388 */ /* 0x0003e80000000800 */
[----:B------:R-:W-:Y:S04]  /*6c80*/  STS [R186+0x12000], R8 ;  /* 0x01200008ba007388 */ /* 0x000fe80000000800 */
[----:B------:R-:W-:Y:S04]  /*6c90*/  STS [R186+0x12400], R7 ;  /* 0x01240007ba007388 */ /* 0x000fe80000000800 */
[----:B------:R-:W-:Y:S01]  /*6ca0*/  STS [R185+0x12000], R6 ;  /* 0x01200006b9007388 */ /* 0x000fe20000000800 */
[----:B-1----:R-:W-:Y:S05]  /*6cb0*/  F2FP.RELU.F16.F32.PACK_AB R4, R125, R126 ;  /* 0x0000007e7d04723e */ /* 0x002fea00000008ff */
[----:B------:R1:W-:Y:S04]  /*6cc0*/  STS [R185+0x12400], R4 ;  /* 0x01240004b9007388 */ /* 0x0003e80000000800 */
[----:B------:R-:W2:Y:S08]  /*6cd0*/  LDSM.16.M88.4 R64, [R5+UR4+0x4000] ;  /* 0x004000040540783b */ /* 0x000eb00008000200 */
[----:B------:R2:W3:Y:S01]  /*6ce0*/  LDSM.16.M88.4 R60, [R5+UR4+0x5000] ;  /* 0x00500004053c783b */ /* 0x0004e20008000200 */
[----:B-1----:R-:W-:Y:S05]  /*6cf0*/  IMAD.U32 R4, RZ, RZ, UR4 ;  /* 0x00000004ff047e24 */ /* 0x002fea000f8e00ff */
[----:B------:R-:W-:Y:S05]  /*6d00*/  IADD3 R4, R5, 0x4000, R4 ;  /* 0x0000400005047810 */ /* 0x000fea0007ffe004 */
[----:B------:R-:W-:Y:S05]  /*6d10*/  IMAD.IADD R104, R4, 0x1, R167 ;  /* 0x0000000104687824 */ /* 0x000fea00078e02a7 */
        /* <DEDUP_REMOVED lines=22> */
[C---:B-----5:R-:W-:Y:S01]  /*6e80*/  FADD.FTZ R6, -R207.reuse, R6 ;  /* 0x00000006cf067221 */ /* 0x060fe20000010100 */
        /* <DEDUP_REMOVED lines=14> */
[C---:B------:R-:W-:Y:S01]  /*6f70*/  FADD.FTZ R11, -R205.reuse, R11 ;  /* 0x0000000bcd0b7221 */ /* 0x040fe20000010100 */
[----:B------:R-:W-:Y:S01]  /*6f80*/  FSETP.GE.FTZ.AND P3, PT, R250, RZ, PT ;  /* 0x000000fffa00720b */ /* 0x000fe20003f76000 */
[----:B------:R-:W-:Y:S01]  /*6f90*/  FADD.FTZ R14, -R205, R14 ;  /* 0x0000000ecd0e7221 */ /* 0x000fe20000010100 */
[-C--:B------:R-:W-:Y:S03]  /*6fa0*/  HMMA.16816.F32 R36, R100, R152.reuse, R36 ;  /* 0x000000986424723c */ /* 0x080fe60000001824 */
[-C--:B------:R-:W-:Y:S01]  /*6fb0*/  FSEL R11, R11, R205.reuse, P0 ;  /* 0x000000cd0b0b7208 */ /* 0x080fe20000000000 */
[----:B------:R-:W-:Y:S01]  /*6fc0*/  FADD.FTZ R5, -R208, R5 ;  /* 0x00000005d0057221 */ /* 0x000fe20000010100 */
[----:B------:R-:W-:Y:S01]  /*6fd0*/  FSETP.GE.FTZ.AND P0, PT, R121, RZ, PT ;  /* 0x000000ff7900720b */ /* 0x000fe20003f16000 */
[----:B------:R-:W-:Y:S01]  /*6fe0*/  FADD.FTZ R8, -R206, R8 ;  /* 0x00000008ce087221 */ /* 0x000fe20000010100 */
[-C--:B------:R-:W-:Y:S01]  /*6ff0*/  FSEL R14, R14, R205.reuse, P1 ;  /* 0x000000cd0e0e7208 */ /* 0x080fe20000800000 */
[----:B------:R-:W-:Y:S01]  /*7000*/  FADD.FTZ R15, -R205, R15 ;  /* 0x0000000fcd0f7221 */ /* 0x000fe20000010100 */
[----:B------:R-:W-:Y:S01]  /*7010*/  FSETP.GE.FTZ.AND P1, PT, R118, RZ, PT ;  /* 0x000000ff7600720b */ /* 0x000fe20003f36000 */
[C---:B------:R-:W-:Y:S04]  /*7020*/  HMMA.16816.F32 R40, R104.reuse, R152, R40 ;  /* 0x000000986828723c */ /* 0x040fe80000001828 */
[----:B------:R-:W-:Y:S01]  /*7030*/  FSEL R5, R5, R208, P2 ;  /* 0x000000d005057208 */ /* 0x000fe20001000000 */
[----:B------:R-:W-:Y:S01]  /*7040*/  FADD.FTZ R18, -R207, R18 ;  /* 0x00000012cf127221 */ /* 0x000fe20000010100 */
[----:B------:R-:W-:Y:S01]  /*7050*/  FSETP.GE.FTZ.AND P2, PT, R249, RZ, PT ;  /* 0x000000fff900720b */ /* 0x000fe20003f56000 */
[----:B------:R-:W-:Y:S01]  /*7060*/  FADD.FTZ R9, -R206, R9 ;  /* 0x00000009ce097221 */ /* 0x000fe20000010100 */
[-C--:B------:R-:W-:Y:S01]  /*7070*/  FSEL R8, R8, R206.reuse, P3 ;  /* 0x000000ce08087208 */ /* 0x080fe20001800000 */
[-C--:B------:R-:W-:Y:S03]  /*7080*/  HMMA.16816.F32 R44, R104, R154.reuse, R44 ;  /* 0x0000009a682c723c */ /* 0x080fe6000000182c */
[----:B------:R-:W-:Y:S01]  /*7090*/  FSEL R15, R15, R205, P0 ;  /* 0x000000cd0f0f7208 */ /* 0x000fe20000000000 */
[----:B------:R-:W-:Y:S01]  /*70a0*/  FADD.FTZ R12, -R206, R12 ;  /* 0x0000000cce0c7221 */ /* 0x000fe20000010100 */
[----:B------:R-:W-:Y:S01]  /*70b0*/  FSETP.GE.FTZ.AND P3, PT, R119, RZ, PT ;  /* 0x000000ff7700720b */ /* 0x000fe20003f76000 */
[----:B------:R-:W-:Y:S01]  /*70c0*/  FADD.FTZ R19, -R207, R19 ;  /* 0x00000013cf137221 */ /* 0x000fe20000010100 */
[----:B------:R-:W-:Y:S01]  /*70d0*/  FSETP.GE.FTZ.AND P0, PT, R117, RZ, PT ;  /* 0x000000ff7500720b */ /* 0x000fe20003f16000 */
[----:B------:R-:W-:Y:S01]  /*70e0*/  FADD.FTZ R22, -R207, R22 ;  /* 0x00000016cf167221 */ /* 0x000fe20000010100 */
[C---:B------:R-:W-:Y:S04]  /*70f0*/  HMMA.16816.F32 R48, R100.reuse, R154, R48 ;  /* 0x0000009a6430723c */ /* 0x040fe80000001830 */
[-C--:B------:R-:W-:Y:S01]  /*7100*/  FSEL R18, R18, R207.reuse, P1 ;  /* 0x000000cf12127208 */ /* 0x080fe20000800000 */
[----:B------:R-:W-:Y:S01]  /*7110*/  FADD.FTZ R13, -R206, R13 ;  /* 0x0000000dce0d7221 */ /* 0x000fe20000010100 */
[-C--:B------:R-:W-:Y:S01]  /*7120*/  FSEL R9, R9, R206.reuse, P2 ;  /* 0x000000ce09097208 */ /* 0x080fe20001000000 */
[----:B------:R-:W-:Y:S01]  /*7130*/  FADD.FTZ R16, -R208, R16 ;  /* 0x00000010d0107221 */ /* 0x000fe20000010100 */
[----:B------:R-:W-:Y:S01]  /*7140*/  FSETP.GE.FTZ.AND P1, PT, R242, RZ, PT ;  /* 0x000000fff200720b */ /* 0x000fe20003f36000 */
[-C--:B------:R-:W-:Y:S03]  /*7150*/  HMMA.16816.F32 R52, R100, R156.reuse, R52 ;  /* 0x0000009c6434723c */ /* 0x080fe60000001834 */
[----:B------:R-:W-:Y:S01]  /*7160*/  FSETP.GE.FTZ.AND P2, PT, R246, RZ, PT ;  /* 0x000000fff600720b */ /* 0x000fe20003f56000 */
[----:B------:R-:W-:Y:S01]  /*7170*/  FADD.FTZ R23, -R207, R23 ;  /* 0x00000017cf177221 */ /* 0x000fe20000010100 */
[-C--:B------:R-:W-:Y:S01]  /*7180*/  FSEL R12, R12, R206.reuse, P3 ;  /* 0x000000ce0c0c7208 */ /* 0x080fe20001800000 */
[----:B------:R-:W-:Y:S01]  /*7190*/  FADD.FTZ R26, -R205, R26 ;  /* 0x0000001acd1a7221 */ /* 0x000fe20000010100 */
[-C--:B------:R-:W-:Y:S01]  /*71a0*/  FSEL R19, R19, R207.reuse, P0 ;  /* 0x000000cf13137208 */ /* 0x080fe20000000000 */
[----:B------:R-:W-:Y:S01]  /*71b0*/  FADD.FTZ R17, -R208, R17 ;  /* 0x00000011d0117221 */ /* 0x000fe20000010100 */
[----:B------:R-:W-:Y:S01]  /*71c0*/  FSETP.GE.FTZ.AND P3, PT, R116, RZ, PT ;  /* 0x000000ff7400720b */ /* 0x000fe20003f76000 */
[C---:B------:R-:W-:Y:S04]  /*71d0*/  HMMA.16816.F32 R56, R104.reuse, R156, R56 ;  /* 0x0000009c6838723c */ /* 0x040fe80000001838 */
[----:B------:R-:W-:Y:S01]  /*71e0*/  FSETP.GE.FTZ.AND P0, PT, R220, RZ, PT ;  /* 0x000000ffdc00720b */ /* 0x000fe20003f16000 */
[----:B------:R-:W-:Y:S01]  /*71f0*/  FADD.FTZ R20, -R208, R20 ;  /* 0x00000014d0147221 */ /* 0x000fe20000010100 */
[-C--:B------:R-:W-:Y:S01]  /*7200*/  FSEL R22, R22, R207.reuse, P1 ;  /* 0x000000cf16167208 */ /* 0x080fe20000800000 */
[----:B------:R-:W-:Y:S01]  /*7210*/  FADD.FTZ R27, -R205, R27 ;  /* 0x0000001bcd1b7221 */ /* 0x000fe20000010100 */
[----:B------:R-:W-:Y:S01]  /*7220*/  FSEL R13, R13, R206, P2 ;  /* 0x000000ce0d0d7208 */ /* 0x000fe20001000000 */
[-C--:B------:R-:W-:Y:S03]  /*7230*/  HMMA.16816.F32 R60, R104, R158.reuse, R60 ;  /* 0x0000009e683c723c */ /* 0x080fe6000000183c */
[----:B------:R-:W-:Y:S01]  /*7240*/  FSETP.GE.FTZ.AND P1, PT, R240, RZ, PT ;  /* 0x000000fff000720b */ /* 0x000fe20003f36000 */
[----:B------:R-:W-:Y:S01]  /*7250*/  FADD.FTZ R30, -R205, R30 ;  /* 0x0000001ecd1e7221 */ /* 0x000fe20000010100 */
[----:B------:R-:W-:Y:S01]  /*7260*/  FSETP.GE.FTZ.AND P2, PT, R244, RZ, PT ;  /* 0x000000fff400720b */ /* 0x000fe20003f56000 */
[----:B------:R-:W-:Y:S01]  /*7270*/  FADD.FTZ R21, -R208, R21 ;  /* 0x00000015d0157221 */ /* 0x000fe20000010100 */
[-C--:B------:R-:W-:Y:S01]  /*7280*/  FSEL R16, R16, R208.reuse, P3 ;  /* 0x000000d010107208 */ /* 0x080fe20001800000 */
[----:B------:R-:W-:Y:S01]  /*7290*/  FADD.FTZ R24, -R206, R24 ;  /* 0x00000018ce187221 */ /* 0x000fe20000010100 */
[----:B------:R-:W-:Y:S01]  /*72a0*/  FSETP.GE.FTZ.AND P3, PT, R120, RZ, PT ;  /* 0x000000ff7800720b */ /* 0x000fe20003f76000 */
[----:B------:R-:W-:Y:S04]  /*72b0*/  HMMA.16816.F32 R64, R100, R158, R64 ;  /* 0x0000009e6440723c */ /* 0x000fe80000001840 */
[----:B------:R-:W-:Y:S01]  /*72c0*/  FSEL R23, R23, R207, P0 ;  /* 0x000000cf17177208 */ /* 0x000fe20000000000 */
[----:B------:R-:W-:Y:S01]  /*72d0*/  FADD.FTZ R31, -R205, R31 ;  /* 0x0000001fcd1f7221 */ /* 0x000fe20000010100 */
[----:B------:R-:W-:Y:S01]  /*72e0*/  FSETP.GE.FTZ.AND P0, PT, R234, RZ, PT ;  /* 0x000000ffea00720b */ /* 0x000fe20003f16000 */
[----:B------:R-:W-:Y:S01]  /*72f0*/  FADD.FTZ R34, -R207, R34 ;  /* 0x00000022cf227221 */ /* 0x000fe20000010100 */
[-C--:B------:R-:W-:Y:S02]  /*7300*/  FSEL R26, R26, R205.reuse, P1 ;  /* 0x000000cd1a1a7208 */ /* 0x080fe40000800000 */
[----:B------:R-:W-:Y:S01]  /*7310*/  FSETP.GE.FTZ.AND P1, PT, R237, RZ, PT ;  /* 0x000000ffed00720b */ /* 0x000fe20003f36000 */
[C---:B------:R-:W-:Y:S01]  /*7320*/  FADD.FTZ R25, -R206.reuse, R25 ;  /* 0x00000019ce197221 */ /* 0x040fe20000010100 */
[-C--:B------:R-:W-:Y:S01]  /*7330*/  FSEL R17, R17, R208.reuse, P2 ;  /* 0x000000d011117208 */ /* 0x080fe20001000000 */
[----:B------:R-:W-:Y:S01]  /*7340*/  FADD.FTZ R28, -R206, R28 ;  /* 0x0000001cce1c7221 */ /* 0x000fe20000010100 */
[----:B------:R-:W-:Y:S01]  /*7350*/  FSETP.GE.FTZ.AND P2, PT, R243, RZ, PT ;  /* 0x000000fff300720b */ /* 0x000fe20003f56000 */
[C---:B------:R-:W-:Y:S01]  /*7360*/  FADD.FTZ R35, -R207.reuse, R35 ;  /* 0x00000023cf237221 */ /* 0x040fe20000010100 */
[-C--:B------:R-:W-:Y:S01]  /*7370*/  FSEL R20, R20, R208.reuse, P3 ;  /* 0x000000d014147208 */ /* 0x080fe20001800000 */
        /* <DEDUP_REMOVED lines=13> */
[----:B------:R-:W-:Y:S01]  /*7450*/  FSETP.GE.FTZ.AND P2, PT, R241, RZ, PT ;  /* 0x000000fff100720b */ /* 0x000fe20003f56000 */
[C---:B------:R-:W-:Y:S01]  /*7460*/  FADD.FTZ R43, -R205.reuse, R43 ;  /* 0x0000002bcd2b7221 */ /* 0x040fe20000010100 */
[-C--:B------:R-:W-:Y:S01]  /*7470*/  FSEL R24, R24, R206.reuse, P3 ;  /* 0x000000ce18187208 */ /* 0x080fe20001800000 */
[----:B------:R-:W-:Y:S01]  /*7480*/  FADD.FTZ R46, -R205, R46 ;  /* 0x0000002ecd2e7221 */ /* 0x000fe20000010100 */
[----:B------:R-:W-:Y:S01]  /*7490*/  FSEL R31, R31, R205, P0 ;  /* 0x000000cd1f1f7208 */ /* 0x000fe20000000000 */
[----:B------:R-:W-:Y:S01]  /*74a0*/  FADD.FTZ R37, -R208, R37 ;  /* 0x00000025d0257221 */ /* 0x000fe20000010100 */
[----:B------:R-:W-:Y:S01]  /*74b0*/  FSETP.GE.FTZ.AND P3, PT, R114, RZ, PT ;  /* 0x000000ff7200720b */ /* 0x000fe20003f76000 */
[----:B------:R-:W-:Y:S01]  /*74c0*/  FADD.FTZ R40, -R206, R40 ;  /* 0x00000028ce287221 */ /* 0x000fe20000010100 */
[----:B------:R-:W-:Y:S01]  /*74d0*/  FSETP.GE.FTZ.AND P0, PT, R113, RZ, PT ;  /* 0x000000ff7100720b */ /* 0x000fe20003f16000 */
[----:B------:R-:W-:Y:S01]  /*74e0*/  FADD.FTZ R47, -R205, R47 ;  /* 0x0000002fcd2f7221 */ /* 0x000fe20000010100 */
[-C--:B------:R-:W-:Y:S01]  /*74f0*/  FSEL R34, R34, R207.reuse, P1 ;  /* 0x000000cf22227208 */ /* 0x080fe20000800000 */
[----:B------:R-:W-:Y:S01]  /*7500*/  FADD.FTZ R50, -R207, R50 ;  /* 0x00000032cf327221 */ /* 0x000fe20000010100 */
[-C--:B------:R-:W-:Y:S01]  /*7510*/  FSEL R25, R25, R206.reuse, P2 ;  /* 0x000000ce19197208 */ /* 0x080fe20001000000 */
[C---:B------:R-:W-:Y:S01]  /*7520*/  FADD.FTZ R41, -R206.reuse, R41 ;  /* 0x00000029ce297221 */ /* 0x040fe20000010100 */
[----:B------:R-:W-:Y:S01]  /*7530*/  FSETP.GE.FTZ.AND P1, PT, R235, RZ, PT ;  /* 0x000000ffeb00720b */ /* 0x000fe20003f36000 */
        /* <DEDUP_REMOVED lines=24> */
[C---:B------:R-:W-:Y:S01]  /*76c0*/  FADD.FTZ R56, -R206.reuse, R56 ;  /* 0x00000038ce387221 */ /* 0x040fe20000010100 */
        /* <DEDUP_REMOVED lines=31> */
[----:B------:R-:W-:Y:S01]  /*78c0*/  FADD.FTZ R66, -R207, R66 ;  /* 0x00000042cf427221 */ /* 0x000fe20000010100 */
[----:B------:R-:W-:Y:S01]  /*78d0*/  FSETP.GE.FTZ.AND P0, PT, R111, RZ, PT ;  /* 0x000000ff6f00720b */ /* 0x000fe20003f16000 */
[----:B------:R-:W-:Y:S01]  /*78e0*/  FMUL.FTZ R17, R244, R17 ;  /* 0x00000011f4117220 */ /* 0x000fe20000410000 */
[----:B------:R-:W-:Y:S01]  /*78f0*/  FSEL R50, R50, R207, P1 ;  /* 0x000000cf32327208 */ /* 0x000fe20000800000 */
[----:B------:R-:W-:Y:S01]  /*7900*/  FMUL.FTZ R19, R117, R19 ;  /* 0x0000001375137220 */ /* 0x000fe20000410000 */
[-C--:B------:R-:W-:Y:S01]  /*7910*/  FSEL R41, R41, R206.reuse, P2 ;  /* 0x000000ce29297208 */ /* 0x080fe20001000000 */
        /* <DEDUP_REMOVED lines=53> */
[-C--:B------:R-:W-:Y:S01]  /*7c70*/  FSEL R56, R56, R206.reuse, P3 ;  /* 0x000000ce38387208 */ /* 0x080fe20001800000 */
[----:B------:R-:W-:Y:S01]  /*7c80*/  FMUL.FTZ R51, R111, R51 ;  /* 0x000000336f337220 */ /* 0x000fe20000410000 */
[----:B------:R-:W-:Y:S01]  /*7c90*/  FSETP.GE.FTZ.AND P3, PT, R209, RZ, PT ;  /* 0x000000ffd100720b */ /* 0x000fe20003f76000 */
[----:B------:R-:W-:Y:S01]  /*7ca0*/  @P0 FADD.FTZ R205, -R205, R63 ;  /* 0x0000003fcdcd0221 */ /* 0x000fe20000010100 */
[----:B------:R-:W-:Y:S01]  /*7cb0*/  FSEL R57, R57, R206, P2 ;  /* 0x000000ce39397208 */ /* 0x000fe20001000000 */
[----:B------:R-:W-:Y:S01]  /*7cc0*/  FMUL.FTZ R52, R219, R52 ;  /* 0x00000034db347220 */ /* 0x000fe20000410000 */
[----:B------:R-:W-:Y:S01]  /*7cd0*/  FSETP.GE.FTZ.AND P2, PT, R204, RZ, PT ;  /* 0x000000ffcc00720b */ /* 0x000fe20003f56000 */
        /* <DEDUP_REMOVED lines=8> */
[----:B------:R-:W-:Y:S01]  /*7d60*/  @P1 FADD.FTZ R208, -R208, R65 ;  /* 0x00000041d0d01221 */ /* 0x000fe20000010100 */
[----:B------:R-:W-:Y:S01]  /*7d70*/  PLOP3.LUT P1, PT, PT, PT, UP2, 0x80, 0x0 ;  /* 0x000000000000781c */ /* 0x000fe20003f2f028 */
[----:B------:R-:W-:Y:S01]  /*7d80*/  FMUL.FTZ R57, R210, R57 ;  /* 0x00000039d2397220 */ /* 0x000fe20000410000 */
        /* <DEDUP_REMOVED lines=70> */
.L_x_645:
[----:B------:R-:W-:Y:S01]  /*81f0*/  STS [R177+0x8000], R5 ;  /* 0x00800005b1007388 */ /* 0x000fe20000000800 */
[----:B------:R-:W-:Y:S02]  /*8200*/  F2FP.F16.F32.PACK_AB R64, R208, R64 ;  /* 0x00000040d040723e */ /* 0x000fe400000000ff */
[----:B------:R-:W-:Y:S01]  /*8210*/  F2FP.F16.F32.PACK_AB R66, R207, R66 ;  /* 0x00000042cf42723e */ /* 0x000fe200000000ff */
        /* <DEDUP_REMOVED lines=37> */
[----:B-1----:R-:W-:Y:S04]  /*8470*/  LDSM.16.MT88.4 R16, [R166+0x10800] ;  /* 0x01080000a610783b */ /* 0x002fe80000004200 */
[----:B------:R-:W1:Y:S04]  /*8480*/  LDSM.16.MT88.4 R20, [R52+0x4400] ;  /* 0x004400003414783b */ /* 0x000e680000004200 */
        /* <DEDUP_REMOVED lines=68> */
.L_x_646:
[----:B------:R-:W-:Y:S01]  /*88d0*/  LDSM.16.M88.4 R16, [R165] ;  /* 0x00000000a510783b */ /* 0x000fe20000000200 */
[----:B------:R-:W-:Y:S01]  /*88e0*/  @P1 VIADD R54, R172, 0xffffff80 ;  /* 0xffffff80ac361836 */ /* 0x000fe20000000000 */
[----:B------:R-:W-:Y:S01]  /*88f0*/  @UP2 UIADD3 UR11, UP0, UR14, -0x200, URZ ;  /* 0xfffffe000e0b2890 */ /* 0x000fe2000ff1e03f */
[----:B------:R-:W-:Y:S01]  /*8900*/  IMAD.U32 R199, RZ, RZ, UR36 ;  /* 0x00000024ffc77e24 */ /* 0x000fe2000f8e00ff */
[----:B------:R-:W1:Y:S01]  /*8910*/  LDSM.16.MT88.4 R20, [R52+0x6000] ;  /* 0x006000003414783b */ /* 0x000e620000004200 */
[----:B------:R-:W-:Y:S01]  /*8920*/  @P1 IMAD.WIDE R54, R54, R191, UR14 ;  /* 0x0000000e36361e25 */ /* 0x000fe2000f8e02bf */
[----:B------:R-:W-:Y:S02]  /*8930*/  @UP2 UIADD3.X UR9, UR15, -0x1, URZ, UP0, !UPT ;  /* 0xffffffff0f092890 */ /* 0x000fe400087fe43f */
[----:B------:R-:W2:Y:S01]  /*8940*/  LDSM.16.M88.4 R12, [R165+0x2000] ;  /* 0x00200000a50c783b */ /* 0x000ea20000000200 */
[----:B------:R-:W-:Y:S01]  /*8950*/  LEA R199, P0, R199, R108, 0x2 ;  /* 0x0000006cc7c77211 */ /* 0x000fe200078010ff */
[----:B------:R-:W-:Y:S01]  /*8960*/  IMAD.U32 R204, RZ, RZ, UR36 ;  /* 0x00000024ffcc7e24 */ /* 0x000fe2000f8e00ff */
[----:B------:R-:W-:Y:S01]  /*8970*/  UISETP.GT.AND UP1, UPT, UR8, UR34, UPT ;  /* 0x000000220800728c */ /* 0x000fe2000bf24270 */
[----:B------:R-:W-:Y:S01]  /*8980*/  LDSM.16.M88.4 R24, [R164] ;  /* 0x00000000a418783b */ /* 0x000fe20000000200 */
[----:B------:R-:W-:Y:S01]  /*8990*/  @UP2 UMOV UR15, UR9 ;  /* 0x00000009000f2c82 */ /* 0x000fe20008000000 */
[----:B------:R-:W-:Y:S01]  /*89a0*/  ULOP3.LUT UR9, UR8, 0x1, URZ, 0xc0, !UPT ;  /* 0x0000000108097892 */ /* 0x000fe2000f8ec03f */
[----:B------:R-:W-:Y:S01]  /*89b0*/  LEA.HI.X.SX32 R204, R204, R109, 0x2, P0 ;  /* 0x0000006dcccc7211 */ /* 0x000fe200000f16ff */
[----:B------:R-:W3:Y:S01]  /*89c0*/  LDSM.16.MT88.4 R28, [R52+0x6400] ;  /* 0x00640000341c783b */ /* 0x000ee20000004200 */
[----:B------:R-:W-:Y:S01]  /*89d0*/  @UP2 UMOV UR14, UR11 ;  /* 0x0000000b000e2c82 */ /* 0x000fe20008000000 */
[----:B------:R-:W-:Y:S02]  /*89e0*/  UISETP.NE.U32.AND UP0, UPT, UR9, 0x1, UPT ;  /* 0x000000010900788c */ /* 0x000fe4000bf05070 */
[----:B------:R-:W4:Y:S01]  /*89f0*/  LDSM.16.M88.4 R32, [R160] ;  /* 0x00000000a020783b */ /* 0x000f220000000200 */
[----:B------:R-:W-:Y:S03]  /*8a00*/  UIADD3 UR8, UR8, -0x1, URZ ;  /* 0xffffffff08087890 */ /* 0x000fe6000fffe03f */
        /* <DEDUP_REMOVED lines=14> */
[C---:B----4-:R-:W-:Y:S06]  /*8af0*/  HMMA.16816.F32 R8, R32.reuse, R28, R8 ;  /* 0x0000001c2008723c */ /* 0x050fec0000001808 */
[-C--:B------:R-:W-:Y:S01]  /*8b00*/  HMMA.16816.F32 R12, R32, R30.reuse, R12 ;  /* 0x0000001e200c723c */ /* 0x080fe2000000180c */
[----:B------:R-:W2:Y:S05]  /*8b10*/  LDSM.16.MT88.4 R32, [R52+0x6c00] ;  /* 0x006c00003420783b */ /* 0x000eaa0000004200 */
        /* <DEDUP_REMOVED lines=9> */
[----:B------:R-:W1:Y:S01]  /*8bb0*/  LDSM.16.MT88.4 R40, [R52+0x7400] ;  /* 0x007400003428783b */ /* 0x000e620000004200 */
[-C--:B--2---:R-:W-:Y:S06]  /*8bc0*/  HMMA.16816.F32 R4, R20, R32.reuse, R4 ;  /* 0x000000201404723c */ /* 0x084fec0000001804 */
[C---:B------:R-:W-:Y:S06]  /*8bd0*/  HMMA.16816.F32 R8, R48.reuse, R32, R8 ;  /* 0x000000203008723c */ /* 0x040fec0000001808 */
[-C--:B------:R-:W-:Y:S01]  /*8be0*/  HMMA.16816.F32 R12, R48, R34.reuse, R12 ;  /* 0x00000022300c723c */ /* 0x080fe2000000180c */
[----:B------:R-:W2:Y:S05]  /*8bf0*/  LDSM.16.M88.4 R48, [R0] ;  /* 0x000000000030783b */ /* 0x000eaa0000000200 */
        /* <DEDUP_REMOVED lines=10> */
[-C--:B-1----:R-:W-:Y:S06]  /*8ca0*/  HMMA.16816.F32 R4, R36, R40.reuse, R4 ;  /* 0x000000282404723c */ /* 0x082fec0000001804 */
[C---:B--2---:R-:W-:Y:S06]  /*8cb0*/  HMMA.16816.F32 R8, R48.reuse, R40, R8 ;  /* 0x000000283008723c */ /* 0x044fec0000001808 */
[-C--:B------:R-:W-:Y:S01]  /*8cc0*/  HMMA.16816.F32 R12, R48, R42.reuse, R12 ;  /* 0x0000002a300c723c */ /* 0x080fe2000000180c */
[----:B------:R-:W1:Y:S01]  /*8cd0*/  LDSM.16.M88.4 R48, [R3+0x6000] ;  /* 0x006000000330783b */ /* 0x000e620000000200 */
[----:B------:R-:W-:Y:S03]  /*8ce0*/  IMAD.U32 R41, RZ, RZ, UR46 ;  /* 0x0000002eff297e24 */ /* 0x000fe6000f8e00ff */
[----:B------:R-:W-:Y:S01]  /*8cf0*/  IMAD.U32 R40, RZ, RZ, UR46 ;  /* 0x0000002eff287e24 */ /* 0x000fe2000f8e00ff */
[----:B------:R-:W-:Y:S06]  /*8d00*/  HMMA.16816.F32 R16, R36, R42, R16 ;  /* 0x0000002a2410723c */ /* 0x000fec0000001810 */
[-C--:B------:R-:W-:Y:S01]  /*8d10*/  HMMA.16816.F32 R4, R20, R32.reuse, R4 ;  /* 0x000000201404723c */ /* 0x080fe20000001804 */
[----:B------:R-:W-:Y:S01]  /*8d20*/  IMAD.U32 R39, RZ, RZ, UR45 ;  /* 0x0000002dff277e24 */ /* 0x000fe2000f8e00ff */
[----:B------:R-:W-:Y:S03]  /*8d30*/  MOV R37, UR44 ;  /* 0x0000002c00257c02 */ /* 0x000fe60008000f00 */
[----:B------:R-:W-:Y:S01]  /*8d40*/  IMAD.U32 R38, RZ, RZ, UR45 ;  /* 0x0000002dff267e24 */ /* 0x000fe2000f8e00ff */
[C---:B---3--:R-:W-:Y:S01]  /*8d50*/  HMMA.16816.F32 R8, R44.reuse, R32, R8 ;  /* 0x000000202c08723c */ /* 0x048fe20000001808 */
[----:B------:R-:W-:Y:S04]  /*8d60*/  IMAD.U32 R36, RZ, RZ, UR44 ;  /* 0x0000002cff247e24 */ /* 0x000fe8000f8e00ff */
[----:B------:R-:W-:Y:S01]  /*8d70*/  IMAD.U32 R43, RZ, RZ, UR47 ;  /* 0x0000002fff2b7e24 */ /* 0x000fe2000f8e00ff */
[-C--:B------:R-:W-:Y:S01]  /*8d80*/  HMMA.16816.F32 R12, R44, R34.reuse, R12 ;  /* 0x000000222c0c723c */ /* 0x080fe2000000180c */
[----:B------:R-:W-:Y:S04]  /*8d90*/  IMAD.U32 R42, RZ, RZ, UR47 ;  /* 0x0000002fff2a7e24 */ /* 0x000fe8000f8e00ff */
[----:B------:R-:W-:Y:S01]  /*8da0*/  IMAD.U32 R33, RZ, RZ, UR42 ;  /* 0x0000002aff217e24 */ /* 0x000fe2000f8e00ff */
[----:B------:R-:W-:Y:S01]  /*8db0*/  HMMA.16816.F32 R16, R20, R34, R16 ;  /* 0x000000221410723c */ /* 0x000fe20000001810 */
[----:B------:R-:W-:Y:S04]  /*8dc0*/  IMAD.U32 R47, RZ, RZ, UR49 ;  /* 0x00000031ff2f7e24 */ /* 0x000fe8000f8e00ff */
[----:B------:R-:W-:Y:S01]  /*8dd0*/  IMAD.U32 R45, RZ, RZ, UR48 ;  /* 0x00000030ff2d7e24 */ /* 0x000fe2000f8e00ff */
[-C--:B----4-:R-:W-:Y:S01]  /*8de0*/  HMMA.16816.F32 R4, R24, R28.reuse, R4 ;  /* 0x0000001c1804723c */ /* 0x090fe20000001804 */
[----:B------:R-:W-:Y:S01]  /*8df0*/  IMAD.U32 R23, RZ, RZ, UR37 ;  /* 0x00000025ff177e24 */ /* 0x000fe2000f8e00ff */
[----:B------:R-:W-:Y:S03]  /*8e00*/  MOV R21, UR35 ;  /* 0x0000002300157c02 */ /* 0x000fe60008000f00 */
[----:B------:R-:W-:Y:S01]  /*8e10*/  IMAD.U32 R22, RZ, RZ, UR37 ;  /* 0x00000025ff167e24 */ /* 0x000fe2000f8e00ff */
[C---:B-1----:R-:W-:Y:S01]  /*8e20*/  HMMA.16816.F32 R8, R48.reuse, R28, R8 ;  /* 0x0000001c3008723c */ /* 0x042fe20000001808 */
[----:B------:R-:W-:Y:S01]  /*8e30*/  MOV R20, UR35 ;  /* 0x0000002300147c02 */ /* 0x000fe20008000f00 */
[----:B------:R-:W-:Y:S03]  /*8e40*/  IMAD.U32 R35, RZ, RZ, UR43 ;  /* 0x0000002bff237e24 */ /* 0x000fe6000f8e00ff */
[----:B------:R-:W-:Y:S01]  /*8e50*/  IMAD.U32 R34, RZ, RZ, UR43 ;  /* 0x0000002bff227e24 */ /* 0x000fe2000f8e00ff */
[-C--:B------:R-:W-:Y:S01]  /*8e60*/  HMMA.16816.F32 R12, R48, R30.reuse, R12 ;  /* 0x0000001e300c723c */ /* 0x080fe2000000180c */
[----:B------:R-:W-:Y:S01]  /*8e70*/  IMAD.U32 R46, RZ, RZ, UR49 ;  /* 0x00000031ff2e7e24 */ /* 0x000fe2000f8e00ff */
[----:B------:R-:W-:Y:S03]  /*8e80*/  MOV R29, UR40 ;  /* 0x00000028001d7c02 */ /* 0x000fe60008000f00 */
[----:B------:R-:W-:Y:S01]  /*8e90*/  IMAD.U32 R44, RZ, RZ, UR48 ;  /* 0x00000030ff2c7e24 */ /* 0x000fe2000f8e00ff */
[----:B------:R-:W-:Y:S01]  /*8ea0*/  HMMA.16816.F32 R16, R24, R30, R16 ;  /* 0x0000001e1810723c */ /* 0x000fe20000001810 */
[----:B------:R-:W-:Y:S04]  /*8eb0*/  IMAD.U32 R49, RZ, RZ, UR50 ;  /* 0x00000032ff317e24 */ /* 0x000fe8000f8e00ff */
[----:B------:R-:W-:Y:S02]  /*8ec0*/  IMAD.MOV.U32 R50, RZ, RZ, R199 ;  /* 0x000000ffff327224 */ /* 0x000fe400078e00c7 */
[----:B------:R-:W-:Y:S04]  /*8ed0*/  IMAD.MOV.U32 R51, RZ, RZ, R204 ;  /* 0x000000ffff337224 */ /* 0x000fe800078e00cc */
[----:B------:R-:W-:Y:S01]  /*8ee0*/  IMAD.U32 R48, RZ, RZ, UR50 ;  /* 0x00000032ff307e24 */ /* 0x000fe2000f8e00ff */
[-C--:B------:R-:W-:Y:S01]  /*8ef0*/  LEA R54, P0, R49, R50.reuse, 0x2 ;  /* 0x0000003231367211 */ /* 0x080fe200078010ff */
[----:B------:R-:W-:Y:S01]  /*8f00*/  REDG.E.ADD.F32.FTZ.RN.STRONG.GPU desc[UR12][R50.64], R4 ;  /* 0x00000004320079a6 */ /* 0x000fe2000c10f38c */
[-C--:B------:R-:W-:Y:S01]  /*8f10*/  LEA R56, P6, R47, R50.reuse, 0x2 ;  /* 0x000000322f387211 */ /* 0x080fe200078c10ff */
[----:B------:R-:W-:Y:S01]  /*8f20*/  IMAD.U32 R31, RZ, RZ, UR41 ;  /* 0x00000029ff1f7e24 */ /* 0x000fe2000f8e00ff */
[-C--:B------:R-:W-:Y:S01]  /*8f30*/  LEA.HI.X.SX32 R55, R48, R51.reuse, 0x2, P0 ;  /* 0x0000003330377211 */ /* 0x080fe200000f16ff */
[----:B------:R-:W-:Y:S01]  /*8f40*/  IMAD.U32 R32, RZ, RZ, UR42 ;  /* 0x0000002aff207e24 */ /* 0x000fe2000f8e00ff */
[-C--:B------:R-:W-:Y:S01]  /*8f50*/  LEA R58, P5, R45, R50.reuse, 0x2 ;  /* 0x000000322d3a7211 */ /* 0x080fe200078a10ff */
[----:B------:R-:W-:Y:S01]  /*8f60*/  IMAD.U32 R30, RZ, RZ, UR41 ;  /* 0x00000029ff1e7e24 */ /* 0x000fe2000f8e00ff */
[-C--:B------:R-:W-:Y:S01]  /*8f70*/  LEA.HI.X.SX32 R57, R46, R51.reuse, 0x2, P6 ;  /* 0x000000332e397211 */ /* 0x080fe200030f16ff */
[----:B------:R-:W-:Y:S01]  /*8f80*/  REDG.E.ADD.F32.FTZ.RN.STRONG.GPU desc[UR12][R54.64], R5 ;  /* 0x00000005360079a6 */ /* 0x000fe2000c10f38c */
        /* <DEDUP_REMOVED lines=38> */
[----:B------:R-:W-:Y:S02]  /*91f0*/  LEA R34, P0, R21, R50, 0x2 ;  /* 0x0000003215227211 */ /* 0x000fe400078010ff */
        /* <DEDUP_REMOVED lines=9> */
[----:B------:R-:W-:Y:S04]  /*9290*/  LDSM.16.MT88.4 R4, [R166+0x8000] ;  /* 0x00800000a604783b */ /* 0x000fe80000004200 */
        /* <DEDUP_REMOVED lines=49> */
[-C--:B------:R-:W-:Y:S06]  /*95b0*/  HMMA.16816.F32 R92, R12, R10.reuse, R92 ;  /* 0x0000000a0c5c723c */ /* 0x080fec000000185c */
[----:B------:R-:W-:Y:S06]  /*95c0*/  HMMA.16816.F32 R96, R4, R10, R96 ;  /* 0x0000000a0460723c */ /* 0x000fec0000001860 */
[-C--:B--2---:R-:W-:Y:S05]  /*95d0*/  HMMA.16816.F32 R84, R16, R20.reuse, R84 ;  /* 0x000000141054723c */ /* 0x084fea0000001854 */
[C---:B------:R-:W-:Y:S01]  /*95e0*/  VIADD R4, R161.reuse, 0xffffe000 ;  /* 0xffffe000a1047836 */ /* 0x040fe20000000000 */
[C---:B------:R-:W-:Y:S05]  /*95f0*/  HMMA.16816.F32 R88, R24.reuse, R20, R88 ;  /* 0x000000141858723c */ /* 0x040fea0000001858 */
[----:B------:R-:W-:Y:S01]  /*9600*/  @P1 VIADD R4, R161, 0x2000 ;  /* 0x00002000a1041836 */ /* 0x000fe20000000000 */
[-C--:B------:R-:W-:Y:S05]  /*9610*/  HMMA.16816.F32 R92, R24, R22.reuse, R92 ;  /* 0x00000016185c723c */ /* 0x080fea000000185c */
[----:B------:R-:W-:Y:S01]  /*9620*/  IMAD.MOV.U32 R161, RZ, RZ, R4 ;  /* 0x000000ffffa17224 */ /* 0x000fe200078e0004 */
[----:B------:R-:W-:Y:S01]  /*9630*/  HMMA.16816.F32 R96, R16, R22, R96 ;  /* 0x000000161060723c */ /* 0x000fe20000001860 */
[----:B------:R-:W-:Y:S11]  /*9640*/  @!UPT UIADD3 URZ, URZ, URZ, URZ ;  /* 0x0000003f3f3ff290 */ /* 0x000ff6000fffe03f */
[----:B------:R-:W-:Y:S01]  /*9650*/  @!UPT UIADD3 URZ, URZ, URZ, URZ ;  /* 0x0000003f3f3ff290 */ /* 0x000fe2000fffe03f */
[----:B------:R-:W-:Y:S11]  /*9660*/  @P0 BRA `(.L_x_647) ;  /* 0xffffffa0000c0947 */ /* 0x000ff6000383ffff */
[----:B------:R-:W-:Y:S01]  /*9670*/  @!UPT UIADD3 URZ, URZ, URZ, URZ ;  /* 0x0000003f3f3ff290 */ /* 0x000fe2000fffe03f */
[----:B------:R-:W-:Y:S01]  /*9680*/  BAR.SYNC.DEFER_BLOCKING 0x0 ;  /* 0x0000000000007b1d */ /* 0x000fe20000010000 */
[----:B------:R-:W-:Y:S02]  /*9690*/  UISETP.NE.AND UP0, UPT, UR54, -0x1, UPT ;  /* 0xffffffff3600788c */ /* 0x000fe4000bf05270 */
[----:B------:R-:W-:-:S03]  /*96a0*/  USHF.L.U32 UR17, UR16, 0x7, URZ ;  /* 0x0000000710117899 */ /* 0x000fc6000800063f */
        /* <DEDUP_REMOVED lines=89> */
.L_x_648:
        /* <DEDUP_REMOVED lines=21> */
.L_x_649:
        /* <DEDUP_REMOVED lines=39> */
.L_x_651:
[----:B------:R-:W-:Y:S05]  /*a000*/  BSYNC B0 ;  /* 0x0000000000007941 */ /* 0x000fea0003800000 */
.L_x_650:
        /* <DEDUP_REMOVED lines=14> */
.L_x_653:
[----:B------:R-:W-:Y:S05]  /*a0f0*/  BSYNC B0 ;  /* 0x0000000000007941 */ /* 0x000fea0003800000 */
.L_x_652:
        /* <DEDUP_REMOVED lines=27> */
.L_x_655:
[----:B------:R-:W-:Y:S05]  /*a2b0*/  BSYNC B0 ;  /* 0x0000000000007941 */ /* 0x000fea0003800000 */
.L_x_654:
        /* <DEDUP_REMOVED lines=13> */
.L_x_642:
[----:B------:R-:W-:Y:S05]  /*a390*/  BSYNC B1 ;  /* 0x0000000000017941 */ /* 0x000fea0003800000 */
.L_x_628:
[----:B------:R-:W-:Y:S01]  /*a3a0*/  R2UR UR6, R176 ;  /* 0x00000000b00672ca */ /* 0x000fe200000e0000 */
[----:B------:R-:W-:Y:S02]  /*a3b0*/  ULDC UR5, c[0x0][0xc] ;  /* 0x0000030000057ab9 */ /* 0x000fe40000000800 */
[----:B------:R-:W-:-:S10]  /*a3c0*/  UIADD3 UR16, UR5, UR16, URZ ;  /* 0x0000001005107290 */ /* 0x000fd4000fffe03f */
[----:B------:R-:W-:-:S06]  /*a3d0*/  UISETP.GE.AND UP0, UPT, UR16, UR6, UPT ;  /* 0x000000061000728c */ /* 0x000fcc000bf06270 */
[----:B------:R-:W-:-:S13]  /*a3e0*/  PLOP3.LUT P0, PT, PT, PT, UP0, 0x80, 0x0 ;  /* 0x000000000000781c */ /* 0x000fda0003f0f008 */
[----:B------:R-:W-:Y:S05]  /*a3f0*/  @P0 BRA `(.L_x_656) ;  /* 0x0000000000040947 */ /* 0x000fea0003800000 */
[----:B------:R-:W-:Y:S05]  /*a400*/  BRA `(.L_x_657) ;  /* 0xffffff6400e07947 */ /* 0x000fea000383ffff */
.L_x_656:
[----:B------:R-:W-:Y:S05]  /*a410*/  EXIT ;  /* 0x000000000000794d */ /* 0x000fea0003800000 */
.L_x_658:
        /* <DEDUP_REMOVED lines=14> */
.L_x_1346:


//--------------------- .text._ZN5flash44flash_bwd_dq_dk_dv_loop_seqk_parallel_kernelI23Flash_bwd_kernel_traitsILi32ELi128ELi128ELi8ELi4ELi4ELi4ELb1ELb0EN7cutlass6half_tE19Flash_kernel_traitsILi32ELi128ELi128ELi8ES3_EELb0ELb0ELb1ELb0ELb0ELb1ELb1EEEvNS_16Flash_bwd_paramsE --------------------------
	.section	.text._ZN5flash44flash_bwd_dq_dk_dv_loop_seqk_parallel_kernelI23Flash_bwd_kernel_traitsILi32ELi128ELi128ELi8ELi4ELi4ELi4ELb1ELb0EN7cutlass6half_tE19Flash_kernel_traitsILi32ELi128ELi128ELi8ES3_EELb0ELb0ELb1ELb0ELb0ELb1ELb1EEEvNS_16Flash_bwd_paramsE,"ax",@progbits
	.align	128
        .global         _ZN5flash44flash_bwd_dq_dk_dv_loop_seqk_parallel_kernelI23Flash_bwd_kernel_traitsILi32ELi128ELi128ELi8ELi4ELi4ELi4ELb1ELb0EN7cutlass6half_tE19Flash_kernel_traitsILi32ELi128ELi128ELi8ES3_EELb0ELb0ELb1ELb0ELb0ELb1ELb1EEEvNS_16Flash_bwd_paramsE
        .type           _ZN5flash44flash_bwd_dq_dk_dv_loop_seqk_parallel_kernelI23Flash_bwd_kernel_traitsILi32ELi128ELi128ELi8ELi4ELi4ELi4ELb1ELb0EN7cutlass6half_tE19Flash_kernel_traitsILi32ELi128ELi128ELi8ES3_EELb0ELb0ELb1ELb0ELb0ELb1ELb1EEEvNS_16Flash_bwd_paramsE,@function
        .size           _ZN5flash44flash_bwd_dq_dk_dv_loop_seqk_parallel_kernelI23Flash_bwd_kernel_traitsILi32ELi128ELi128ELi8ELi4ELi4ELi4ELb1ELb0EN7cutlass6half_tE19Flash_kernel_traitsILi32ELi128ELi128ELi8ES3_EELb0ELb0ELb1ELb0ELb0ELb1ELb1EEEvNS_16Flash_bwd_paramsE,(.L_x_1347 - _ZN5flash44flash_bwd_dq_dk_dv_loop_seqk_parallel_kernelI23Flash_bwd_kernel_traitsILi32ELi128ELi128ELi8ELi4ELi4ELi4ELb1ELb0EN7cutlass6half_tE19Flash_kernel_traitsILi32ELi128ELi128ELi8ES3_EELb0ELb0ELb1ELb0ELb0ELb1ELb1EEEvNS_16Flash_bwd_paramsE)
        .other          _ZN5flash44flash_bwd_dq_dk_dv_loop_seqk_parallel_kernelI23Flash_bwd_kernel_traitsILi32ELi128ELi128ELi8ELi4ELi4ELi4ELb1ELb0EN7cutlass6half_tE19Flash_kernel_traitsILi32ELi128ELi128ELi8ES3_EELb0ELb0ELb1ELb0ELb0ELb1ELb1EEEvNS_16Flash_bwd_paramsE,@"STO_CUDA_ENTRY STV_DEFAULT"
_ZN5flash44flash_bwd_dq_dk_dv_loop_seqk_parallel_kernelI23Flash_bwd_kernel_traitsILi32ELi128ELi128ELi8ELi4ELi4ELi4ELb1ELb0EN7cutlass6half_tE19Flash_kernel_traitsILi32ELi128ELi128ELi8ES3_EELb0ELb0ELb1ELb0ELb0ELb1ELb1EEEvNS_16Flash_bwd_paramsE:
.text._ZN5flash44flash_bwd_dq_dk_dv_loop_seqk_parallel_kernelI23Flash_bwd_kernel_traitsILi32ELi128ELi128ELi8ELi4ELi4ELi4ELb1ELb0EN7cutlass6half_tE19Flash_kernel_traitsILi32ELi128ELi128ELi8ES3_EELb0ELb0ELb1ELb0ELb0ELb1ELb1EEEvNS_16Flash_bwd_paramsE:
        /* <DEDUP_REMOVED lines=14> */
[----:B------:R-:W3:Y:S01]  /*00e0*/  S2UR UR47, SR_CTAID.Y ;  /* 0x00000000002f79c3 */ /* 0x000ee20000002600 */
        /* <DEDUP_REMOVED lines=8> */
[----:B------:R-:W4:Y:S01]  /*0170*/  S2UR UR4, SR_CgaCtaId ;  /* 0x00000000000479c3 */ /* 0x000f220000008800 */
[----:B---3--:R-:W-:Y:S01]  /*0180*/  USHF.L.U32 UR6, UR47, 0x7, URZ ;  /* 0x000000072f067899 */ /* 0x008fe2000800063f */
[----:B--2---:R-:W-:-:S04]  /*0190*/  SHF.R.S32.HI R11, RZ, 0x1f, R21 ;  /* 0x0000001fff0b7819 */ /* 0x004fc80000011415 */
[CC--:B------:R-:W-:Y:S02]  /*01a0*/  LEA.HI R3, R11.reuse, R21.reuse, RZ, 0x2 ;  /* 0x000000150b037211 */ /* 0x0c0fe400078f10ff */
[----:B------:R-:W-:Y:S02]  /*01b0*/  LEA.HI R10, R11, R21, RZ, 0x5 ;  /* 0x000000150b0a7211 */ /* 0x000fe400078f28ff */
[--C-:B------:R-:W-:Y:S01]  /*01c0*/  SHF.R.S32.HI R4, RZ, 0x2, R3.reuse ;  /* 0x00000002ff047819 */ /* 0x100fe20000011403 */
[----:B----4-:R-:W-:Y:S01]  /*01d0*/  ULEA UR4, UR4, UR5, 0x18 ;  /* 0x0000000504047291 */ /* 0x010fe2000f8ec03f */
[----:B-1----:R-:W-:Y:S01]  /*01e0*/  SHF.R.S32.HI R0, RZ, 0x1f, R3 ;  /* 0x0000001fff007819 */ /* 0x002fe20000011403 */
[----:B------:R-:W-:Y:S01]  /*01f0*/  USHF.R.S32.HI UR5, URZ, 0x1f, UR56 ;  /* 0x0000001f3f057899 */ /* 0x000fe20008011438 */
[-C--:B------:R-:W-:Y:S02]  /*0200*/  LEA.HI R2, R3, R4.reuse, RZ, 0x1 ;  /* 0x0000000403027211 */ /* 0x080fe400078f08ff */
[----:B------:R-:W-:Y:S01]  /*0210*/  LEA.HI R0, R0, R4, RZ, 0x3 ;  /* 0x0000000400007211 */ /* 0x000fe200078f18ff */
[----:B------:R-:W-:Y:S01]  /*0220*/  IMAD.U32 R155, RZ, RZ, UR4 ;  /* 0x00000004ff9b7e24 */ /* 0x000fe2000f8e00ff */
[----:B------:R-:W-:-:S02]  /*0230*/  LOP3.LUT R2, R2, 0x7fffffe, RZ, 0xc0, !PT ;  /* 0x07fffffe02027812 */ /* 0x000fc400078ec0ff */
[----:B------:R-:W-:Y:S02]  /*0240*/  LOP3.LUT R0, R0, 0xfffffff8, RZ, 0xc0, !PT ;  /* 0xfffffff800007812 */ /* 0x000fe400078ec0ff */
[----:B------:R-:W-:Y:S01]  /*0250*/  LOP3.LUT R5, R10, 0xffffffe0, RZ, 0xc0, !PT ;  /* 0xffffffe00a057812 */ /* 0x000fe200078ec0ff */
[C---:B------:R-:W-:Y:S01]  /*0260*/  IMAD.IADD R9, R4.reuse, 0x1, -R2 ;  /* 0x0000000104097824 */ /* 0x040fe200078e0a02 */
[CC--:B------:R-:W-:Y:S01]  /*0270*/  LEA.HI R22, R11.reuse, R21.reuse, RZ, 0x3 ;  /* 0x000000150b167211 */ /* 0x0c0fe200078f18ff */
[----:B------:R-:W-:Y:S01]  /*0280*/  IMAD.IADD R7, R4, 0x1, -R0 ;  /* 0x0000000104077824 */ /* 0x000fe200078e0a00 */
[----:B------:R-:W-:Y:S01]  /*0290*/  LEA.HI R6, R11, R21, RZ, 0x4 ;  /* 0x000000150b067211 */ /* 0x000fe200078f20ff */
[----:B------:R-:W-:Y:S01]  /*02a0*/  IMAD.IADD R0, R21, 0x1, -R5 ;  /* 0x0000000115007824 */ /* 0x000fe200078e0a05 */
[----:B------:R-:W-:Y:S02]  /*02b0*/  SHF.R.S32.HI R2, RZ, 0x3, R22 ;  /* 0x00000003ff027819 */ /* 0x000fe40000011416 */
[----:B------:R-:W-:-:S02]  /*02c0*/  LOP3.LUT R3, R3, 0xfffffffc, RZ, 0xc0, !PT ;  /* 0xfffffffc03037812 */ /* 0x000fc400078ec0ff */
[----:B------:R-:W-:Y:S01]  /*02d0*/  SHF.R.S32.HI R8, RZ, 0x4, R6 ;  /* 0x00000004ff087819 */ /* 0x000fe20000011406 */
[----:B------:R-:W-:Y:S01]  /*02e0*/  IMAD.SHL.U32 R2, R2, 0x40, RZ ;  /* 0x0000004002027824 */ /* 0x000fe200078e00ff */
[----:B------:R-:W-:Y:S01]  /*02f0*/  SHF.R.S32.HI R4, RZ, 0x1f, R0 ;  /* 0x0000001fff047819 */ /* 0x000fe20000011400 */
[----:B------:R-:W-:Y:S01]  /*0300*/  IMAD.IADD R13, R21, 0x1, -R3 ;  /* 0x00000001150d7824 */ /* 0x000fe200078e0a03 */
[----:B------:R-:W-:Y:S02]  /*0310*/  LEA.HI R3, R6, R8, RZ, 0x1 ;  /* 0x0000000806037211 */ /* 0x000fe400078f08ff */
[----:B------:R-:W-:Y:S01]  /*0320*/  LEA.HI R20, R4, R0, RZ, 0x2 ;  /* 0x0000000004147211 */ /* 0x000fe200078f10ff */
[----:B------:R-:W-:Y:S01]  /*0330*/  IMAD.SHL.U32 R5, R13, 0x8, RZ ;  /* 0x000000080d057824 */ /* 0x000fe200078e00ff */
[----:B------:R-:W-:Y:S02]  /*0340*/  LOP3.LUT R0, R2, 0xc0, RZ, 0xc0, !PT ;  /* 0x000000c002007812 */ /* 0x000fe400078ec0ff */
[----:B------:R-:W-:-:S02]  /*0350*/  LOP3.LUT R2, R3, 0xfffffffe, RZ, 0xc0, !PT ;  /* 0xfffffffe03027812 */ /* 0x000fc400078ec0ff */
        /* <DEDUP_REMOVED lines=51> */
[C---:B------:R-:W-:Y:S01]  /*0690*/  IMAD.SHL.U32 R0, R162.reuse, 0x10, RZ ;  /* 0x00000010a2007824 */ /* 0x040fe200078e00ff */
[----:B------:R-:W-:Y:S01]  /*06a0*/  LOP3.LUT P4, RZ, R7, 0x4, RZ, 0xc0, !PT ;  /* 0x0000000407ff7812 */ /* 0x000fe2000788c0ff */
[----:B------:R-:W-:Y:S01]  /*06b0*/  IMAD.SHL.U32 R3, R162, 0x400, RZ ;  /* 0x00000400a2037824 */ /* 0x000fe200078e00ff */
[----:B------:R-:W-:Y:S02]  /*06c0*/  SHF.R.S32.HI R4, RZ, 0x3, R12 ;  /* 0x00000003ff047819 */ /* 0x000fe4000001140c */
[----:B------:R-:W-:-:S02]  /*06d0*/  LEA.HI.SX32 R7, R20, R0, 0x1e ;  /* 0x0000000014077211 */ /* 0x000fc400078ff2ff */
[----:B------:R-:W-:Y:S01]  /*06e0*/  LOP3.LUT R5, R9, 0x30, R0, 0xf8, !PT ;  /* 0x0000003009057812 */ /* 0x000fe200078ef800 */
[--C-:B------:R-:W-:Y:S01]  /*06f0*/  IMAD R151, R4, 0x200, R3.reuse ;  /* 0x0000020004977824 */ /* 0x100fe200078e0203 */
[----:B------:R-:W-:Y:S01]  /*0700*/  LEA.HI R2, R2, R2, RZ, 0x1d ;  /* 0x0000000202027211 */ /* 0x000fe200078fe8ff */
[----:B------:R1:W-:Y:S01]  /*0710*/  STL [R1+0x18], R7 ;  /* 0x0000180701007387 */ /* 0x0003e20000100800 */
[----:B------:R-:W-:Y:S01]  /*0720*/  LOP3.LUT R0, R6, 0xc0, RZ, 0xc0, !PT ;  /* 0x000000c006007812 */ /* 0x000fe200078ec0ff */
[----:B------:R-:W-:Y:S01]  /*0730*/  IMAD.SHL.U32 R6, R16, 0x40, RZ ;  /* 0x0000004010067824 */ /* 0x000fe200078e00ff */
[----:B------:R-:W-:Y:S01]  /*0740*/  IADD3 R19, R2, R19, R3 ;  /* 0x0000001302137210 */ /* 0x000fe20007ffe003 */
[----:B------:R-:W-:Y:S01]  /*0750*/  IMAD R17, R4, 0x8, R17 ;  /* 0x0000000804117824 */ /* 0x000fe200078e0211 */
[----:B------:R-:W-:Y:S02]  /*0760*/  LOP3.LUT R3, R0, 0x8, R22, 0xf8, !PT ;  /* 0x0000000800037812 */ /* 0x000fe400078ef816 */
        /* <DEDUP_REMOVED lines=8> */
[C---:B------:R-:W-:Y:S01]  /*07f0*/  IMAD.SHL.U32 R5, R14.reuse, 0x8, RZ ;  /* 0x000000080e057824 */ /* 0x040fe200078e00ff */
[----:B------:R-:W-:Y:S01]  /*0800*/  LOP3.LUT R2, R21, 0x6, RZ, 0xc0, !PT ;  /* 0x0000000615027812 */ /* 0x000fe200078ec0ff */
[----:B------:R-:W-:Y:S01]  /*0810*/  IMAD.SHL.U32 R10, R14, 0x10, RZ ;  /* 0x000000100e0a7824 */ /* 0x000fe200078e00ff */
[----:B------:R-:W-:Y:S01]  /*0820*/  R2P PR, R16, 0x6 ;  /* 0x0000000610007804 */ /* 0x000fe20000000000 */
[----:B------:R-:W-:Y:S01]  /*0830*/  IMAD.U32 R149, R18, 0x20, R149 ;  /* 0x0000002012957824 */ /* 0x000fe200078e0095 */
[----:B------:R-:W-:Y:S01]  /*0840*/  LOP3.LUT R6, R6, 0x1c0, RZ, 0xc0, !PT ;  /* 0x000001c006067812 */ /* 0x000fe200078ec0ff */
[----:B------:R-:W-:Y:S01]  /*0850*/  IMAD R2, R11, 0x40, R2 ;  /* 0x000000400b027824 */ /* 0x000fe200078e0202 */
[----:B------:R-:W-:Y:S01]  /*0860*/  LOP3.LUT R5, R5, 0x8, RZ, 0xc0, !PT ;  /* 0x0000000805057812 */ /* 0x000fe200078ec0ff */
[----:B------:R-:W-:Y:S01]  /*0870*/  IMAD R3, R14, 0x200, R3 ;  /* 0x000002000e037824 */ /* 0x000fe200078e0203 */
[----:B-1----:R-:W-:-:S02]  /*0880*/  LOP3.LUT R7, R0, 0x8, RZ, 0xc0, !PT ;  /* 0x0000000800077812 */ /* 0x002fc400078ec0ff */
[----:B------:R-:W-:Y:S01]  /*0890*/  SHF.R.S32.HI R0, RZ, 0x1, R13 ;  /* 0x00000001ff007819 */ /* 0x000fe2000001140d */
[----:B------:R1:W-:Y:S01]  /*08a0*/  STL [R1+0x30], R2 ;  /* 0x0000300201007387 */ /* 0x0003e20000100800 */
[----:B------:R-:W-:Y:S02]  /*08b0*/  SHF.R.U32.HI R9, RZ, 0x3, R6 ;  /* 0x00000003ff097819 */ /* 0x000fe40000011606 */
[C---:B------:R-:W-:Y:S01]  /*08c0*/  LOP3.LUT P3, RZ, R0.reuse, 0x2, RZ, 0xc0, !PT ;  /* 0x0000000200ff7812 */ /* 0x040fe2000786c0ff */
[----:B------:R-:W-:Y:S01]  /*08d0*/  IMAD.SHL.U32 R0, R0, 0x40, RZ ;  /* 0x0000004000007824 */ /* 0x000fe200078e00ff */
[----:B------:R-:W-:Y:S02]  /*08e0*/  LOP3.LUT R10, R7, 0x10, R10, 0xf8, !PT ;  /* 0x00000010070a7812 */ /* 0x000fe400078ef80a */
[----:B------:R-:W-:Y:S02]  /*08f0*/  LOP3.LUT R9, R9, R6, R5, 0x1e, !PT ;  /* 0x0000000609097212 */ /* 0x000fe400078e1e05 */
[----:B------:R-:W-:-:S02]  /*0900*/  LOP3.LUT R0, R0, 0xc0, RZ, 0xc0, !PT ;  /* 0x000000c000007812 */ /* 0x000fc400078ec0ff */
[----:B------:R-:W-:Y:S01]  /*0910*/  LEA R235, R19, UR4, 0x1 ;  /* 0x0000000413eb7c11 */ /* 0x000fe2000f8e08ff */
[----:B------:R-:W-:Y:S01]  /*0920*/  IMAD.IADD R151, R151, 0x1, R9 ;  /* 0x0000000197977824 */ /* 0x000fe200078e0209 */
[----:B------:R-:W-:Y:S02]  /*0930*/  SHF.R.U32.HI R8, RZ, 0x3, R0 ;  /* 0x00000003ff087819 */ /* 0x000fe40000011600 */
[----:B------:R-:W-:Y:S01]  /*0940*/  SEL R150, R158, 0xffffffe0, !P0 ;  /* 0xffffffe09e967807 */ /* 0x000fe20004000000 */
[----:B------:R-:W-:Y:S01]  /*0950*/  VIADD R230, R235, 0x40 ;  /* 0x00000040ebe67836 */ /* 0x000fe20000000000 */
[----:B------:R-:W-:Y:S01]  /*0960*/  LOP3.LUT R8, R8, R0, R7, 0x1e, !PT ;  /* 0x0000000008087212 */ /* 0x000fe200078e1e07 */
[----:B------:R-:W-:Y:S01]  /*0970*/  IMAD.SHL.U32 R0, R17, 0x20, RZ ;  /* 0x0000002011007824 */ /* 0x000fe200078e00ff */
[----:B------:R-:W-:Y:S01]  /*0980*/  SEL R229, R229, 0x10, !P6 ;  /* 0x00000010e5e57807 */ /* 0x000fe20007000000 */
[----:B------:R-:W-:Y:S01]  /*0990*/  @P4 VIADD R230, R235, 0xffffffc0 ;  /* 0xffffffc0ebe64836 */ /* 0x000fe20000000000 */
[C---:B------:R-:W-:Y:S01]  /*09a0*/  LOP3.LUT P0, RZ, R15.reuse, 0x2, RZ, 0xc0, !PT ;  /* 0x000000020fff7812 */ /* 0x040fe2000780c0ff */
[----:B------:R-:W-:Y:S01]  /*09b0*/  IMAD R162, R162, 0x200, R0 ;  /* 0x00000200a2a27824 */ /* 0x000fe200078e0200 */
[----:B------:R-:W-:Y:S01]  /*09c0*/  SEL R231, R158, 0xffffffe0, !P5 ;  /* 0xffffffe09ee77807 */ /* 0x000fe20006800000 */
[----:B------:R-:W-:Y:S01]  /*09d0*/  IMAD.IADD R8, R8, 0x1, R12 ;  /* 0x0000000108087824 */ /* 0x000fe200078e020c */
[----:B------:R-:W-:Y:S01]  /*09e0*/  SEL R152, R152, 0xffffffc0, !P2 ;  /* 0xffffffc098987807 */ /* 0x000fe20005000000 */
[----:B-1----:R-:W-:Y:S01]  /*09f0*/  IMAD.SHL.U32 R2, R15, 0x40, RZ ;  /* 0x000000400f027824 */ /* 0x002fe200078e00ff */
[----:B------:R-:W-:Y:S01]  /*0a00*/  SEL R158, R158, 0xffffffe0, !P0 ;  /* 0xffffffe09e9e7807 */ /* 0x000fe20004000000 */
[----:B------:R-:W-:Y:S01]  /*0a10*/  IMAD.IADD R234, R235, 0x1, R229 ;  /* 0x00000001ebea7824 */ /* 0x000fe200078e02e5 */
[----:B------:R-:W-:Y:S01]  /*0a20*/  LEA R149, R149, UR4, 0x1 ;  /* 0x0000000495957c11 */ /* 0x000fe2000f8e08ff */
[----:B------:R-:W-:Y:S01]  /*0a30*/  IMAD.IADD R229, R229, 0x1, R230 ;  /* 0x00000001e5e57824 */ /* 0x000fe200078e02e6 */
[----:B------:R-:W-:Y:S01]  /*0a40*/  LOP3.LUT R2, R2, 0xc0, RZ, 0xc0, !PT ;  /* 0x000000c002027812 */ /* 0x000fe200078ec0ff */
[----:B------:R-:W-:-:S02]  /*0a50*/  IMAD.IADD R236, R235, 0x1, R231 ;  /* 0x00000001ebec7824 */ /* 0x000fc400078e02e7 */
[----:B------:R-:W-:Y:S01]  /*0a60*/  IMAD.IADD R233, R234, 0x1, R231 ;  /* 0x00000001eae97824 */ /* 0x000fe200078e02e7 */
[----:B------:R-:W-:Y:S01]  /*0a70*/  SHF.R.U32.HI R4, RZ, 0x3, R2 ;  /* 0x00000003ff047819 */ /* 0x000fe20000011602 */
[C---:B------:R-:W-:Y:S02]  /*0a80*/  IMAD.IADD R232, R231.reuse, 0x1, R230 ;  /* 0x00000001e7e87824 */ /* 0x040fe400078e02e6 */
[----:B------:R-:W-:Y:S01]  /*0a90*/  IMAD.IADD R150, R150, 0x1, R149 ;  /* 0x0000000196967824 */ /* 0x000fe200078e0295 */
[C---:B------:R-:W-:Y:S01]  /*0aa0*/  LOP3.LUT R5, R4.reuse, R2, R5, 0x1e, !PT ;  /* 0x0000000204057212 */ /* 0x040fe200078e1e05 */
        /* <DEDUP_REMOVED lines=11> */
[----:B------:R-:W-:Y:S02]  /*0b60*/  LEA R2, R3, UR4, 0x1 ;  /* 0x0000000403027c11 */ /* 0x000fe4000f8e08ff */
        /* <DEDUP_REMOVED lines=17> */
.L_x_689:
        /* <DEDUP_REMOVED lines=16> */
[----:B--2---:R-:W-:Y:S01]  /*0d80*/  IMAD.U32 R6, RZ, RZ, UR10 ;  /* 0x0000000aff067e24 */ /* 0x004fe2000f8e00ff */
[----:B------:R-:W-:Y:S01]  /*0d90*/  UISETP.NE.U32.AND UP1, UPT, UR12, URZ, UPT ;  /* 0x0000003f0c00728c */ /* 0x000fe2000bf25070 */
[----:B-1----:R-:W-:Y:S01]  /*0da0*/  IMAD.U32 R4, RZ, RZ, UR8 ;  /* 0x00000008ff047e24 */ /* 0x002fe2000f8e00ff */
        /* <DEDUP_REMOVED lines=10> */
[----:B---3--:R-:W2:Y:S02]  /*0e50*/  @P1 LDG.E R8, desc[UR14][R6.64] ;  /* 0x0000000e06081981 */ /* 0x008ea4000c1e1900 */
        /* <DEDUP_REMOVED lines=37> */
.L_x_659:
        /* <DEDUP_REMOVED lines=15> */
[----:B------:R-:W-:Y:S01]  /*11a0*/  UIADD3 UR6, UR12, 0x80, UR23 ;  /* 0x000000800c067890 */ /* 0x000fe2000fffe017 */
[----:B------:R-:W-:Y:S01]  /*11b0*/  @!UP2 ULDC.64 UR8, c[0x0][0x418] ;  /* 0x000106000008aab9 */ /* 0x000fe20000000a00 */
[----:B------:R-:W-:Y:S01]  /*11c0*/  ULDC UR59, c[0x0][0x2d4] ;  /* 0x0000b500003b7ab9 */ /* 0x000fe20000000800 */
[----:B------:R-:W-:Y:S02]  /*11d0*/  @!UP2 UIMAD.WIDE.U32 UR32, UR47, UR8, URZ ;  /* 0x000000082f20a2a5 */ /* 0x000fe4000f8e003f */
[----:B------:R-:W-:Y:S02]  /*11e0*/  UIADD3 UR50, UR19, UR20, URZ ;  /* 0x0000001413327290 */ /* 0x000fe4000fffe03f */
[----:B------:R-:W-:Y:S01]  /*11f0*/  @UP0 ULDC.64 UR28, c[0x0][0x248] ;  /* 0x00009200001c0ab9 */ /* 0x000fe20000000a00 */
[----:B------:R-:W-:Y:S01]  /*1200*/  ULDC.U8 UR38, c[0x0][0x3d8] ;  /* 0x0000f60000267ab9 */ /* 0x000fe20000000000 */
[----:B------:R-:W-:Y:S01]  /*1210*/  USHF.L.U32 UR16, UR47, 0x7, URZ ;  /* 0x000000072f107899 */ /* 0x000fe2000800063f */
[----:B-1----:R-:W-:Y:S01]  /*1220*/  IABS R6, R7 ;  /* 0x0000000700067213 */ /* 0x002fe20000000000 */
[----:B------:R-:W-:Y:S01]  /*1230*/  UISETP.NE.AND UP3, UPT, UR38, URZ, UPT ;  /* 0x0000003f2600728c */ /* 0x000fe2000bf65270 */
[----:B------:R-:W-:Y:S01]  /*1240*/  ISETP.NE.AND P3, PT, R7, RZ, PT ;  /* 0x000000ff0700720c */ /* 0x000fe20003f65270 */
[----:B------:R-:W-:Y:S01]  /*1250*/  ULDC.64 UR42, c[0x0][0x240] ;  /* 0x00009000002a7ab9 */ /* 0x000fe20000000a00 */
[----:B------:R-:W1:Y:S01]  /*1260*/  I2F.RP R4, R6 ;  /* 0x0000000600047306 */ /* 0x000e620000209400 */
[----:B------:R-:W-:-:S02]  /*1270*/  USEL UR27, UR16, URZ, UP1 ;  /* 0x0000003f101b7287 */ /* 0x000fc40008800000 */
[----:B------:R-:W-:Y:S02]  /*1280*/  UIMAD.WIDE.U32 UR16, UR13, UR42, URZ ;  /* 0x0000002a0d1072a5 */ /* 0x000fe4000f8e003f */
[----:B--2---:R-:W-:Y:S02]  /*1290*/  UIMAD.WIDE.U32 UR30, UR5, UR10, URZ ;  /* 0x0000000a051e72a5 */ /* 0x004fe4000f8e003f */
[----:B------:R-:W-:Y:S02]  /*12a0*/  USHF.L.U64.HI UR22, UR47, 0x7, UR58 ;  /* 0x000000072f167899 */ /* 0x000fe4000801023a */
[----:B------:R-:W-:Y:S02]  /*12b0*/  UIMAD UR49, UR5, UR11, UR31 ;  /* 0x0000000b053172a4 */ /* 0x000fe4000f8e021f */
[----:B------:R-:W-:Y:S02]  /*12c0*/  @!UP2 UIMAD UR5, UR58, UR8, URZ ;  /* 0x000000083a05a2a4 */ /* 0x000fe4000f8e023f */
[----:B------:R-:W-:Y:S01]  /*12d0*/  USHF.R.S32.HI UR31, URZ, 0x1f, UR59 ;  /* 0x0000001f3f1f7899 */ /* 0x000fe2000801143b */
[----:B-1----:R-:W1:Y:S01]  /*12e0*/  MUFU.RCP R4, R4 ;  /* 0x0000000400047308 */ /* 0x002e620000001000 */
[----:B------:R-:W-:-:S02]  /*12f0*/  @!UP2 UIMAD UR24, UR47, UR9, UR5 ;  /* 0x000000092f18a2a4 */ /* 0x000fc4000f8e0205 */
[----:B------:R-:W-:Y:S01]  /*1300*/  UIADD3 UR5, UR12, 0x7f, URZ ;  /* 0x0000007f0c057890 */ /* 0x000fe2000fffe03f */
[----:B------:R-:W-:Y:S01]  /*1310*/  ULDC UR8, c[0x0][0x394] ;  /* 0x0000e50000087ab9 */ /* 0x000fe20000000800 */
[----:B------:R-:W-:Y:S02]  /*1320*/  @UP2 ULDC.64 UR10, c[0x0][0x420] ;  /* 0x00010800000a2ab9 */ /* 0x000fe40000000a00 */
[----:B------:R-:W-:Y:S02]  /*1330*/  USHF.R.S32.HI UR9, URZ, 0x1f, UR5 ;  /* 0x0000001f3f097899 */ /* 0x000fe40008011405 */
[----:B------:R-:W-:Y:S02]  /*1340*/  UIADD3 UR8, UR6, UR8, -UR7 ;  /* 0x0000000806087290 */ /* 0x000fe4000fffe807 */
[----:B------:R-:W-:Y:S02]  /*1350*/  @UP0 UIADD3 UR6, UR39, UR40, URZ ;  /* 0x0000002827060290 */ /* 0x000fe4000fffe03f */
[----:B------:R-:W-:-:S02]  /*1360*/  ULEA.HI UR26, UR9, UR5, URZ, 0x7 ;  /* 0x00000005091a7291 */ /* 0x000fc4000f8f383f */
[----:B------:R-:W-:Y:S01]  /*1370*/  UIADD3 UR5, UR8, 0x7f, URZ ;  /* 0x0000007f08057890 */ /* 0x000fe2000fffe03f */
[----:B-1----:R-:W-:Y:S01]  /*1380*/  VIADD R4, R4, 0xffffffe ;  /* 0x0ffffffe04047836 */ /* 0x002fe20000000000 */
[----:B------:R-:W-:Y:S02]  /*1390*/  @UP0 UIMAD.WIDE.U32 UR8, UR6, UR28, URZ ;  /* 0x0000001c060802a5 */ /* 0x000fe4000f8e003f */
[----:B------:R-:W-:Y:S01]  /*13a0*/  @UP0 UIMAD UR6, UR6, UR29, URZ ;  /* 0x0000001d060602a4 */ /* 0x000fe2000f8e023f */
[----:B------:R-:W1:Y:S01]  /*13b0*/  F2I.FTZ.U32.TRUNC.NTZ R5, R4 ;  /* 0x0000000400057305 */ /* 0x000e62000021f000 */
[----:B------:R-:W-:Y:S02]  /*13c0*/  @UP2 UIMAD.WIDE.U32 UR34, UR13, UR10, URZ ;  /* 0x0000000a0d2222a5 */ /* 0x000fe4000f8e003f */
[----:B------:R-:W-:Y:S02]  /*13d0*/  @UP0 UIADD3 UR54, UR9, UR6, URZ ;  /* 0x0000000609360290 */ /* 0x000fe4000fffe03f */
[----:B------:R-:W-:Y:S01]  /*13e0*/  USHF.R.S32.HI UR6, URZ, 0x1f, UR5 ;  /* 0x0000001f3f067899 */ /* 0x000fe20008011405 */
[----:B------:R-:W-:Y:S01]  /*13f0*/  ULDC.U8 UR10, c[0x0][0x480] ;  /* 0x00012000000a7ab9 */ /* 0x000fe20000000000 */
[----:B------:R-:W-:-:S02]  /*1400*/  @UP2 UIMAD UR52, UR13, UR11, UR35 ;  /* 0x0000000b0d3422a4 */ /* 0x000fc4000f8e0223 */
[----:B------:R-:W-:Y:S02]  /*1410*/  ULEA.HI UR20, UR6, UR5, URZ, 0x7 ;  /* 0x0000000506147291 */ /* 0x000fe4000f8f383f */
[----:B------:R-:W-:Y:S02]  /*1420*/  UIMAD UR5, UR31, UR47, URZ ;  /* 0x0000002f1f0572a4 */ /* 0x000fe4000f8e023f */
[----:B------:R-:W-:Y:S01]  /*1430*/  UISETP.NE.AND UP5, UPT, UR10, URZ, UPT ;  /* 0x0000003f0a00728c */ /* 0x000fe2000bfa5270 */
[----:B-1----:R-:W-:Y:S01]  /*1440*/  IMAD.MOV R0, RZ, RZ, -R5 ;  /* 0x000000ffff007224 */ /* 0x002fe200078e0a05 */
[----:B------:R-:W-:Y:S01]  /*1450*/  UIMAD.WIDE.U32 UR10, UR47, UR59, URZ ;  /* 0x0000003b2f0a72a5 */ /* 0x000fe2000f8e003f */
[----:B------:R-:W-:Y:S01]  /*1460*/  IMAD.MOV.U32 R4, RZ, RZ, RZ ;  /* 0x000000ffff047224 */ /* 0x000fe200078e00ff */
[----:B------:R-:W-:Y:S01]  /*1470*/  UIMAD UR5, UR58, UR59, UR5 ;  /* 0x0000003b3a0572a4 */ /* 0x000fe2000f8e0205 */
[----:B------:R-:W-:Y:S01]  /*1480*/  IMAD R3, R0, R6, RZ ;  /* 0x0000000600037224 */ /* 0x000fe200078e02ff */
[----:B------:R-:W-:Y:S01]  /*1490*/  IABS R0, UR56 ;  /* 0x0000003800007c13 */ /* 0x000fe20008000000 */
[----:B------:R-:W-:-:S02]  /*14a0*/  USHF.R.S32.HI UR6, URZ, 0x7, UR26 ;  /* 0x000000073f067899 */ /* 0x000fc4000801141a */
[----:B------:R-:W-:Y:S01]  /*14b0*/  IMAD.HI.U32 R3, R5, R3, R4 ;  /* 0x0000000305037227 */ /* 0x000fe200078e0004 */
[----:B------:R-:W-:Y:S02]  /*14c0*/  UIADD3 UR11, UR11, UR5, URZ ;  /* 0x000000050b0b7290 */ /* 0x000fe4000fffe03f */
[----:B------:R-:W-:Y:S01]  /*14d0*/  USHF.R.S32.HI UR5, URZ, 0x7, UR20 ;  /* 0x000000073f057899 */ /* 0x000fe20008011414 */
[----:B------:R-:W-:Y:S02]  /*14e0*/  ULDC UR45, c[0x0][0x2dc] ;  /* 0x0000b700002d7ab9 */ /* 0x000fe40000000800 */
[----:B------:R-:W-:Y:S01]  /*14f0*/  IMAD.HI.U32 R3, R3, R0, RZ ;  /* 0x0000000003037227 */ /* 0x000fe200078e00ff */
[----:B------:R-:W-:Y:S01]  /*1500*/  ULDC UR44, c[0x0][0x270] ;  /* 0x00009c00002c7ab9 */ /* 0x000fe20000000800 */
[----:B------:R-:W-:Y:S01]  /*1510*/  ULDC UR36, c[0x0][0x2c4] ;  /* 0x0000b10000247ab9 */ /* 0x000fe20000000800 */
[----:B------:R-:W-:Y:S01]  /*1520*/  USEL UR57, UR18, UR16, !UP2 ;  /* 0x0000001012397287 */ /* 0x000fe2000d000000 */
[----:B------:R-:W-:Y:S01]  /*1530*/  IMAD.MOV R4, RZ, RZ, -R3 ;  /* 0x000000ffff047224 */ /* 0x000fe200078e0a03 */
[----:B------:R-:W-:Y:S01]  /*1540*/  @UP0 UMOV UR53, UR8 ;  /* 0x0000000800350c82 */ /* 0x000fe20008000000 */
[----:B------:R-:W-:-:S02]  /*1550*/  UIMAD UR21, UR13, UR43, URZ ;  /* 0x0000002b0d1572a4 */ /* 0x000fc4000f8e023f */
[C---:B------:R-:W-:Y:S01]  /*1560*/  IMAD R0, R6.reuse, R4, R0 ;  /* 0x0000000406007224 */ /* 0x040fe200078e0200 */
[----:B------:R-:W-:Y:S02]  /*1570*/  UIMAD.WIDE UR8, UR45, UR44, URZ ;  /* 0x0000002c2d0872a5 */ /* 0x000fe4000f8e023f */
[----:B------:R-:W-:Y:S02]  /*1580*/  USEL UR22, UR22, URZ, UP1 ;  /* 0x0000003f16167287 */ /* 0x000fe40008800000 */
[----:B------:R-:W-:Y:S01]  /*1590*/  ISETP.GT.U32.AND P1, PT, R6, R0, PT ;  /* 0x000000000600720c */ /* 0x000fe20003f24070 */
[----:B------:R-:W-:Y:S02]  /*15a0*/  @UP3 UIMAD UR18, UR47, UR36, URZ ;  /* 0x000000242f1232a4 */ /* 0x000fe4000f8e023f */
[----:B------:R-:W-:Y:S02]  /*15b0*/  UISETP.LT.AND UP1, UPT, UR6, UR5, UPT ;  /* 0x000000050600728c */ /* 0x000fe4000bf21270 */
[----:B------:R-:W-:-:S02]  /*15c0*/  @UP2 UIADD3 UR50, UR17, UR21, URZ ;  /* 0x0000001511322290 */ /* 0x000fc4000fffe03f */
[----:B------:R-:W-:Y:S02]  /*15d0*/  UIMAD UR19, UR9, UR10, URZ ;  /* 0x0000000a091372a4 */ /* 0x000fe4000f8e023f */
[----:B------:R-:W-:Y:S02]  /*15e0*/  @UP3 USEL UR18, UR18, UR13, !UP2 ;  /* 0x0000000d12123287 */ /* 0x000fe4000d000000 */
[----:B------:R-:W-:Y:S02]  /*15f0*/  UIMAD.WIDE.U32 UR16, UR8, UR10, URZ ;  /* 0x0000000a081072a5 */ /* 0x000fe4000f8e003f */
[----:B------:R-:W-:Y:S01]  /*1600*/  USEL UR31, UR6, UR5, UP1 ;  /* 0x00000005061f7287 */ /* 0x000fe20008800000 */
[-C--:B------:R-:W-:Y:S01]  /*1610*/  @!P1 IADD3 R0, R0, -R6.reuse, RZ ;  /* 0x8000000600009210 */ /* 0x080fe20007ffe0ff */
[----:B------:R-:W-:Y:S01]  /*1620*/  @UP3 ULDC UR10, c[0x0][0x2e4] ;  /* 0x0000b900000a3ab9 */ /* 0x000fe20000000800 */
[----:B------:R-:W-:Y:S01]  /*1630*/  @!UP3 UIMAD UR20, UR47, UR44, UR56 ;  /* 0x0000002c2f14b2a4 */ /* 0x000fe2000f8e0238 */
[----:B------:R-:W-:Y:S01]  /*1640*/  @!P1 VIADD R3, R3, 0x1 ;  /* 0x0000000103039836 */ /* 0x000fe20000000000 */
[----:B------:R-:W-:Y:S01]  /*1650*/  @UP3 UIMAD UR46, UR56, UR10, UR18 ;  /* 0x0000000a382e32a4 */ /* 0x000fe2000f8e0212 */
[----:B------:R-:W-:Y:S01]  /*1660*/  ISETP.GE.U32.AND P0, PT, R0, R6, PT ;  /* 0x000000060000720c */ /* 0x000fe20003f06070 */
[----:B------:R-:W-:Y:S01]  /*1670*/  UIMAD UR19, UR8, UR11, UR19 ;  /* 0x0000000b081372a4 */ /* 0x000fe2000f8e0213 */
[----:B------:R-:W-:Y:S01]  /*1680*/  LOP3.LUT R0, R7, UR56, RZ, 0x3c, !PT ;  /* 0x0000003807007c12 */ /* 0x000fe2000f8e3cff */
[----:B------:R-:W-:Y:S01]  /*1690*/  ULEA UR18, UR31, 0xffffff80, 0x7 ;  /* 0xffffff801f127891 */ /* 0x000fe2000f8e383f */
[----:B------:R-:W-:Y:S01]  /*16a0*/  PLOP3.LUT P1, PT, PT, PT, UP0, 0x80, 0x0 ;  /* 0x000000000000781c */ /* 0x000fe20003f2f008 */
[----:B------:R-:W-:Y:S01]  /*16b0*/  @!UP3 UIMAD UR46, UR20, UR36, URZ ;  /* 0x00000024142eb2a4 */ /* 0x000fe2000f8e023f */
[----:B------:R-:W-:Y:S01]  /*16c0*/  ISETP.GE.AND P2, PT, R0, RZ, PT ;  /* 0x000000ff0000720c */ /* 0x000fe20003f46270 */
[----:B------:R-:W-:-:S02]  /*16d0*/  UIMAD.WIDE.U32 UR10, UR8, UR13, URZ ;  /* 0x0000000d080a72a5 */ /* 0x000fc4000f8e003f */
[----:B------:R-:W-:Y:S02]  /*16e0*/  UIADD3 UR36, UR17, UR19, URZ ;  /* 0x0000001311247290 */ /* 0x000fe4000fffe03f */
[----:B------:R-:W-:Y:S02]  /*16f0*/  USHF.R.S32.HI UR19, URZ, 0x1f, UR18 ;  /* 0x0000001f3f137899 */ /* 0x000fe40008011412 */
[----:B------:R-:W-:Y:S01]  /*1700*/  UIADD3 UR5, UP1, UR18, UR27, URZ ;  /* 0x0000001b12057290 */ /* 0x000fe2000ff3e03f */
[----:B------:R-:W-:Y:S01]  /*1710*/  @P0 VIADD R3, R3, 0x1 ;  /* 0x0000000103030836 */ /* 0x000fe20000000000 */
[----:B------:R-:W-:Y:S01]  /*1720*/  USEL UR55, UR16, UR10, !UP2 ;  /* 0x0000000a10377287 */ /* 0x000fe2000d000000 */
[----:B------:R-:W-:Y:S01]  /*1730*/  PLOP3.LUT P0, PT, PT, PT, UP3, 0x80, 0x0 ;  /* 0x000000000000781c */ /* 0x000fe20003f0f038 */
[----:B------:R-:W-:Y:S02]  /*1740*/  UIMAD UR6, UR9, UR13, URZ ;  /* 0x0000000d090672a4 */ /* 0x000fe4000f8e023f */
[----:B------:R-:W-:Y:S01]  /*1750*/  UIADD3.X UR10, UR19, UR22, URZ, UP1, !UPT ;  /* 0x00000016130a7290 */ /* 0x000fe20008ffe43f */
[----:B------:R-:W-:Y:S01]  /*1760*/  @!P2 IADD3 R3, -R3, RZ, RZ ;  /* 0x000000ff0303a210 */ /* 0x000fe20007ffe1ff */
[----:B------:R-:W-:Y:S01]  /*1770*/  UIMAD UR9, UR9, UR5, URZ ;  /* 0x00000005090972a4 */ /* 0x000fe2000f8e023f */
[----:B------:R-:W-:Y:S01]  /*1780*/  @!P3 LOP3.LUT R3, RZ, R7, RZ, 0x33, !PT ;  /* 0x00000007ff03b212 */ /* 0x000fe200078e33ff */
[----:B------:R-:W-:Y:S01]  /*1790*/  @UP0 UIADD3 UR25, UR39, UR40, URZ ;  /* 0x0000002827190290 */ /* 0x000fe2000fffe03f */
[----:B------:R-:W-:Y:S01]  /*17a0*/  @UP0 ULDC.64 UR26, c[0x0][0x250] ;  /* 0x00009400001a0ab9 */ /* 0x000fe20000000a00 */
[----:B------:R-:W-:-:S02]  /*17b0*/  UIMAD.WIDE.U32 UR20, UR8, UR5, URZ ;  /* 0x00000005081472a5 */ /* 0x000fc4000f8e003f */
[----:B------:R-:W-:Y:S02]  /*17c0*/  UIMAD UR5, UR8, UR10, UR9 ;  /* 0x0000000a080572a4 */ /* 0x000fe4000f8e0209 */
[----:B------:R-:W-:Y:S02]  /*17d0*/  @UP0 UIMAD.WIDE.U32 UR8, UR25, UR26, URZ ;  /* 0x0000001a190802a5 */ /* 0x000fe4000f8e003f */
[----:B------:R-:W-:Y:S02]  /*17e0*/  @UP2 UIADD3 UR36, UR11, UR6, URZ ;  /* 0x000000060b242290 */ /* 0x000fe4000fffe03f */
[----:B------:R-:W-:Y:S02]  /*17f0*/  UIMAD UR45, UR56, UR45, URZ ;  /* 0x0000002d382d72a4 */ /* 0x000fe4000f8e023f */
[----:B------:R-:W-:Y:S02]  /*1800*/  @UP0 UIMAD UR6, UR25, UR27, URZ ;  /* 0x0000001b190602a4 */ /* 0x000fe4000f8e023f */
[----:B------:R-:W-:-:S02]  /*1810*/  USHF.R.S32.HI UR41, URZ, 0x1f, UR23 ;  /* 0x0000001f3f297899 */ /* 0x000fc40008011417 */
[----:B------:R-:W-:Y:S02]  /*1820*/  @!UP2 UIADD3 UR52, UR33, UR24, URZ ;  /* 0x000000182134a290 */ /* 0x000fe4000fffe03f */
[----:B------:R-:W-:Y:S02]  /*1830*/  USHF.R.S32.HI UR51, URZ, 0x1f, UR45 ;  /* 0x0000001f3f337899 */ /* 0x000fe4000801142d */
[----:B------:R-:W-:Y:S02]  /*1840*/  USEL UR25, UR30, URZ, UP5 ;  /* 0x0000003f1e197287 */ /* 0x000fe4000a800000 */
[----:B------:R-:W-:Y:S02]  /*1850*/  @UP0 UIADD3 UR44, UR9, UR6, URZ ;  /* 0x00000006092c0290 */ /* 0x000fe4000fffe03f */
[----:B------:R-:W-:Y:S02]  /*1860*/  USEL UR49, UR49, URZ, UP5 ;  /* 0x0000003f31317287 */ /* 0x000fe4000a800000 */
        /* <DEDUP_REMOVED lines=15> */
.L_x_661:
        /* <DEDUP_REMOVED lines=13> */
.L_x_662:
        /* <DEDUP_REMOVED lines=11> */
.L_x_663:
[----:B------:R-:W-:Y:S02]  /*1ae0*/  ULDC UR5, c[0x0][0x270] ;  /* 0x00009c0000057ab9 */ /* 0x000fe40000000800 */
[----:B------:R-:W-:-:S04]  /*1af0*/  UIMAD UR5, UR47, UR5, UR56 ;  /* 0x000000052f0572a4 */ /* 0x000fc8000f8e0238 */
[----:B------:R-:W-:-:S12]  /*1b00*/  UIMAD UR5, UR5, UR59, URZ ;  /* 0x0000003b050572a4 */ /* 0x000fd8000f8e023f */
.L_x_664:
[----:B------:R-:W1:Y:S01]  /*1b10*/  S2R R7, SR_TID.X ;  /* 0x0000000000077919 */ /* 0x000e620000002100 */
[----:B------:R-:W2:Y:S01]  /*1b20*/  LDC.64 R12, c[0x0][0x420] ;  /* 0x00010800ff0c7b82 */ /* 0x000ea20000000a00 */
[----:B------:R-:W-:Y:S01]  /*1b30*/  ULDC UR6, c[0x0][0x2dc] ;  /* 0x0000b70000067ab9 */ /* 0x000fe20000000800 */
[----:B------:R-:W-:Y:S01]  /*1b40*/  ULDC UR9, c[0x0][0x270] ;  /* 0x00009c0000097ab9 */ /* 0x000fe20000000800 */
[----:B------:R-:W-:Y:S01]  /*1b50*/  UIADD3 UR24, UR18, UR5, URZ ;  /* 0x0000000512187290 */ /* 0x000fe2000fffe03f */
[----:B------:R-:W-:Y:S01]  /*1b60*/  BSSY B1, `(.L_x_660) ;  /* 0x000088f000017945 */ /* 0x000fe20003800000 */
[----:B------:R-:W-:Y:S02]  /*1b70*/  UIMAD UR22, UR6, UR9, URZ ;  /* 0x00000009061672a4 */ /* 0x000fe4000f8e023f */
[----:B------:R-:W-:Y:S02]  /*1b80*/  UIADD3 UR5, -UR7, UR12, UR23 ;  /* 0x0000000c07057290 */ /* 0x000fe4000fffe117 */
[----:B------:R-:W-:Y:S01]  /*1b90*/  USHF.L.U32 UR30, UR22, 0x7, URZ ;  /* 0x00000007161e7899 */ /* 0x000fe2000800063f */
[----:B------:R-:W-:Y:S01]  /*1ba0*/  ULDC UR59, c[0x0][0x398] ;  /* 0x0000e600003b7ab9 */ /* 0x000fe20000000800 */
[----:B------:R-:W-:-:S02]  /*1bb0*/  USHF.R.S32.HI UR32, URZ, 0x1f, UR56 ;  /* 0x0000001f3f207899 */ /* 0x000fc40008011438 */
[----:B------:R-:W-:Y:S02]  /*1bc0*/  UIADD3 UR6, UP4, UP3, UR20, UR30, UR45 ;  /* 0x0000001e14067290 */ /* 0x000fe4000fb9e02d */
[----:B------:R-:W-:Y:S02]  /*1bd0*/  UIADD3 UR5, UR5, -UR59, URZ ;  /* 0x8000003b05057290 */ /* 0x000fe4000fffe03f */
[----:B------:R-:W-:Y:S02]  /*1be0*/  UIADD3 UR9, UP2, UP1, UR25, UR6, UR55 ;  /* 0x0000000619097290 */ /* 0x000fe4000f95e037 */
[----:B------:R-:W-:Y:S01]  /*1bf0*/  USHF.R.S32.HI UR6, URZ, 0x1f, UR30 ;  /* 0x0000001f3f067899 */ /* 0x000fe2000801141e */
[----:B------:R-:W-:Y:S01]  /*1c00*/  ULDC.64 UR20, c[0x0][0x400] ;  /* 0x0001000000147ab9 */ /* 0x000fe20000000a00 */
[----:B------:R-:W-:Y:S02]  /*1c10*/  ULDC.64 UR16, c[0x0][0x258] ;  /* 0x0000960000107ab9 */ /* 0x000fe40000000a00 */
[----:B------:R-:W-:Y:S01]  /*1c20*/  UIADD3.X UR6, UR48, UR6, UR51, UP4, UP3 ;  /* 0x0000000630067290 */ /* 0x000fe2000a7e6433 */
[----:B------:R-:W-:-:S03]  /*1c30*/  ULDC.64 UR10, c[0x0][0x428] ;  /* 0x00010a00000a7ab9 */ /* 0x000fc60000000a00 */
[----:B------:R-:W-:Y:S02]  /*1c40*/  UIADD3.X UR6, UR49, UR6, UR36, UP2, UP1 ;  /* 0x0000000631067290 */ /* 0x000fe400097e2424 */
[----:B------:R-:W-:Y:S01]  /*1c50*/  UIMAD UR13, UR32, UR10, URZ ;  /* 0x0000000a200d72a4 */ /* 0x000fe2000f8e023f */
[----:B-1----:R-:W-:-:S03]  /*1c60*/  SHF.R.S32.HI R0, RZ, 0x1f, R7 ;  /* 0x0000001fff007819 */ /* 0x002fc60000011407 */
[----:B------:R-:W-:Y:S01]  /*1c70*/  UIMAD UR11, UR56, UR11, UR13 ;  /* 0x0000000b380b72a4 */ /* 0x000fe2000f8e020d */
[CC--:B------:R-:W-:Y:S02]  /*1c80*/  LEA.HI R4, R0.reuse, R7.reuse, RZ, 0x2 ;  /* 0x0000000700047211 */ /* 0x0c0fe400078f10ff */
[----:B------:R-:W-:Y:S02]  /*1c90*/  LEA.HI R0, R0, R7, RZ, 0x5 ;  /* 0x0000000700007211 */ /* 0x000fe400078f28ff */
[----:B------:R-:W-:Y:S02]  /*1ca0*/  LOP3.LUT R6, R4, 0xfffffffc, RZ, 0xc0, !PT ;  /* 0xfffffffc04067812 */ /* 0x000fe400078ec0ff */
[----:B------:R-:W-:Y:S02]  /*1cb0*/  LOP3.LUT R5, R0, 0xffffffe0, RZ, 0xc0, !PT ;  /* 0xffffffe000057812 */ /* 0x000fe400078ec0ff */
[----:B------:R-:W-:Y:S01]  /*1cc0*/  SHF.R.S32.HI R10, RZ, 0x5, R0 ;  /* 0x00000005ff0a7819 */ /* 0x000fe20000011400 */
[C---:B------:R-:W-:Y:S01]  /*1cd0*/  IMAD.IADD R6, R7.reuse, 0x1, -R6 ;  /* 0x0000000107067824 */ /* 0x040fe200078e0a06 */
[----:B------:R-:W-:Y:S01]  /*1ce0*/  SHF.R.S32.HI R0, RZ, 0x2, R4 ;  /* 0x00000002ff007819 */ /* 0x000fe20000011404 */
[----:B------:R-:W-:-:S02]  /*1cf0*/  IMAD.IADD R5, R7, 0x1, -R5 ;  /* 0x0000000107057824 */ /* 0x000fc400078e0a05 */
[----:B------:R-:W-:Y:S01]  /*1d00*/  IMAD.SHL.U32 R4, R6, 0x8, RZ ;  /* 0x0000000806047824 */ /* 0x000fe200078e00ff */
[----:B------:R-:W-:Y:S01]  /*1d10*/  SHF.R.S32.HI R24, RZ, 0x1f, R0 ;  /* 0x0000001fff187819 */ /* 0x000fe20000011400 */
[----:B------:R-:W-:Y:S01]  /*1d20*/  IMAD R10, R10, UR22, R5 ;  /* 0x000000160a0a7c24 */ /* 0x000fe2000f8e0205 */
[----:B------:R-:W-:Y:S01]  /*1d30*/  IADD3 R8, P0, R0, UR18, RZ ;  /* 0x0000001200087c10 */ /* 0x000fe2000ff1e0ff */
[----:B--2---:R-:W-:Y:S01]  /*1d40*/  IMAD R7, R12, UR19, RZ ;  /* 0x000000130c077c24 */ /* 0x004fe2000f8e02ff */
[----:B------:R-:W-:Y:S02]  /*1d50*/  SHF.R.S32.HI R5, RZ, 0x1f, R4 ;  /* 0x0000001fff057819 */ /* 0x000fe40000011404 */
[----:B------:R-:W-:Y:S01]  /*1d60*/  IADD3.X R9, R24, UR19, RZ, P0, !PT ;  /* 0x0000001318097c10 */ /* 0x000fe200087fe4ff */
[----:B------:R-:W-:Y:S01]  /*1d70*/  IMAD R11, R13, UR18, R7 ;  /* 0x000000120d0b7c24 */ /* 0x000fe2000f8e0207 */
[----:B------:R-:W-:-:S03]  /*1d80*/  IADD3 R6, P0, R4, UR8, RZ ;  /* 0x0000000804067c10 */ /* 0x000fc6000ff1e0ff */
[----:B------:R-:W-:Y:S01]  /*1d90*/  IMAD R9, R9, UR42, RZ ;  /* 0x0000002a09097c24 */ /* 0x000fe2000f8e02ff */
[----:B------:R-:W-:Y:S02]  /*1da0*/  IADD3.X R7, R5, UR52, RZ, P0, !PT ;  /* 0x0000003405077c10 */ /* 0x000fe400087fe4ff */
[----:B------:R-:W-:Y:S01]  /*1db0*/  IADD3 R177, P0, R10, UR9, RZ ;  /* 0x000000090ab17c10 */ /* 0x000fe2000ff1e0ff */
[C---:B------:R-:W-:Y:S01]  /*1dc0*/  IMAD R14, R8.reuse, UR43, R9 ;  /* 0x0000002b080e7c24 */ /* 0x040fe2000f8e0209 */
[----:B------:R-:W-:Y:S01]  /*1dd0*/  ULDC.64 UR8, c[0x0][0x210] ;  /* 0x0000840000087ab9 */ /* 0x000fe20000000a00 */
[----:B------:R-:W-:Y:S01]  /*1de0*/  IMAD.WIDE.U32 R8, R8, UR42, R4 ;  /* 0x0000002a08087c25 */ /* 0x000fe2000f8e0004 */
[----:B------:R-:W-:Y:S01]  /*1df0*/  LEA.HI.X.SX32 R10, R10, UR6, 0x1, P0 ;  /* 0x000000060a0a7c11 */ /* 0x000fe200080f0eff */
[----:B------:R-:W-:Y:S01]  /*1e00*/  UIMAD UR6, UR32, UR16, URZ ;  /* 0x00000010200672a4 */ /* 0x000fe2000f8e023f */
[C---:B------:R-:W-:Y:S01]  /*1e10*/  LEA R179, P0, R177.reuse, UR20, 0x2 ;  /* 0x00000014b1b37c11 */ /* 0x040fe2000f8010ff */
[----:B------:R-:W-:Y:S01]  /*1e20*/  USHF.R.S32.HI UR20, URZ, 0x1f, UR5 ;  /* 0x0000001f3f147899 */ /* 0x000fe20008011405 */
[----:B------:R-:W-:Y:S01]  /*1e30*/  IMAD.WIDE.U32 R6, R12, UR18, R6 ;  /* 0x000000120c067c25 */ /* 0x000fe2000f8e0006 */
[----:B------:R-:W-:Y:S01]  /*1e40*/  IADD3 R8, P2, R8, UR57, RZ ;  /* 0x0000003908087c10 */ /* 0x000fe2000ff5e0ff */
[----:B------:R-:W-:Y:S01]  /*1e50*/  UIMAD UR6, UR56, UR17, UR6 ;  /* 0x00000011380672a4 */ /* 0x000fe2000f8e0206 */
[----:B------:R-:W-:Y:S01]  /*1e60*/  LEA.HI.X R177, R177, UR21, R10, 0x2, P0 ;  /* 0x00000015b1b17c11 */ /* 0x000fe200080f140a */
[----:B------:R-:W-:Y:S01]  /*1e70*/  ULEA.HI UR20, UR20, UR5, URZ, 0x7 ;  /* 0x0000000514147291 */ /* 0x000fe2000f8f383f */
[----:B------:R-:W-:Y:S01]  /*1e80*/  IMAD.IADD R7, R7, 0x1, R11 ;  /* 0x0000000107077824 */ /* 0x000fe200078e020b */
[----:B------:R-:W-:Y:S01]  /*1e90*/  IADD3.X R9, R9, UR50, R14, P2, !PT ;  /* 0x0000003209097c10 */ /* 0x000fe200097fe40e */
[----:B------:R-:W-:Y:S01]  /*1ea0*/  IMAD.U32 R11, RZ, RZ, UR16 ;  /* 0x00000010ff0b7e24 */ /* 0x000fe2000f8e00ff */
[----:B------:R-:W-:Y:S01]  /*1eb0*/  USHF.R.S32.HI UR20, URZ, 0x7, UR20 ;  /* 0x000000073f147899 */ /* 0x000fe20008011414 */
[----:B------:R-:W-:Y:S01]  /*1ec0*/  IMAD.U32 R10, RZ, RZ, UR10 ;  /* 0x0000000aff0a7e24 */ /* 0x000fe2000f8e00ff */
[----:B------:R-:W-:Y:S01]  /*1ed0*/  UIADD3 UR10, UR18, UR46, URZ ;  /* 0x0000002e120a7290 */ /* 0x000fe2000fffe03f */
[----:B------:R-:W-:Y:S01]  /*1ee0*/  IMAD.WIDE.U32 R8, R11, UR56, R8 ;  /* 0x000000380b087c25 */ /* 0x000fe2000f8e0008 */
[----:B------:R-:W-:Y:S01]  /*1ef0*/  UISETP.LT.AND UP1, UPT, URZ, UR20, UPT ;  /* 0x000000143f00728c */ /* 0x000fe2000bf21270 */
[----:B------:R-:W-:-:S02]  /*1f00*/  ULDC.64 UR32, c[0x0][0x2b0] ;  /* 0x0000ac0000207ab9 */ /* 0x000fc40000000a00 */
[----:B------:R-:W-:Y:S01]  /*1f10*/  IMAD.WIDE.U32 R6, R10, UR56, R6 ;  /* 0x000000380a067c25 */ /* 0x000fe2000f8e0006 */
[----:B------:R-:W-:Y:S01]  /*1f20*/  USEL UR20, URZ, UR20, !UP1 ;  /* 0x000000143f147287 */ /* 0x000fe2000c800000 */
[----:B------:R-:W-:Y:S01]  /*1f30*/  LEA R240, P0, R8, UR8, 0x1 ;  /* 0x0000000808f07c11 */ /* 0x000fe2000f8008ff */
[----:B------:R-:W-:Y:S01]  /*1f40*/  ULDC.64 UR18, c[0x0][0x478] ;  /* 0x00011e0000127ab9 */ /* 0x000fe20000000a00 */
[----:B------:R-:W-:Y:S01]  /*1f50*/  VIADD R9, R9, UR6 ;  /* 0x0000000609097c36 */ /* 0x000fe20008000000 */
[----:B------:R-:W-:Y:S01]  /*1f60*/  UISETP.GT.AND UP1, UPT, UR31, UR20, UPT ;  /* 0x000000141f00728c */ /* 0x000fe2000bf24270 */
[----:B------:R-:W-:Y:S01]  /*1f70*/  VIADD R7, R7, UR11 ;  /* 0x0000000b07077c36 */ /* 0x000fe20008000000 */
[----:B------:R-:W-:Y:S01]  /*1f80*/  ULDC.64 UR16, c[0x0][0x3e0] ;  /* 0x0000f80000107ab9 */ /* 0x000fe20000000a00 */
[-C--:B------:R-:W-:Y:S01]  /*1f90*/  IMAD R10, R24, R12.reuse, RZ ;  /* 0x0000000c180a7224 */ /* 0x080fe200078e02ff */
[----:B------:R-:W-:Y:S01]  /*1fa0*/  LEA.HI.X R241, R8, UR9, R9, 0x1, P0 ;  /* 0x0000000908f17c11 */ /* 0x000fe200080f0c09 */
[----:B------:R-:W-:Y:S01]  /*1fb0*/  IMAD.WIDE.U32 R6, R0, R12, R6 ;  /* 0x0000000c00067225 */ /* 0x000fe200078e0006 */
[----:B------:R-:W-:Y:S01]  /*1fc0*/  PLOP3.LUT P0, PT, PT, PT, UP1, 0x80, 0x0 ;  /* 0x000000000000781c */ /* 0x000fe20003f0f018 */
[----:B------:R-:W-:-:S02]  /*1fd0*/  UIMAD.WIDE UR10, UR10, 0x4, UR32 ;  /* 0x000000040a0a78a5 */ /* 0x000fc4000f8e0220 */
[----:B------:R-:W-:Y:S01]  /*1fe0*/  IMAD R10, R0, R13, R10 ;  /* 0x0000000d000a7224 */ /* 0x000fe200078e020a */
[----:B------:R-:W-:Y:S01]  /*1ff0*/  UIMAD.WIDE UR24, UR24, 0x4, UR18 ;  /* 0x00000004181878a5 */ /* 0x000fe2000f8e0212 */
[----:B------:R-:W-:Y:S01]  /*2000*/  LEA R238, P2, R6, UR16, 0x1 ;  /* 0x0000001006ee7c11 */ /* 0x000fe2000f8408ff */
[----:B------:R-:W-:Y:S01]  /*2010*/  UIADD3 UR8, UR31, -0x1, URZ ;  /* 0xffffffff1f087890 */ /* 0x000fe2000fffe03f */
[----:B------:R-:W-:Y:S01]  /*2020*/  IMAD.IADD R10, R7, 0x1, R10 ;  /* 0x00000001070a7824 */ /* 0x000fe200078e020a */
[----:B------:R-:W-:-:S03]  /*2030*/  UMOV UR16, UR11 ;  /* 0x0000000b00107c82 */ /* 0x000fc60008000000 */
[----:B------:R-:W-:Y:S01]  /*2040*/  UMOV UR19, UR24 ;  /* 0x0000001800137c82 */ /* 0x000fe20008000000 */
[----:B------:R-:W-:Y:S01]  /*2050*/  LEA.HI.X R239, R6, UR17, R10, 0x1, P2 ;  /* 0x0000001106ef7c11 */ /* 0x000fe200090f0c0a */
[----:B------:R-:W-:Y:S01]  /*2060*/  UMOV UR17, UR10 ;  /* 0x0000000a00117c82 */ /* 0x000fe20008000000 */
        /* <DEDUP_REMOVED lines=21> */
.L_x_666:
        /* <DEDUP_REMOVED lines=19> */
.L_x_667:
        /* <DEDUP_REMOVED lines=12> */
[----:B------:R-:W-:-:S03]  /*23b0*/  IADD3 R6, P0, R6, UR6, RZ ;  /* 0x0000000606067c10 */ /* 0x000fc6000ff1e0ff */
[----:B------:R-:W-:Y:S01]  /*23c0*/  UIMAD UR13, UR56, UR13, UR5 ;  /* 0x0000000d380d72a4 */ /* 0x000fe2000f8e0205 */
[----:B------:R-:W-:Y:S02]  /*23d0*/  IADD3.X R7, R7, UR18, R3, P0, !PT ;  /* 0x0000001207077c10 */ /* 0x000fe400087fe403 */
[----:B------:R-:W-:Y:S02]  /*23e0*/  MOV R3, UR12 ;  /* 0x0000000c00037c02 */ /* 0x000fe40008000f00 */
[----:B------:R-:W-:-:S03]  /*23f0*/  ISETP.GE.AND P0, PT, R8, UR7, PT ;  /* 0x0000000708007c0c */ /* 0x000fc6000bf06270 */
[----:B------:R-:W-:-:S04]  /*2400*/  IMAD.WIDE.U32 R6, R3, UR56, R6 ;  /* 0x0000003803067c25 */ /* 0x000fc8000f8e0006 */
[----:B------:R-:W-:Y:S01]  /*2410*/  VIADD R12, R7, UR13 ;  /* 0x0000000d070c7c36 */ /* 0x000fe20008000000 */
        /* <DEDUP_REMOVED lines=11> */
.L_x_669:
[----:B------:R-:W-:Y:S05]  /*24d0*/  BSYNC B0 ;  /* 0x0000000000007941 */ /* 0x000fea0003800000 */
.L_x_668:
        /* <DEDUP_REMOVED lines=14> */
.L_x_671:
[----:B------:R-:W-:Y:S05]  /*25c0*/  BSYNC B0 ;  /* 0x0000000000007941 */ /* 0x000fea0003800000 */
.L_x_670:
        /* <DEDUP_REMOVED lines=26> */
.L_x_673:
[----:B------:R-:W-:Y:S05]  /*2770*/  BSYNC B0 ;  /* 0x0000000000007941 */ /* 0x000fea0003800000 */
.L_x_672:
        /* <DEDUP_REMOVED lines=14> */
.L_x_665:
[----:B------:R-:W2:Y:S04]  /*2860*/  LDL R25, [R1+0x18] ;  /* 0x0000180001197983 */ /* 0x000ea80000100800 */
[----:B------:R-:W3:Y:S01]  /*2870*/  LDL R26, [R1+0x2c] ;  /* 0x00002c00011a7983 */ /* 0x000ee20000100800 */
[----:B------:R-:W-:Y:S01]  /*2880*/  UIMAD UR6, UR37, -0x80, UR7 ;  /* 0xffffff80250678a4 */ /* 0x000fe2000f8e0207 */
[C---:B------:R-:W-:Y:S01]  /*2890*/  VIADD R11, R0.reuse, 0x40 ;  /* 0x00000040000b7836 */ /* 0x040fe20000000000 */
[----:B------:R-:W-:Y:S01]  /*28a0*/  UIMAD UR9, UR41, UR26, URZ ;  /* 0x0000001a290972a4 */ /* 0x000fe2000f8e023f */
[----:B------:R-:W-:Y:S01]  /*28b0*/  IMAD.U32 R6, RZ, RZ, UR26 ;  /* 0x0000001aff067e24 */ /* 0x000fe2000f8e00ff */
[----:B------:R-:W-:Y:S02]  /*28c0*/  UIMAD UR13, UR41, UR28, URZ ;  /* 0x0000001c290d72a4 */ /* 0x000fe4000f8e023f */
[----:B------:R-:W-:Y:S01]  /*28d0*/  ISETP.GE.AND P4, PT, R0, UR6, PT ;  /* 0x0000000600007c0c */ /* 0x000fe2000bf86270 */
[----:B------:R-:W-:Y:S01]  /*28e0*/  UIMAD UR21, UR23, UR27, UR9 ;  /* 0x0000001b171572a4 */ /* 0x000fe2000f8e0209 */
[----:B------:R-:W-:Y:S01]  /*28f0*/  ISETP.GE.AND P3, PT, R11, UR6, PT ;  /* 0x000000060b007c0c */ /* 0x000fe2000bf66270 */
[----:B------:R-:W-:Y:S01]  /*2900*/  IMAD.U32 R8, RZ, RZ, UR28 ;  /* 0x0000001cff087e24 */ /* 0x000fe2000f8e00ff */
[----:B------:R-:W-:Y:S01]  /*2910*/  UIMAD UR5, UR8, -0x80, UR12 ;  /* 0xffffff80080578a4 */ /* 0x000fe2000f8e020c */
[----:B------:R-:W-:Y:S01]  /*2920*/  IMAD.WIDE.U32 R6, R6, UR23, R4 ;  /* 0x0000001706067c25 */ /* 0x000fe2000f8e0004 */
[----:B------:R-:W-:Y:S01]  /*2930*/  UIMAD UR9, UR23, UR29, UR13 ;  /* 0x0000001d170972a4 */ /* 0x000fe2000f8e020d */
[----:B------:R-:W-:-:S02]  /*2940*/  ULDC.64 UR10, c[0x0][0x268] ;  /* 0x00009a00000a7ab9 */ /* 0x000fc40000000a00 */
[----:B------:R-:W-:Y:S01]  /*2950*/  IMAD.WIDE.U32 R4, R8, UR23, R4 ;  /* 0x0000001708047c25 */ /* 0x000fe2000f8e0004 */
[----:B------:R-:W-:Y:S01]  /*2960*/  IADD3 R6, P1, R6, UR38, RZ ;  /* 0x0000002606067c10 */ /* 0x000fe2000ff3e0ff */
[----:B------:R-:W-:Y:S02]  /*2970*/  ULDC.64 UR24, c[0x0][0x260] ;  /* 0x0000980000187ab9 */ /* 0x000fe40000000a00 */
[----:B------:R-:W-:Y:S01]  /*2980*/  IMAD.WIDE.U32 R16, R12, 0x80, RZ ;  /* 0x000000800c107825 */ /* 0x000fe200078e00ff */
[----:B------:R-:W1:Y:S03]  /*2990*/  @!P4 LDC.64 R20, c[0x0][0x220] ;  /* 0x00008800ff14cb82 */ /* 0x000e660000000a00 */
[----:B------:R-:W-:Y:S02]  /*29a0*/  IMAD.SHL.U32 R19, R13, 0x80, RZ ;  /* 0x000000800d137824 */ /* 0x000fe400078e00ff */
[----:B------:R-:W-:Y:S01]  /*29b0*/  VIADD R148, R162, 0x1000 ;  /* 0x00001000a2947836 */ /* 0x000fe20000000000 */
[----:B------:R-:W-:Y:S01]  /*29c0*/  ULDC UR31, c[0x0][0x394] ;  /* 0x0000e500001f7ab9 */ /* 0x000fe20000000800 */
[----:B------:R-:W-:Y:S01]  /*29d0*/  IMAD.U32 R8, RZ, RZ, UR21 ;  /* 0x00000015ff087e24 */ /* 0x000fe2000f8e00ff */
[----:B------:R-:W-:Y:S01]  /*29e0*/  IADD3 R10, P0, R4, UR53, RZ ;  /* 0x00000035040a7c10 */ /* 0x000fe2000ff1e0ff */
[----:B------:R-:W-:Y:S01]  /*29f0*/  IMAD.U32 R9, RZ, RZ, UR9 ;  /* 0x00000009ff097e24 */ /* 0x000fe2000f8e00ff */
[----:B------:R-:W4:Y:S01]  /*2a00*/  @!P3 LDC.64 R22, c[0x0][0x220] ;  /* 0x00008800ff16bb82 */ /* 0x000f220000000a00 */
[----:B------:R-:W-:Y:S01]  /*2a10*/  IMAD R4, R15, UR10, RZ ;  /* 0x0000000a0f047c24 */ /* 0x000fe2000f8e02ff */
[----:B------:R-:W-:-:S02]  /*2a20*/  IADD3.X R7, R7, UR44, R8, P1, !PT ;  /* 0x0000002c07077c10 */ /* 0x000fc40008ffe408 */
[----:B------:R-:W-:Y:S02]  /*2a30*/  CS2R R94, SRZ ;  /* 0x00000000005e7805 */ /* 0x000fe4000001ff00 */
[----:B------:R-:W-:Y:S01]  /*2a40*/  ISETP.GE.AND P1, PT, R11, UR5, PT ;  /* 0x000000050b007c0c */ /* 0x000fe2000bf26270 */
[----:B------:R-:W-:Y:S01]  /*2a50*/  IMAD R8, R3, UR11, R4 ;  /* 0x0000000b03087c24 */ /* 0x000fe2000f8e0204 */
[----:B------:R-:W-:Y:S01]  /*2a60*/  IADD3.X R11, R5, UR54, R9, P0, !PT ;  /* 0x00000036050b7c10 */ /* 0x000fe200087fe409 */
[----:B------:R-:W-:Y:S01]  /*2a70*/  IMAD.WIDE.U32 R4, R3, UR10, R6 ;  /* 0x0000000a03047c25 */ /* 0x000fe2000f8e0006 */
[----:B------:R-:W-:Y:S02]  /*2a80*/  @!P3 IADD3 R6, P0, R0, 0x40, RZ ;  /* 0x000000400006b810 */ /* 0x000fe40007f1e0ff */
[----:B------:R-:W-:Y:S02]  /*2a90*/  CS2R R92, SRZ ;  /* 0x00000000005c7805 */ /* 0x000fe4000001ff00 */
[----:B------:R-:W-:Y:S01]  /*2aa0*/  CS2R R98, SRZ ;  /* 0x0000000000627805 */ /* 0x000fe2000001ff00 */
[----:B------:R-:W-:Y:S01]  /*2ab0*/  IMAD R7, R15, UR24, RZ ;  /* 0x000000180f077c24 */ /* 0x000fe2000f8e02ff */
[----:B------:R-:W-:Y:S01]  /*2ac0*/  CS2R R96, SRZ ;  /* 0x0000000000607805 */ /* 0x000fe2000001ff00 */
[----:B------:R-:W-:Y:S01]  /*2ad0*/  IMAD.WIDE.U32 R10, R3, UR24, R10 ;  /* 0x00000018030a7c25 */ /* 0x000fe2000f8e000a */
[----:B------:R-:W-:-:S02]  /*2ae0*/  CS2R R90, SRZ ;  /* 0x00000000005a7805 */ /* 0x000fc4000001ff00 */
[----:B------:R-:W-:Y:S02]  /*2af0*/  CS2R R88, SRZ ;  /* 0x0000000000587805 */ /* 0x000fe4000001ff00 */
[----:B------:R-:W-:Y:S01]  /*2b00*/  CS2R R86, SRZ ;  /* 0x0000000000567805 */ /* 0x000fe2000001ff00 */
[----:B------:R-:W-:Y:S01]  /*2b10*/  IMAD R18, R3, UR25, R7 ;  /* 0x0000001903127c24 */ /* 0x000fe2000f8e0207 */
[----:B------:R-:W-:Y:S01]  /*2b20*/  CS2R R84, SRZ ;  /* 0x0000000000547805 */ /* 0x000fe2000001ff00 */
[----:B------:R-:W-:Y:S01]  /*2b30*/  @!P3 IMAD.X R3, RZ, RZ, R24, P0 ;  /* 0x000000ffff03b224 */ /* 0x000fe200000e0618 */
[----:B------:R-:W-:Y:S01]  /*2b40*/  CS2R R78, SRZ ;  /* 0x00000000004e7805 */ /* 0x000fe2000001ff00 */
[----:B------:R-:W-:Y:S01]  /*2b50*/  IMAD.IADD R5, R5, 0x1, R8 ;  /* 0x0000000105057824 */ /* 0x000fe200078e0208 */
[----:B------:R-:W-:Y:S01]  /*2b60*/  CS2R R76, SRZ ;  /* 0x00000000004c7805 */ /* 0x000fe2000001ff00 */
[----:B------:R-:W-:Y:S01]  /*2b70*/  @!P4 IMAD R7, R24, UR26, RZ ;  /* 0x0000001a1807cc24 */ /* 0x000fe2000f8e02ff */
[----:B------:R-:W-:Y:S01]  /*2b80*/  CS2R R82, SRZ ;  /* 0x0000000000527805 */ /* 0x000fe2000001ff00 */
[----:B------:R-:W-:Y:S01]  /*2b90*/  @!P3 IMAD R3, R3, UR26, RZ ;  /* 0x0000001a0303bc24 */ /* 0x000fe2000f8e02ff */
[----:B------:R-:W-:Y:S01]  /*2ba0*/  CS2R R80, SRZ ;  /* 0x0000000000507805 */ /* 0x000fe2000001ff00 */
[--C-:B------:R-:W-:Y:S01]  /*2bb0*/  @!P3 IMAD.MOV.U32 R14, RZ, RZ, R4.reuse ;  /* 0x000000ffff0eb224 */ /* 0x100fe200078e0004 */
[----:B------:R-:W-:Y:S01]  /*2bc0*/  CS2R R74, SRZ ;  /* 0x00000000004a7805 */ /* 0x000fe2000001ff00 */
[----:B------:R-:W-:Y:S01]  /*2bd0*/  @!P3 IMAD.MOV.U32 R15, RZ, RZ, R5 ;  /* 0x000000ffff0fb224 */ /* 0x000fe200078e0005 */
[----:B------:R-:W-:Y:S01]  /*2be0*/  @!P1 IADD3 R16, P0, R238, R16, RZ ;  /* 0x00000010ee109210 */ /* 0x000fe20007f1e0ff */
[----:B------:R-:W-:Y:S01]  /*2bf0*/  @!P4 IMAD R13, R0, UR27, R7 ;  /* 0x0000001b000dcc24 */ /* 0x000fe2000f8e0207 */
[----:B------:R-:W-:Y:S01]  /*2c00*/  CS2R R72, SRZ ;  /* 0x0000000000487805 */ /* 0x000fe2000001ff00 */
[----:B------:R-:W-:Y:S01]  /*2c10*/  @!P3 IMAD R3, R6, UR27, R3 ;  /* 0x0000001b0603bc24 */ /* 0x000fe2000f8e0203 */
[----:B------:R-:W-:Y:S01]  /*2c20*/  CS2R R70, SRZ ;  /* 0x0000000000467805 */ /* 0x000fe2000001ff00 */
[----:B------:R-:W-:Y:S01]  /*2c30*/  @!P4 IMAD.WIDE.U32 R8, R0, UR26, R4 ;  /* 0x0000001a0008cc25 */ /* 0x000fe2000f8e0004 */
[----:B------:R-:W-:Y:S01]  /*2c40*/  CS2R R68, SRZ ;  /* 0x0000000000447805 */ /* 0x000fe2000001ff00 */
[----:B------:R-:W-:-:S02]  /*2c50*/  USHF.L.U32 UR36, UR22, 0x3, URZ ;  /* 0x0000000316247899 */ /* 0x000fc4000800063f */
[----:B------:R-:W-:Y:S01]  /*2c60*/  @!P3 IMAD.WIDE.U32 R6, R6, UR26, R14 ;  /* 0x0000001a0606bc25 */ /* 0x000fe2000f8e000e */
[----:B------:R-:W-:Y:S01]  /*2c70*/  @!P1 IADD3.X R17, R239, R17, R19, P0, !PT ;  /* 0x00000011ef119210 */ /* 0x000fe200007fe413 */
[----:B------:R-:W-:Y:S01]  /*2c80*/  USHF.L.U32 UR35, UR22, 0x4, URZ ;  /* 0x0000000416237899 */ /* 0x000fe2000800063f */
[C---:B-1----:R-:W-:Y:S01]  /*2c90*/  @!P4 LEA R14, P2, R8.reuse, R20, 0x1 ;  /* 0x00000014080ec211 */ /* 0x042fe200078408ff */
[----:B------:R-:W-:Y:S01]  /*2ca0*/  @!P4 IMAD.IADD R13, R9, 0x1, R13 ;  /* 0x00000001090dc824 */ /* 0x000fe200078e020d */
[----:B------:R-:W-:Y:S01]  /*2cb0*/  UIMAD UR34, UR22, 0x18, URZ ;  /* 0x00000018162278a4 */ /* 0x000fe2000f8e023f */
[----:B------:R-:W-:Y:S01]  /*2cc0*/  @!P3 IMAD.IADD R3, R7, 0x1, R3 ;  /* 0x000000010703b824 */ /* 0x000fe200078e0203 */
[----:B------:R-:W-:Y:S02]  /*2cd0*/  USHF.L.U32 UR33, UR22, 0x5, URZ ;  /* 0x0000000516217899 */ /* 0x000fe4000800063f */
[----:B------:R-:W-:Y:S01]  /*2ce0*/  @!P4 LEA.HI.X R15, R8, R21, R13, 0x1, P2 ;  /* 0x00000015080fc211 */ /* 0x000fe200010f0c0d */
[----:B------:R-:W-:Y:S01]  /*2cf0*/  IMAD.IADD R5, R11, 0x1, R18 ;  /* 0x000000010b057824 */ /* 0x000fe200078e0212 */
[----:B------:R-:W-:Y:S01]  /*2d00*/  UIMAD UR32, UR22, 0x28, URZ ;  /* 0x00000028162078a4 */ /* 0x000fe2000f8e023f */
[----:B------:R-:W-:Y:S01]  /*2d10*/  @!P4 IMAD.MOV.U32 R4, RZ, RZ, R10 ;  /* 0x000000ffff04c224 */ /* 0x000fe200078e000a */
[----:B------:R-:W-:Y:S01]  /*2d20*/  ULEA.HI UR6, UR8, UR8, URZ, 0x1 ;  /* 0x0000000808067291 */ /* 0x000fe2000f8f083f */
[--C-:B------:R-:W-:Y:S01]  /*2d30*/  @!P3 IMAD.MOV.U32 R11, RZ, RZ, R5.reuse ;  /* 0x000000ffff0bb224 */ /* 0x100fe200078e0005 */
[----:B------:R-:W1:Y:S01]  /*2d40*/  @!P4 LDC.64 R18, c[0x0][0x218] ;  /* 0x00008600ff12cb82 */ /* 0x000e620000000a00 */
[----:B------:R-:W-:Y:S01]  /*2d50*/  @!P4 IMAD.WIDE.U32 R4, R0, UR28, R4 ;  /* 0x0000001c0004cc25 */ /* 0x000fe2000f8e0004 */
[----:B------:R-:W-:Y:S01]  /*2d60*/  ULOP3.LUT UR6, UR6, 0xfffffffe, URZ, 0xc0, !UPT ;  /* 0xfffffffe06067892 */ /* 0x000fe2000f8ec03f */
[----:B------:R-:W-:-:S03]  /*2d70*/  ULDC UR41, c[0x0][0x398] ;  /* 0x0000e60000297ab9 */ /* 0x000fc60000000800 */
[----:B------:R-:W-:-:S04]  /*2d80*/  UIADD3 UR6, UR8, -UR6, URZ ;  /* 0x8000000608067290 */ /* 0x000fc8000fffe03f */
[----:B------:R-:W-:Y:S02]  /*2d90*/  UISETP.NE.AND UP0, UPT, UR6, 0x1, UPT ;  /* 0x000000010600788c */ /* 0x000fe4000bf05270 */
[----:B------:R-:W-:Y:S02]  /*2da0*/  USHF.L.U32 UR9, UR43, 0x7, URZ ;  /* 0x000000072b097899 */ /* 0x000fe4000800063f */
[----:B------:R-:W-:Y:S01]  /*2db0*/  UIMAD.WIDE.U32 UR10, UR42, 0x80, URZ ;  /* 0x000000802a0a78a5 */ /* 0x000fe2000f8e003f */
[----:B------:R-:W-:Y:S02]  /*2dc0*/  IMAD.MOV.U32 R21, RZ, RZ, 0x7f800000 ;  /* 0x7f800000ff157424 */ /* 0x000fe400078e00ff */
[----:B--2---:R-:W-:Y:S01]  /*2dd0*/  VIADD R12, R25, 0x8 ;  /* 0x00000008190c7836 */ /* 0x004fe20000000000 */
[----:B------:R-:W-:Y:S01]  /*2de0*/  UIADD3 UR38, UR23, UR12, URZ ;  /* 0x0000000c17267290 */ /* 0x000fe2000fffe03f */
[----:B------:R-:W-:Y:S01]  /*2df0*/  UMOV UR13, UR31 ;  /* 0x0000001f000d7c82 */ /* 0x000fe20008000000 */
[----:B---3--:R-:W-:-:S02]  /*2e00*/  VIADD R8, R26, 0x1000 ;  /* 0x000010001a087836 */ /* 0x008fc40000000000 */
[----:B------:R-:W-:Y:S01]  /*2e10*/  ISETP.GE.AND P6, PT, R12, UR5, PT ;  /* 0x000000050c007c0c */ /* 0x000fe2000bfc6270 */
[----:B------:R-:W-:Y:S01]  /*2e20*/  UIADD3 UR21, -UR30, URZ, URZ ;  /* 0x0000003f1e157290 */ /* 0x000fe2000fffe13f */
[C---:B----4-:R-:W-:Y:S01]  /*2e30*/  @!P3 LEA R12, P0, R6.reuse, R22, 0x1 ;  /* 0x00000016060cb211 */ /* 0x050fe200078008ff */
[----:B------:R-:W-:Y:S02]  /*2e40*/  UIMAD UR27, UR22, 0x50, URZ ;  /* 0x00000050161b78a4 */ /* 0x000fe4000f8e023f */
[----:B------:R-:W-:Y:S01]  /*2e50*/  UIMAD UR26, UR22, 0x58, URZ ;  /* 0x00000058161a78a4 */ /* 0x000fe2000f8e023f */
[----:B------:R-:W-:Y:S01]  /*2e60*/  @!P3 LEA.HI.X R13, R6, R23, R3, 0x1, P0 ;  /* 0x00000017060db211 */ /* 0x000fe200000f0c03 */
[----:B------:R-:W-:Y:S01]  /*2e70*/  UIMAD UR25, UR22, 0x60, URZ ;  /* 0x00000060161978a4 */ /* 0x000fe2000f8e023f */
[----:B------:R-:W-:Y:S01]  /*2e80*/  PLOP3.LUT P0, PT, PT, PT, UP5, 0x80, 0x0 ;  /* 0x000000000000781c */ /* 0x000fe20003f0f058 */
[----:B------:R-:W-:Y:S01]  /*2e90*/  UIMAD UR24, UR22, 0x68, URZ ;  /* 0x00000068161878a4 */ /* 0x000fe2000f8e023f */
[----:B------:R-:W-:-:S11]  /*2ea0*/  ULDC UR6, c[0x0][0x2ec] ;  /* 0x0000bb0000067ab9 */ /* 0x000fd60000000800 */
[----:B------:R-:W-:Y:S01]  /*2eb0*/  @P0 BAR.SYNC.DEFER_BLOCKING 0x0 ;  /* 0x0000000000000b1d */ /* 0x000fe20000010000 */
[----:B------:R-:W-:Y:S01]  /*2ec0*/  @!P3 IADD3 R6, P2, R0, 0x40, RZ ;  /* 0x000000400006b810 */ /* 0x000fe20007f5e0ff */
[----:B------:R-:W-:-:S04]  /*2ed0*/  @!P4 IMAD R3, R24, UR28, RZ ;  /* 0x0000001c1803cc24 */ /* 0x000fc8000f8e02ff */
[----:B------:R-:W-:Y:S01]  /*2ee0*/  @!P3 IMAD.X R7, RZ, RZ, R24, P2 ;  /* 0x000000ffff07b224 */ /* 0x000fe200010e0618 */
[C---:B------:R-:W-:Y:S01]  /*2ef0*/  ISETP.GE.AND P2, PT, R0.reuse, UR5, PT ;  /* 0x0000000500007c0c */ /* 0x040fe2000bf46270 */
[----:B------:R-:W-:Y:S01]  /*2f00*/  @!P4 IMAD R9, R0, UR29, R3 ;  /* 0x0000001d0009cc24 */ /* 0x000fe2000f8e0203 */
[----:B------:R-:W-:Y:S01]  /*2f10*/  LEA R0, R26, UR4, 0x1 ;  /* 0x000000041a007c11 */ /* 0x000fe2000f8e08ff */
[----:B------:R-:W-:Y:S01]  /*2f20*/  @!P3 IMAD R3, R7, UR28, RZ ;  /* 0x0000001c0703bc24 */ /* 0x000fe2000f8e02ff */
[----:B------:R-:W-:-:S03]  /*2f30*/  PLOP3.LUT P0, PT, PT, PT, UP0, 0x80, 0x0 ;  /* 0x000000000000781c */ /* 0x000fc60003f0f008 */
[----:B------:R-:W-:Y:S04]  /*2f40*/  @P4 STS [R0+0x8000], RZ ;  /* 0x008000ff00004388 */ /* 0x000fe80000000800 */
[----:B------:R-:W-:Y:S04]  /*2f50*/  @P4 STS [R0+0x8004], RZ ;  /* 0x008004ff00004388 */ /* 0x000fe80000000800 */
[----:B------:R-:W-:Y:S04]  /*2f60*/  @P4 STS.64 [R0+0x8008], RZ ;  /* 0x008008ff00004388 */ /* 0x000fe80000000a00 */
[----:B------:R-:W-:Y:S01]  /*2f70*/  @!PT LDS RZ, [RZ] ;  /* 0x00000000fffff984 */ /* 0x000fe20000000800 */
[----:B------:R-:W-:Y:S01]  /*2f80*/  @!PT LDS RZ, [RZ] ;  /* 0x00000000fffff984 */ /* 0x000fe20000000800 */
[----:B------:R-:W-:Y:S01]  /*2f90*/  @!PT LDS RZ, [RZ] ;  /* 0x00000000fffff984 */ /* 0x000fe20000000800 */
[----:B------:R2:W-:Y:S01]  /*2fa0*/  @!P4 LDGSTS.E.BYPASS.LTC128B.128 [R0+0x8000], desc[UR14][R14.64] ;  /* 0x080000000e00cfae */ /* 0x0005e2000b901d4e */
[----:B------:R-:W-:-:S02]  /*2fb0*/  @!P3 IMAD R20, R6, UR29, R3 ;  /* 0x0000001d0614bc24 */ /* 0x000fc4000f8e0203 */
[----:B------:R-:W-:Y:S01]  /*2fc0*/  @!P3 IMAD.WIDE.U32 R6, R6, UR28, R10 ;  /* 0x0000001c0606bc25 */ /* 0x000fe2000f8e000a */
[----:B------:R-:W-:Y:S01]  /*2fd0*/  @P3 STS.128 [R0+0x9000], RZ ;  /* 0x009000ff00003388 */ /* 0x000fe20000000c00 */
[----:B------:R-:W-:Y:S02]  /*2fe0*/  @!P1 IADD3 R10, P5, R240, UR10, RZ ;  /* 0x0000000af00a9c10 */ /* 0x000fe4000ffbe0ff */
[----:B------:R-:W-:Y:S01]  /*2ff0*/  IMAD.U32 R3, RZ, RZ, UR9 ;  /* 0x00000009ff037e24 */ /* 0x000fe2000f8e00ff */
[----:B------:R-:W-:Y:S01]  /*3000*/  @!PT LDS RZ, [RZ] ;  /* 0x00000000fffff984 */ /* 0x000fe20000000800 */
[----:B------:R-:W-:Y:S01]  /*3010*/  @!PT LDS RZ, [RZ] ;  /* 0x00000000fffff984 */ /* 0x000fe20000000800 */
[----:B------:R-:W-:Y:S01]  /*3020*/  @!PT LDS RZ, [RZ] ;  /* 0x00000000fffff984 */ /* 0x000fe20000000800 */
[----:B------:R3:W-:Y:S01]  /*3030*/  @!P3 LDGSTS.E.BYPASS.LTC128B.128 [R0+0x9000], desc[UR14][R12.64] ;  /* 0x090000000c00bfae */ /* 0x0007e2000b901d4e */
[----:B--2---:R-:W2:Y:S03]  /*3040*/  @!P3 LDC.64 R14, c[0x0][0x218] ;  /* 0x00008600ff0ebb82 */ /* 0x004ea60000000a00 */
[----:B------:R-:W-:Y:S01]  /*3050*/  @!P1 IADD3.X R11, R241, UR11, R3, P5, !PT ;  /* 0x0000000bf10b9c10 */ /* 0x000fe2000affe403 */
[----:B------:R-:W0:Y:S01]  /*3060*/  LDGDEPBAR ;  /* 0x00000000000079af */ /* 0x000e220000000000 */
[----:B------:R-:W-:Y:S01]  /*3070*/  @!P4 IMAD.IADD R3, R5, 0x1, R9 ;  /* 0x000000010503c824 */ /* 0x000fe200078e0209 */
[----:B---3--:R-:W-:-:S02]  /*3080*/  SEL R12, R8, R26, !P0 ;  /* 0x0000001a080c7207 */ /* 0x008fc40004000000 */
[----:B------:R-:W-:Y:S01]  /*3090*/  @P2 STS [R0+0x4000], RZ ;  /* 0x004000ff00002388 */ /* 0x000fe20000000800 */
[----:B-1----:R-:W-:Y:S02]  /*30a0*/  @!P4 LEA R8, P5, R4, R18, 0x1 ;  /* 0x000000120408c211 */ /* 0x002fe400078a08ff */
[----:B------:R-:W-:Y:S01]  /*30b0*/  LEA R247, R12, UR4, 0x1 ;  /* 0x000000040cf77c11 */ /* 0x000fe2000f8e08ff */
[----:B------:R-:W-:Y:S04]  /*30c0*/  @P2 STS [R0+0x4004], RZ ;  /* 0x004004ff00002388 */ /* 0x000fe80000000800 */
[----:B------:R-:W-:Y:S01]  /*30d0*/  @P2 STS.64 [R0+0x4008], RZ ;  /* 0x004008ff00002388 */ /* 0x000fe20000000a00 */
[----:B------:R-:W-:-:S03]  /*30e0*/  VIADD R5, R25, 0x40 ;  /* 0x0000004019057836 */ /* 0x000fc60000000000 */
[----:B------:R-:W-:Y:S01]  /*30f0*/  @!PT LDS RZ, [RZ] ;  /* 0x00000000fffff984 */ /* 0x000fe20000000800 */
[----:B------:R-:W-:Y:S01]  /*3100*/  @!PT LDS RZ, [RZ] ;  /* 0x00000000fffff984 */ /* 0x000fe20000000800 */
[----:B------:R-:W-:Y:S01]  /*3110*/  @!PT LDS RZ, [RZ] ;  /* 0x00000000fffff984 */ /* 0x000fe20000000800 */
[----:B------:R-:W-:Y:S01]  /*3120*/  @!P2 LDGSTS.E.BYPASS.LTC128B.128 [R0+0x4000], desc[UR14][R238.64] ;  /* 0x04000000ee00afae */ /* 0x000fe2000b901d4e */
[----:B------:R-:W-:-:S03]  /*3130*/  @!P4 LEA.HI.X R9, R4, R19, R3, 0x1, P5 ;  /* 0x000000130409c211 */ /* 0x000fc600028f0c03 */
[----:B------:R-:W-:Y:S01]  /*3140*/  @P1 STS.128 [R0+0x5000], RZ ;  /* 0x005000ff00001388 */ /* 0x000fe20000000c00 */
[----:B------:R-:W-:-:S03]  /*3150*/  @!P3 IMAD.IADD R7, R7, 0x1, R20 ;  /* 0x000000010707b824 */ /* 0x000fc600078e0214 */
[----:B------:R-:W-:Y:S01]  /*3160*/  @!PT LDS RZ, [RZ] ;  /* 0x00000000fffff984 */ /* 0x000fe20000000800 */
[----:B------:R-:W-:Y:S01]  /*3170*/  @!PT LDS RZ, [RZ] ;  /* 0x00000000fffff984 */ /* 0x000fe20000000800 */
[----:B------:R-:W-:Y:S01]  /*3180*/  @!PT LDS RZ, [RZ] ;  /* 0x00000000fffff984 */ /* 0x000fe20000000800 */
[----:B------:R-:W-:Y:S01]  /*3190*/  @!P1 LDGSTS.E.BYPASS.LTC128B.128 [R0+0x5000], desc[UR14][R16.64] ;  /* 0x0500000010009fae */ /* 0x000fe2000b901d4e */
[----:B------:R-:W-:-:S03]  /*31a0*/  VIADD R3, R25, 0x48 ;  /* 0x0000004819037836 */ /* 0x000fc60000000000 */
[----:B------:R-:W-:Y:S04]  /*31b0*/  @P2 STS [R247], RZ ;  /* 0x000000fff7002388 */ /* 0x000fe80000000800 */
[----:B------:R-:W-:Y:S04]  /*31c0*/  @P2 STS [R247+0x4], RZ ;  /* 0x000004fff7002388 */ /* 0x000fe80000000800 */
[----:B------:R-:W-:Y:S04]  /*31d0*/  @P2 STS [R247+0x8], RZ ;  /* 0x000008fff7002388 */ /* 0x000fe80000000800 */
[----:B------:R-:W-:Y:S04]  /*31e0*/  @P2 STS [R247+0xc], RZ ;  /* 0x00000cfff7002388 */ /* 0x000fe80000000800 */
[----:B------:R-:W-:Y:S01]  /*31f0*/  @!PT LDS RZ, [RZ] ;  /* 0x00000000fffff984 */ /* 0x000fe20000000800 */
[----:B------:R-:W-:Y:S01]  /*3200*/  @!PT LDS RZ, [RZ] ;  /* 0x00000000fffff984 */ /* 0x000fe20000000800 */
[----:B------:R-:W-:Y:S01]  /*3210*/  @!PT LDS RZ, [RZ] ;  /* 0x00000000fffff984 */ /* 0x000fe20000000800 */
[----:B------:R-:W-:Y:S01]  /*3220*/  @!P2 LDGSTS.E.BYPASS.LTC128B.128 [R247], desc[UR14][R240.64] ;  /* 0x00000000f0f7afae */ /* 0x000fe2000b901d4e */
[----:B--2---:R-:W-:-:S03]  /*3230*/  @!P3 LEA R4, P2, R6, R14, 0x1 ;  /* 0x0000000e0604b211 */ /* 0x004fc600078408ff */
        /* <DEDUP_REMOVED lines=9> */
[----:B------:R-:W-:Y:S02]  /*32d0*/  @!P3 LEA.HI.X R5, R6, R15, R7, 0x1, P2 ;  /* 0x0000000f0605b211 */ /* 0x000fe400010f0c07 */
[----:B------:R-:W-:Y:S01]  /*32e0*/  ISETP.GE.AND P2, PT, R3, UR5, PT ;  /* 0x0000000503007c0c */ /* 0x000fe2000bf46270 */
[----:B------:R-:W-:Y:S01]  /*32f0*/  @P4 STS [R0+0x6000], RZ ;  /* 0x006000ff00004388 */ /* 0x000fe20000000800 */
[C---:B------:R-:W-:Y:S01]  /*3300*/  IMAD.SHL.U32 R6, R25.reuse, 0x4, RZ ;  /* 0x0000000419067824 */ /* 0x040fe200078e00ff */
[----:B------:R-:W-:Y:S01]  /*3310*/  ISETP.GE.AND P5, PT, R25, UR5, PT ;  /* 0x0000000519007c0c */ /* 0x000fe2000bfa6270 */
[----:B------:R-:W-:Y:S01]  /*3320*/  IMAD.MOV.U32 R23, RZ, RZ, 0x7f800000 ;  /* 0x7f800000ff177424 */ /* 0x000fe200078e00ff */
[----:B------:R-:W-:Y:S01]  /*3330*/  @P4 STS [R0+0x6004], RZ ;  /* 0x006004ff00004388 */ /* 0x000fe20000000800 */
[----:B------:R-:W-:Y:S01]  /*3340*/  IMAD.MOV.U32 R22, RZ, RZ, 0x7f800000 ;  /* 0x7f800000ff167424 */ /* 0x000fe200078e00ff */
[----:B------:R-:W-:Y:S01]  /*3350*/  SEL R148, R148, R162, !P0 ;  /* 0x000000a294947207 */ /* 0x000fe20004000000 */
[----:B------:R-:W-:Y:S01]  /*3360*/  IMAD.MOV.U32 R13, RZ, RZ, 0x7f800000 ;  /* 0x7f800000ff0d7424 */ /* 0x000fe200078e00ff */
[----:B------:R-:W-:Y:S01]  /*3370*/  @P4 STS.64 [R0+0x6008], RZ ;  /* 0x006008ff00004388 */ /* 0x000fe20000000a00 */
[----:B------:R-:W-:-:S02]  /*3380*/  UIADD3 UR38, -UR7, 0x80, UR38 ;  /* 0x0000008007267890 */ /* 0x000fc4000fffe126 */
        /* <DEDUP_REMOVED lines=8> */
[----:B------:R-:W-:Y:S02]  /*3410*/  UIMAD UR28, UR22, 0x48, URZ ;  /* 0x00000048161c78a4 */ /* 0x000fe4000f8e023f */
[----:B------:R-:W-:Y:S01]  /*3420*/  UIMAD UR23, UR22, 0x70, URZ ;  /* 0x00000070161778a4 */ /* 0x000fe2000f8e023f */
[----:B------:R-:W-:Y:S01]  /*3430*/  @!PT LDS RZ, [RZ] ;  /* 0x00000000fffff984 */ /* 0x000fe20000000800 */
[----:B------:R-:W-:Y:S01]  /*3440*/  @!PT LDS RZ, [RZ] ;  /* 0x00000000fffff984 */ /* 0x000fe20000000800 */
[----:B------:R-:W-:Y:S01]  /*3450*/  @!PT LDS RZ, [RZ] ;  /* 0x00000000fffff984 */ /* 0x000fe20000000800 */
[----:B------:R3:W-:Y:S01]  /*3460*/  @!P3 LDGSTS.E.BYPASS.LTC128B.128 [R0+0x7000], desc[UR14][R4.64] ;  /* 0x070000000400bfae */ /* 0x0007e2000b901d4e */
[----:B------:R-:W-:-:S03]  /*3470*/  ULDC UR5, c[0x0][0x39c] ;  /* 0x0000e70000057ab9 */ /* 0x000fc60000000800 */
[----:B------:R-:W0:Y:S01]  /*3480*/  LDGDEPBAR ;  /* 0x00000000000079af */ /* 0x000e220000000000 */
[----:B-1----:R-:W-:Y:S02]  /*3490*/  SHF.R.S32.HI R8, RZ, 0x1f, R25 ;  /* 0x0000001fff087819 */ /* 0x002fe40000011419 */
[----:B---3--:R-:W-:Y:S01]  /*34a0*/  IADD3 R4, P4, R6, UR17, RZ ;  /* 0x0000001106047c10 */ /* 0x008fe2000ff9e0ff */
[----:B------:R-:W-:-:S04]  /*34b0*/  DEPBAR.LE SB0, 0x1 ;  /* 0x000080400000791a */ /* 0x000fc80000000000 */
[----:B------:R-:W-:Y:S02]  /*34c0*/  SHF.L.U64.HI R5, R25, 0x2, R8 ;  /* 0x0000000219057819 */ /* 0x000fe40000010208 */
[----:B--2---:R-:W-:Y:S02]  /*34d0*/  SHF.R.S32.HI R0, RZ, 0x1f, R3 ;  /* 0x0000001fff007819 */ /* 0x004fe40000011403 */
[----:B------:R-:W-:Y:S02]  /*34e0*/  @!P2 LEA R6, P3, R3, UR17, 0x2 ;  /* 0x000000110306ac11 */ /* 0x000fe4000f8610ff */
[----:B------:R-:W-:Y:S02]  /*34f0*/  IADD3.X R5, R5, UR16, RZ, P4, !PT ;  /* 0x0000001005057c10 */ /* 0x000fe4000a7fe4ff */
[----:B------:R-:W-:-:S03]  /*3500*/  @!P2 LEA.HI.X R7, R3, UR16, R0, 0x2, P3 ;  /* 0x000000100307ac11 */ /* 0x000fc600098f1400 */
[----:B------:R-:W2:Y:S04]  /*3510*/  @!P5 LDG.E R23, desc[UR14][R4.64] ;  /* 0x0000000e0417d981 */ /* 0x000ea8000c1e1900 */
[----:B------:R-:W3:Y:S04]  /*3520*/  @!P6 LDG.E R22, desc[UR14][R4.64+0x20] ;  /* 0x0000200e0416e981 */ /* 0x000ee8000c1e1900 */
[----:B------:R-:W4:Y:S04]  /*3530*/  @!P1 LDG.E R21, desc[UR14][R4.64+0x100] ;  /* 0x0001000e04159981 */ /* 0x000f28000c1e1900 */
[----:B------:R1:W5:Y:S01]  /*3540*/  @!P2 LDG.E R13, desc[UR14][R6.64] ;  /* 0x0000000e060da981 */ /* 0x000362000c1e1900 */
[----:B------:R-:W-:Y:S01]  /*3550*/  BAR.SYNC.DEFER_BLOCKING 0x0 ;  /* 0x0000000000007b1d */ /* 0x000fe20000010000 */
[----:B------:R-:W-:-:S02]  /*3560*/  IMAD.SHL.U32 R3, R25, 0x4, RZ ;  /* 0x0000000419037824 */ /* 0x000fc400078e00ff */
[----:B------:R-:W-:-:S03]  /*3570*/  VIADD R0, R25, 0xffffff80 ;  /* 0xffffff8019007836 */ /* 0x000fc60000000000 */
[----:B------:R1:W-:Y:S04]  /*3580*/  STL [R1+0x28], R3 ;  /* 0x0000280301007387 */ /* 0x0003e80000100800 */
[----:B------:R1:W2:Y:S04]  /*3590*/  LDSM.16.M88.4 R116, [R149+0x8000] ;  /* 0x008000009574783b */ /* 0x0002a80000000200 */
[----:B------:R1:W2:Y:S04]  /*35a0*/  LDSM.16.M88.4 R120, [R149+0x8400] ;  /* 0x008400009578783b */ /* 0x0002a80000000200 */
[----:B------:R2:W2:Y:S04]  /*35b0*/  LDSM.16.M88.4 R124, [R149+0x8800] ;  /* 0x00880000957c783b */ /* 0x0004a80000000200 */
[----:B------:R2:W2:Y:S04]  /*35c0*/  LDSM.16.M88.4 R128, [R149+0x8c00] ;  /* 0x008c00009580783b */ /* 0x0004a80000000200 */
[----:B------:R2:W2:Y:S04]  /*35d0*/  LDSM.16.M88.4 R132, [R150+0x8000] ;  /* 0x008000009684783b */ /* 0x0004a80000000200 */
[----:B------:R2:W2:Y:S04]  /*35e0*/  LDSM.16.M88.4 R136, [R150+0x8400] ;  /* 0x008400009688783b */ /* 0x0004a80000000200 */
[----:B------:R2:W2:Y:S04]  /*35f0*/  LDSM.16.M88.4 R140, [R150+0x8800] ;  /* 0x00880000968c783b */ /* 0x0004a80000000200 */
[----:B------:R2:W2:Y:S01]  /*3600*/  LDSM.16.M88.4 R144, [R150+0x8c00] ;  /* 0x008c00009690783b */ /* 0x0004a20000000200 */
[----:B-1----:R-:W-:-:S02]  /*3610*/  SHF.R.S32.HI R3, RZ, 0x1f, R0 ;  /* 0x0000001fff037819 */ /* 0x002fc40000011400 */
[----:B------:R-:W-:Y:S02]  /*3620*/  SHF.L.U64.HI R6, R25, 0x2, R8 ;  /* 0x0000000219067819 */ /* 0x000fe40000010208 */
[C---:B------:R-:W-:Y:S01]  /*3630*/  SHF.L.U64.HI R5, R0.reuse, 0x2, R3 ;  /* 0x0000000200057819 */ /* 0x040fe20000010203 */
[----:B------:R-:W-:Y:S02]  /*3640*/  IMAD.SHL.U32 R0, R0, 0x4, RZ ;  /* 0x0000000400007824 */ /* 0x000fe400078e00ff */
[----:B------:R-:W-:Y:S01]  /*3650*/  VIADD R4, R156, 0x1000 ;  /* 0x000010009c047836 */ /* 0x000fe20000000000 */
[----:B------:R-:W-:-:S04]  /*3660*/  LEA R148, R148, UR4, 0x1 ;  /* 0x0000000494947c11 */ /* 0x000fc8000f8e08ff */
[----:B------:R-:W-:Y:S01]  /*3670*/  SEL R3, R4, R156, !P0 ;  /* 0x0000009c04037207 */ /* 0x000fe20004000000 */
[----:B------:R-:W-:-:S03]  /*3680*/  UIMAD UR22, UR22, 0x78, URZ ;  /* 0x00000078161678a4 */ /* 0x000fc6000f8e023f */
[----:B------:R-:W-:Y:S01]  /*3690*/  LEA R3, R3, UR4, 0x1 ;  /* 0x0000000403037c11 */ /* 0x000fe2000f8e08ff */
[----:B------:R-:W-:Y:S01]  /*36a0*/  UIADD3 UR38, UR38, -UR59, URZ ;  /* 0x8000003b26267290 */ /* 0x000fe2000fffe03f */
[----:B--2---:R1:W-:Y:S04]  /*36b0*/  STL [R1+0x10], R23 ;  /* 0x0000101701007387 */ /* 0x0043e80000100800 */
[----:B---3--:R1:W-:Y:S04]  /*36c0*/  STL [R1+0x14], R22 ;  /* 0x0000141601007387 */ /* 0x0083e80000100800 */
[----:B----4-:R1:W-:Y:S04]  /*36d0*/  STL [R1+0x8], R21 ;  /* 0x0000081501007387 */ /* 0x0103e80000100800 */
[----:B-----5:R1:W-:Y:S04]  /*36e0*/  STL [R1+0xc], R13 ;  /* 0x00000c0d01007387 */ /* 0x0203e80000100800 */
[----:B------:R1:W-:Y:S04]  /*36f0*/  STL [R1+0x24], R6 ;  /* 0x0000240601007387 */ /* 0x0003e80000100800 */
[----:B------:R1:W-:Y:S04]  /*3700*/  STL [R1+0x20], R5 ;  /* 0x0000200501007387 */ /* 0x0003e80000100800 */
[----:B------:R1:W-:Y:S02]  /*3710*/  STL [R1+0x1c], R0 ;  /* 0x00001c0001007387 */ /* 0x0003e40000100800 */
.L_x_679:
[----:B------:R-:W2:Y:S01]  /*3720*/  LDL R169, [R1+0x28] ;  /* 0x0000280001a97983 */ /* 0x000ea20000100800 */
[----:B------:R-:W-:Y:S01]  /*3730*/  IADD3 R112, R158, R148, RZ ;  /* 0x000000949e707210 */ /* 0x000fe20007ffe0ff */
[----:B------:R-:W-:Y:S02]  /*3740*/  USHF.L.U32 UR9, UR8, 0x7, URZ ;  /* 0x0000000708097899 */ /* 0x000fe4000800063f */
[----:B-1----:R-:W3:Y:S01]  /*3750*/  LDL R0, [R1+0x24] ;  /* 0x0000240001007983 */ /* 0x002ee20000100800 */
        /* <DEDUP_REMOVED lines=121> */
[----:B------:R4:W-:Y:S02]  /*3ef0*/  STL.64 [R1], R4 ;  /* 0x0000000401007387 */ /* 0x0009e40000100a00 */
        /* <DEDUP_REMOVED lines=142> */
.L_x_675:
        /* <DEDUP_REMOVED lines=234> */
.L_x_676:
        /* <DEDUP_REMOVED lines=316> */
[C---:B------:R-:W-:Y:S01]  /*6a40*/  FADD.FTZ R32, -R111.reuse, R32 ;  /* 0x000000206f207221 */ /* 0x040fe20000010100 */
[C---:B------:R-:W-:Y:S01]  /*6a50*/  FADD.FTZ R22, -R110.reuse, R22 ;  /* 0x000000166e167221 */ /* 0x040fe20000010100 */
[----:B------:R-:W-:Y:S01]  /*6a60*/  FADD.FTZ R33, -R111, R33 ;  /* 0x000000216f217221 */ /* 0x000fe20000010100 */
[C---:B------:R-:W-:Y:S01]  /*6a70*/  FADD.FTZ R34, -R110.reuse, R34 ;  /* 0x000000226e227221 */ /* 0x040fe20000010100 */
[----:B------:R-:W-:Y:S01]  /*6a80*/  FMUL.FTZ R32, R149, R32 ;  /* 0x0000002095207220 */ /* 0x000fe20000410000 */
        /* <DEDUP_REMOVED lines=33> */
[----:B------:R-:W-:Y:S01]  /*6ca0*/  FMUL.FTZ R61, R72, R61 ;  /* 0x0000003d483d7220 */ /* 0x000fe20000410000 */
        /* <DEDUP_REMOVED lines=9> */
[C---:B------:R-:W-:Y:S01]  /*6d40*/  FADD.FTZ R19, -R110.reuse, R19 ;  /* 0x000000136e137221 */ /* 0x040fe20000010100 */
[----:B------:R-:W-:Y:S01]  /*6d50*/  FADD.FTZ R23, -R110, R23 ;  /* 0x000000176e177221 */ /* 0x000fe20000010100 */
[----:B------:R-:W-:Y:S01]  /*6d60*/  FADD.FTZ R20, -R111, R20 ;  /* 0x000000146f147221 */ /* 0x000fe20000010100 */
[----:B------:R-:W-:Y:S01]  /*6d70*/  FADD.FTZ R9, -R109, R9 ;  /* 0x000000096d097221 */ /* 0x000fe20000010100 */
[----:B------:R-:W-:Y:S01]  /*6d80*/  FMUL.FTZ R19, R251, R19 ;  /* 0x00000013fb137220 */ /* 0x000fe20000410000 */
[----:B------:R-:W-:Y:S01]  /*6d90*/  FMUL.FTZ R23, R248, R23 ;  /* 0x00000017f8177220 */ /* 0x000fe20000410000 */
        /* <DEDUP_REMOVED lines=9> */
[----:B------:R-:W-:Y:S01]  /*6e30*/  FADD.FTZ R13, -R109, R13 ;  /* 0x0000000d6d0d7221 */ /* 0x000fe20000010100 */
        /* <DEDUP_REMOVED lines=62> */
[----:B------:R-:W-:Y:S01]  /*7220*/  FMUL.FTZ R15, R104, R6 ;  /* 0x00000006680f7220 */ /* 0x000fe20000410000 */
[----:B------:R-:W-:Y:S01]  /*7230*/  FMUL.FTZ R11, R105, R5 ;  /* 0x00000005690b7220 */ /* 0x000fe20000410000 */
[----:B------:R-:W-:Y:S01]  /*7240*/  FFMA.FTZ R0, -R174, R174, 1 ;  /* 0x3f800000ae007423 */ /* 0x000fe200000101ae */
[----:B------:R-:W-:Y:S01]  /*7250*/  FFMA.FTZ R5, -R178, R178, 1 ;  /* 0x3f800000b2057423 */ /* 0x000fe200000101b2 */
        /* <DEDUP_REMOVED lines=150> */
[----:B------:R-:W-:Y:S01]  /*7bc0*/  FMUL.FTZ R15, R15, R0 ;  /* 0x000000000f0f7220 */ /* 0x000fe20000410000 */
[----:B------:R-:W-:Y:S01]  /*7bd0*/  FMUL.FTZ R5, R5, UR5 ;  /* 0x0000000505057c20 */ /* 0x000fe20008410000 */
[----:B------:R-:W-:Y:S01]  /*7be0*/  FFMA.FTZ R0, -R209, R209, 1 ;  /* 0x3f800000d1007423 */ /* 0x000fe200000101d1 */
[----:B------:R-:W-:Y:S01]  /*7bf0*/  FFMA.FTZ R6, -R212, R212, 1 ;  /* 0x3f800000d4067423 */ /* 0x000fe200000101d4 */
[----:B------:R-:W-:Y:S01]  /*7c00*/  FMUL.FTZ R4, R4, UR5 ;  /* 0x0000000504047c20 */ /* 0x000fe20008410000 */
        /* <DEDUP_REMOVED lines=29> */
[----:B------:R-:W-:Y:S01]  /*7de0*/  FFMA.FTZ R0, -R214, R214, 1 ;  /* 0x3f800000d6007423 */ /* 0x000fe200000101d6 */
[----:B------:R-:W-:Y:S01]  /*7df0*/  FMUL.FTZ R9, R9, R6 ;  /* 0x0000000609097220 */ /* 0x000fe20000410000 */
        /* <DEDUP_REMOVED lines=8> */
[----:B------:R-:W-:Y:S01]  /*7e80*/  FFMA.FTZ R6, -R224, R224, 1 ;  /* 0x3f800000e0067423 */ /* 0x000fe200000101e0 */
[----:B------:R1:W5:Y:S01]  /*7e90*/  LDL.LU R73, [R1+0x5c] ;  /* 0x00005c0001497983 */ /* 0x0003620000300800 */
[----:B------:R-:W-:Y:S01]  /*7ea0*/  FMUL.FTZ R10, R10, R5 ;  /* 0x000000050a0a7220 */ /* 0x000fe20000410000 */
[----:B------:R-:W-:Y:S01]  /*7eb0*/  FMUL.FTZ R0, R0, UR5 ;  /* 0x0000000500007c20 */ /* 0x000fe20008410000 */
[----:B------:R-:W-:Y:S01]  /*7ec0*/  FFMA.FTZ R5, -R222, R222, 1 ;  /* 0x3f800000de057423 */ /* 0x000fe200000101de */
[----:B------:R1:W5:Y:S01]  /*7ed0*/  LDL.LU R72, [R1+0x58] ;  /* 0x0000580001487983 */ /* 0x0003620000300800 */
[----:B------:R-:W-:Y:S01]  /*7ee0*/  FFMA.FTZ R4, -R220, R220, 1 ;  /* 0x3f800000dc047423 */ /* 0x000fe200000101dc */
[----:B------:R-:W-:Y:S01]  /*7ef0*/  FMUL.FTZ R6, R6, UR5 ;  /* 0x0000000506067c20 */ /* 0x000fe20008410000 */
        /* <DEDUP_REMOVED lines=10> */
[----:B------:R-:W-:Y:S01]  /*7fa0*/  FFMA.FTZ R6, -R223, R223, 1 ;  /* 0x3f800000df067423 */ /* 0x000fe200000101df */
        /* <DEDUP_REMOVED lines=9> */
[----:B------:R-:W-:Y:S01]  /*8040*/  F2FP.F16.F32.PACK_AB R10, R10, R9 ;  /* 0x000000090a0a723e */ /* 0x000fe200000000ff */
[----:B------:R1:W5:Y:S01]  /*8050*/  LDL.LU R2, [R1+0x40] ;  /* 0x0000400001027983 */ /* 0x0003620000300800 */
[----:B------:R-:W-:Y:S01]  /*8060*/  FFMA.FTZ R0, -R228, R228, 1 ;  /* 0x3f800000e4007423 */ /* 0x000fe200000101e4 */
[----:B------:R-:W-:Y:S01]  /*8070*/  F2FP.F16.F32.PACK_AB R9, R11, R12 ;  /* 0x0000000c0b09723e */ /* 0x000fe200000000ff */
[----:B------:R-:W-:Y:S01]  /*8080*/  FMUL.FTZ R11, R60, R6 ;  /* 0x000000063c0b7220 */ /* 0x000fe20000410000 */
        /* <DEDUP_REMOVED lines=20> */
[----:B------:R-:W1:Y:S01]  /*81d0*/  LDC R25, c[0x0][0x240] ;  /* 0x00009000ff197b82 */ /* 0x000e620000000800 */
[----:B------:R-:W-:Y:S04]  /*81e0*/  ULOP3.LUT UR9, UR8, 0x1, URZ, 0xc0, !UPT ;  /* 0x0000000108097892 */ /* 0x000fe8000f8ec03f */
[----:B------:R-:W-:Y:S03]  /*81f0*/  UISETP.NE.U32.AND UP0, UPT, UR9, 0x1, UPT ;  /* 0x000000010900788c */ /* 0x000fe6000bf05070 */
[----:B------:R-:W2:Y:S01]  /*8200*/  LDC R26, c[0x0][0x244] ;  /* 0x00009100ff1a7b82 */ /* 0x000ea20000000800 */
[----:B------:R-:W-:Y:S06]  /*8210*/  USEL UR9, UR61, 0x2000, !UP0 ;  /* 0x000020003d097887 */ /* 0x000fec000c000000 */
[----:B------:R-:W-:Y:S01]  /*8220*/  VIADD R247, R247, UR9 ;  /* 0x00000009f7f77c36 */ /* 0x000fe20008000000 */
[----:B-----5:R-:W-:Y:S01]  /*8230*/  IADD3 R148, R148, UR9, RZ ;  /* 0x0000000994947c10 */ /* 0x020fe2000fffe0ff */
        /* <DEDUP_REMOVED lines=13> */
.L_x_677:
        /* <DEDUP_REMOVED lines=34> */
[----:B---3-5:R-:W-:Y:S05]  /*8530*/  LEA R0, R156, UR4, 0x1 ;  /* 0x000000049c007c11 */ /* 0x028fea000f8e08ff */
[----:B-1----:R-:W-:Y:S04]  /*8540*/  LDSM.16.MT88.4 R4, [R2+0x10000] ;  /* 0x010000000204783b */ /* 0x002fe80000004200 */
        /* <DEDUP_REMOVED lines=75> */
.L_x_678:
[----:B------:R-:W2:Y:S01]  /*8a00*/  LDL R60, [R1+0x1c] ;  /* 0x00001c00013c7983 */ /* 0x000ea20000100800 */
[----:B------:R-:W-:Y:S02]  /*8a10*/  ULOP3.LUT UR9, UR8, 0x1, URZ, 0xc0, !UPT ;  /* 0x0000000108097892 */ /* 0x000fe4000f8ec03f */
[----:B------:R-:W-:Y:S01]  /*8a20*/  UISETP.GT.AND UP2, UPT, UR8, UR20, UPT ;  /* 0x000000140800728c */ /* 0x000fe2000bf44270 */
[----:B------:R-:W3:Y:S01]  /*8a30*/  LDL R58, [R1+0x20] ;  /* 0x00002000013a7983 */ /* 0x000ee20000100800 */
[----:B------:R-:W-:Y:S02]  /*8a40*/  UISETP.NE.U32.AND UP0, UPT, UR9, 0x1, UPT ;  /* 0x000000010900788c */ /* 0x000fe4000bf05070 */
[----:B------:R-:W-:Y:S01]  /*8a50*/  UIADD3 UR8, UR8, -0x1, URZ ;  /* 0xffffffff08087890 */ /* 0x000fe2000fffe03f */
[----:B------:R-:W4:Y:S04]  /*8a60*/  LDL.LU.64 R56, [R1] ;  /* 0x0000000001387983 */ /* 0x000f280000300a00 */
[----:B------:R-:W5:Y:S04]  /*8a70*/  LDL R55, [R1+0x10] ;  /* 0x0000100001377983 */ /* 0x000f680000100800 */
        /* <DEDUP_REMOVED lines=84> */
[----:B------:R-:W-:Y:S01]  /*8fc0*/  @UP3 UIADD3 UR17, UP1, UR17, -0x200, URZ ;  /* 0xfffffe0011113890 */ /* 0x000fe2000ff3e03f */
[----:B----4-:R-:W-:Y:S01]  /*8fd0*/  LEA R179, P0, R21, R56, 0x2 ;  /* 0x0000003815b37211 */ /* 0x010fe200078010ff */
[----:B------:R-:W-:Y:S01]  /*8fe0*/  IMAD.U32 R56, RZ, RZ, UR26 ;  /* 0x0000001aff387e24 */ /* 0x000fe2000f8e00ff */
[----:B---3--:R-:W-:Y:S01]  /*8ff0*/  @P1 IADD3.X R21, R58, UR16, RZ, P2, !PT ;  /* 0x000000103a151c10 */ /* 0x008fe200097fe4ff */
[----:B------:R-:W-:Y:S01]  /*9000*/  IMAD.U32 R58, RZ, RZ, UR28 ;  /* 0x0000001cff3a7e24 */ /* 0x000fe2000f8e00ff */
[----:B------:R-:W-:Y:S01]  /*9010*/  LEA.HI.X.SX32 R177, R0, R57, 0x2, P0 ;  /* 0x0000003900b17211 */ /* 0x000fe200000f16ff */
[----:B------:R-:W-:Y:S01]  /*9020*/  IMAD.U32 R0, RZ, RZ, UR36 ;  /* 0x00000024ff007e24 */ /* 0x000fe2000f8e00ff */
[----:B------:R-:W-:Y:S01]  /*9030*/  @UP3 UIADD3.X UR16, UR16, -0x1, URZ, UP1, !UPT ;  /* 0xffffffff10103890 */ /* 0x000fe20008ffe43f */
[----:B-----5:R-:W2:Y:S01]  /*9040*/  @P1 LDG.E R55, desc[UR14][R20.64] ;  /* 0x0000000e14371981 */ /* 0x020ea2000c1e1900 */
        /* <DEDUP_REMOVED lines=204> */
.L_x_680:
        /* <DEDUP_REMOVED lines=21> */
.L_x_681:
        /* <DEDUP_REMOVED lines=39> */
.L_x_683:
[----:B------:R-:W-:Y:S05]  /*a0d0*/  BSYNC B0 ;  /* 0x0000000000007941 */ /* 0x000fea0003800000 */
.L_x_682:
        /* <DEDUP_REMOVED lines=13> */
.L_x_685:
[----:B------:R-:W-:Y:S05]  /*a1b0*/  BSYNC B0 ;  /* 0x0000000000007941 */ /* 0x000fea0003800000 */
.L_x_684:
        /* <DEDUP_REMOVED lines=27> */
.L_x_687:
[----:B------:R-:W-:Y:S05]  /*a370*/  BSYNC B0 ;  /* 0x0000000000007941 */ /* 0x000fea0003800000 */
.L_x_686:
        /* <DEDUP_REMOVED lines=13> */
.L_x_674:
[----:B------:R-:W-:Y:S05]  /*a450*/  BSYNC B1 ;  /* 0x0000000000017941 */ /* 0x000fea0003800000 */
.L_x_660:
        /* <DEDUP_REMOVED lines=8> */
.L_x_688:
[----:B------:R-:W-:Y:S05]  /*a4e0*/  EXIT ;  /* 0x000000000000794d */ /* 0x000fea0003800000 */
.L_x_690:
        /* <DEDUP_REMOVED lines=9> */
.L_x_1347:


//--------------------- .text._ZN5flash44flash_bwd_dq_dk_dv_loop_seqk_parallel_kernelI23Flash_bwd_kernel_traitsILi32ELi128ELi128ELi8ELi4ELi4ELi4ELb1ELb0EN7cutlass6half_tE19Flash_kernel_traitsILi32ELi128ELi128ELi8ES3_EELb1ELb0ELb1ELb1ELb0ELb0ELb0EEEvNS_16Flash_bwd_paramsE --------------------------
	.section	.text._ZN5flash44flash_bwd_dq_dk_dv_loop_seqk_parallel_kernelI23Flash_bwd_kernel_traitsILi32ELi128ELi128ELi8ELi4ELi4ELi4ELb1ELb0EN7cutlass6half_tE19Flash_kernel_traitsILi32ELi128ELi128ELi8ES3_EELb1ELb0ELb1ELb1ELb0ELb0ELb0EEEvNS_16Flash_bwd_paramsE,"ax",@progbits
	.align	128
        .global         _ZN5flash44flash_bwd_dq_dk_dv_loop_seqk_parallel_kernelI23Flash_bwd_kernel_traitsILi32ELi128ELi128ELi8ELi4ELi4ELi4ELb1ELb0EN7cutlass6half_tE19Flash_kernel_traitsILi32ELi128ELi128ELi8ES3_EELb1ELb0ELb1ELb1ELb0ELb0ELb0EEEvNS_16Flash_bwd_paramsE
        .type           _ZN5flash44flash_bwd_dq_dk_dv_loop_seqk_parallel_kernelI23Flash_bwd_kernel_traitsILi32ELi128ELi128ELi8ELi4ELi4ELi4ELb1ELb0EN7cutlass6half_tE19Flash_kernel_traitsILi32ELi128ELi128ELi8ES3_EELb1ELb0ELb1ELb1ELb0ELb0ELb0EEEvNS_16Flash_bwd_paramsE,@function
        .size           _ZN5flash44flash_bwd_dq_dk_dv_loop_seqk_parallel_kernelI23Flash_bwd_kernel_traitsILi32ELi128ELi128ELi8ELi4ELi4ELi4ELb1ELb0EN7cutlass6half_tE19Flash_kernel_traitsILi32ELi128ELi128ELi8ES3_EELb1ELb0ELb1ELb1ELb0ELb0ELb0EEEvNS_16Flash_bwd_paramsE,(.L_x_1348 - _ZN5flash44flash_bwd_dq_dk_dv_loop_seqk_parallel_kernelI23Flash_bwd_kernel_traitsILi32ELi128ELi128ELi8ELi4ELi4ELi4ELb1ELb0EN7cutlass6half_tE19Flash_kernel_traitsILi32ELi128ELi128ELi8ES3_EELb1ELb0ELb1ELb1ELb0ELb0ELb0EEEvNS_16Flash_bwd_paramsE)
        .other          _ZN5flash44flash_bwd_dq_dk_dv_loop_seqk_parallel_kernelI23Flash_bwd_kernel_traitsILi32ELi128ELi128ELi8ELi4ELi4ELi4ELb1ELb0EN7cutlass6half_tE19Flash_kernel_traitsILi32ELi128ELi128ELi8ES3_EELb1ELb0ELb1ELb1ELb0ELb0ELb0EEEvNS_16Flash_bwd_paramsE,@"STO_CUDA_ENTRY STV_DEFAULT"
_ZN5flash44flash_bwd_dq_dk_dv_loop_seqk_parallel_kernelI23Flash_bwd_kernel_traitsILi32ELi128ELi128ELi8ELi4ELi4ELi4ELb1ELb0EN7cutlass6half_tE19Flash_kernel_traitsILi32ELi128ELi128ELi8ES3_EELb1ELb0ELb1ELb1ELb0ELb0ELb0EEEvNS_16Flash_bwd_paramsE:
.text._ZN5flash44flash_bwd_dq_dk_dv_loop_seqk_parallel_kernelI23Flash_bwd_kernel_traitsILi32ELi128ELi128ELi8ELi4ELi4ELi4ELb1ELb0EN7cutlass6half_tE19Flash_kernel_traitsILi32ELi128ELi128ELi8ES3_EELb1ELb0ELb1ELb1ELb0ELb0ELb0EEEvNS_16Flash_bwd_paramsE:
        /* <DEDUP_REMOVED lines=27> */
[--C-:B------:R-:W-:Y:S01]  /*01b0*/  SHF.R.S32.HI R0, RZ, 0x2, R6.reuse ;  /* 0x00000002ff007819 */ /* 0x100fe20000011406 */
[----:B----4-:R-:W-:Y:S01]  /*01c0*/  USHF.L.U32 UR7, UR58, 0x7, URZ ;  /* 0x000000073a077899 */ /* 0x010fe2000800063f */
[----:B------:R-:W-:Y:S02]  /*01d0*/  SHF.R.S32.HI R2, RZ, 0x1f, R6 ;  /* 0x0000001fff027819 */ /* 0x000fe40000011406 */
[CC--:B------:R-:W-:Y:S02]  /*01e0*/  LEA.HI R245, R3.reuse, R10.reuse, RZ, 0x7 ;  /* 0x0000000a03f57211 */ /* 0x0c0fe400078f38ff */
[----:B------:R-:W-:-:S02]  /*01f0*/  LEA.HI R15, R3, R10, RZ, 0x3 ;  /* 0x0000000a030f7211 */ /* 0x000fc400078f18ff */
[----:B------:R-:W-:Y:S02]  /*0200*/  LEA.HI R3, R3, R10, RZ, 0x4 ;  /* 0x0000000a03037211 */ /* 0x000fe400078f20ff */
[C---:B------:R-:W-:Y:S02]  /*0210*/  LOP3.LUT R5, R6.reuse, 0xfffffffc, RZ, 0xc0, !PT ;  /* 0xfffffffc06057812 */ /* 0x040fe400078ec0ff */
[-C--:B------:R-:W-:Y:S02]  /*0220*/  LEA.HI R6, R6, R0.reuse, RZ, 0x1 ;  /* 0x0000000006067211 */ /* 0x080fe400078f08ff */
[----:B------:R-:W-:Y:S01]  /*0230*/  LEA.HI R2, R2, R0, RZ, 0x3 ;  /* 0x0000000002027211 */ /* 0x000fe200078f18ff */
[----:B------:R-:W-:Y:S01]  /*0240*/  IMAD.IADD R12, R10, 0x1, -R5 ;  /* 0x000000010a0c7824 */ /* 0x000fe200078e0a05 */
[----:B------:R-:W-:Y:S02]  /*0250*/  LOP3.LUT R7, R4, 0xffffffe0, RZ, 0xc0, !PT ;  /* 0xffffffe004077812 */ /* 0x000fe400078ec0ff */
        /* <DEDUP_REMOVED lines=12> */
[----:B------:R-:W-:-:S02]  /*0320*/  LEA.HI R0, R3, R6, RZ, 0x1 ;  /* 0x0000000603007211 */ /* 0x000fc400078f08ff */
[----:B------:R-:W-:Y:S01]  /*0330*/  SHF.R.S32.HI R2, RZ, 0x1f, R4 ;  /* 0x0000001fff027819 */ /* 0x000fe20000011404 */
[----:B------:R-:W-:Y:S01]  /*0340*/  IMAD R248, R5, 0x8, R248 ;  /* 0x0000000805f87824 */ /* 0x000fe200078e02f8 */
[----:B------:R-:W-:Y:S02]  /*0350*/  SHF.R.S32.HI R4, RZ, 0x3, R15 ;  /* 0x00000003ff047819 */ /* 0x000fe4000001140f */
[----:B------:R-:W-:Y:S02]  /*0360*/  LOP3.LUT R3, R0, 0xfffffffe, RZ, 0xc0, !PT ;  /* 0xfffffffe00037812 */ /* 0x000fe400078ec0ff */
[----:B------:R-:W-:Y:S01]  /*0370*/  LEA.HI R0, R2, R5, RZ, 0x2 ;  /* 0x0000000502007211 */ /* 0x000fe200078f10ff */
[----:B------:R-:W-:Y:S01]  /*0380*/  IMAD.SHL.U32 R2, R4, 0x40, RZ ;  /* 0x0000004004027824 */ /* 0x000fe200078e00ff */
[----:B------:R-:W-:Y:S01]  /*0390*/  SHF.R.S32.HI R11, RZ, 0x1f, R7 ;  /* 0x0000001fff0b7819 */ /* 0x000fe20000011407 */
[----:B------:R-:W-:Y:S01]  /*03a0*/  IMAD.IADD R13, R6, 0x1, -R3 ;  /* 0x00000001060d7824 */ /* 0x000fe200078e0a03 */
[----:B------:R-:W-:-:S02]  /*03b0*/  LOP3.LUT R3, R0, 0xfffffffc, RZ, 0xc0, !PT ;  /* 0xfffffffc00037812 */ /* 0x000fc400078ec0ff */
[----:B------:R-:W-:Y:S02]  /*03c0*/  LOP3.LUT R0, R2, 0xc0, RZ, 0xc0, !PT ;  /* 0x000000c002007812 */ /* 0x000fe400078ec0ff */
[----:B------:R-:W-:Y:S01]  /*03d0*/  LEA.HI R237, R11, R7, RZ, 0x2 ;  /* 0x000000070bed7211 */ /* 0x000fe200078f10ff */
[----:B------:R-:W-:Y:S01]  /*03e0*/  IMAD.IADD R249, R5, 0x1, -R3 ;  /* 0x0000000105f97824 */ /* 0x000fe200078e0a03 */
[----:B------:R-:W-:Y:S02]  /*03f0*/  SHF.R.U32.HI R2, RZ, 0x3, R0 ;  /* 0x00000003ff027819 */ /* 0x000fe40000011600 */
[----:B------:R-:W-:Y:S02]  /*0400*/  LOP3.LUT R0, R0, 0x18, R238, 0xf8, !PT ;  /* 0x0000001800007812 */ /* 0x000fe400078ef8ee */
[----:B------:R-:W-:Y:S02]  /*0410*/  LEA.HI R7, R10, R10, RZ, 0x1 ;  /* 0x0000000a0a077211 */ /* 0x000fe400078f08ff */
[----:B------:R-:W-:-:S02]  /*0420*/  LOP3.LUT R6, R0, R2, RZ, 0x3c, !PT ;  /* 0x0000000200067212 */ /* 0x000fc400078e3cff */
[-C--:B------:R-:W-:Y:S02]  /*0430*/  LEA.HI R2, R8, R8.reuse, RZ, 0x1 ;  /* 0x0000000808027211 */ /* 0x080fe400078f08ff */
[----:B------:R-:W-:Y:S01]  /*0440*/  SHF.R.S32.HI R14, RZ, 0x1f, R8 ;  /* 0x0000001fff0e7819 */ /* 0x000fe20000011408 */
[----:B------:R-:W-:Y:S01]  /*0450*/  IMAD.U32 R248, R248, 0x20, R6 ;  /* 0x00000020f8f87824 */ /* 0x000fe200078e0006 */
[----:B------:R-:W-:Y:S02]  /*0460*/  LOP3.LUT R3, R7, 0x7fffffe, RZ, 0xc0, !PT ;  /* 0x07fffffe07037812 */ /* 0x000fe400078ec0ff */
[----:B------:R-:W-:Y:S02]  /*0470*/  SHF.R.S32.HI R245, RZ, 0x7, R245 ;  /* 0x00000007fff57819 */ /* 0x000fe400000114f5 */
[--C-:B------:R-:W-:Y:S01]  /*0480*/  SHF.R.S32.HI R4, RZ, 0x1, R2.reuse ;  /* 0x00000001ff047819 */ /* 0x100fe20000011402 */
[----:B------:R-:W-:Y:S01]  /*0490*/  IMAD.IADD R3, R10, 0x1, -R3 ;  /* 0x000000010a037824 */ /* 0x000fe200078e0a03 */
[----:B------:R-:W-:Y:S01]  /*04a0*/  SHF.R.S32.HI R5, RZ, 0x1f, R2 ;  /* 0x0000001fff057819 */ /* 0x000fe20000011402 */
[----:B------:R-:W-:Y:S01]  /*04b0*/  IMAD R0, R245, 0x8, R13 ;  /* 0x00000008f5007824 */ /* 0x000fe200078e020d */
[----:B------:R-:W-:-:S02]  /*04c0*/  LEA.HI R14, R14, R8, RZ, 0x3 ;  /* 0x000000080e0e7211 */ /* 0x000fc400078f18ff */
[----:B------:R-:W-:Y:S01]  /*04d0*/  LEA.HI R6, R5, R4, RZ, 0x2 ;  /* 0x0000000405067211 */ /* 0x000fe200078f10ff */
[----:B------:R-:W-:Y:S01]  /*04e0*/  IMAD R0, R0, 0x8, R3 ;  /* 0x0000000800007824 */ /* 0x000fe200078e0203 */
[----:B------:R-:W-:Y:S02]  /*04f0*/  LOP3.LUT R5, R2, 0x7fffffe, RZ, 0xc0, !PT ;  /* 0x07fffffe02057812 */ /* 0x000fe400078ec0ff */
[----:B------:R-:W-:Y:S02]  /*0500*/  LOP3.LUT R2, R14, 0xfffffff8, RZ, 0xc0, !PT ;  /* 0xfffffff80e027812 */ /* 0x000fe400078ec0ff */
[----:B------:R-:W-:Y:S01]  /*0510*/  LOP3.LUT R3, R9, 0x1, RZ, 0xc0, !PT ;  /* 0x0000000109037812 */ /* 0x000fe200078ec0ff */
[----:B------:R-:W-:Y:S01]  /*0520*/  IMAD.IADD R17, R8, 0x1, -R5 ;  /* 0x0000000108117824 */ /* 0x000fe200078e0a05 */
[----:B------:R-:W-:Y:S01]  /*0530*/  LOP3.LUT R6, R6, 0xfffffffc, RZ, 0xc0, !PT ;  /* 0xfffffffc06067812 */ /* 0x000fe200078ec0ff */
[----:B------:R-:W-:Y:S01]  /*0540*/  IMAD.IADD R16, R8, 0x1, -R2 ;  /* 0x0000000108107824 */ /* 0x000fe200078e0a02 */
[----:B------:R-:W-:Y:S01]  /*0550*/  ISETP.NE.U32.AND P6, PT, R3, 0x1, PT ;  /* 0x000000010300780c */ /* 0x000fe20003fc5070 */
[----:B------:R-:W-:Y:S01]  /*0560*/  IMAD.SHL.U32 R2, R10, 0x40, RZ ;  /* 0x000000400a027824 */ /* 0x000fe200078e00ff */
[----:B------:R-:W-:Y:S01]  /*0570*/  SHF.R.S32.HI R3, RZ, 0x1, R7 ;  /* 0x00000001ff037819 */ /* 0x000fe20000011407 */
[----:B------:R-:W-:Y:S01]  /*0580*/  IMAD.IADD R158, R4, 0x1, -R6 ;  /* 0x00000001049e7824 */ /* 0x000fe200078e0a06 */
[----:B------:R-:W-:Y:S01]  /*0590*/  LEA.HI R11, R9, R9, RZ, 0x1 ;  /* 0x00000009090b7211 */ /* 0x000fe200078f08ff */
[----:B------:R-:W-:Y:S01]  /*05a0*/  IMAD.SHL.U32 R10, R12, 0x2, RZ ;  /* 0x000000020c0a7824 */ /* 0x000fe200078e00ff */
[----:B------:R-:W-:Y:S01]  /*05b0*/  LOP3.LUT R6, R2, 0x1c0, RZ, 0xc0, !PT ;  /* 0x000001c002067812 */ /* 0x000fe200078ec0ff */
[----:B------:R-:W-:Y:S01]  /*05c0*/  IMAD.SHL.U32 R2, R249, 0x10, RZ ;  /* 0x00000010f9027824 */ /* 0x000fe200078e00ff */
[C---:B------:R-:W-:Y:S01]  /*05d0*/  LOP3.LUT P0, RZ, R3.reuse, 0x2, RZ, 0xc0, !PT ;  /* 0x0000000203ff7812 */ /* 0x040fe2000780c0ff */
[----:B------:R-:W-:Y:S01]  /*05e0*/  IMAD.SHL.U32 R4, R3, 0x40, RZ ;  /* 0x0000004003047824 */ /* 0x000fe200078e00ff */
[----:B------:R-:W-:Y:S01]  /*05f0*/  LOP3.LUT R5, R11, 0x3fffffe, RZ, 0xc0, !PT ;  /* 0x03fffffe0b057812 */ /* 0x000fe200078ec0ff */
[----:B------:R-:W-:Y:S01]  /*0600*/  IMAD R8, R245, 0x2000, R10 ;  /* 0x00002000f5087824 */ /* 0x000fe200078e020a */
[----:B------:R-:W-:-:S02]  /*0610*/  LEA.HI.SX32 R237, R237, R2, 0x1e ;  /* 0x00000002eded7211 */ /* 0x000fc400078ff2ff */
[----:B------:R-:W-:Y:S02]  /*0620*/  LOP3.LUT R3, R6, 0x30, R2, 0xf8, !PT ;  /* 0x0000003006037812 */ /* 0x000fe400078ef802 */
[----:B------:R-:W-:Y:S02]  /*0630*/  LOP3.LUT R2, R4, 0xc0, RZ, 0xc0, !PT ;  /* 0x000000c004027812 */ /* 0x000fe400078ec0ff */
[--C-:B------:R-:W-:Y:S01]  /*0640*/  LOP3.LUT R12, R3, 0x8, R15.reuse, 0xf8, !PT ;  /* 0x00000008030c7812 */ /* 0x100fe200078ef80f */
[C---:B------:R-:W-:Y:S01]  /*0650*/  IMAD.SHL.U32 R3, R9.reuse, 0x40, RZ ;  /* 0x0000004009037824 */ /* 0x040fe200078e00ff */
[----:B------:R-:W-:Y:S02]  /*0660*/  LOP3.LUT R4, R2, 0x8, R15, 0xf8, !PT ;  /* 0x0000000802047812 */ /* 0x000fe400078ef80f */
[----:B------:R-:W-:Y:S02]  /*0670*/  SHF.R.U32.HI R2, RZ, 0x3, R2 ;  /* 0x00000003ff027819 */ /* 0x000fe40000011602 */
[----:B------:R-:W-:-:S02]  /*0680*/  LOP3.LUT P5, RZ, R9, 0x2, RZ, 0xc0, !PT ;  /* 0x0000000209ff7812 */ /* 0x000fc400078ac0ff */
[----:B------:R-:W-:Y:S02]  /*0690*/  LOP3.LUT R2, R4, R2, RZ, 0x3c, !PT ;  /* 0x0000000204027212 */ /* 0x000fe400078e3cff */
[C---:B------:R-:W-:Y:S01]  /*06a0*/  LOP3.LUT P4, RZ, R9.reuse, 0x4, RZ, 0xc0, !PT ;  /* 0x0000000409ff7812 */ /* 0x040fe2000788c0ff */
[----:B------:R-:W-:Y:S01]  /*06b0*/  IMAD.IADD R9, R9, 0x1, -R5 ;  /* 0x0000000109097824 */ /* 0x000fe200078e0a05 */
[----:B------:R-:W-:Y:S01]  /*06c0*/  LOP3.LUT R5, R3, 0x1c0, RZ, 0xc0, !PT ;  /* 0x000001c003057812 */ /* 0x000fe200078ec0ff */
[----:B------:R-:W-:Y:S01]  /*06d0*/  IMAD.U32 R160, R0, 0x20, R2 ;  /* 0x0000002000a07824 */ /* 0x000fe200078e0002 */
[----:B------:R-:W-:Y:S01]  /*06e0*/  SHF.R.S32.HI R4, RZ, 0x3, R14 ;  /* 0x00000003ff047819 */ /* 0x000fe2000001140e */
[----:B------:R-:W-:Y:S01]  /*06f0*/  IMAD.SHL.U32 R3, R249, 0x400, RZ ;  /* 0x00000400f9037824 */ /* 0x000fe200078e00ff */
[----:B------:R-:W-:Y:S01]  /*0700*/  SHF.R.S32.HI R2, RZ, 0x1, R11 ;  /* 0x00000001ff027819 */ /* 0x000fe2000001140b */
[----:B------:R-:W-:Y:S01]  /*0710*/  IMAD.SHL.U32 R0, R245, 0x8, RZ ;  /* 0x00000008f5007824 */ /* 0x000fe200078e00ff */
[----:B------:R-:W-:Y:S01]  /*0720*/  SHF.R.U32.HI R7, RZ, 0x3, R6 ;  /* 0x00000003ff077819 */ /* 0x000fe20000011606 */
[C---:B------:R-:W-:Y:S01]  /*0730*/  IMAD R17, R4.reuse, 0x8, R17 ;  /* 0x0000000804117824 */ /* 0x040fe200078e0211 */
[----:B------:R-:W-:Y:S01]  /*0740*/  LEA.HI R6, R5, R5, RZ, 0x1d ;  /* 0x0000000505067211 */ /* 0x000fe200078fe8ff */
[----:B------:R-:W-:Y:S01]  /*0750*/  IMAD R14, R4, 0x200, R3 ;  /* 0x00000200040e7824 */ /* 0x000fe200078e0203 */
[----:B------:R-:W-:Y:S01]  /*0760*/  R2P PR, R16, 0x6 ;  /* 0x0000000610007804 */ /* 0x000fe20000000000 */
        /* <DEDUP_REMOVED lines=10> */
[C---:B------:R-:W-:Y:S01]  /*0810*/  IMAD.SHL.U32 R9, R13.reuse, 0x10, RZ ;  /* 0x000000100d097824 */ /* 0x040fe200078e00ff */
        /* <DEDUP_REMOVED lines=55> */
.L_x_737:
        /* <DEDUP_REMOVED lines=45> */
[----:B------:R-:W-:Y:S02]  /*0e60*/  UMOV UR5, 0xffffffff ;  /* 0xffffffff00057882 */ /* 0x000fe40000000000 */
[----:B------:R-:W-:Y:S01]  /*0e70*/  @!UP3 ULDC UR6, c[0x0][0x2cc] ;  /* 0x0000b3000006bab9 */ /* 0x000fe20000000800 */
[----:B------:R-:W-:Y:S01]  /*0e80*/  @!UP3 UISETP.NE.AND.EX UP1, UPT, UR7, URZ, UPT, UP1 ;  /* 0x0000003f0700b28c */ /* 0x000fe2000bf25310 */
[----:B------:R-:W-:Y:S01]  /*0e90*/  UMOV UR56, 0xffffffff ;  /* 0xffffffff00387882 */ /* 0x000fe20000000000 */
        /* <DEDUP_REMOVED lines=18> */
.L_x_691:
        /* <DEDUP_REMOVED lines=20> */
[----:B------:R-:W-:Y:S01]  /*1100*/  UIADD3 UR6, UR13, 0x80, UR24 ;  /* 0x000000800d067890 */ /* 0x000fe2000fffe018 */
[----:B------:R-:W-:Y:S01]  /*1110*/  ULDC UR29, c[0x0][0x2dc] ;  /* 0x0000b700001d7ab9 */ /* 0x000fe20000000800 */
[----:B------:R-:W-:Y:S01]  /*1120*/  ULDC UR41, c[0x0][0x270] ;  /* 0x00009c0000297ab9 */ /* 0x000fe20000000800 */
[----:B------:R-:W-:Y:S01]  /*1130*/  ULDC.64 UR32, c[0x0][0x240] ;  /* 0x0000900000207ab9 */ /* 0x000fe20000000a00 */
[----:B-1----:R-:W-:Y:S01]  /*1140*/  IABS R6, R7 ;  /* 0x0000000700067213 */ /* 0x002fe20000000000 */
[----:B------:R-:W-:Y:S01]  /*1150*/  USHF.R.S32.HI UR37, URZ, 0x1f, UR57 ;  /* 0x0000001f3f257899 */ /* 0x000fe20008011439 */
[----:B------:R-:W-:Y:S01]  /*1160*/  ISETP.NE.AND P3, PT, R7, RZ, PT ;  /* 0x000000ff0700720c */ /* 0x000fe20003f65270 */
[----:B------:R-:W-:Y:S01]  /*1170*/  USEL UR36, UR16, URZ, UP0 ;  /* 0x0000003f10247287 */ /* 0x000fe20008000000 */
[----:B------:R-:W1:Y:S01]  /*1180*/  I2F.RP R4, R6 ;  /* 0x0000000600047306 */ /* 0x000e620000209400 */
[----:B------:R-:W-:-:S02]  /*1190*/  UIMAD UR48, UR59, UR29, URZ ;  /* 0x0000001d3b3072a4 */ /* 0x000fc4000f8e023f */
[----:B------:R-:W-:Y:S02]  /*11a0*/  USHF.L.U64.HI UR20, UR58, 0x7, UR55 ;  /* 0x000000073a147899 */ /* 0x000fe40008010237 */
[----:B--2---:R-:W-:Y:S02]  /*11b0*/  UIMAD.WIDE.U32 UR30, UR12, UR10, URZ ;  /* 0x0000000a0c1e72a5 */ /* 0x004fe4000f8e003f */
[----:B------:R-:W-:Y:S02]  /*11c0*/  UIMAD.WIDE.U32 UR16, UR5, UR32, URZ ;  /* 0x00000020051072a5 */ /* 0x000fe4000f8e003f */
[----:B------:R-:W-:Y:S02]  /*11d0*/  UIMAD UR49, UR12, UR11, UR31 ;  /* 0x0000000b0c3172a4 */ /* 0x000fe4000f8e021f */
[----:B------:R-:W-:Y:S02]  /*11e0*/  @!UP2 UIMAD UR31, UR58, UR7, UR9 ;  /* 0x000000073a1fa2a4 */ /* 0x000fe4000f8e0209 */
[----:B------:R-:W-:Y:S01]  /*11f0*/  UIADD3 UR9, UR13, 0x7f, URZ ;  /* 0x0000007f0d097890 */ /* 0x000fe2000fffe03f */
[----:B-1----:R-:W1:Y:S01]  /*1200*/  MUFU.RCP R4, R4 ;  /* 0x0000000400047308 */ /* 0x002e620000001000 */
[----:B------:R-:W-:Y:S01]  /*1210*/  @UP2 ULDC.64 UR10, c[0x0][0x420] ;  /* 0x00010800000a2ab9 */ /* 0x000fe20000000a00 */
[----:B------:R-:W-:Y:S01]  /*1220*/  ULDC UR12, c[0x0][0x394] ;  /* 0x0000e500000c7ab9 */ /* 0x000fe20000000800 */
[----:B------:R-:W-:-:S02]  /*1230*/  @UP2 UIMAD.WIDE.U32 UR42, UR5, UR10, URZ ;  /* 0x0000000a052a22a5 */ /* 0x000fc4000f8e003f */
[----:B------:R-:W-:Y:S02]  /*1240*/  USHF.R.S32.HI UR21, URZ, 0x1f, UR9 ;  /* 0x0000001f3f157899 */ /* 0x000fe40008011409 */
[----:B------:R-:W-:Y:S02]  /*1250*/  UIADD3 UR12, UR6, UR12, -UR8 ;  /* 0x0000000c060c7290 */ /* 0x000fe4000fffe808 */
[----:B------:R-:W-:Y:S02]  /*1260*/  UIMAD.WIDE UR6, UR29, UR41, URZ ;  /* 0x000000291d0672a5 */ /* 0x000fe4000f8e023f */
[----:B------:R-:W-:Y:S02]  /*1270*/  @UP2 UIMAD UR47, UR5, UR11, UR43 ;  /* 0x0000000b052f22a4 */ /* 0x000fe4000f8e022b */
[----:B------:R-:W-:Y:S02]  /*1280*/  UIMAD UR25, UR5, UR33, URZ ;  /* 0x00000021051972a4 */ /* 0x000fe4000f8e023f */
[----:B------:R-:W-:Y:S01]  /*1290*/  ULEA.HI UR29, UR21, UR9, URZ, 0x7 ;  /* 0x00000009151d7291 */ /* 0x000fe2000f8f383f */
[----:B-1----:R-:W-:Y:S01]  /*12a0*/  VIADD R4, R4, 0xffffffe ;  /* 0x0ffffffe04047836 */ /* 0x002fe20000000000 */
[----:B------:R-:W-:-:S02]  /*12b0*/  UIMAD.WIDE.U32 UR10, UR58, UR57, URZ ;  /* 0x000000393a0a72a5 */ /* 0x000fc4000f8e003f */
[----:B------:R-:W-:Y:S01]  /*12c0*/  UIADD3 UR9, UR12, 0x7f, URZ ;  /* 0x0000007f0c097890 */ /* 0x000fe2000fffe03f */
[----:B------:R-:W1:Y:S01]  /*12d0*/  F2I.FTZ.U32.TRUNC.NTZ R5, R4 ;  /* 0x0000000400057305 */ /* 0x000e62000021f000 */
[----:B------:R-:W-:Y:S02]  /*12e0*/  UIMAD UR12, UR37, UR58, URZ ;  /* 0x0000003a250c72a4 */ /* 0x000fe4000f8e023f */
[----:B------:R-:W-:Y:S02]  /*12f0*/  UIADD3 UR45, UR19, UR26, URZ ;  /* 0x0000001a132d7290 */ /* 0x000fe4000fffe03f */
[----:B------:R-:W-:Y:S02]  /*1300*/  USEL UR34, UR20, URZ, UP0 ;  /* 0x0000003f14227287 */ /* 0x000fe40008000000 */
[----:B------:R-:W-:Y:S02]  /*1310*/  @UP2 UIADD3 UR45, UR17, UR25, URZ ;  /* 0x00000019112d2290 */ /* 0x000fe4000fffe03f */
[----:B------:R-:W-:-:S02]  /*1320*/  UIMAD.WIDE.U32 UR20, UR6, UR10, URZ ;  /* 0x0000000a061472a5 */ /* 0x000fc4000f8e003f */
[----:B------:R-:W-:Y:S02]  /*1330*/  UIMAD UR17, UR7, UR10, URZ ;  /* 0x0000000a071172a4 */ /* 0x000fe4000f8e023f */
[----:B------:R-:W-:Y:S01]  /*1340*/  UIMAD UR10, UR55, UR57, UR12 ;  /* 0x00000039370a72a4 */ /* 0x000fe2000f8e020c */
[--C-:B-1----:R-:W-:Y:S01]  /*1350*/  IMAD.MOV R0, RZ, RZ, -R5.reuse ;  /* 0x000000ffff007224 */ /* 0x102fe200078e0a05 */
[----:B------:R-:W-:Y:S01]  /*1360*/  USEL UR51, UR18, UR16, !UP2 ;  /* 0x0000001012337287 */ /* 0x000fe2000d000000 */
[----:B------:R-:W-:Y:S01]  /*1370*/  IMAD.MOV.U32 R4, RZ, RZ, RZ ;  /* 0x000000ffff047224 */ /* 0x000fe200078e00ff */
[----:B------:R-:W-:Y:S01]  /*1380*/  UIADD3 UR12, UR11, UR10, URZ ;  /* 0x0000000a0b0c7290 */ /* 0x000fe2000fffe03f */
[----:B------:R-:W-:Y:S01]  /*1390*/  IMAD R0, R0, R6, RZ ;  /* 0x0000000600007224 */ /* 0x000fe200078e02ff */
[----:B------:R-:W-:Y:S01]  /*13a0*/  USHF.R.S32.HI UR16, URZ, 0x1f, UR9 ;  /* 0x0000001f3f107899 */ /* 0x000fe20008011409 */
[----:B------:R-:W-:Y:S02]  /*13b0*/  ULDC.U8 UR22, c[0x0][0x3d8] ;  /* 0x0000f60000167ab9 */ /* 0x000fe40000000000 */
[----:B------:R-:W-:Y:S01]  /*13c0*/  IMAD.HI.U32 R4, R5, R0, R4 ;  /* 0x0000000005047227 */ /* 0x000fe200078e0004 */
[----:B------:R-:W-:Y:S01]  /*13d0*/  MOV R0, R3 ;  /* 0x0000000300007202 */ /* 0x000fe20000000f00 */
[----:B------:R-:W-:-:S02]  /*13e0*/  UIMAD UR12, UR6, UR12, UR17 ;  /* 0x0000000c060c72a4 */ /* 0x000fc4000f8e0211 */
[----:B------:R-:W-:Y:S02]  /*13f0*/  UISETP.NE.AND UP3, UPT, UR22, URZ, UPT ;  /* 0x0000003f1600728c */ /* 0x000fe4000bf65270 */
[----:B------:R-:W-:Y:S01]  /*1400*/  IMAD.HI.U32 R4, R4, R0, RZ ;  /* 0x0000000004047227 */ /* 0x000fe200078e00ff */
[----:B------:R-:W-:Y:S02]  /*1410*/  ULEA.HI UR9, UR16, UR9, URZ, 0x7 ;  /* 0x0000000910097291 */ /* 0x000fe4000f8f383f */
[----:B------:R-:W-:Y:S01]  /*1420*/  UIADD3 UR46, UR21, UR12, URZ ;  /* 0x0000000c152e7290 */ /* 0x000fe2000fffe03f */
[----:B------:R-:W-:Y:S01]  /*1430*/  IMAD.MOV R3, RZ, RZ, -R4 ;  /* 0x000000ffff037224 */ /* 0x000fe200078e0a04 */
[----:B------:R-:W-:Y:S02]  /*1440*/  USHF.R.S32.HI UR12, URZ, 0x7, UR29 ;  /* 0x000000073f0c7899 */ /* 0x000fe4000801141d */
[----:B------:R-:W-:Y:S01]  /*1450*/  USHF.R.S32.HI UR9, URZ, 0x7, UR9 ;  /* 0x000000073f097899 */ /* 0x000fe20008011409 */
[----:B------:R-:W-:Y:S01]  /*1460*/  IMAD R0, R6, R3, R0 ;  /* 0x0000000306007224 */ /* 0x000fe200078e0200 */
[----:B------:R-:W-:Y:S01]  /*1470*/  ULDC UR40, c[0x0][0x2c4] ;  /* 0x0000b10000287ab9 */ /* 0x000fe20000000800 */
[----:B------:R-:W-:-:S02]  /*1480*/  UISETP.NE.AND UP1, UPT, UR56, -0x1, UPT ;  /* 0xffffffff3800788c */ /* 0x000fc4000bf25270 */
[----:B------:R-:W-:Y:S01]  /*1490*/  UISETP.LT.AND UP0, UPT, UR12, UR9, UPT ;  /* 0x000000090c00728c */ /* 0x000fe2000bf01270 */
[----:B------:R-:W-:Y:S01]  /*14a0*/  ISETP.GT.U32.AND P1, PT, R6, R0, PT ;  /* 0x000000000600720c */ /* 0x000fe20003f24070 */
[----:B------:R-:W-:Y:S02]  /*14b0*/  @UP3 UIMAD UR16, UR58, UR40, URZ ;  /* 0x000000283a1032a4 */ /* 0x000fe4000f8e023f */
[----:B------:R-:W-:Y:S02]  /*14c0*/  USEL UR37, UR12, UR9, UP0 ;  /* 0x000000090c257287 */ /* 0x000fe40008000000 */
[----:B------:R-:W-:Y:S02]  /*14d0*/  @UP3 USEL UR16, UR16, UR5, !UP2 ;  /* 0x0000000510103287 */ /* 0x000fe4000d000000 */
[----:B------:R-:W-:Y:S01]  /*14e0*/  ULEA UR12, UR37, 0xffffff80, 0x7 ;  /* 0xffffff80250c7891 */ /* 0x000fe2000f8e383f */
[----:B------:R-:W-:Y:S01]  /*14f0*/  @UP3 ULDC UR9, c[0x0][0x2e4] ;  /* 0x0000b90000093ab9 */ /* 0x000fe20000000800 */
[----:B------:R-:W-:-:S02]  /*1500*/  UIMAD.WIDE.U32 UR10, UR6, UR5, URZ ;  /* 0x00000005060a72a5 */ /* 0x000fc4000f8e003f */
        /* <DEDUP_REMOVED lines=8> */
[----:B------:R-:W-:Y:S01]  /*1590*/  @!UP3 UIMAD UR17, UR58, UR41, UR59 ;  /* 0x000000293a11b2a4 */ /* 0x000fe2000f8e023b */
[----:B------:R-:W-:Y:S01]  /*15a0*/  LOP3.LUT R0, R7, UR59, RZ, 0x3c, !PT ;  /* 0x0000003b07007c12 */ /* 0x000fe2000f8e3cff */
[----:B------:R-:W-:Y:S01]  /*15b0*/  UIMAD UR10, UR7, UR5, URZ ;  /* 0x00000005070a72a4 */ /* 0x000fe2000f8e023f */
[----:B------:R-:W-:Y:S01]  /*15c0*/  ULDC.U8 UR23, c[0x0][0x480] ;  /* 0x0001200000177ab9 */ /* 0x000fe20000000000 */
[----:B------:R-:W-:Y:S01]  /*15d0*/  UIADD3.X UR16, UR26, UR34, URZ, UP0, !UPT ;  /* 0x000000221a107290 */ /* 0x000fe200087fe43f */
[----:B------:R-:W-:Y:S01]  /*15e0*/  ISETP.GE.AND P2, PT, R0, RZ, PT ;  /* 0x000000ff0000720c */ /* 0x000fe20003f46270 */
[----:B------:R-:W-:-:S02]  /*15f0*/  UIMAD UR7, UR7, UR9, URZ ;  /* 0x00000009070772a4 */ /* 0x000fc4000f8e023f */
[----:B------:R-:W-:Y:S02]  /*1600*/  @UP1 UIADD3 UR27, UR54, UR56, URZ ;  /* 0x00000038361b1290 */ /* 0x000fe4000fffe03f */
[----:B------:R-:W-:Y:S02]  /*1610*/  @UP1 UIADD3 UR28, UR54, UR56, URZ ;  /* 0x00000038361c1290 */ /* 0x000fe4000fffe03f */
[----:B------:R-:W-:Y:S01]  /*1620*/  @P0 VIADD R4, R4, 0x1 ;  /* 0x0000000104040836 */ /* 0x000fe20000000000 */
[----:B------:R-:W-:Y:S01]  /*1630*/  UISETP.NE.AND UP4, UPT, UR23, URZ, UPT ;  /* 0x0000003f1700728c */ /* 0x000fe2000bf85270 */
[----:B------:R-:W-:Y:S01]  /*1640*/  PLOP3.LUT P0, PT, PT, PT, UP3, 0x80, 0x0 ;  /* 0x000000000000781c */ /* 0x000fe20003f0f038 */
[----:B------:R-:W-:Y:S01]  /*1650*/  @!UP3 UIMAD UR21, UR17, UR40, URZ ;  /* 0x000000281115b2a4 */ /* 0x000fe2000f8e023f */
        /* <DEDUP_REMOVED lines=11> */
[----:B------:R-:W-:Y:S02]  /*1710*/  @!UP2 UIADD3 UR47, UR39, UR31, URZ ;  /* 0x0000001f272fa290 */ /* 0x000fe4000fffe03f */
[----:B------:R-:W-:-:S02]  /*1720*/  USHF.R.S32.HI UR35, URZ, 0x1f, UR24 ;  /* 0x0000001f3f237899 */ /* 0x000fc40008011418 */
[----:B------:R-:W-:Y:S02]  /*1730*/  USHF.R.S32.HI UR31, URZ, 0x1f, UR48 ;  /* 0x0000001f3f1f7899 */ /* 0x000fe40008011430 */
[----:B------:R-:W-:Y:S02]  /*1740*/  USEL UR50, UR30, URZ, UP4 ;  /* 0x0000003f1e327287 */ /* 0x000fe4000a000000 */
        /* <DEDUP_REMOVED lines=19> */
.L_x_693:
        /* <DEDUP_REMOVED lines=13> */
.L_x_694:
        /* <DEDUP_REMOVED lines=11> */
.L_x_695:
[----:B------:R-:W-:Y:S02]  /*1a00*/  ULDC UR5, c[0x0][0x270] ;  /* 0x00009c0000057ab9 */ /* 0x000fe40000000800 */
[----:B------:R-:W-:-:S04]  /*1a10*/  UIMAD UR5, UR58, UR5, UR59 ;  /* 0x000000053a0572a4 */ /* 0x000fc8000f8e023b */
[----:B------:R-:W-:-:S12]  /*1a20*/  UIMAD UR5, UR5, UR57, URZ ;  /* 0x00000039050572a4 */ /* 0x000fd8000f8e023f */
.L_x_696:
[----:B------:R-:W1:Y:S01]  /*1a30*/  S2R R8, SR_TID.X ;  /* 0x0000000000087919 */ /* 0x000e620000002100 */
[----:B------:R-:W2:Y:S01]  /*1a40*/  LDC.64 R14, c[0x0][0x420] ;  /* 0x00010800ff0e7b82 */ /* 0x000ea20000000a00 */
[----:B------:R-:W-:Y:S01]  /*1a50*/  SHF.R.S32.HI R239, RZ, 0x1f, R238 ;  /* 0x0000001fffef7819 */ /* 0x000fe200000114ee */
[----:B------:R-:W-:Y:S01]  /*1a60*/  USHF.R.S32.HI UR57, URZ, 0x1f, UR59 ;  /* 0x0000001f3f397899 */ /* 0x000fe2000801143b */
[----:B------:R-:W-:Y:S01]  /*1a70*/  BSSY B1, `(.L_x_692) ;  /* 0x00009d0000017945 */ /* 0x000fe20003800000 */
[----:B------:R-:W-:Y:S01]  /*1a80*/  ULDC.64 UR10, c[0x0][0x428] ;  /* 0x00010a00000a7ab9 */ /* 0x000fe20000000a00 */
[----:B------:R-:W-:Y:S02]  /*1a90*/  UIADD3 UR16, UR12, UR5, URZ ;  /* 0x000000050c107290 */ /* 0x000fe4000fffe03f */
[----:B------:R-:W-:Y:S02]  /*1aa0*/  UIMAD UR5, UR57, UR10, URZ ;  /* 0x0000000a390572a4 */ /* 0x000fe4000f8e023f */
[----:B------:R-:W-:Y:S01]  /*1ab0*/  UIADD3 UR41, UR12, UR21, URZ ;  /* 0x000000150c297290 */ /* 0x000fe2000fffe03f */
[----:B------:R-:W-:Y:S01]  /*1ac0*/  ULDC UR6, c[0x0][0x2dc] ;  /* 0x0000b70000067ab9 */ /* 0x000fe20000000800 */
[----:B------:R-:W-:Y:S01]  /*1ad0*/  ULDC UR9, c[0x0][0x270] ;  /* 0x00009c0000097ab9 */ /* 0x000fe20000000800 */
[----:B------:R-:W-:Y:S01]  /*1ae0*/  ULDC.64 UR38, c[0x0][0x478] ;  /* 0x00011e0000267ab9 */ /* 0x000fe20000000a00 */
[----:B------:R-:W-:Y:S01]  /*1af0*/  UIMAD UR6, UR6, UR9, URZ ;  /* 0x00000009060672a4 */ /* 0x000fe2000f8e023f */
[----:B------:R-:W-:Y:S01]  /*1b00*/  ULDC.64 UR20, c[0x0][0x258] ;  /* 0x0000960000147ab9 */ /* 0x000fe20000000a00 */
[----:B------:R-:W-:-:S02]  /*1b10*/  ULDC.64 UR42, c[0x0][0x2b0] ;  /* 0x0000ac00002a7ab9 */ /* 0x000fc40000000a00 */
[----:B------:R-:W-:Y:S01]  /*1b20*/  USHF.L.U32 UR36, UR6, 0x7, URZ ;  /* 0x0000000706247899 */ /* 0x000fe2000800063f */
[----:B------:R-:W-:Y:S01]  /*1b30*/  IMAD.U32 R12, RZ, RZ, UR20 ;  /* 0x00000014ff0c7e24 */ /* 0x000fe2000f8e00ff */
[----:B------:R-:W-:Y:S02]  /*1b40*/  UIADD3 UR9, UR37, -0x1, URZ ;  /* 0xffffffff25097890 */ /* 0x000fe4000fffe03f */
[----:B------:R-:W-:Y:S01]  /*1b50*/  UIADD3 UR17, UP2, UP0, UR40, UR36, UR48 ;  /* 0x0000002428117290 */ /* 0x000fe2000f85e030 */
[----:B-1----:R-:W-:-:S04]  /*1b60*/  SHF.R.S32.HI R9, RZ, 0x1f, R8 ;  /* 0x0000001fff097819 */ /* 0x002fc80000011408 */
[----:B------:R-:W-:-:S04]  /*1b70*/  LEA.HI R3, R9, R8, RZ, 0x2 ;  /* 0x0000000809037211 */ /* 0x000fc800078f10ff */
[----:B------:R-:W-:-:S04]  /*1b80*/  SHF.R.S32.HI R3, RZ, 0x2, R3 ;  /* 0x00000002ff037819 */ /* 0x000fc80000011403 */
[----:B------:R-:W-:Y:S02]  /*1b90*/  SHF.R.S32.HI R18, RZ, 0x1f, R3 ;  /* 0x0000001fff127819 */ /* 0x000fe40000011403 */
[----:B------:R-:W-:-:S04]  /*1ba0*/  IADD3 R0, P0, R3, UR12, RZ ;  /* 0x0000000c03007c10 */ /* 0x000fc8000ff1e0ff */
[----:B------:R-:W-:Y:S01]  /*1bb0*/  IADD3.X R5, R18, UR26, RZ, P0, !PT ;  /* 0x0000001a12057c10 */ /* 0x000fe200087fe4ff */
[----:B------:R-:W-:-:S04]  /*1bc0*/  IMAD.WIDE.U32 R6, R0, UR32, R238 ;  /* 0x0000002000067c25 */ /* 0x000fc8000f8e00ee */
[----:B------:R-:W-:Y:S01]  /*1bd0*/  IMAD R5, R5, UR32, RZ ;  /* 0x0000002005057c24 */ /* 0x000fe2000f8e02ff */
[----:B------:R-:W-:Y:S01]  /*1be0*/  IADD3 R10, P2, R6, UR51, RZ ;  /* 0x00000033060a7c10 */ /* 0x000fe2000ff5e0ff */
[----:B------:R-:W-:Y:S01]  /*1bf0*/  ULDC UR51, c[0x0][0x398] ;  /* 0x0000e60000337ab9 */ /* 0x000fe20000000800 */
[----:B------:R-:W-:Y:S01]  /*1c00*/  IADD3 R6, P0, R238, UR7, RZ ;  /* 0x00000007ee067c10 */ /* 0x000fe2000ff1e0ff */
[----:B------:R-:W-:Y:S01]  /*1c10*/  IMAD R0, R0, UR33, R5 ;  /* 0x0000002100007c24 */ /* 0x000fe2000f8e0205 */
[----:B------:R-:W-:Y:S01]  /*1c20*/  UIADD3 UR7, -UR8, UR13, UR24 ;  /* 0x0000000d08077290 */ /* 0x000fe2000fffe118 */
[----:B------:R-:W-:-:S03]  /*1c30*/  IMAD.U32 R5, RZ, RZ, UR10 ;  /* 0x0000000aff057e24 */ /* 0x000fc6000f8e00ff */
[----:B------:R-:W-:Y:S01]  /*1c40*/  IADD3.X R11, R7, UR45, R0, P2, !PT ;  /* 0x0000002d070b7c10 */ /* 0x000fe200097fe400 */
[----:B--2---:R-:W-:Y:S01]  /*1c50*/  IMAD R0, R14, UR26, RZ ;  /* 0x0000001a0e007c24 */ /* 0x004fe2000f8e02ff */
[----:B------:R-:W-:-:S03]  /*1c60*/  IADD3.X R7, R239, UR47, RZ, P0, !PT ;  /* 0x0000002fef077c10 */ /* 0x000fc600087fe4ff */
[----:B------:R-:W-:Y:S02]  /*1c70*/  IMAD R0, R15, UR12, R0 ;  /* 0x0000000c0f007c24 */ /* 0x000fe4000f8e0200 */
[----:B------:R-:W-:Y:S01]  /*1c80*/  IMAD.WIDE.U32 R6, R14, UR12, R6 ;  /* 0x0000000c0e067c25 */ /* 0x000fe2000f8e0006 */
[----:B------:R-:W-:Y:S02]  /*1c90*/  UIMAD UR12, UR59, UR11, UR5 ;  /* 0x0000000b3b0c72a4 */ /* 0x000fe4000f8e0205 */
[----:B------:R-:W-:Y:S01]  /*1ca0*/  UIADD3 UR5, UR7, -UR51, URZ ;  /* 0x8000003307057290 */ /* 0x000fe2000fffe03f */
[----:B------:R-:W-:Y:S01]  /*1cb0*/  IMAD.IADD R7, R7, 0x1, R0 ;  /* 0x0000000107077824 */ /* 0x000fe200078e0200 */
[----:B------:R-:W-:Y:S01]  /*1cc0*/  LEA.HI R0, R9, R8, RZ, 0x5 ;  /* 0x0000000809007211 */ /* 0x000fe200078f28ff */
[----:B------:R-:W-:Y:S02]  /*1cd0*/  USHF.R.S32.HI UR7, URZ, 0x1f, UR36 ;  /* 0x0000001f3f077899 */ /* 0x000fe40008011424 */
[----:B------:R-:W-:Y:S01]  /*1ce0*/  USHF.R.S32.HI UR34, URZ, 0x1f, UR5 ;  /* 0x0000001f3f227899 */ /* 0x000fe20008011405 */
[----:B------:R-:W-:Y:S01]  /*1cf0*/  LOP3.LUT R16, R0, 0xffffffe0, RZ, 0xc0, !PT ;  /* 0xffffffe000107812 */ /* 0x000fe200078ec0ff */
[----:B------:R-:W-:Y:S01]  /*1d00*/  UIMAD.WIDE UR10, UR16, 0x4, UR38 ;  /* 0x00000004100a78a5 */ /* 0x000fe2000f8e0226 */
[----:B------:R-:W-:Y:S01]  /*1d10*/  IMAD.WIDE.U32 R6, R5, UR59, R6 ;  /* 0x0000003b05067c25 */ /* 0x000fe2000f8e0006 */
[----:B------:R-:W-:Y:S01]  /*1d20*/  ULEA.HI UR34, UR34, UR5, URZ, 0x7 ;  /* 0x0000000522227291 */ /* 0x000fe2000f8f383f */
[----:B------:R-:W-:Y:S01]  /*1d30*/  SHF.R.S32.HI R5, RZ, 0x5, R0 ;  /* 0x00000005ff057819 */ /* 0x000fe20000011400 */
[----:B------:R-:W-:Y:S01]  /*1d40*/  UIADD3.X UR16, UR27, UR7, UR31, UP2, UP0 ;  /* 0x000000071b107290 */ /* 0x000fe200097e041f */
[----:B------:R-:W-:Y:S01]  /*1d50*/  IMAD.IADD R16, R8, 0x1, -R16 ;  /* 0x0000000108107824 */ /* 0x000fe200078e0a10 */
[----:B------:R-:W-:Y:S01]  /*1d60*/  USHF.R.S32.HI UR34, URZ, 0x7, UR34 ;  /* 0x000000073f227899 */ /* 0x000fe20008011422 */
[----:B------:R-:W-:Y:S01]  /*1d70*/  VIADD R7, R7, UR12 ;  /* 0x0000000c07077c36 */ /* 0x000fe20008000000 */
[----:B------:R-:W-:Y:S01]  /*1d80*/  UIMAD UR5, UR57, UR20, URZ ;  /* 0x00000014390572a4 */ /* 0x000fe2000f8e023f */
[----:B------:R-:W-:Y:S01]  /*1d90*/  IMAD R5, R5, UR6, R16 ;  /* 0x0000000605057c24 */ /* 0x000fe2000f8e0210 */
[----:B------:R-:W-:Y:S01]  /*1da0*/  UISETP.LT.AND UP0, UPT, URZ, UR34, UPT ;  /* 0x000000223f00728c */ /* 0x000fe2000bf01270 */
[----:B------:R-:W-:Y:S01]  /*1db0*/  IMAD R8, R18, R14, RZ ;  /* 0x0000000e12087224 */ /* 0x000fe200078e02ff */
[----:B------:R-:W-:-:S02]  /*1dc0*/  UIADD3 UR7, UP3, UP2, UR50, UR17, UR52 ;  /* 0x0000001132077290 */ /* 0x000fc4000fa7e034 */
[----:B------:R-:W-:Y:S01]  /*1dd0*/  USEL UR34, URZ, UR34, !UP0 ;  /* 0x000000223f227287 */ /* 0x000fe2000c000000 */
[C---:B------:R-:W-:Y:S01]  /*1de0*/  IMAD R13, R3.reuse, R15, R8 ;  /* 0x0000000f030d7224 */ /* 0x040fe200078e0208 */
[----:B------:R-:W-:Y:S01]  /*1df0*/  UIMAD UR12, UR59, UR21, UR5 ;  /* 0x000000153b0c72a4 */ /* 0x000fe2000f8e0205 */
[----:B------:R-:W-:Y:S01]  /*1e00*/  IMAD.WIDE.U32 R8, R3, R14, R6 ;  /* 0x0000000e03087225 */ /* 0x000fe200078e0006 */
[----:B------:R-:W-:Y:S01]  /*1e10*/  UIADD3.X UR5, UR49, UR16, UR46, UP3, UP2 ;  /* 0x0000001031057290 */ /* 0x000fe20009fe442e */
[C---:B------:R-:W-:Y:S01]  /*1e20*/  IADD3 R0, P0, R5.reuse, UR7, RZ ;  /* 0x0000000705007c10 */ /* 0x040fe2000ff1e0ff */
[----:B------:R-:W-:Y:S01]  /*1e30*/  UISETP.GT.AND UP0, UPT, UR37, UR34, UPT ;  /* 0x000000222500728c */ /* 0x000fe2000bf04270 */
[----:B------:R-:W-:Y:S01]  /*1e40*/  IMAD.WIDE.U32 R6, R12, UR59, R10 ;  /* 0x0000003b0c067c25 */ /* 0x000fe2000f8e000a */
[----:B------:R-:W-:Y:S01]  /*1e50*/  ULDC.64 UR30, c[0x0][0x3e0] ;  /* 0x0000f800001e7ab9 */ /* 0x000fe20000000a00 */
[----:B------:R-:W-:Y:S01]  /*1e60*/  ULDC.64 UR38, c[0x0][0x210] ;  /* 0x0000840000267ab9 */ /* 0x000fe20000000a00 */
[----:B------:R-:W-:Y:S01]  /*1e70*/  LEA.HI.X.SX32 R10, R5, UR5, 0x1, P0 ;  /* 0x00000005050a7c11 */ /* 0x000fe200080f0eff */
[----:B------:R-:W-:Y:S01]  /*1e80*/  ULDC.64 UR26, c[0x0][0x400] ;  /* 0x00010000001a7ab9 */ /* 0x000fe20000000a00 */
[----:B------:R-:W-:Y:S01]  /*1e90*/  PLOP3.LUT P0, PT, PT, PT, UP0, 0x80, 0x0 ;  /* 0x000000000000781c */ /* 0x000fe20003f0f008 */
[----:B------:R-:W-:Y:S01]  /*1ea0*/  IMAD.IADD R5, R9, 0x1, R13 ;  /* 0x0000000109057824 */ /* 0x000fe200078e020d */
[----:B------:R-:W-:Y:S01]  /*1eb0*/  LEA R230, P3, R8, UR30, 0x1 ;  /* 0x0000001e08e67c11 */ /* 0x000fe2000f8608ff */
[----:B------:R-:W-:Y:S01]  /*1ec0*/  VIADD R7, R7, UR12 ;  /* 0x0000000c07077c36 */ /* 0x000fe20008000000 */
[----:B------:R-:W-:Y:S01]  /*1ed0*/  LEA R204, P2, R0, UR26, 0x2 ;  /* 0x0000001a00cc7c11 */ /* 0x000fe2000f8410ff */
[----:B------:R-:W-:Y:S01]  /*1ee0*/  UIMAD.WIDE UR16, UR41, 0x4, UR42 ;  /* 0x00000004291078a5 */ /* 0x000fe2000f8e022a */
[----:B------:R-:W-:Y:S01]  /*1ef0*/  LEA R232, P4, R6, UR38, 0x1 ;  /* 0x0000002606e87c11 */ /* 0x000fe2000f8808ff */
[----:B------:R-:W-:Y:S01]  /*1f00*/  UMOV UR30, UR11 ;  /* 0x0000000b001e7c82 */ /* 0x000fe20008000000 */
[----:B------:R-:W-:Y:S01]  /*1f10*/  LEA.HI.X R231, R8, UR31, R5, 0x1, P3 ;  /* 0x0000001f08e77c11 */ /* 0x000fe200098f0c05 */
[----:B------:R-:W-:Y:S01]  /*1f20*/  UMOV UR31, UR10 ;  /* 0x0000000a001f7c82 */ /* 0x000fe20008000000 */
[----:B------:R-:W-:-:S02]  /*1f30*/  LEA.HI.X R233, R6, UR39, R7, 0x1, P4 ;  /* 0x0000002706e97c11 */ /* 0x000fc4000a0f0c07 */
[----:B------:R-:W-:Y:S01]  /*1f40*/  LEA.HI.X R203, R0, UR27, R10, 0x2, P2 ;  /* 0x0000001b00cb7c11 */ /* 0x000fe200090f140a */
[----:B------:R-:W-:Y:S06]  /*1f50*/  @P0 BRA `(.L_x_697) ;  /* 0x0000000400fc0947 */ /* 0x000fec0003800000 */
        /* <DEDUP_REMOVED lines=19> */
.L_x_698:
        /* <DEDUP_REMOVED lines=19> */
.L_x_699:
        /* <DEDUP_REMOVED lines=32> */
.L_x_701:
[----:B------:R-:W-:Y:S05]  /*23c0*/  BSYNC B0 ;  /* 0x0000000000007941 */ /* 0x000fea0003800000 */
.L_x_700:
        /* <DEDUP_REMOVED lines=14> */
.L_x_703:
[----:B------:R-:W-:Y:S05]  /*24b0*/  BSYNC B0 ;  /* 0x0000000000007941 */ /* 0x000fea0003800000 */
.L_x_702:
        /* <DEDUP_REMOVED lines=26> */
.L_x_705:
[----:B------:R-:W-:Y:S05]  /*2660*/  BSYNC B0 ;  /* 0x0000000000007941 */ /* 0x000fea0003800000 */
.L_x_704:
        /* <DEDUP_REMOVED lines=14> */
.L_x_697:
        /* <DEDUP_REMOVED lines=53> */
.L_x_708:
[----:B------:R-:W-:Y:S05]  /*2aa0*/  BSYNC B0 ;  /* 0x0000000000007941 */ /* 0x000fea0003800000 */
.L_x_707:
        /* <DEDUP_REMOVED lines=22> */
.L_x_710:
[----:B------:R-:W-:Y:S05]  /*2c10*/  BSYNC B0 ;  /* 0x0000000000007941 */ /* 0x000fea0003800000 */
.L_x_709:
        /* <DEDUP_REMOVED lines=18> */
.L_x_712:
[----:B------:R-:W-:Y:S05]  /*2d40*/  BSYNC B0 ;  /* 0x0000000000007941 */ /* 0x000fea0003800000 */
.L_x_711:
        /* <DEDUP_REMOVED lines=13> */
.L_x_714:
[----:B------:R-:W-:Y:S05]  /*2e20*/  BSYNC B0 ;  /* 0x0000000000007941 */ /* 0x000fea0003800000 */
.L_x_713:
        /* <DEDUP_REMOVED lines=17> */
.L_x_716:
[----:B------:R-:W-:Y:S05]  /*2f40*/  BSYNC B0 ;  /* 0x0000000000007941 */ /* 0x000fea0003800000 */
.L_x_715:
        /* <DEDUP_REMOVED lines=21> */
.L_x_718:
[----:B------:R-:W-:Y:S05]  /*30a0*/  BSYNC B0 ;  /* 0x0000000000007941 */ /* 0x000fea0003800000 */
.L_x_717:
        /* <DEDUP_REMOVED lines=42> */
.L_x_720:
[----:B------:R-:W-:Y:S05]  /*3350*/  BSYNC B0 ;  /* 0x0000000000007941 */ /* 0x000fea0003800000 */
.L_x_719:
        /* <DEDUP_REMOVED lines=22> */
.L_x_722:
[----:B------:R-:W-:Y:S05]  /*34c0*/  BSYNC B0 ;  /* 0x0000000000007941 */ /* 0x000fea0003800000 */
.L_x_721:
        /* <DEDUP_REMOVED lines=10> */
[----:B------:R-:W-:-:S02]  /*3570*/  IMAD.MOV.U32 R243, RZ, RZ, 0x7f800000 ;  /* 0x7f800000fff37424 */ /* 0x000fc400078e00ff */
[----:B------:R-:W-:Y:S01]  /*3580*/  IMAD.MOV.U32 R240, RZ, RZ, 0x7f800000 ;  /* 0x7f800000fff07424 */ /* 0x000fe200078e00ff */
[----:B------:R-:W-:Y:S01]  /*3590*/  PLOP3.LUT P1, PT, PT, PT, UP1, 0x80, 0x0 ;  /* 0x000000000000781c */ /* 0x000fe20003f2f018 */
[----:B------:R-:W-:Y:S01]  /*35a0*/  IMAD.WIDE R4, R237, R4, UR16 ;  /* 0x00000010ed047e25 */ /* 0x000fe2000f8e0204 */
[----:B------:R-:W3:Y:S01]  /*35b0*/  S2R R252, SR_TID.X ;  /* 0x0000000000fc7919 */ /* 0x000ee20000002100 */
[----:B------:R-:W-:Y:S02]  /*35c0*/  ULDC UR57, c[0x0][0x398] ;  /* 0x0000e60000397ab9 */ /* 0x000fe40000000800 */
[----:B------:R-:W-:Y:S01]  /*35d0*/  @!P3 IMAD.WIDE R6, R11, R6, UR16 ;  /* 0x000000100b06be25 */ /* 0x000fe2000f8e0206 */
[----:B------:R-:W-:Y:S01]  /*35e0*/  @UP1 ULDC.64 UR20, c[0x0][0x3d0] ;  /* 0x0000f40000141ab9 */ /* 0x000fe20000000a00 */
[----:B------:R-:W5:Y:S01]  /*35f0*/  @!P6 LDG.E R242, desc[UR14][R4.64] ;  /* 0x0000000e04f2e981 */ /* 0x000f62000c1e1900 */
[----:B------:R-:W-:Y:S01]  /*3600*/  @UP1 UIMAD UR5, UR55, UR20, URZ ;  /* 0x00000014370512a4 */ /* 0x000fe2000f8e023f */
[----:B------:R-:W-:-:S02]  /*3610*/  @UP1 UMOV UR10, UR59 ;  /* 0x0000003b000a1c82 */ /* 0x000fc40008000000 */
[----:B------:R-:W5:Y:S01]  /*3620*/  @!P5 LDG.E R243, desc[UR14][R4.64+0x20] ;  /* 0x0000200e04f3d981 */ /* 0x000f62000c1e1900 */
[----:B------:R-:W-:-:S04]  /*3630*/  DEPBAR.LE SB0, 0x1 ;  /* 0x000080400000791a */ /* 0x000fc80000000000 */
[----:B------:R2:W5:Y:S01]  /*3640*/  @!P4 LDG.E R240, desc[UR14][R4.64+0x100] ;  /* 0x0001000e04f0c981 */ /* 0x000562000c1e1900 */
[----:B------:R-:W-:Y:S01]  /*3650*/  @UP1 UMOV UR11, UR7 ;  /* 0x00000007000b1c82 */ /* 0x000fe20008000000 */
[----:B------:R-:W-:Y:S02]  /*3660*/  @UP1 UIMAD UR5, UR58, UR21, UR5 ;  /* 0x000000153a0512a4 */ /* 0x000fe4000f8e0205 */
[----:B------:R4:W5:Y:S01]  /*3670*/  @!P3 LDG.E R241, desc[UR14][R6.64] ;  /* 0x0000000e06f1b981 */ /* 0x000962000c1e1900 */
[----:B------:R-:W-:Y:S01]  /*3680*/  @UP1 UIMAD.WIDE.U32 UR10, UR58, UR20, UR10 ;  /* 0x000000143a0a12a5 */ /* 0x000fe2000f8e000a */
[----:B------:R-:W-:Y:S01]  /*3690*/  LEA R132, R160, UR4, 0x1 ;  /* 0x00000004a0847c11 */ /* 0x000fe2000f8e08ff */
[----:B------:R-:W-:Y:S01]  /*36a0*/  ULDC UR7, c[0x0][0x270] ;  /* 0x00009c0000077ab9 */ /* 0x000fe20000000800 */
[----:B------:R-:W-:Y:S01]  /*36b0*/  BAR.SYNC.DEFER_BLOCKING 0x0 ;  /* 0x0000000000007b1d */ /* 0x000fe20000010000 */
[----:B------:R-:W-:Y:S02]  /*36c0*/  @UP1 ULEA UR18, UP0, UR10, UR18, 0x2 ;  /* 0x000000120a121291 */ /* 0x000fe4000f80103f */
[----:B------:R-:W-:Y:S01]  /*36d0*/  @UP1 UIADD3 UR5, UR11, UR5, URZ ;  /* 0x000000050b051290 */ /* 0x000fe2000fffe03f */
[----:B------:R-:W-:Y:S01]  /*36e0*/  VIADD R152, R159, 0x1000 ;  /* 0x000010009f987836 */ /* 0x000fe20000000000 */
[----:B------:R-:W-:-:S02]  /*36f0*/  CS2R R94, SRZ ;  /* 0x00000000005e7805 */ /* 0x000fc4000001ff00 */
[----:B------:R-:W-:Y:S01]  /*3700*/  CS2R R92, SRZ ;  /* 0x00000000005c7805 */ /* 0x000fe2000001ff00 */
[----:B------:R-:W-:Y:S01]  /*3710*/  @UP1 ULEA.HI.X UR19, UR10, UR19, UR5, 0x2, UP0 ;  /* 0x000000130a131291 */ /* 0x000fe200080f1405 */
[----:B------:R-:W-:Y:S02]  /*3720*/  CS2R R98, SRZ ;  /* 0x0000000000627805 */ /* 0x000fe4000001ff00 */
[----:B------:R-:W-:Y:S01]  /*3730*/  CS2R R96, SRZ ;  /* 0x0000000000607805 */ /* 0x000fe2000001ff00 */
[----:B------:R-:W-:Y:S01]  /*3740*/  @UP1 ULDC UR5, c[0x0][0x2e8] ;  /* 0x0000ba0000051ab9 */ /* 0x000fe20000000800 */
[----:B---3--:R-:W-:Y:S01]  /*3750*/  IMAD.SHL.U32 R3, R252, 0x2, RZ ;  /* 0x00000002fc037824 */ /* 0x008fe200078e00ff */
[----:B------:R-:W-:Y:S02]  /*3760*/  CS2R R90, SRZ ;  /* 0x00000000005a7805 */ /* 0x000fe4000001ff00 */
[----:B------:R-:W-:Y:S02]  /*3770*/  CS2R R88, SRZ ;  /* 0x0000000000587805 */ /* 0x000fe4000001ff00 */
[----:B------:R-:W-:-:S02]  /*3780*/  CS2R R86, SRZ ;  /* 0x0000000000567805 */ /* 0x000fc4000001ff00 */
[----:B------:R-:W-:Y:S02]  /*3790*/  CS2R R84, SRZ ;  /* 0x0000000000547805 */ /* 0x000fe4000001ff00 */
[----:B------:R-:W-:Y:S01]  /*37a0*/  CS2R R78, SRZ ;  /* 0x00000000004e7805 */ /* 0x000fe2000001ff00 */
[----:B--2---:R-:W-:Y:S01]  /*37b0*/  IMAD.U32 R4, RZ, RZ, UR18 ;  /* 0x00000012ff047e24 */ /* 0x004fe2000f8e00ff */
[----:B------:R-:W-:Y:S01]  /*37c0*/  CS2R R76, SRZ ;  /* 0x00000000004c7805 */ /* 0x000fe2000001ff00 */
[----:B------:R-:W-:Y:S01]  /*37d0*/  IMAD.U32 R5, RZ, RZ, UR19 ;  /* 0x00000013ff057e24 */ /* 0x000fe2000f8e00ff */
[----:B------:R-:W-:Y:S02]  /*37e0*/  CS2R R82, SRZ ;  /* 0x0000000000527805 */ /* 0x000fe4000001ff00 */
[----:B------:R-:W-:Y:S02]  /*37f0*/  CS2R R80, SRZ ;  /* 0x0000000000507805 */ /* 0x000fe4000001ff00 */
[----:B------:R-:W-:-:S02]  /*3800*/  CS2R R74, SRZ ;  /* 0x00000000004a7805 */ /* 0x000fc4000001ff00 */
[----:B------:R-:W-:Y:S01]  /*3810*/  CS2R R72, SRZ ;  /* 0x0000000000487805 */ /* 0x000fe2000001ff00 */
[----:B------:R-:W2:Y:S01]  /*3820*/  @P1 LDG.E R6, desc[UR14][R4.64] ;  /* 0x0000000e04061981 */ /* 0x000ea2000c1e1900 */
[----:B------:R-:W-:Y:S02]  /*3830*/  CS2R R70, SRZ ;  /* 0x0000000000467805 */ /* 0x000fe4000001ff00 */
[----:B------:R-:W-:Y:S01]  /*3840*/  CS2R R68, SRZ ;  /* 0x0000000000447805 */ /* 0x000fe2000001ff00 */
[----:B------:R-:W-:Y:S01]  /*3850*/  IMAD.MOV.U32 R236, RZ, RZ, R221 ;  /* 0x000000ffffec7224 */ /* 0x000fe200078e00dd */
[----:B------:R3:W2:Y:S01]  /*3860*/  LDSM.16.M88.4 R120, [R132+0x8000] ;  /* 0x008000008478783b */ /* 0x0006a20000000200 */
[----:B------:R-:W-:Y:S01]  /*3870*/  ULDC UR12, c[0x0][0x394] ;  /* 0x0000e500000c7ab9 */ /* 0x000fe20000000800 */
[----:B------:R-:W-:Y:S02]  /*3880*/  USHF.L.U32 UR50, UR6, 0x3, URZ ;  /* 0x0000000306327899 */ /* 0x000fe4000800063f */
[----:B------:R3:W2:Y:S01]  /*3890*/  LDSM.16.M88.4 R124, [R132+0x8400] ;  /* 0x00840000847c783b */ /* 0x0006a20000000200 */
[----:B------:R-:W-:-:S02]  /*38a0*/  USHF.L.U32 UR49, UR6, 0x4, URZ ;  /* 0x0000000406317899 */ /* 0x000fc4000800063f */
[----:B------:R-:W-:Y:S01]  /*38b0*/  UIMAD UR48, UR6, 0x18, URZ ;  /* 0x00000018063078a4 */ /* 0x000fe2000f8e023f */
[----:B------:R3:W2:Y:S01]  /*38c0*/  LDSM.16.M88.4 R128, [R132+0x8800] ;  /* 0x008800008480783b */ /* 0x0006a20000000200 */
[----:B------:R-:W-:Y:S02]  /*38d0*/  USHF.L.U32 UR47, UR6, 0x5, URZ ;  /* 0x00000005062f7899 */ /* 0x000fe4000800063f */
[----:B------:R-:W-:Y:S01]  /*38e0*/  UIMAD UR46, UR6, 0x28, URZ ;  /* 0x00000028062e78a4 */ /* 0x000fe2000f8e023f */
[----:B------:R-:W2:Y:S01]  /*38f0*/  LDSM.16.M88.4 R132, [R132+0x8c00] ;  /* 0x008c00008484783b */ /* 0x000ea20000000200 */
[----:B------:R-:W-:Y:S02]  /*3900*/  UIMAD UR45, UR6, 0x30, URZ ;  /* 0x00000030062d78a4 */ /* 0x000fe4000f8e023f */
[----:B------:R-:W-:Y:S01]  /*3910*/  UIMAD UR44, UR6, 0x38, URZ ;  /* 0x00000038062c78a4 */ /* 0x000fe2000f8e023f */
[----:B------:R3:W2:Y:S01]  /*3920*/  LDSM.16.M88.4 R136, [R153] ;  /* 0x000000009988783b */ /* 0x0006a20000000200 */
[----:B------:R-:W-:-:S02]  /*3930*/  USHF.L.U32 UR43, UR6, 0x6, URZ ;  /* 0x00000006062b7899 */ /* 0x000fc4000800063f */
[----:B------:R-:W-:Y:S01]  /*3940*/  UIMAD UR42, UR6, 0x48, URZ ;  /* 0x00000048062a78a4 */ /* 0x000fe2000f8e023f */
[----:B------:R3:W2:Y:S01]  /*3950*/  LDSM.16.M88.4 R140, [R153+0x400] ;  /* 0x00040000998c783b */ /* 0x0006a20000000200 */
[----:B------:R-:W-:Y:S02]  /*3960*/  UIMAD UR41, UR6, 0x50, URZ ;  /* 0x00000050062978a4 */ /* 0x000fe4000f8e023f */
[----:B------:R-:W-:Y:S01]  /*3970*/  UIMAD UR40, UR6, 0x58, URZ ;  /* 0x00000058062878a4 */ /* 0x000fe2000f8e023f */
[----:B-1----:R-:W3:Y:S01]  /*3980*/  LDG.E.64 R4, desc[UR14][R8.64+0x8] ;  /* 0x0000080e08047981 */ /* 0x002ee2000c1e1b00 */
[----:B------:R-:W-:Y:S02]  /*3990*/  UIMAD UR39, UR6, 0x60, URZ ;  /* 0x00000060062778a4 */ /* 0x000fe4000f8e023f */
[----:B------:R-:W-:Y:S01]  /*39a0*/  UIMAD UR38, UR6, 0x68, URZ ;  /* 0x00000068062678a4 */ /* 0x000fe2000f8e023f */
[----:B------:R1:W1:Y:S01]  /*39b0*/  LDSM.16.M88.4 R144, [R153+0x800] ;  /* 0x000800009990783b */ /* 0x0002620000000200 */
[----:B------:R-:W-:-:S02]  /*39c0*/  UIMAD UR37, UR6, 0x70, URZ ;  /* 0x00000070062578a4 */ /* 0x000fc4000f8e023f */
[----:B------:R-:W-:Y:S01]  /*39d0*/  UIMAD UR35, UR6, 0x78, URZ ;  /* 0x00000078062378a4 */ /* 0x000fe2000f8e023f */
[----:B------:R1:W1:Y:S01]  /*39e0*/  LDSM.16.M88.4 R148, [R153+0xc00] ;  /* 0x000c00009994783b */ /* 0x0002620000000200 */
[----:B----4-:R-:W2:Y:S01]  /*39f0*/  @P1 MUFU.RCP R0, UR5 ;  /* 0x0000000500001d08 */ /* 0x010ea20008001000 */
[----:B------:R-:W-:Y:S02]  /*3a00*/  ULDC UR55, c[0x0][0x2d0] ;  /* 0x0000b40000377ab9 */ /* 0x000fe40000000800 */
[----:B------:R-:W4:Y:S01]  /*3a10*/  LDG.E.64 R8, desc[UR14][R8.64] ;  /* 0x0000000e08087981 */ /* 0x000f22000c1e1b00 */
[----:B------:R-:W-:Y:S01]  /*3a20*/  LOP3.LUT R3, R3, 0x6, RZ, 0xc0, !PT ;  /* 0x0000000603037812 */ /* 0x000fe200078ec0ff */
[----:B------:R-:W-:Y:S01]  /*3a30*/  UIMAD UR5, UR58, UR7, UR59 ;  /* 0x000000073a0572a4 */ /* 0x000fe2000f8e023b */
[----:B------:R-:W-:Y:S01]  /*3a40*/  IMAD.U32 R7, RZ, RZ, UR8 ;  /* 0x00000008ff077e24 */ /* 0x000fe2000f8e00ff */
[----:B------:R-:W-:Y:S01]  /*3a50*/  SEL R152, R152, R159, !P0 ;  /* 0x0000009f98987207 */ /* 0x000fe20004000000 */
[----:B------:R-:W-:Y:S01]  /*3a60*/  UIADD3 UR36, -UR36, URZ, URZ ;  /* 0x0000003f24247290 */ /* 0x000fe2000fffe13f */
[----:B------:R-:W-:Y:S01]  /*3a70*/  IMAD R3, R245, 0x40, R3 ;  /* 0x00000040f5037824 */ /* 0x000fe200078e0203 */
[----:B------:R-:W-:Y:S01]  /*3a80*/  USHF.L.U32 UR5, UR5, 0x5, URZ ;  /* 0x0000000505057899 */ /* 0x000fe2000800063f */
[----:B------:R-:W-:Y:S01]  /*3a90*/  UMOV UR29, UR12 ;  /* 0x0000000c001d7c82 */ /* 0x000fe20008000000 */
[----:B------:R-:W-:-:S02]  /*3aa0*/  ULDC UR6, c[0x0][0x2ec] ;  /* 0x0000bb0000067ab9 */ /* 0x000fc40000000800 */
[----:B------:R-:W-:Y:S01]  /*3ab0*/  IADD3 R3, R237, -UR24, -R3 ;  /* 0x80000018ed037c10 */ /* 0x000fe2000fffe803 */
[----:B------:R-:W-:-:S03]  /*3ac0*/  USHF.R.S32.HI UR10, URZ, 0x1f, UR5 ;  /* 0x0000001f3f0a7899 */ /* 0x000fc60008011405 */
[----:B------:R-:W-:Y:S02]  /*3ad0*/  IADD3 R247, R7, -UR13, R3 ;  /* 0x8000000d07f77c10 */ /* 0x000fe4000fffe003 */
[----:B------:R-:W-:Y:S01]  /*3ae0*/  SHF.R.S32.HI R3, RZ, 0x1f, R16 ;  /* 0x0000001fff037819 */ /* 0x000fe20000011410 */
[----:B------:R-:W-:Y:S01]  /*3af0*/  UIADD3 UR24, UR24, UR13, URZ ;  /* 0x0000000d18187290 */ /* 0x000fe2000fffe03f */
[----:B------:R-:W-:-:S03]  /*3b00*/  LEA R152, R152, UR4, 0x1 ;  /* 0x0000000498987c11 */ /* 0x000fc6000f8e08ff */
[----:B------:R-:W-:-:S04]  /*3b10*/  UIADD3 UR24, -UR8, 0x80, UR24 ;  /* 0x0000008008187890 */ /* 0x000fc8000fffe118 */
[----:B------:R-:W-:Y:S01]  /*3b20*/  UIADD3 UR51, UR24, -UR51, URZ ;  /* 0x8000003318337290 */ /* 0x000fe2000fffe03f */
[----:B--2---:R-:W-:-:S05]  /*3b30*/  @P1 FMUL.FTZ R0, R6, R0 ;  /* 0x0000000006001220 */ /* 0x004fca0000410000 */
[----:B------:R-:W-:Y:S02]  /*3b40*/  @P1 R2UR UR11, R0 ;  /* 0x00000000000b12ca */ /* 0x000fe400000e0000 */
[----:B---3--:R-:W-:-:S04]  /*3b50*/  IADD3 R246, P3, P2, R4, UR5, R16 ;  /* 0x0000000504f67c10 */ /* 0x008fc8000fa7e010 */
[----:B------:R-:W-:Y:S01]  /*3b60*/  IADD3.X R4, R5, UR10, R3, P3, P2 ;  /* 0x0000000a05047c10 */ /* 0x000fe20009fe4403 */
[----:B------:R-:W-:-:S05]  /*3b70*/  VIADD R3, R158, 0x1000 ;  /* 0x000010009e037836 */ /* 0x000fca0000000000 */
[----:B------:R-:W-:Y:S01]  /*3b80*/  SEL R3, R3, R158, !P0 ;  /* 0x0000009e03037207 */ /* 0x000fe20004000000 */
[----:B------:R-:W-:-:S03]  /*3b90*/  UMOV UR5, URZ ;  /* 0x0000003f00057c82 */ /* 0x000fc60008000000 */
[----:B------:R-:W-:Y:S02]  /*3ba0*/  LEA R3, R3, UR4, 0x1 ;  /* 0x0000000403037c11 */ /* 0x000fe4000f8e08ff */
[----:B----4-:R-:W-:Y:S02]  /*3bb0*/  R2UR UR7, R8 ;  /* 0x00000000080772ca */ /* 0x010fe400000e0000 */
        /* <DEDUP_REMOVED lines=16> */
.L_x_727:
[----:B------:R-:W-:Y:S01]  /*3cc0*/  LEA R100, R160, UR4, 0x1 ;  /* 0x00000004a0647c11 */ /* 0x000fe2000f8e08ff */
[----:B------:R-:W0:Y:S01]  /*3cd0*/  LDGDEPBAR ;  /* 0x00000000000079af */ /* 0x000e220000000000 */
[----:B------:R-:W-:Y:S01]  /*3ce0*/  IMAD.U32 R4, RZ, RZ, UR31 ;  /* 0x0000001fff047e24 */ /* 0x000fe2000f8e00ff */
[----:B------:R-:W-:Y:S01]  /*3cf0*/  USHF.L.U32 UR10, UR9, 0x7, URZ ;  /* 0x00000007090a7899 */ /* 0x000fe2000800063f */
[----:B------:R-:W-:Y:S01]  /*3d00*/  IMAD.U32 R5, RZ, RZ, UR30 ;  /* 0x0000001eff057e24 */ /* 0x000fe2000f8e00ff */
[----:B------:R-:W-:Y:S01]  /*3d10*/  USHF.L.U32 UR12, UR53, 0x7, URZ ;  /* 0x00000007350c7899 */ /* 0x000fe2000800063f */
[----:B------:R-:W-:Y:S01]  /*3d20*/  IMAD.IADD R108, R157, 0x1, R152 ;  /* 0x000000019d6c7824 */ /* 0x000fe200078e0298 */
[----:B------:R-:W-:Y:S01]  /*3d30*/  LEA R4, P0, R237, R4, 0x2 ;  /* 0x00000004ed047211 */ /* 0x000fe200078010ff */
[----:B------:R-:W-:Y:S01]  /*3d40*/  IMAD.MOV.U32 R234, RZ, RZ, R204 ;  /* 0x000000ffffea7224 */ /* 0x000fe200078e00cc */
[----:B------:R-:W-:Y:S01]  /*3d50*/  UISETP.GE.AND UP0, UPT, UR10, UR51, UPT ;  /* 0x000000330a00728c */ /* 0x000fe2000bf06270 */
[----:B------:R-:W-:Y:S01]  /*3d60*/  VIADD R0, R247, UR10 ;  /* 0x0000000af7007c36 */ /* 0x000fe20008000000 */
[----:B------:R-:W-:Y:S01]  /*3d70*/  LEA.HI.X.SX32 R5, R237, R5, 0x2, P0 ;  /* 0x00000005ed057211 */ /* 0x000fe200000f16ff */
[----:B------:R-:W-:Y:S01]  /*3d80*/  UMOV UR11, UR60 ;  /* 0x0000003c000b7c82 */ /* 0x000fe20008000000 */
[----:B------:R-:W-:Y:S02]  /*3d90*/  IMAD.MOV.U32 R235, RZ, RZ, R203 ;  /* 0x000000ffffeb7224 */ /* 0x000fe400078e00cb */
[----:B------:R-:W-:Y:S01]  /*3da0*/  IABS R202, R0 ;  /* 0x0000000000ca7213 */ /* 0x000fe20000000000 */
[C---:B------:R-:W-:Y:S02]  /*3db0*/  VIADD R173, R0.reuse, 0xffffffff ;  /* 0xffffffff00ad7836 */ /* 0x040fe40000000000 */
[C---:B------:R-:W-:Y:S01]  /*3dc0*/  VIADD R172, R0.reuse, 0x8 ;  /* 0x0000000800ac7836 */ /* 0x040fe20000000000 */
[----:B------:R-:W-:Y:S01]  /*3dd0*/  I2FP.F32.S32 R202, R202 ;  /* 0x000000ca00ca7245 */ /* 0x000fe20000201400 */
[C---:B------:R-:W-:Y:S01]  /*3de0*/  VIADD R171, R0.reuse, 0x7 ;  /* 0x0000000700ab7836 */ /* 0x040fe20000000000 */
[----:B------:R-:W-:Y:S01]  /*3df0*/  ISETP.GE.AND P3, PT, R173, RZ, PT ;  /* 0x000000ffad00720c */ /* 0x000fe20003f66270 */
[----:B------:R-:W-:Y:S01]  /*3e00*/  VIADD R169, R0, 0x47 ;  /* 0x0000004700a97836 */ /* 0x000fe20000000000 */
[----:B------:R-:W-:Y:S01]  /*3e10*/  ISETP.GE.AND P2, PT, R172, RZ, PT ;  /* 0x000000ffac00720c */ /* 0x000fe20003f46270 */
[----:B------:R-:W-:Y:S01]  /*3e20*/  VIADD R170, R0, 0x48 ;  /* 0x0000004800aa7836 */ /* 0x000fe20000000000 */
[----:B------:R-:W-:Y:S01]  /*3e30*/  ISETP.GE.AND P6, PT, R171, RZ, PT ;  /* 0x000000ffab00720c */ /* 0x000fe20003fc6270 */
[----:B------:R-:W-:Y:S04]  /*3e40*/  DEPBAR.LE SB0, 0x0 ;  /* 0x000080000000791a */ /* 0x000fe80000000000 */
[----:B------:R-:W-:Y:S01]  /*3e50*/  ISETP.GE.AND P0, PT, R169, RZ, PT ;  /* 0x000000ffa900720c */ /* 0x000fe20003f06270 */
[----:B------:R-:W-:Y:S01]  /*3e60*/  BAR.SYNC.DEFER_BLOCKING 0x0 ;  /* 0x0000000000007b1d */ /* 0x000fe20000010000 */
[----:B------:R-:W-:Y:S01]  /*3e70*/  ISETP.GE.AND P1, PT, R170, RZ, PT ;  /* 0x000000ffaa00720c */ /* 0x000fe20003f26270 */
[C---:B------:R-:W-:Y:S01]  /*3e80*/  VIADD R175, R0.reuse, 0x40 ;  /* 0x0000004000af7836 */ /* 0x040fe20000000000 */
[C---:B------:R-:W-:Y:S01]  /*3e90*/  @!P3 IADD3 R173, -R0.reuse, 0x1, RZ ;  /* 0x0000000100adb810 */ /* 0x040fe20007ffe1ff */
[C---:B------:R-:W-:Y:S01]  /*3ea0*/  VIADD R174, R0.reuse, 0x3f ;  /* 0x0000003f00ae7836 */ /* 0x040fe20000000000 */
[C---:B------:R-:W-:Y:S01]  /*3eb0*/  @!P2 IADD3 R172, -R0.reuse, -0x8, RZ ;  /* 0xfffffff800aca810 */ /* 0x040fe20007ffe1ff */
[C---:B------:R-:W-:Y:S01]  /*3ec0*/  VIADD R177, R0.reuse, 0x38 ;  /* 0x0000003800b17836 */ /* 0x040fe20000000000 */
[C---:B------:R-:W-:Y:S01]  /*3ed0*/  @!P6 IADD3 R171, -R0.reuse, -0x7, RZ ;  /* 0xfffffff900abe810 */ /* 0x040fe20007ffe1ff */
[C---:B------:R-:W-:Y:S01]  /*3ee0*/  VIADD R176, R0.reuse, 0x37 ;  /* 0x0000003700b07836 */ /* 0x040fe20000000000 */
[----:B------:R-:W-:Y:S01]  /*3ef0*/  ISETP.GE.AND P5, PT, R175, RZ, PT ;  /* 0x000000ffaf00720c */ /* 0x000fe20003fa6270 */
[----:B------:R-:W-:Y:S01]  /*3f00*/  VIADD R178, R0, 0xfffffff8 ;  /* 0xfffffff800b27836 */ /* 0x000fe20000000000 */
[----:B------:R-:W-:Y:S01]  /*3f10*/  ISETP.GE.AND P4, PT, R174, RZ, PT ;  /* 0x000000ffae00720c */ /* 0x000fe20003f86270 */
        /* <DEDUP_REMOVED lines=8> */
[----:B------:R-:W-:Y:S01]  /*3fa0*/  VIADD R183, R0, 0x2f ;  /* 0x0000002f00b77836 */ /* 0x000fe20000000000 */
[----:B------:R-:W-:Y:S01]  /*3fb0*/  ISETP.GE.AND P6, PT, R178, RZ, PT ;  /* 0x000000ffb200720c */ /* 0x000fe20003fc6270 */
[C---:B------:R-:W-:Y:S01]  /*3fc0*/  VIADD R184, R0.reuse, 0x28 ;  /* 0x0000002800b87836 */ /* 0x040fe20000000000 */
[----:B------:R-:W-:Y:S01]  /*3fd0*/  ISETP.GE.AND P0, PT, R179, RZ, PT ;  /* 0x000000ffb300720c */ /* 0x000fe20003f06270 */
[----:B-----5:R-:W5:Y:S01]  /*3fe0*/  LDG.E R168, desc[UR14][R4.64] ;  /* 0x0000000e04a87981 */ /* 0x020f62000c1e1900 */
[----:B------:R-:W-:Y:S01]  /*3ff0*/  ISETP.GE.AND P1, PT, R181, RZ, PT ;  /* 0x000000ffb500720c */ /* 0x000fe20003f26270 */
[C---:B------:R-:W-:Y:S01]  /*4000*/  VIADD R185, R0.reuse, 0x27 ;  /* 0x0000002700b97836 */ /* 0x040fe20000000000 */
[C---:B------:R-:W-:Y:S01]  /*4010*/  @!P5 IADD3 R175, -R0.reuse, -0x40, RZ ;  /* 0xffffffc000afd810 */ /* 0x040fe20007ffe1ff */
[----:B------:R-:W5:Y:S01]  /*4020*/  LDG.E R167, desc[UR14][R4.64+0x20] ;  /* 0x0000200e04a77981 */ /* 0x000f62000c1e1900 */
[C---:B------:R-:W-:Y:S01]  /*4030*/  VIADD R186, R0.reuse, 0xffffffe8 ;  /* 0xffffffe800ba7836 */ /* 0x040fe20000000000 */
[C---:B------:R-:W-:Y:S01]  /*4040*/  @!P4 IADD3 R174, -R0.reuse, -0x3f, RZ ;  /* 0xffffffc100aec810 */ /* 0x040fe20007ffe1ff */
[C---:B------:R-:W-:Y:S01]  /*4050*/  VIADD R187, R0.reuse, 0xffffffe7 ;  /* 0xffffffe700bb7836 */ /* 0x040fe20000000000 */
[----:B------:R-:W5:Y:S01]  /*4060*/  LDG.E R166, desc[UR14][R4.64+0x100] ;  /* 0x0001000e04a67981 */ /* 0x000f62000c1e1900 */
[C---:B------:R-:W-:Y:S01]  /*4070*/  @!P3 IADD3 R177, -R0.reuse, -0x38, RZ ;  /* 0xffffffc800b1b810 */ /* 0x040fe20007ffe1ff */
[C---:B------:R-:W-:Y:S01]  /*4080*/  VIADD R188, R0.reuse, 0xffffffe0 ;  /* 0xffffffe000bc7836 */ /* 0x040fe20000000000 */
[C---:B------:R-:W-:Y:S01]  /*4090*/  @!P2 IADD3 R176, -R0.reuse, -0x37, RZ ;  /* 0xffffffc900b0a810 */ /* 0x040fe20007ffe1ff */
[----:B------:R1:W5:Y:S01]  /*40a0*/  LDG.E R165, desc[UR14][R4.64+0x120] ;  /* 0x0001200e04a57981 */ /* 0x000362000c1e1900 */
[C---:B------:R-:W-:Y:S01]  /*40b0*/  @!P6 IADD3 R178, -R0.reuse, 0x8, RZ ;  /* 0x0000000800b2e810 */ /* 0x040fe20007ffe1ff */
[C---:B------:R-:W-:Y:S01]  /*40c0*/  VIADD R189, R0.reuse, 0xffffffdf ;  /* 0xffffffdf00bd7836 */ /* 0x040fe20000000000 */
[C---:B------:R-:W-:Y:S01]  /*40d0*/  @!P0 IADD3 R179, -R0.reuse, 0x9, RZ ;  /* 0x0000000900b38810 */ /* 0x040fe20007ffe1ff */
[----:B------:R-:W-:Y:S01]  /*40e0*/  LDSM.16.M88.4 R64, [R152] ;  /* 0x000000009840783b */ /* 0x000fe20000000200 */
[C---:B------:R-:W-:Y:S01]  /*40f0*/  @!P1 IADD3 R181, -R0.reuse, 0x10, RZ ;  /* 0x0000001000b59810 */ /* 0x040fe20007ffe1ff */
[----:B------:R-:W-:Y:S01]  /*4100*/  VIADD R190, R0, 0x20 ;  /* 0x0000002000be7836 */ /* 0x000fe20000000000 */
[----:B------:R-:W-:Y:S01]  /*4110*/  ISETP.GE.AND P5, PT, R180, RZ, PT ;  /* 0x000000ffb400720c */ /* 0x000fe20003fa6270 */
[----:B------:R-:W-:Y:S01]  /*4120*/  VIADD R191, R0, 0x1f ;  /* 0x0000001f00bf7836 */ /* 0x000fe20000000000 */
[----:B------:R-:W-:Y:S01]  /*4130*/  ISETP.GE.AND P4, PT, R182, RZ, PT ;  /* 0x000000ffb600720c */ /* 0x000fe20003f86270 */
[----:B------:R-:W-:Y:S01]  /*4140*/  VIADD R192, R0, 0x18 ;  /* 0x0000001800c07836 */ /* 0x000fe20000000000 */
[----:B------:R-:W-:Y:S01]  /*4150*/  ISETP.GE.AND P3, PT, R183, RZ, PT ;  /* 0x000000ffb700720c */ /* 0x000fe20003f66270 */
[----:B------:R-:W1:Y:S01]  /*4160*/  LDSM.16.M88.4 R16, [R100+0x6000] ;  /* 0x006000006410783b */ /* 0x000e620000000200 */
[----:B------:R-:W-:Y:S01]  /*4170*/  ISETP.GE.AND P2, PT, R184, RZ, PT ;  /* 0x000000ffb800720c */ /* 0x000fe20003f46270 */
[C---:B------:R-:W-:Y:S01]  /*4180*/  VIADD R193, R0.reuse, 0x17 ;  /* 0x0000001700c17836 */ /* 0x040fe20000000000 */
[----:B------:R-:W-:Y:S01]  /*4190*/  ISETP.GE.AND P6, PT, R185, RZ, PT ;  /* 0x000000ffb900720c */ /* 0x000fe20003fc6270 */
[----:B------:R-:W-:Y:S01]  /*41a0*/  VIADD R194, R0, 0xffffffd8 ;  /* 0xffffffd800c27836 */ /* 0x000fe20000000000 */
[----:B------:R-:W-:Y:S01]  /*41b0*/  ISETP.GE.AND P0, PT, R186, RZ, PT ;  /* 0x000000ffba00720c */ /* 0x000fe20003f06270 */
[C---:B------:R-:W-:Y:S01]  /*41c0*/  VIADD R195, R0.reuse, 0xffffffd7 ;  /* 0xffffffd700c37836 */ /* 0x040fe20000000000 */
[----:B------:R-:W-:Y:S01]  /*41d0*/  ISETP.GE.AND P1, PT, R187, RZ, PT ;  /* 0x000000ffbb00720c */ /* 0x000fe20003f26270 */
[----:B------:R-:W2:Y:S01]  /*41e0*/  LDSM.16.M88.4 R60, [R152+0x1000] ;  /* 0x00100000983c783b */ /* 0x000ea20000000200 */
[C---:B------:R-:W-:Y:S01]  /*41f0*/  @!P5 IADD3 R180, -R0.reuse, 0x11, RZ ;  /* 0x0000001100b4d810 */ /* 0x040fe20007ffe1ff */
[C---:B------:R-:W-:Y:S01]  /*4200*/  VIADD R196, R0.reuse, 0xffffffd0 ;  /* 0xffffffd000c47836 */ /* 0x040fe20000000000 */
[C---:B------:R-:W-:Y:S01]  /*4210*/  @!P4 IADD3 R182, -R0.reuse, -0x30, RZ ;  /* 0xffffffd000b6c810 */ /* 0x040fe20007ffe1ff */
[C---:B------:R-:W-:Y:S01]  /*4220*/  VIADD R197, R0.reuse, 0xffffffcf ;  /* 0xffffffcf00c57836 */ /* 0x040fe20000000000 */
[C---:B------:R-:W-:Y:S01]  /*4230*/  @!P3 IADD3 R183, -R0.reuse, -0x2f, RZ ;  /* 0xffffffd100b7b810 */ /* 0x040fe20007ffe1ff */
[C---:B------:R-:W-:Y:S01]  /*4240*/  VIADD R198, R0.reuse, 0x10 ;  /* 0x0000001000c67836 */ /* 0x040fe20000000000 */
[C---:B------:R-:W-:Y:S01]  /*4250*/  @!P2 IADD3 R184, -R0.reuse, -0x28, RZ ;  /* 0xffffffd800b8a810 */ /* 0x040fe20007ffe1ff */
[----:B------:R-:W3:Y:S01]  /*4260*/  LDSM.16.M88.4 R32, [R100+0x6400] ;  /* 0x006400006420783b */ /* 0x000ee20000000200 */
[C---:B------:R-:W-:Y:S01]  /*4270*/  @!P6 IADD3 R185, -R0.reuse, -0x27, RZ ;  /* 0xffffffd900b9e810 */ /* 0x040fe20007ffe1ff */
[C---:B------:R-:W-:Y:S01]  /*4280*/  VIADD R199, R0.reuse, 0xf ;  /* 0x0000000f00c77836 */ /* 0x040fe20000000000 */
[C---:B------:R-:W-:Y:S01]  /*4290*/  @!P0 IADD3 R186, -R0.reuse, 0x18, RZ ;  /* 0x0000001800ba8810 */ /* 0x040fe20007ffe1ff */
[C---:B------:R-:W-:Y:S01]  /*42a0*/  VIADD R200, R0.reuse, 0xffffffc8 ;  /* 0xffffffc800c87836 */ /* 0x040fe20000000000 */
[C---:B------:R-:W-:Y:S01]  /*42b0*/  @!P1 IADD3 R187, -R0.reuse, 0x19, RZ ;  /* 0x0000001900bb9810 */ /* 0x040fe20007ffe1ff */
[----:B------:R-:W-:Y:S01]  /*42c0*/  VIADD R201, R0, 0xffffffc7 ;  /* 0xffffffc700c97836 */ /* 0x000fe20000000000 */
[----:B------:R-:W-:Y:S01]  /*42d0*/  ISETP.GE.AND P5, PT, R188, RZ, PT ;  /* 0x000000ffbc00720c */ /* 0x000fe20003fa6270 */
[----:B------:R-:W4:Y:S01]  /*42e0*/  LDSM.16.M88.4 R48, [R100+0x6800] ;  /* 0x006800006430783b */ /* 0x000f220000000200 */
[----:B------:R-:W-:Y:S02]  /*42f0*/  ISETP.GE.AND P4, PT, R189, RZ, PT ;  /* 0x000000ffbd00720c */ /* 0x000fe40003f86270 */
[----:B------:R-:W-:Y:S02]  /*4300*/  ISETP.GE.AND P3, PT, R190, RZ, PT ;  /* 0x000000ffbe00720c */ /* 0x000fe40003f66270 */
[----:B------:R-:W-:Y:S02]  /*4310*/  ISETP.GE.AND P2, PT, R191, RZ, PT ;  /* 0x000000ffbf00720c */ /* 0x000fe40003f46270 */
[----:B------:R-:W-:Y:S01]  /*4320*/  ISETP.GE.AND P6, PT, R192, RZ, PT ;  /* 0x000000ffc000720c */ /* 0x000fe20003fc6270 */
[----:B------:R-:W4:Y:S01]  /*4330*/  LDSM.16.M88.4 R100, [R100+0x6c00] ;  /* 0x006c00006464783b */ /* 0x000f220000000200 */
[----:B------:R-:W-:Y:S02]  /*4340*/  ISETP.GE.AND P0, PT, R193, RZ, PT ;  /* 0x000000ffc100720c */ /* 0x000fe40003f06270 */
[----:B------:R-:W-:Y:S02]  /*4350*/  ISETP.GE.AND P1, PT, R194, RZ, PT ;  /* 0x000000ffc200720c */ /* 0x000fe40003f26270 */
[C---:B------:R-:W-:Y:S02]  /*4360*/  @!P5 IADD3 R188, -R0.reuse, 0x20, RZ ;  /* 0x0000002000bcd810 */ /* 0x040fe40007ffe1ff */
[C---:B------:R-:W-:Y:S01]  /*4370*/  @!P4 IADD3 R189, -R0.reuse, 0x21, RZ ;  /* 0x0000002100bdc810 */ /* 0x040fe20007ffe1ff */
[-C--:B-1----:R-:W-:Y:S01]  /*4380*/  HMMA.16816.F32 R4, R64, R16.reuse, RZ ;  /* 0x000000104004723c */ /* 0x082fe200000018ff */
[----:B------:R-:W-:Y:S02]  /*4390*/  LDSM.16.M88.4 R104, [R153+-0x2000] ;  /* 0xffe000009968783b */ /* 0x000fe40000000200 */
[C---:B------:R-:W-:Y:S02]  /*43a0*/  @!P3 IADD3 R190, -R0.reuse, -0x20, RZ ;  /* 0xffffffe000beb810 */ /* 0x040fe40007ffe1ff */
[C---:B------:R-:W-:Y:S02]  /*43b0*/  @!P2 IADD3 R191, -R0.reuse, -0x1f, RZ ;  /* 0xffffffe100bfa810 */ /* 0x040fe40007ffe1ff */
[C---:B------:R-:W-:Y:S01]  /*43c0*/  @!P6 IADD3 R192, -R0.reuse, -0x18, RZ ;  /* 0xffffffe800c0e810 */ /* 0x040fe20007ffe1ff */
[C---:B--2---:R-:W-:Y:S01]  /*43d0*/  HMMA.16816.F32 R8, R60.reuse, R16, RZ ;  /* 0x000000103c08723c */ /* 0x044fe200000018ff */
[----:B------:R-:W-:Y:S01]  /*43e0*/  LDSM.16.M88.4 R112, [R153+-0x1c00] ;  /* 0xffe400009970783b */ /* 0x000fe20000000200 */
[----:B------:R-:W-:Y:S02]  /*43f0*/  ISETP.GE.AND P5, PT, R195, RZ, PT ;  /* 0x000000ffc300720c */ /* 0x000fe40003fa6270 */
[C---:B------:R-:W-:Y:S02]  /*4400*/  @!P0 IADD3 R193, -R0.reuse, -0x17, RZ ;  /* 0xffffffe900c18810 */ /* 0x040fe40007ffe1ff */
[-C--:B------:R-:W-:Y:S01]  /*4410*/  HMMA.16816.F32 R12, R60, R18.reuse, RZ ;  /* 0x000000123c0c723c */ /* 0x080fe200000018ff */
[----:B------:R-:W-:Y:S02]  /*4420*/  @!P1 IADD3 R194, -R0, 0x28, RZ ;  /* 0x0000002800c29810 */ /* 0x000fe40007ffe1ff */
[----:B------:R-:W-:Y:S01]  /*4430*/  LDSM.16.M88.4 R116, [R153+-0x1800] ;  /* 0xffe800009974783b */ /* 0x000fe20000000200 */
[----:B------:R-:W-:Y:S02]  /*4440*/  ISETP.GE.AND P4, PT, R196, RZ, PT ;  /* 0x000000ffc400720c */ /* 0x000fe40003f86270 */
[C---:B------:R-:W-:Y:S02]  /*4450*/  HMMA.16816.F32 R16, R64.reuse, R18, RZ ;  /* 0x000000124010723c */ /* 0x040fe400000018ff */
[----:B------:R-:W-:Y:S02]  /*4460*/  ISETP.GE.AND P3, PT, R197, RZ, PT ;  /* 0x000000ffc500720c */ /* 0x000fe40003f66270 */
[----:B------:R-:W-:Y:S02]  /*4470*/  ISETP.GE.AND P2, PT, R198, RZ, PT ;  /* 0x000000ffc600720c */ /* 0x000fe40003f46270 */
[-C--:B---3--:R-:W-:Y:S01]  /*4480*/  HMMA.16816.F32 R20, R64, R32.reuse, RZ ;  /* 0x000000204014723c */ /* 0x088fe200000018ff */
[----:B------:R-:W-:Y:S02]  /*4490*/  ISETP.GE.AND P6, PT, R199, RZ, PT ;  /* 0x000000ffc700720c */ /* 0x000fe40003fc6270 */
[----:B------:R-:W-:Y:S02]  /*44a0*/  ISETP.GE.AND P0, PT, R200, RZ, PT ;  /* 0x000000ffc800720c */ /* 0x000fe40003f06270 */
[----:B------:R-:W-:Y:S01]  /*44b0*/  ISETP.GE.AND P1, PT, R201, RZ, PT ;  /* 0x000000ffc900720c */ /* 0x000fe20003f26270 */
[C---:B------:R-:W-:Y:S02]  /*44c0*/  HMMA.16816.F32 R24, R60.reuse, R32, RZ ;  /* 0x000000203c18723c */ /* 0x040fe400000018ff */
[C---:B------:R-:W-:Y:S03]  /*44d0*/  @!P5 IADD3 R195, -R0.reuse, 0x29, RZ ;  /* 0x0000002900c3d810 */ /* 0x040fe60007ffe1ff */
[C---:B------:R-:W-:Y:S01]  /*44e0*/  @!P4 IADD3 R196, -R0.reuse, 0x30, RZ ;  /* 0x0000003000c4c810 */ /* 0x040fe20007ffe1ff */
[-C--:B------:R-:W-:Y:S01]  /*44f0*/  HMMA.16816.F32 R28, R60, R34.reuse, RZ ;  /* 0x000000223c1c723c */ /* 0x080fe200000018ff */
[C---:B------:R-:W-:Y:S04]  /*4500*/  @!P3 IADD3 R197, -R0.reuse, 0x31, RZ ;  /* 0x0000003100c5b810 */ /* 0x040fe80007ffe1ff */
[C---:B------:R-:W-:Y:S01]  /*4510*/  @!P2 IADD3 R198, -R0.reuse, -0x10, RZ ;  /* 0xfffffff000c6a810 */ /* 0x040fe20007ffe1ff */
[C---:B------:R-:W-:Y:S02]  /*4520*/  HMMA.16816.F32 R32, R64.reuse, R34, RZ ;  /* 0x000000224020723c */ /* 0x040fe400000018ff */
[C---:B------:R-:W-:Y:S03]  /*4530*/  @!P6 IADD3 R199, -R0.reuse, -0xf, RZ ;  /* 0xfffffff100c7e810 */ /* 0x040fe60007ffe1ff */
[C---:B------:R-:W-:Y:S01]  /*4540*/  @!P0 IADD3 R200, -R0.reuse, 0x38, RZ ;  /* 0x0000003800c88810 */ /* 0x040fe20007ffe1ff */
[-C--:B----4-:R-:W-:Y:S01]  /*4550*/  HMMA.16816.F32 R36, R64, R48.reuse, RZ ;  /* 0x000000304024723c */ /* 0x090fe200000018ff */
[----:B------:R-:W-:Y:S02]  /*4560*/  @!P1 IADD3 R201, -R0, 0x39, RZ ;  /* 0x0000003900c99810 */ /* 0x000fe40007ffe1ff */
[----:B------:R-:W-:Y:S02]  /*4570*/  PLOP3.LUT P0, PT, PT, PT, UP0, 0x80, 0x0 ;  /* 0x000000000000781c */ /* 0x000fe40003f0f008 */
[----:B------:R-:W-:Y:S01]  /*4580*/  I2FP.F32.S32 R0, R179 ;  /* 0x000000b300007245 */ /* 0x000fe20000201400 */
[C---:B------:R-:W-:Y:S02]  /*4590*/  HMMA.16816.F32 R40, R60.reuse, R48, RZ ;  /* 0x000000303c28723c */ /* 0x040fe400000018ff */
[----:B------:R-:W-:Y:S03]  /*45a0*/  I2FP.F32.S32 R173, R173 ;  /* 0x000000ad00ad7245 */ /* 0x000fe60000201400 */
[----:B------:R-:W-:Y:S01]  /*45b0*/  I2FP.F32.S32 R172, R172 ;  /* 0x000000ac00ac7245 */ /* 0x000fe20000201400 */
[-C--:B------:R-:W-:Y:S01]  /*45c0*/  HMMA.16816.F32 R44, R60, R50.reuse, RZ ;  /* 0x000000323c2c723c */ /* 0x080fe200000018ff */
[----:B------:R-:W-:Y:S04]  /*45d0*/  I2FP.F32.S32 R171, R171 ;  /* 0x000000ab00ab7245 */ /* 0x000fe80000201400 */
        /* <DEDUP_REMOVED lines=11> */
[----:B------:R-:W-:Y:S05]  /*4690*/  I2FP.F32.S32 R180, R180 ;  /* 0x000000b400b47245 */ /* 0x000fea0000201400 */
[----:B------:R-:W-:Y:S01]  /*46a0*/  HMMA.16816.F32 R64, R64, R102, RZ ;  /* 0x000000664040723c */ /* 0x000fe200000018ff */
[----:B------:R-:W1:Y:S08]  /*46b0*/  LDSM.16.M88.4 R100, [R108] ;  /* 0x000000006c64783b */ /* 0x000e700000000200 */
[----:B------:R-:W2:Y:S01]  /*46c0*/  LDSM.16.M88.4 R108, [R108+0x1000] ;  /* 0x001000006c6c783b */ /* 0x000ea20000000200 */
[-C--:B-1----:R-:W-:Y:S06]  /*46d0*/  HMMA.16816.F32 R4, R100, R104.reuse, R4 ;  /* 0x000000686404723c */ /* 0x082fec0000001804 */
[C---:B--2---:R-:W-:Y:S06]  /*46e0*/  HMMA.16816.F32 R8, R108.reuse, R104, R8 ;  /* 0x000000686c08723c */ /* 0x044fec0000001808 */
[-C--:B------:R-:W-:Y:S06]  /*46f0*/  HMMA.16816.F32 R12, R108, R106.reuse, R12 ;  /* 0x0000006a6c0c723c */ /* 0x080fec000000180c */
[C---:B------:R-:W-:Y:S01]  /*4700*/  HMMA.16816.F32 R16, R100.reuse, R106, R16 ;  /* 0x0000006a6410723c */ /* 0x040fe20000001810 */
[----:B------:R-:W1:Y:S05]  /*4710*/  LDSM.16.M88.4 R104, [R153+-0x1400] ;  /* 0xffec00009968783b */ /* 0x000e6a0000000200 */
        /* <DEDUP_REMOVED lines=44> */
[C---:B------:R-:W-:Y:S01]  /*49e0*/  FFMA.FTZ R56, R100.reuse, -UR5, R56 ;  /* 0x8000000564387c23 */ /* 0x040fe20008010038 */
        /* <DEDUP_REMOVED lines=53> */
[----:B------:R-:W-:Y:S04]  /*4d40*/  UIADD3 UR11, UR12, UR13, URZ ;  /* 0x0000000d0c0b7290 */ /* 0x000fe8000fffe03f */
[----:B------:R-:W-:Y:S02]  /*4d50*/  UIADD3 UR32, UR29, UR11, -UR8 ;  /* 0x0000000b1d207290 */ /* 0x000fe4000fffe808 */
[----:B------:R-:W-:Y:S04]  /*4d60*/  UIADD3 UR11, UR10, 0x80, URZ ;  /* 0x000000800a0b7890 */ /* 0x000fe8000fffe03f */
[----:B------:R-:W-:Y:S02]  /*4d70*/  UISETP.GE.AND UP0, UPT, UR11, UR32, UPT ;  /* 0x000000200b00728c */ /* 0x000fe4000bf06270 */
[----:B------:R-:W-:Y:S04]  /*4d80*/  UIADD3 UR11, UR12, 0x80, URZ ;  /* 0x000000800c0b7890 */ /* 0x000fe8000fffe03f */
[----:B------:R-:W-:Y:S02]  /*4d90*/  PLOP3.LUT P1, PT, PT, PT, UP0, 0x80, 0x0 ;  /* 0x000000000000781c */ /* 0x000fe40003f2f008 */
[----:B------:R-:W-:Y:S01]  /*4da0*/  IMAD.U32 R0, RZ, RZ, UR11 ;  /* 0x0000000bff007e24 */ /* 0x000fe2000f8e00ff */
[----:B------:R-:W-:Y:S04]  /*4db0*/  UMOV UR11, UR29 ;  /* 0x0000001d000b7c82 */ /* 0x000fe80008000000 */
[----:B------:R-:W-:Y:S11]  /*4dc0*/  ISETP.LT.AND P0, PT, R0, UR8, PT ;  /* 0x0000000800007c0c */ /* 0x000ff6000bf01270 */
[----:B------:R-:W-:Y:S02]  /*4dd0*/  @!UPT UIADD3 URZ, URZ, URZ, URZ ;  /* 0x0000003f3f3ff290 */ /* 0x000fe4000fffe03f */
[----:B------:R-:W-:Y:S05]  /*4de0*/  @!P1 BRA P0, `(.L_x_724) ;  /* 0x0000000c00a89947 */ /* 0x000fea0000000000 */
.L_x_723:
[----:B------:R-:W-:Y:S01]  /*4df0*/  VIADD R106, R237, UR10 ;  /* 0x0000000aed6a7c36 */ /* 0x000fe20008000000 */
[----:B------:R-:W-:Y:S01]  /*4e00*/  UIADD3 UR10, -UR11, UR8, -UR13 ;  /* 0x000000080b0a7290 */ /* 0x000fe2000fffe90d */
[----:B------:R-:W-:Y:S01]  /*4e10*/  IMAD.SHL.U32 R0, R252, 0x2, RZ ;  /* 0x00000002fc007824 */ /* 0x000fe200078e00ff */
        /* <DEDUP_REMOVED lines=8> */
[----:B------:R-:W-:Y:S01]  /*4ea0*/  UIADD3 UR10, UR8, 0x1, -UR13 ;  /* 0x00000001080a7890 */ /* 0x000fe2000fffe80d */
[----:B------:R-:W-:Y:S03]  /*4eb0*/  LOP3.LUT R0, R0, 0x6, RZ, 0xc0, !PT ;  /* 0x0000000600007812 */ /* 0x000fe600078ec0ff */
[----:B------:R-:W-:Y:S02]  /*4ec0*/  UIADD3 UR10, UR10, UR57, URZ ;  /* 0x000000390a0a7290 */ /* 0x000fe4000fffe03f */
[----:B------:R-:W-:Y:S04]  /*4ed0*/  IMAD R0, R245, 0x40, R0 ;  /* 0x00000040f5007824 */ /* 0x000fe800078e0200 */
[----:B------:R-:W-:Y:S02]  /*4ee0*/  IMAD.U32 R104, RZ, RZ, UR10 ;  /* 0x0000000aff687e24 */ /* 0x000fe4000f8e00ff */
[----:B------:R-:W-:Y:S02]  /*4ef0*/  IMAD.U32 R102, RZ, RZ, UR10 ;  /* 0x0000000aff667e24 */ /* 0x000fe4000f8e00ff */
[----:B------:R-:W-:Y:S01]  /*4f00*/  IMAD.U32 R100, RZ, RZ, UR10 ;  /* 0x0000000aff647e24 */ /* 0x000fe2000f8e00ff */
[--C-:B------:R-:W-:Y:S01]  /*4f10*/  IADD3 R104, R104, 0x8, R106.reuse ;  /* 0x0000000868687810 */ /* 0x100fe20007ffe06a */
[----:B------:R-:W-:Y:S01]  /*4f20*/  IMAD.U32 R108, RZ, RZ, UR10 ;  /* 0x0000000aff6c7e24 */ /* 0x000fe2000f8e00ff */
[--C-:B------:R-:W-:Y:S01]  /*4f30*/  IADD3 R102, R102, 0x40, R106.reuse ;  /* 0x0000004066667810 */ /* 0x100fe20007ffe06a */
[----:B------:R-:W-:Y:S01]  /*4f40*/  VIADD R0, R0, UR12 ;  /* 0x0000000c00007c36 */ /* 0x000fe20008000000 */
[----:B------:R-:W-:Y:S02]  /*4f50*/  IADD3 R100, R100, 0x48, R106 ;  /* 0x0000004864647810 */ /* 0x000fe40007ffe06a */
[----:B------:R-:W-:Y:S01]  /*4f60*/  VIADDMNMX R106, R106, R108, UR8, PT ;  /* 0x000000086a6a7e46 */ /* 0x000fe2000b80016c */
[C---:B------:R-:W-:Y:S01]  /*4f70*/  VIADD R170, R0.reuse, 0x1 ;  /* 0x0000000100aa7836 */ /* 0x040fe20000000000 */
[C---:B------:R-:W-:Y:S01]  /*4f80*/  ISETP.GE.AND P0, PT, R0.reuse, R107, PT ;  /* 0x0000006b0000720c */ /* 0x040fe20003f06270 */
[----:B------:R-:W-:Y:S01]  /*4f90*/  VIADD R169, R0, 0x8 ;  /* 0x0000000800a97836 */ /* 0x000fe20000000000 */
[----:B------:R-:W-:Y:S01]  /*4fa0*/  VIMNMX R104, R104, UR8, PT ;  /* 0x0000000868687c48 */ /* 0x000fe2000bfe0100 */
[C---:B------:R-:W-:Y:S01]  /*4fb0*/  VIADD R119, R0.reuse, 0x9 ;  /* 0x0000000900777836 */ /* 0x040fe20000000000 */
[C---:B------:R-:W-:Y:S01]  /*4fc0*/  ISETP.GE.OR P0, PT, R0.reuse, R106, !P0 ;  /* 0x0000006a0000720c */ /* 0x040fe20004706670 */
[C---:B------:R-:W-:Y:S01]  /*4fd0*/  VIADD R118, R0.reuse, 0x10 ;  /* 0x0000001000767836 */ /* 0x040fe20000000000 */
[C---:B------:R-:W-:Y:S01]  /*4fe0*/  ISETP.GE.AND P6, PT, R0.reuse, R105, PT ;  /* 0x000000690000720c */ /* 0x040fe20003fc6270 */
[----:B------:R-:W-:Y:S01]  /*4ff0*/  VIADD R117, R0, 0x11 ;  /* 0x0000001100757836 */ /* 0x000fe20000000000 */
[----:B------:R-:W-:Y:S01]  /*5000*/  FSEL R4, R4, -INF , !P0 ;  /* 0xff80000004047808 */ /* 0x000fe20004000000 */
[----:B------:R-:W-:Y:S01]  /*5010*/  VIADD R116, R0, 0x18 ;  /* 0x0000001800747836 */ /* 0x000fe20000000000 */
[----:B------:R-:W-:Y:S01]  /*5020*/  VIMNMX R102, R102, UR8, PT ;  /* 0x0000000866667c48 */ /* 0x000fe2000bfe0100 */
[C---:B------:R-:W-:Y:S01]  /*5030*/  VIADD R115, R0.reuse, 0x19 ;  /* 0x0000001900737836 */ /* 0x040fe20000000000 */
[C---:B------:R-:W-:Y:S01]  /*5040*/  ISETP.GE.AND P5, PT, R0.reuse, R103, PT ;  /* 0x000000670000720c */ /* 0x040fe20003fa6270 */
[----:B------:R-:W-:Y:S01]  /*5050*/  VIADD R114, R0, 0x20 ;  /* 0x0000002000727836 */ /* 0x000fe20000000000 */
[----:B------:R-:W-:Y:S01]  /*5060*/  VIMNMX R100, R100, UR8, PT ;  /* 0x0000000864647c48 */ /* 0x000fe2000bfe0100 */
[C---:B------:R-:W-:Y:S01]  /*5070*/  VIADD R113, R0.reuse, 0x21 ;  /* 0x0000002100717836 */ /* 0x040fe20000000000 */
[C---:B------:R-:W-:Y:S01]  /*5080*/  ISETP.GE.AND P4, PT, R0.reuse, R101, PT ;  /* 0x000000650000720c */ /* 0x040fe20003f86270 */
[----:B------:R-:W-:Y:S01]  /*5090*/  VIADD R112, R0, 0x28 ;  /* 0x0000002800707836 */ /* 0x000fe20000000000 */
[-C--:B------:R-:W-:Y:S01]  /*50a0*/  ISETP.GE.AND P3, PT, R170, R107.reuse, PT ;  /* 0x0000006baa00720c */ /* 0x080fe20003f66270 */
[C---:B------:R-:W-:Y:S01]  /*50b0*/  VIADD R111, R0.reuse, 0x29 ;  /* 0x00000029006f7836 */ /* 0x040fe20000000000 */
[-C--:B------:R-:W-:Y:S01]  /*50c0*/  ISETP.GE.AND P2, PT, R169, R107.reuse, PT ;  /* 0x0000006ba900720c */ /* 0x080fe20003f46270 */
[C---:B------:R-:W-:Y:S01]  /*50d0*/  VIADD R110, R0.reuse, 0x30 ;  /* 0x00000030006e7836 */ /* 0x040fe20000000000 */
[-C--:B------:R-:W-:Y:S01]  /*50e0*/  ISETP.GE.AND P1, PT, R119, R107.reuse, PT ;  /* 0x0000006b7700720c */ /* 0x080fe20003f26270 */
[----:B------:R-:W-:Y:S01]  /*50f0*/  VIADD R109, R0, 0x31 ;  /* 0x00000031006d7836 */ /* 0x000fe20000000000 */
[-C--:B------:R-:W-:Y:S01]  /*5100*/  ISETP.GE.AND P0, PT, R118, R107.reuse, PT ;  /* 0x0000006b7600720c */ /* 0x080fe20003f06270 */
[C---:B------:R-:W-:Y:S01]  /*5110*/  VIADD R108, R0.reuse, 0x38 ;  /* 0x00000038006c7836 */ /* 0x040fe20000000000 */
[C---:B------:R-:W-:Y:S02]  /*5120*/  ISETP.GE.OR P6, PT, R0.reuse, R104, !P6 ;  /* 0x000000680000720c */ /* 0x040fe400077c6670 */
[C---:B------:R-:W-:Y:S02]  /*5130*/  ISETP.GE.OR P5, PT, R0.reuse, R102, !P5 ;  /* 0x000000660000720c */ /* 0x040fe40006fa6670 */
[C---:B------:R-:W-:Y:S01]  /*5140*/  ISETP.GE.OR P4, PT, R0.reuse, R100, !P4 ;  /* 0x000000640000720c */ /* 0x040fe20006786670 */
[----:B------:R-:W-:Y:S01]  /*5150*/  VIADD R0, R0, 0x39 ;  /* 0x0000003900007836 */ /* 0x000fe20000000000 */
        /* <DEDUP_REMOVED lines=179> */
.L_x_724:
        /* <DEDUP_REMOVED lines=13> */
[----:B------:R-:W-:Y:S01]  /*5d60*/  FSEL R0, R0, RZ, P0 ;  /* 0x000000ff00007208 */ /* 0x000fe20000000000 */
[----:B------:R1:W-:Y:S01]  /*5d70*/  MUFU.EX2 R208, R16 ;  /* 0x0000001000d07308 */ /* 0x0003e20000000800 */
[--C-:B------:R-:W-:Y:S01]  /*5d80*/  FFMA.FTZ R7, R7, UR6, -R100.reuse ;  /* 0x0000000607077c23 */ /* 0x100fe20008010864 */
[----:B------:R-:W-:Y:S01]  /*5d90*/  FFMA.FTZ R192, R6, UR6, -R100 ;  /* 0x0000000606c07c23 */ /* 0x000fe20008010864 */
[----:B------:R-:W-:Y:S02]  /*5da0*/  IMAD.U32 R6, RZ, RZ, UR53 ;  /* 0x00000035ff067e24 */ /* 0x000fe4000f8e00ff */
[----:B------:R-:W-:Y:S01]  /*5db0*/  FFMA.FTZ R15, R15, UR6, -R0 ;  /* 0x000000060f0f7c23 */ /* 0x000fe20008010800 */
[--C-:B------:R-:W-:Y:S01]  /*5dc0*/  FFMA.FTZ R18, R18, UR6, -R100.reuse ;  /* 0x0000000612127c23 */ /* 0x100fe20008010864 */
[----:B------:R-:W-:Y:S01]  /*5dd0*/  FFMA.FTZ R175, R5, UR6, -R101 ;  /* 0x0000000605af7c23 */ /* 0x000fe20008010865 */
[----:B------:R-:W-:Y:S02]  /*5de0*/  IMAD R6, R6, 0x2, R245 ;  /* 0x0000000206067824 */ /* 0x000fe400078e02f5 */
[----:B------:R2:W-:Y:S01]  /*5df0*/  MUFU.EX2 R194, R4 ;  /* 0x0000000400c27308 */ /* 0x0005e20000000800 */
[----:B------:R-:W-:Y:S01]  /*5e00*/  FFMA.FTZ R19, R19, UR6, -R100 ;  /* 0x0000000613137c23 */ /* 0x000fe20008010864 */
[--C-:B------:R-:W-:Y:S01]  /*5e10*/  FFMA.FTZ R191, R17, UR6, -R101.reuse ;  /* 0x0000000611bf7c23 */ /* 0x100fe20008010865 */
[----:B------:R-:W-:Y:S02]  /*5e20*/  IMAD.SHL.U32 R6, R6, 0x2, RZ ;  /* 0x0000000206067824 */ /* 0x000fe400078e00ff */
[----:B------:R-:W-:Y:S01]  /*5e30*/  FFMA.FTZ R185, R14, UR6, -R0 ;  /* 0x000000060eb97c23 */ /* 0x000fe20008010800 */
[--C-:B------:R-:W-:Y:S01]  /*5e40*/  FFMA.FTZ R20, R20, UR6, -R101.reuse ;  /* 0x0000000614147c23 */ /* 0x100fe20008010865 */
[--C-:B------:R-:W-:Y:S01]  /*5e50*/  FFMA.FTZ R32, R32, UR6, -R101.reuse ;  /* 0x0000000620207c23 */ /* 0x100fe20008010865 */
[--C-:B------:R-:W-:Y:S02]  /*5e60*/  FFMA.FTZ R64, R64, UR6, -R101.reuse ;  /* 0x0000000640407c23 */ /* 0x100fe40008010865 */
[----:B------:R3:W-:Y:S01]  /*5e70*/  MUFU.EX2 R195, R7 ;  /* 0x0000000700c37308 */ /* 0x0007e20000000800 */
[----:B-1----:R-:W-:Y:S01]  /*5e80*/  FMUL.FTZ R16, R240, 1.4426950216293334961 ;  /* 0x3fb8aa3bf0107820 */ /* 0x002fe20000410000 */
[--C-:B------:R-:W-:Y:S01]  /*5e90*/  FFMA.FTZ R67, R67, UR6, -R100.reuse ;  /* 0x0000000643437c23 */ /* 0x100fe20008010864 */
[----:B------:R-:W-:Y:S01]  /*5ea0*/  FFMA.FTZ R66, R66, UR6, -R100 ;  /* 0x0000000642427c23 */ /* 0x000fe20008010864 */
[----:B------:R-:W-:Y:S01]  /*5eb0*/  FFMA.FTZ R65, R65, UR6, -R101 ;  /* 0x0000000641417c23 */ /* 0x000fe20008010865 */
[--C-:B------:R-:W-:Y:S01]  /*5ec0*/  FFMA.FTZ R63, R63, UR6, -R0.reuse ;  /* 0x000000063f3f7c23 */ /* 0x100fe20008010800 */
[----:B------:R-:W-:Y:S01]  /*5ed0*/  FSEL R16, R16, RZ, P1 ;  /* 0x000000ff10107208 */ /* 0x000fe20000800000 */
[--C-:B------:R-:W-:Y:S03]  /*5ee0*/  FFMA.FTZ R30, R30, UR6, -R0.reuse ;  /* 0x000000061e1e7c23 */ /* 0x100fe60008010800 */
[----:B------:R1:W-:Y:S01]  /*5ef0*/  MUFU.EX2 R197, R15 ;  /* 0x0000000f00c57308 */ /* 0x0003e20000000800 */
[----:B--2---:R-:W-:Y:S04]  /*5f00*/  IMAD.WIDE.U32 R4, R246, -0x2daee0ad, RZ ;  /* 0xd2511f53f6047825 */ /* 0x004fe800078e00ff */
[----:B------:R-:W-:Y:S01]  /*5f10*/  FFMA.FTZ R187, R11, UR6, -R0 ;  /* 0x000000060bbb7c23 */ /* 0x000fe20008010800 */
[--C-:B------:R-:W-:Y:S01]  /*5f20*/  FFMA.FTZ R12, R12, UR6, -R16.reuse ;  /* 0x000000060c0c7c23 */ /* 0x100fe20008010810 */
[--C-:B------:R-:W-:Y:S01]  /*5f30*/  FFMA.FTZ R60, R60, UR6, -R16.reuse ;  /* 0x000000063c3c7c23 */ /* 0x100fe20008010810 */
[----:B------:R-:W-:Y:S01]  /*5f40*/  LOP3.LUT R17, R4, UR52, RZ, 0x3c, !PT ;  /* 0x0000003404117c12 */ /* 0x000fe2000f8e3cff */
[--C-:B------:R-:W-:Y:S01]  /*5f50*/  FFMA.FTZ R190, R8, UR6, -R16.reuse ;  /* 0x0000000608be7c23 */ /* 0x100fe20008010810 */
[----:B------:R2:W-:Y:S01]  /*5f60*/  MUFU.EX2 R205, R18 ;  /* 0x0000001200cd7308 */ /* 0x0005e20000000800 */
[----:B---3--:R-:W-:Y:S02]  /*5f70*/  IMAD.U32 R7, RZ, RZ, UR9 ;  /* 0x00000009ff077e24 */ /* 0x008fe4000f8e00ff */
[----:B------:R-:W-:Y:S01]  /*5f80*/  FFMA.FTZ R28, R28, UR6, -R16 ;  /* 0x000000061c1c7c23 */ /* 0x000fe20008010810 */
[----:B------:R-:W-:Y:S01]  /*5f90*/  VIADD R8, R6, 0x1 ;  /* 0x0000000106087836 */ /* 0x000fe20000000000 */
[----:B------:R-:W-:Y:S01]  /*5fa0*/  LOP3.LUT R6, R5, UR33, R6, 0x96, !PT ;  /* 0x0000002105067c12 */ /* 0x000fe2000f8e9606 */
[----:B------:R-:W-:Y:S02]  /*5fb0*/  IMAD R4, R7, 0x8, R249 ;  /* 0x0000000807047824 */ /* 0x000fe400078e02f9 */
[--C-:B------:R-:W-:Y:S01]  /*5fc0*/  FFMA.FTZ R173, R13, UR6, -R16.reuse ;  /* 0x000000060dad7c23 */ /* 0x100fe20008010810 */
[----:B------:R-:W-:Y:S01]  /*5fd0*/  FFMA.FTZ R117, R9, UR6, -R16 ;  /* 0x0000000609757c23 */ /* 0x000fe20008010810 */
[----:B------:R-:W-:Y:S01]  /*5fe0*/  LOP3.LUT R8, R5, UR33, R8, 0x96, !PT ;  /* 0x0000002105087c12 */ /* 0x000fe2000f8e9608 */
[----:B------:R3:W-:Y:S01]  /*5ff0*/  MUFU.EX2 R199, R12 ;  /* 0x0000000c00c77308 */ /* 0x0007e20000000800 */
[----:B------:R-:W-:Y:S02]  /*6000*/  VIADD R14, R4, 0x4 ;  /* 0x00000004040e7836 */ /* 0x000fe40000000000 */
[----:B------:R-:W-:Y:S01]  /*6010*/  FFMA.FTZ R174, R10, UR6, -R0 ;  /* 0x000000060aae7c23 */ /* 0x000fe20008010800 */
[----:B------:R-:W-:Y:S04]  /*6020*/  IMAD.WIDE.U32 R4, R4, -0x326172a9, RZ ;  /* 0xcd9e8d5704047825 */ /* 0x000fe800078e00ff */
[----:B------:R-:W-:Y:S01]  /*6030*/  FFMA.FTZ R23, R23, UR6, -R100 ;  /* 0x0000000617177c23 */ /* 0x000fe20008010864 */
[----:B------:R-:W-:Y:S01]  /*6040*/  FFMA.FTZ R31, R31, UR6, -R0 ;  /* 0x000000061f1f7c23 */ /* 0x000fe20008010800 */
[----:B-1----:R-:W-:Y:S01]  /*6050*/  IMAD.WIDE.U32 R14, R14, -0x326172a9, RZ ;  /* 0xcd9e8d570e0e7825 */ /* 0x002fe200078e00ff */
[-C--:B--2---:R-:W-:Y:S01]  /*6060*/  LOP3.LUT R18, R5, R244.reuse, RZ, 0x3c, !PT ;  /* 0x000000f405127212 */ /* 0x084fe200078e3cff */
[----:B------:R1:W2:Y:S02]  /*6070*/  MUFU.EX2 R209, R19 ;  /* 0x0000001300d17308 */ /* 0x0002a40000000800 */
[----:B------:R-:W-:Y:S01]  /*6080*/  FFMA.FTZ R24, R24, UR6, -R16 ;  /* 0x0000000618187c23 */ /* 0x000fe20008010810 */
[----:B------:R-:W-:Y:S01]  /*6090*/  FFMA.FTZ R184, R22, UR6, -R100 ;  /* 0x0000000616b87c23 */ /* 0x000fe20008010864 */
[----:B------:R-:W-:Y:S01]  /*60a0*/  FFMA.FTZ R27, R27, UR6, -R0 ;  /* 0x000000061b1b7c23 */ /* 0x000fe20008010800 */
[--C-:B------:R-:W-:Y:S01]  /*60b0*/  FFMA.FTZ R172, R21, UR6, -R101.reuse ;  /* 0x0000000615ac7c23 */ /* 0x100fe20008010865 */
[--C-:B------:R-:W-:Y:S01]  /*60c0*/  FFMA.FTZ R183, R33, UR6, -R101.reuse ;  /* 0x0000000621b77c23 */ /* 0x100fe20008010865 */
[----:B------:R-:W-:Y:S01]  /*60d0*/  FFMA.FTZ R181, R29, UR6, -R16 ;  /* 0x000000061db57c23 */ /* 0x000fe20008010810 */
[----:B------:R-:W-:Y:S01]  /*60e0*/  FFMA.FTZ R182, R26, UR6, -R0 ;  /* 0x000000061ab67c23 */ /* 0x000fe20008010800 */
[----:B---3--:R-:W-:Y:S01]  /*60f0*/  LOP3.LUT R12, R15, R244, RZ, 0x3c, !PT ;  /* 0x000000f40f0c7212 */ /* 0x008fe200078e3cff */
[----:B------:R3:W-:Y:S01]  /*6100*/  MUFU.EX2 R202, R20 ;  /* 0x0000001400ca7308 */ /* 0x0007e20000000800 */
[----:B------:R-:W-:Y:S04]  /*6110*/  IMAD.WIDE.U32 R10, R6, -0x326172a9, RZ ;  /* 0xcd9e8d57060a7825 */ /* 0x000fe800078e00ff */
[----:B------:R-:W-:Y:S01]  /*6120*/  FFMA.FTZ R171, R25, UR6, -R16 ;  /* 0x0000000619ab7c23 */ /* 0x000fe20008010810 */
[----:B------:R-:W-:Y:S01]  /*6130*/  FFMA.FTZ R35, R35, UR6, -R100 ;  /* 0x0000000623237c23 */ /* 0x000fe20008010864 */
[----:B------:R-:W-:Y:S01]  /*6140*/  IMAD.WIDE.U32 R12, R12, -0x2daee0ad, RZ ;  /* 0xd2511f530c0c7825 */ /* 0x000fe200078e00ff */
[----:B------:R-:W-:Y:S02]  /*6150*/  LOP3.LUT R15, R11, UR28, R4, 0x96, !PT ;  /* 0x0000001c0b0f7c12 */ /* 0x000fe4000f8e9604 */
[----:B------:R4:W-:Y:S01]  /*6160*/  MUFU.EX2 R218, R32 ;  /* 0x0000002000da7308 */ /* 0x0009e20000000800 */
[----:B-1----:R-:W-:Y:S01]  /*6170*/  IMAD.WIDE.U32 R18, R18, -0x2daee0ad, RZ ;  /* 0xd2511f5312127825 */ /* 0x002fe200078e00ff */
[C---:B------:R-:W-:Y:S03]  /*6180*/  LOP3.LUT R5, R17.reuse, R13, RZ, 0x3c, !PT ;  /* 0x0000000d11057212 */ /* 0x040fe600078e3cff */
[--C-:B------:R-:W-:Y:S01]  /*6190*/  FFMA.FTZ R36, R36, UR6, -R101.reuse ;  /* 0x0000000624247c23 */ /* 0x100fe20008010865 */
[----:B------:R-:W-:Y:S01]  /*61a0*/  IMAD.WIDE.U32 R8, R8, -0x326172a9, RZ ;  /* 0xcd9e8d5708087825 */ /* 0x000fe200078e00ff */
[----:B------:R-:W-:Y:S03]  /*61b0*/  LOP3.LUT R6, R17, R19, RZ, 0x3c, !PT ;  /* 0x0000001311067212 */ /* 0x000fe600078e3cff */
[----:B------:R1:W-:Y:S01]  /*61c0*/  MUFU.EX2 R214, R28 ;  /* 0x0000001c00d67308 */ /* 0x0003e20000000800 */
[----:B---3--:R-:W-:Y:S01]  /*61d0*/  LOP3.LUT R20, R11, UR28, R14, 0x96, !PT ;  /* 0x0000001c0b147c12 */ /* 0x008fe2000f8e960e */
[--C-:B------:R-:W-:Y:S01]  /*61e0*/  FFMA.FTZ R170, R37, UR6, -R101.reuse ;  /* 0x0000000625aa7c23 */ /* 0x100fe20008010865 */
[C---:B------:R-:W-:Y:S01]  /*61f0*/  LOP3.LUT R13, R9.reuse, UR28, R4, 0x96, !PT ;  /* 0x0000001c090d7c12 */ /* 0x040fe2000f8e9604 */
[----:B------:R-:W-:Y:S01]  /*6200*/  IMAD.WIDE.U32 R6, R6, -0x326172a9, RZ ;  /* 0xcd9e8d5706067825 */ /* 0x000fe200078e00ff */
[----:B------:R-:W-:Y:S03]  /*6210*/  LOP3.LUT R14, R9, UR28, R14, 0x96, !PT ;  /* 0x0000001c090e7c12 */ /* 0x000fe6000f8e960e */
[--C-:B------:R-:W-:Y:S02]  /*6220*/  FFMA.FTZ R48, R48, UR6, -R101.reuse ;  /* 0x0000000630307c23 */ /* 0x100fe40008010865 */
[----:B------:R3:W-:Y:S01]  /*6230*/  MUFU.EX2 R200, R30 ;  /* 0x0000001e00c87308 */ /* 0x0007e20000000800 */
[----:B------:R-:W-:Y:S01]  /*6240*/  LOP3.LUT R22, R7, UR27, R10, 0x96, !PT ;  /* 0x0000001b07167c12 */ /* 0x000fe2000f8e960a */
[----:B------:R-:W-:Y:S01]  /*6250*/  IMAD.WIDE.U32 R4, R5, -0x326172a9, RZ ;  /* 0xcd9e8d5705047825 */ /* 0x000fe200078e00ff */
[----:B----4-:R-:W-:Y:S03]  /*6260*/  LOP3.LUT R32, R7, UR27, R8, 0x96, !PT ;  /* 0x0000001b07207c12 */ /* 0x010fe6000f8e9608 */
[--C-:B------:R-:W-:Y:S01]  /*6270*/  FFMA.FTZ R34, R34, UR6, -R100.reuse ;  /* 0x0000000622227c23 */ /* 0x100fe20008010864 */
[--C-:B------:R-:W-:Y:S01]  /*6280*/  FFMA.FTZ R51, R51, UR6, -R100.reuse ;  /* 0x0000000633337c23 */ /* 0x100fe20008010864 */
[----:B------:R-:W-:Y:S02]  /*6290*/  FFMA.FTZ R180, R38, UR6, -R100 ;  /* 0x0000000626b47c23 */ /* 0x000fe40008010864 */
[----:B------:R4:W-:Y:S01]  /*62a0*/  MUFU.EX2 R201, R23 ;  /* 0x0000001700c97308 */ /* 0x0009e20000000800 */
[----:B-1----:R-:W-:Y:S01]  /*62b0*/  LOP3.LUT R28, R5, UR27, R10, 0x96, !PT ;  /* 0x0000001b051c7c12 */ /* 0x002fe2000f8e960a */
[----:B------:R-:W-:Y:S04]  /*62c0*/  IMAD.WIDE.U32 R10, R15, -0x2daee0ad, RZ ;  /* 0xd2511f530f0a7825 */ /* 0x000fe800078e00ff */
[----:B------:R-:W-:Y:S01]  /*62d0*/  FFMA.FTZ R44, R44, UR6, -R16 ;  /* 0x000000062c2c7c23 */ /* 0x000fe20008010810 */
[----:B------:R-:W-:Y:S01]  /*62e0*/  FFMA.FTZ R50, R50, UR6, -R100 ;  /* 0x0000000632327c23 */ /* 0x000fe20008010864 */
[----:B------:R-:W-:Y:S01]  /*62f0*/  FFMA.FTZ R47, R47, UR6, -R0 ;  /* 0x000000062f2f7c23 */ /* 0x000fe20008010800 */
[----:B------:R-:W-:Y:S01]  /*6300*/  FFMA.FTZ R39, R39, UR6, -R100 ;  /* 0x0000000627277c23 */ /* 0x000fe20008010864 */
[----:B------:R-:W-:Y:S01]  /*6310*/  MUFU.EX2 R215, R31 ;  /* 0x0000001f00d77308 */ /* 0x000fe20000000800 */
[----:B---3--:R-:W-:Y:S01]  /*6320*/  LOP3.LUT R30, R5, UR27, R8, 0x96, !PT ;  /* 0x0000001b051e7c12 */ /* 0x008fe2000f8e9608 */
[----:B------:R-:W-:Y:S01]  /*6330*/  IMAD.WIDE.U32 R8, R13, -0x2daee0ad, RZ ;  /* 0xd2511f530d087825 */ /* 0x000fe200078e00ff */
[----:B------:R-:W-:Y:S03]  /*6340*/  LOP3.LUT R5, R11, UR26, R18, 0x96, !PT ;  /* 0x0000001a0b057c12 */ /* 0x000fe6000f8e9612 */
[----:B------:R-:W-:Y:S01]  /*6350*/  FFMA.FTZ R40, R40, UR6, -R16 ;  /* 0x0000000628287c23 */ /* 0x000fe20008010810 */
[----:B------:R-:W-:Y:S01]  /*6360*/  IMAD.WIDE.U32 R14, R14, -0x2daee0ad, RZ ;  /* 0xd2511f530e0e7825 */ /* 0x000fe200078e00ff */
[----:B------:R-:W-:Y:S02]  /*6370*/  LOP3.LUT R18, R9, UR26, R18, 0x96, !PT ;  /* 0x0000001a09127c12 */ /* 0x000fe4000f8e9612 */
[----:B------:R1:W-:Y:S01]  /*6380*/  MUFU.EX2 R198, R24 ;  /* 0x0000001800c67308 */ /* 0x0003e20000000800 */
[--C-:B------:R-:W-:Y:S01]  /*6390*/  FFMA.FTZ R49, R49, UR6, -R101.reuse ;  /* 0x0000000631317c23 */ /* 0x100fe20008010865 */
[----:B------:R-:W-:Y:S01]  /*63a0*/  IMAD.WIDE.U32 R20, R20, -0x2daee0ad, RZ ;  /* 0xd2511f5314147825 */ /* 0x000fe200078e00ff */
[----:B------:R-:W-:Y:S03]  /*63b0*/  LOP3.LUT R7, R15, UR26, R12, 0x96, !PT ;  /* 0x0000001a0f077c12 */ /* 0x000fe6000f8e960c */
[----:B------:R-:W-:Y:S01]  /*63c0*/  FFMA.FTZ R43, R43, UR6, -R0 ;  /* 0x000000062b2b7c23 */ /* 0x000fe20008010800 */
[----:B------:R-:W-:Y:S01]  /*63d0*/  IMAD.WIDE.U32 R32, R32, -0x2daee0ad, RZ ;  /* 0xd2511f5320207825 */ /* 0x000fe200078e00ff */
[----:B------:R-:W-:Y:S02]  /*63e0*/  LOP3.LUT R19, R21, UR26, R12, 0x96, !PT ;  /* 0x0000001a15137c12 */ /* 0x000fe4000f8e960c */
[----:B------:R3:W-:Y:S01]  /*63f0*/  MUFU.EX2 R196, R27 ;  /* 0x0000001b00c47308 */ /* 0x0007e20000000800 */
[----:B------:R-:W-:Y:S01]  /*6400*/  FFMA.FTZ R46, R46, UR6, -R0 ;  /* 0x000000062e2e7c23 */ /* 0x000fe20008010800 */
[----:B------:R-:W-:Y:S01]  /*6410*/  IMAD.WIDE.U32 R28, R28, -0x2daee0ad, RZ ;  /* 0xd2511f531c1c7825 */ /* 0x000fe200078e00ff */
[----:B------:R-:W-:Y:S03]  /*6420*/  LOP3.LUT R12, R33, UR24, R8, 0x96, !PT ;  /* 0x00000018210c7c12 */ /* 0x000fe6000f8e9608 */
[--C-:B------:R-:W-:Y:S01]  /*6430*/  FFMA.FTZ R52, R52, UR6, -R101.reuse ;  /* 0x0000000634347c23 */ /* 0x100fe20008010865 */
[----:B----4-:R-:W-:Y:S04]  /*6440*/  IMAD.WIDE.U32 R22, R22, -0x2daee0ad, RZ ;  /* 0xd2511f5316167825 */ /* 0x010fe800078e00ff */
[----:B------:R-:W-:Y:S01]  /*6450*/  FFMA.FTZ R101, R53, UR6, -R101 ;  /* 0x0000000635657c23 */ /* 0x000fe20008010865 */
[----:B------:R-:W-:Y:S01]  /*6460*/  MUFU.EX2 R216, R64 ;  /* 0x0000004000d87308 */ /* 0x000fe20000000800 */
[----:B------:R-:W-:Y:S01]  /*6470*/  FFMA.FTZ R55, R55, UR6, -R100 ;  /* 0x0000000637377c23 */ /* 0x000fe20008010864 */
[----:B------:R-:W-:Y:S01]  /*6480*/  IMAD.WIDE.U32 R8, R5, -0x326172a9, RZ ;  /* 0xcd9e8d5705087825 */ /* 0x000fe200078e00ff */
[----:B------:R-:W-:Y:S02]  /*6490*/  LOP3.LUT R5, R29, UR24, R20, 0x96, !PT ;  /* 0x000000181d057c12 */ /* 0x000fe4000f8e9614 */
[----:B-1----:R-:W-:Y:S01]  /*64a0*/  LOP3.LUT R24, R23, UR24, R10, 0x96, !PT ;  /* 0x0000001817187c12 */ /* 0x002fe2000f8e960a */
[----:B------:R-:W-:Y:S01]  /*64b0*/  IMAD.WIDE.U32 R20, R18, -0x326172a9, RZ ;  /* 0xcd9e8d5712147825 */ /* 0x000fe200078e00ff */
[----:B------:R-:W-:Y:S03]  /*64c0*/  LOP3.LUT R26, R9, UR25, R6, 0x96, !PT ;  /* 0x00000019091a7c12 */ /* 0x000fe6000f8e9606 */
        /* <DEDUP_REMOVED lines=8> */
[--C-:B------:R-:W-:Y:S01]  /*6550*/  FFMA.FTZ R45, R45, UR6, -R16.reuse ;  /* 0x000000062d2d7c23 */ /* 0x100fe20008010810 */
[----:B------:R-:W-:Y:S01]  /*6560*/  FFMA.FTZ R41, R41, UR6, -R16 ;  /* 0x0000000629297c23 */ /* 0x000fe20008010810 */
[----:B------:R-:W-:Y:S01]  /*6570*/  LOP3.LUT R14, R31, UR24, R14, 0x96, !PT ;  /* 0x000000181f0e7c12 */ /* 0x000fe2000f8e960e */
[----:B------:R-:W-:Y:S04]  /*6580*/  IMAD.WIDE.U32 R24, R24, -0x326172a9, RZ ;  /* 0xcd9e8d5718187825 */ /* 0x000fe800078e00ff */
[--C-:B------:R-:W-:Y:S01]  /*6590*/  FFMA.FTZ R59, R59, UR6, -R0.reuse ;  /* 0x000000063b3b7c23 */ /* 0x100fe20008010800 */
[----:B------:R-:W-:Y:S01]  /*65a0*/  FFMA.FTZ R58, R58, UR6, -R0 ;  /* 0x000000063a3a7c23 */ /* 0x000fe20008010800 */
[----:B---3--:R-:W-:Y:S01]  /*65b0*/  IMAD.WIDE.U32 R26, R26, -0x2daee0ad, RZ ;  /* 0xd2511f531a1a7825 */ /* 0x008fe200078e00ff */
[----:B------:R-:W-:Y:S01]  /*65c0*/  LOP3.LUT R29, R25, UR23, R8, 0x96, !PT ;  /* 0x00000017191d7c12 */ /* 0x000fe2000f8e9608 */
[----:B------:R-:W-:Y:S02]  /*65d0*/  MUFU.EX2 R193, R66 ;  /* 0x0000004200c17308 */ /* 0x000fe40000000800 */
[----:B------:R-:W-:Y:S01]  /*65e0*/  FFMA.FTZ R0, R62, UR6, -R0 ;  /* 0x000000063e007c23 */ /* 0x000fe20008010800 */
[----:B------:R-:W-:Y:S01]  /*65f0*/  IMAD.WIDE.U32 R10, R10, -0x2daee0ad, RZ ;  /* 0xd2511f530a0a7825 */ /* 0x000fe200078e00ff */
[----:B------:R-:W-:Y:S03]  /*6600*/  LOP3.LUT R21, R27, UR22, R22, 0x96, !PT ;  /* 0x000000161b157c12 */ /* 0x000fe6000f8e9616 */
[----:B------:R-:W-:Y:S01]  /*6610*/  FFMA.FTZ R56, R56, UR6, -R16 ;  /* 0x0000000638387c23 */ /* 0x000fe20008010810 */
[----:B------:R-:W-:Y:S01]  /*6620*/  IMAD.WIDE.U32 R6, R7, -0x326172a9, RZ ;  /* 0xcd9e8d5707067825 */ /* 0x000fe200078e00ff */
        /* <DEDUP_REMOVED lines=9> */
[----:B------:R-:W-:Y:S01]  /*66c0*/  IMAD.WIDE.U32 R8, R5, -0x326172a9, RZ ;  /* 0xcd9e8d5705087825 */ /* 0x000fe200078e00ff */
[----:B------:R-:W-:Y:S03]  /*66d0*/  LOP3.LUT R33, R13, UR23, R20, 0x96, !PT ;  /* 0x000000170d217c12 */ /* 0x000fe6000f8e9614 */
[----:B------:R-:W-:Y:S01]  /*66e0*/  IMAD.WIDE.U32 R28, R29, -0x2daee0ad, RZ ;  /* 0xd2511f531d1c7825 */ /* 0x000fe200078e00ff */
[----:B------:R-:W-:Y:S03]  /*66f0*/  LOP3.LUT R22, R9, UR23, R18, 0x96, !PT ;  /* 0x0000001709167c12 */ /* 0x000fe6000f8e9612 */
[----:B------:R1:W3:Y:S01]  /*6700*/  MUFU.EX2 R217, R35 ;  /* 0x0000002300d97308 */ /* 0x0002e20000000800 */
        /* <DEDUP_REMOVED lines=24> */
[----:B------:R-:W3:Y:S01]  /*6890*/  MUFU.EX2 R219, R48 ;  /* 0x0000003000db7308 */ /* 0x000ee20000000800 */
[----:B------:R-:W-:Y:S01]  /*68a0*/  IMAD.WIDE.U32 R8, R9, -0x326172a9, RZ ;  /* 0xcd9e8d5709087825 */ /* 0x000fe200078e00ff */
[----:B------:R-:W-:Y:S02]  /*68b0*/  LOP3.LUT R19, R11, UR18, R28, 0x96, !PT ;  /* 0x000000120b137c12 */ /* 0x000fe4000f8e961c */
[----:B------:R-:W-:Y:S01]  /*68c0*/  SHF.R.U32.HI R12, RZ, 0x18, R10 ;  /* 0x00000018ff0c7819 */ /* 0x000fe2000001160a */
[----:B------:R-:W-:Y:S01]  /*68d0*/  IMAD.WIDE.U32 R4, R5, -0x2daee0ad, RZ ;  /* 0xd2511f5305047825 */ /* 0x000fe200078e00ff */
[----:B------:R-:W-:Y:S04]  /*68e0*/  LOP3.LUT R20, R9, UR19, R20, 0x96, !PT ;  /* 0x0000001309147c12 */ /* 0x000fe8000f8e9614 */
[----:B------:R2:W-:Y:S01]  /*68f0*/  MUFU.EX2 R211, R34 ;  /* 0x0000002200d37308 */ /* 0x0005e20000000800 */
[----:B------:R-:W-:Y:S01]  /*6900*/  LOP3.LUT R14, R8, 0xff, RZ, 0xc0, !PT ;  /* 0x000000ff080e7812 */ /* 0x000fe200078ec0ff */
[----:B------:R-:W-:Y:S01]  /*6910*/  IMAD.WIDE.U32 R6, R6, -0x326172a9, RZ ;  /* 0xcd9e8d5706067825 */ /* 0x000fe200078e00ff */
[--C-:B------:R-:W-:Y:S02]  /*6920*/  SHF.R.U32.HI R15, RZ, 0x18, R8.reuse ;  /* 0x00000018ff0f7819 */ /* 0x100fe40000011608 */
[----:B------:R-:W-:Y:S02]  /*6930*/  SHF.R.U32.HI R28, RZ, 0x10, R8 ;  /* 0x00000010ff1c7819 */ /* 0x000fe40000011608 */
[----:B-1----:R-:W-:Y:S03]  /*6940*/  LOP3.LUT R35, R8, 0xffff, RZ, 0xc0, !PT ;  /* 0x0000ffff08237812 */ /* 0x002fe600078ec0ff */
[----:B------:R-:W1:Y:S01]  /*6950*/  MUFU.EX2 R220, R51 ;  /* 0x0000003300dc7308 */ /* 0x000e620000000800 */
[C---:B------:R-:W-:Y:S02]  /*6960*/  LOP3.LUT R9, R4.reuse, 0xff, RZ, 0xc0, !PT ;  /* 0x000000ff04097812 */ /* 0x040fe400078ec0ff */
[--C-:B------:R-:W-:Y:S02]  /*6970*/  SHF.R.U32.HI R8, RZ, 0x18, R4.reuse ;  /* 0x00000018ff087819 */ /* 0x100fe40000011604 */
[----:B------:R-:W-:Y:S02]  /*6980*/  SHF.R.U32.HI R33, RZ, 0x10, R4 ;  /* 0x00000010ff217819 */ /* 0x000fe40000011604 */
[----:B------:R-:W-:Y:S03]  /*6990*/  LOP3.LUT R37, R4, 0xffff, RZ, 0xc0, !PT ;  /* 0x0000ffff04257812 */ /* 0x000fe600078ec0ff */
[----:B------:R-:W1:Y:S01]  /*69a0*/  MUFU.EX2 R207, R44 ;  /* 0x0000002c00cf7308 */ /* 0x000e620000000800 */
[----:B------:R-:W-:Y:S02]  /*69b0*/  LOP3.LUT R4, R6, 0xff, RZ, 0xc0, !PT ;  /* 0x000000ff06047812 */ /* 0x000fe400078ec0ff */
[----:B------:R-:W-:Y:S02]  /*69c0*/  ISETP.LE.U32.AND P4, PT, R15, UR7, PT ;  /* 0x000000070f007c0c */ /* 0x000fe4000bf83070 */
[----:B------:R-:W-:Y:S02]  /*69d0*/  ISETP.LE.U32.AND P3, PT, R14, UR7, PT ;  /* 0x000000070e007c0c */ /* 0x000fe4000bf63070 */
[----:B------:R-:W-:Y:S03]  /*69e0*/  LOP3.LUT R17, R5, UR18, R22, 0x96, !PT ;  /* 0x0000001205117c12 */ /* 0x000fe6000f8e9616 */
[----:B------:R-:W1:Y:S01]  /*69f0*/  MUFU.EX2 R212, R50 ;  /* 0x0000003200d47308 */ /* 0x000e620000000800 */
[C---:B------:R-:W-:Y:S02]  /*6a00*/  LOP3.LUT R13, R10.reuse, 0xff, RZ, 0xc0, !PT ;  /* 0x000000ff0a0d7812 */ /* 0x040fe400078ec0ff */
[----:B------:R-:W-:Y:S02]  /*6a10*/  SHF.R.U32.HI R31, RZ, 0x10, R10 ;  /* 0x00000010ff1f7819 */ /* 0x000fe4000001160a */
[----:B----4-:R-:W-:Y:S01]  /*6a20*/  LOP3.LUT R36, R10, 0xffff, RZ, 0xc0, !PT ;  /* 0x0000ffff0a247812 */ /* 0x010fe200078ec0ff */
[----:B------:R-:W-:Y:S01]  /*6a30*/  IMAD.WIDE.U32 R10, R27, -0x2daee0ad, RZ ;  /* 0xd2511f531b0a7825 */ /* 0x000fe200078e00ff */
[----:B------:R-:W-:Y:S03]  /*6a40*/  ISETP.LE.U32.AND P0, PT, R4, UR7, PT ;  /* 0x0000000704007c0c */ /* 0x000fe6000bf03070 */
[----:B------:R-:W-:Y:S01]  /*6a50*/  MUFU.EX2 R204, R47 ;  /* 0x0000002f00cc7308 */ /* 0x000fe20000000800 */
[----:B------:R-:W-:Y:S01]  /*6a60*/  ISETP.LE.U32.AND P1, PT, R12, UR7, PT ;  /* 0x000000070c007c0c */ /* 0x000fe2000bf23070 */
[----:B------:R-:W-:Y:S01]  /*6a70*/  IMAD.WIDE.U32 R4, R23, -0x326172a9, RZ ;  /* 0xcd9e8d5717047825 */ /* 0x000fe200078e00ff */
[----:B------:R-:W-:Y:S02]  /*6a80*/  ISETP.LE.U32.AND P2, PT, R13, UR7, PT ;  /* 0x000000070d007c0c */ /* 0x000fe4000bf43070 */
[----:B------:R-:W-:Y:S02]  /*6a90*/  LOP3.LUT R15, R11, UR18, R32, 0x96, !PT ;  /* 0x000000120b0f7c12 */ /* 0x000fe4000f8e9620 */
[----:B------:R-:W-:Y:S03]  /*6aa0*/  LOP3.LUT R13, R5, UR19, R24, 0x96, !PT ;  /* 0x00000013050d7c12 */ /* 0x000fe6000f8e9618 */
[----:B------:R4:W1:Y:S01]  /*6ab0*/  MUFU.EX2 R203, R39 ;  /* 0x0000002700cb7308 */ /* 0x0008620000000800 */
[C---:B------:R-:W-:Y:S02]  /*6ac0*/  LOP3.LUT R25, R4.reuse, 0xff, RZ, 0xc0, !PT ;  /* 0x000000ff04197812 */ /* 0x040fe400078ec0ff */
[--C-:B------:R-:W-:Y:S02]  /*6ad0*/  SHF.R.U32.HI R24, RZ, 0x18, R4.reuse ;  /* 0x00000018ff187819 */ /* 0x100fe40000011604 */
[----:B------:R-:W-:Y:S02]  /*6ae0*/  SHF.R.U32.HI R27, RZ, 0x10, R4 ;  /* 0x00000010ff1b7819 */ /* 0x000fe40000011604 */
[----:B------:R-:W-:Y:S03]  /*6af0*/  LOP3.LUT R32, R4, 0xffff, RZ, 0xc0, !PT ;  /* 0x0000ffff04207812 */ /* 0x000fe600078ec0ff */
[----:B------:R-:W-:Y:S01]  /*6b00*/  MUFU.EX2 R192, R192 ;  /* 0x000000c000c07308 */ /* 0x000fe20000000800 */
[----:B------:R-:W-:Y:S02]  /*6b10*/  SHF.R.U32.HI R4, RZ, 0x18, R20 ;  /* 0x00000018ff047819 */ /* 0x000fe40000011614 */
[----:B------:R-:W-:Y:S02]  /*6b20*/  SHF.R.U32.HI R14, RZ, 0x18, R6 ;  /* 0x00000018ff0e7819 */ /* 0x000fe40000011606 */
[----:B------:R-:W-:Y:S02]  /*6b30*/  ISETP.LE.U32.AND P6, PT, R9, UR7, PT ;  /* 0x0000000709007c0c */ /* 0x000fe4000bfc3070 */
[----:B------:R-:W-:Y:S03]  /*6b40*/  LOP3.LUT R5, R20, 0xff, RZ, 0xc0, !PT ;  /* 0x000000ff14057812 */ /* 0x000fe600078ec0ff */
[----:B------:R-:W1:Y:S01]  /*6b50*/  MUFU.EX2 R191, R191 ;  /* 0x000000bf00bf7308 */ /* 0x000e620000000800 */
[----:B------:R-:W-:Y:S01]  /*6b60*/  ISETP.LE.U32.AND P5, PT, R8, UR7, PT ;  /* 0x0000000708007c0c */ /* 0x000fe2000bfa3070 */
[----:B------:R-:W-:Y:S01]  /*6b70*/  IMAD.WIDE.U32 R8, R29, -0x326172a9, RZ ;  /* 0xcd9e8d571d087825 */ /* 0x000fe200078e00ff */
[----:B------:R-:W-:Y:S02]  /*6b80*/  LOP3.LUT R18, R7, UR19, R18, 0x96, !PT ;  /* 0x0000001307127c12 */ /* 0x000fe4000f8e9612 */
[----:B--2---:R-:W-:Y:S02]  /*6b90*/  SHF.R.U32.HI R34, RZ, 0x10, R6 ;  /* 0x00000010ff227819 */ /* 0x004fe40000011606 */
[----:B------:R-:W-:Y:S01]  /*6ba0*/  LOP3.LUT R38, R6, 0xffff, RZ, 0xc0, !PT ;  /* 0x0000ffff06267812 */ /* 0x000fe200078ec0ff */
[----:B------:R-:W-:Y:S01]  /*6bb0*/  IMAD.WIDE.U32 R6, R21, -0x2daee0ad, RZ ;  /* 0xd2511f5315067825 */ /* 0x000fe200078e00ff */
[----:B------:R-:W-:Y:S01]  /*6bc0*/  LOP3.LUT R21, R8, 0xff, RZ, 0xc0, !PT ;  /* 0x000000ff08157812 */ /* 0x000fe200078ec0ff */
[----:B------:R-:W-:Y:S01]  /*6bd0*/  MUFU.EX2 R190, R190 ;  /* 0x000000be00be7308 */ /* 0x000fe20000000800 */
[----:B------:R-:W-:Y:S02]  /*6be0*/  SHF.R.U32.HI R22, RZ, 0x18, R8 ;  /* 0x00000018ff167819 */ /* 0x000fe40000011608 */
[----:B------:R-:W-:Y:S02]  /*6bf0*/  LOP3.LUT R23, R10, 0xff, RZ, 0xc0, !PT ;  /* 0x000000ff0a177812 */ /* 0x000fe400078ec0ff */
[----:B------:R-:W-:Y:S02]  /*6c00*/  LOP3.LUT R12, R7, UR18, R30, 0x96, !PT ;  /* 0x00000012070c7c12 */ /* 0x000fe4000f8e961e */
[----:B------:R-:W-:Y:S03]  /*6c10*/  LOP3.LUT R30, R8, 0xffff, RZ, 0xc0, !PT ;  /* 0x0000ffff081e7812 */ /* 0x000fe600078ec0ff */
[----:B------:R-:W-:Y:S01]  /*6c20*/  MUFU.EX2 R185, R185 ;  /* 0x000000b900b97308 */ /* 0x000fe20000000800 */
[----:B------:R-:W-:Y:S02]  /*6c30*/  SHF.R.U32.HI R29, RZ, 0x10, R10 ;  /* 0x00000010ff1d7819 */ /* 0x000fe4000001160a */
[----:B----4-:R-:W-:Y:S02]  /*6c40*/  LOP3.LUT R39, R10, 0xffff, RZ, 0xc0, !PT ;  /* 0x0000ffff0a277812 */ /* 0x010fe400078ec0ff */
[----:B------:R-:W-:Y:S02]  /*6c50*/  SHF.R.U32.HI R11, RZ, 0x10, R6 ;  /* 0x00000010ff0b7819 */ /* 0x000fe40000011606 */
[----:B------:R-:W-:Y:S03]  /*6c60*/  LOP3.LUT R7, R6, 0xffff, RZ, 0xc0, !PT ;  /* 0x0000ffff06077812 */ /* 0x000fe600078ec0ff */
[----:B------:R-:W2:Y:S10]  /*6c70*/  MUFU.EX2 R187, R187 ;  /* 0x000000bb00bb7308 */ /* 0x000eb40000000800 */
        /* <DEDUP_REMOVED lines=30> */
[----:B---3--:R-:W-:Y:S01]  /*6e60*/  @!P1 FADD.FTZ R217, -R217, -RZ ;  /* 0x800000ffd9d99221 */ /* 0x008fe20000010100 */
[----:B------:R-:W-:Y:S01]  /*6e70*/  LOP3.LUT R4, R28, 0xff, RZ, 0xc0, !PT ;  /* 0x000000ff1c047812 */ /* 0x000fe200078ec0ff */
        /* <DEDUP_REMOVED lines=10> */
[----:B-1----:R-:W-:Y:S01]  /*6f20*/  @!P3 FADD.FTZ R220, -R220, -RZ ;  /* 0x800000ffdcdcb221 */ /* 0x002fe20000010100 */
        /* <DEDUP_REMOVED lines=35> */
[----:B------:R-:W-:Y:S01]  /*7160*/  @!P3 FADD.FTZ R212, -R212, -RZ ;  /* 0x800000ffd4d4b221 */ /* 0x000fe20000010100 */
[----:B------:R-:W-:Y:S01]  /*7170*/  ISETP.LE.U32.AND P6, PT, R9, UR7, PT ;  /* 0x0000000709007c0c */ /* 0x000fe2000bfc3070 */
[----:B------:R-:W-:Y:S01]  /*7180*/  @!P1 FADD.FTZ R216, -R216, -RZ ;  /* 0x800000ffd8d89221 */ /* 0x000fe20000010100 */
[----:B------:R-:W-:Y:S02]  /*7190*/  LOP3.LUT R4, R4, 0xffff, RZ, 0xc0, !PT ;  /* 0x0000ffff04047812 */ /* 0x000fe400078ec0ff */
[----:B------:R-:W-:Y:S02]  /*71a0*/  SHF.R.U32.HI R5, RZ, 0x10, R20 ;  /* 0x00000010ff057819 */ /* 0x000fe40000011614 */
[----:B------:R-:W-:Y:S02]  /*71b0*/  SHF.R.U32.HI R26, RZ, 0x10, R8 ;  /* 0x00000010ff1a7819 */ /* 0x000fe40000011608 */
[----:B------:R-:W-:Y:S01]  /*71c0*/  ISETP.LE.U32.AND P4, PT, R4, UR7, PT ;  /* 0x0000000704007c0c */ /* 0x000fe2000bf83070 */
[----:B------:R-:W-:Y:S01]  /*71d0*/  @!P0 FADD.FTZ R203, -R203, -RZ ;  /* 0x800000ffcbcb8221 */ /* 0x000fe20000010100 */
[----:B------:R-:W-:Y:S01]  /*71e0*/  LOP3.LUT R8, R6, 0xff, RZ, 0xc0, !PT ;  /* 0x000000ff06087812 */ /* 0x000fe200078ec0ff */
[----:B------:R-:W-:Y:S01]  /*71f0*/  @!P2 FADD.FTZ R204, -R204, -RZ ;  /* 0x800000ffcccca221 */ /* 0x000fe20000010100 */
[----:B------:R-:W-:Y:S01]  /*7200*/  LOP3.LUT R5, R5, 0xff, RZ, 0xc0, !PT ;  /* 0x000000ff05057812 */ /* 0x000fe200078ec0ff */
[----:B------:R-:W-:Y:S01]  /*7210*/  @!P6 FADD.FTZ R213, -R213, -RZ ;  /* 0x800000ffd5d5e221 */ /* 0x000fe20000010100 */
[----:B------:R-:W-:Y:S02]  /*7220*/  SHF.R.U32.HI R4, RZ, 0x18, R14 ;  /* 0x00000018ff047819 */ /* 0x000fe4000001160e */
[----:B------:R-:W-:Y:S02]  /*7230*/  ISETP.LE.U32.AND P5, PT, R8, UR7, PT ;  /* 0x0000000708007c0c */ /* 0x000fe4000bfa3070 */
[----:B------:R-:W-:Y:S02]  /*7240*/  ISETP.LE.U32.AND P3, PT, R5, UR7, PT ;  /* 0x0000000705007c0c */ /* 0x000fe4000bf63070 */
[----:B------:R-:W-:Y:S01]  /*7250*/  ISETP.LE.U32.AND P1, PT, R4, UR7, PT ;  /* 0x0000000704007c0c */ /* 0x000fe2000bf23070 */
[----:B------:R-:W-:Y:S01]  /*7260*/  @!P4 FADD.FTZ R191, -R191, -RZ ;  /* 0x800000ffbfbfc221 */ /* 0x000fe20000010100 */
[----:B------:R-:W-:Y:S02]  /*7270*/  LOP3.LUT R5, R14, 0xff, RZ, 0xc0, !PT ;  /* 0x000000ff0e057812 */ /* 0x000fe400078ec0ff */
[----:B------:R-:W-:Y:S02]  /*7280*/  LOP3.LUT R4, R26, 0xff, RZ, 0xc0, !PT ;  /* 0x000000ff1a047812 */ /* 0x000fe400078ec0ff */
[----:B------:R-:W-:Y:S02]  /*7290*/  ISETP.LE.U32.AND P2, PT, R5, UR7, PT ;  /* 0x0000000705007c0c */ /* 0x000fe4000bf43070 */
[----:B------:R-:W-:Y:S01]  /*72a0*/  ISETP.LE.U32.AND P6, PT, R4, UR7, PT ;  /* 0x0000000704007c0c */ /* 0x000fe2000bfc3070 */
[----:B------:R-:W-:Y:S01]  /*72b0*/  @!P5 FADD.FTZ R210, -R210, -RZ ;  /* 0x800000ffd2d2d221 */ /* 0x000fe20000010100 */
[----:B------:R-:W-:Y:S01]  /*72c0*/  SHF.R.U32.HI R5, RZ, 0x10, R19 ;  /* 0x00000010ff057819 */ /* 0x000fe20000011613 */
[----:B------:R-:W-:Y:S01]  /*72d0*/  @!P3 FADD.FTZ R192, -R192, -RZ ;  /* 0x800000ffc0c0b221 */ /* 0x000fe20000010100 */
[----:B------:R-:W-:Y:S01]  /*72e0*/  SHF.R.U32.HI R4, RZ, 0x8, R36 ;  /* 0x00000008ff047819 */ /* 0x000fe20000011624 */
[----:B--2---:R-:W-:Y:S01]  /*72f0*/  @!P1 FADD.FTZ R187, -R187, -RZ ;  /* 0x800000ffbbbb9221 */ /* 0x004fe20000010100 */
[----:B------:R-:W-:Y:S02]  /*7300*/  SHF.R.U32.HI R10, RZ, 0x18, R6 ;  /* 0x00000018ff0a7819 */ /* 0x000fe40000011606 */
[----:B------:R-:W-:Y:S02]  /*7310*/  LOP3.LUT R5, R5, 0xff, RZ, 0xc0, !PT ;  /* 0x000000ff05057812 */ /* 0x000fe400078ec0ff */
[----:B------:R-:W-:Y:S01]  /*7320*/  LOP3.LUT R4, R4, 0xffff, RZ, 0xc0, !PT ;  /* 0x0000ffff04047812 */ /* 0x000fe200078ec0ff */
[----:B------:R-:W-:Y:S01]  /*7330*/  @!P2 FADD.FTZ R190, -R190, -RZ ;  /* 0x800000ffbebea221 */ /* 0x000fe20000010100 */
[----:B------:R-:W-:Y:S01]  /*7340*/  SHF.R.U32.HI R6, RZ, 0x10, R17 ;  /* 0x00000010ff067819 */ /* 0x000fe20000011611 */
        /* <DEDUP_REMOVED lines=8> */
[----:B----4-:R-:W-:Y:S01]  /*73d0*/  @!P5 FADD.FTZ R184, -R184, -RZ ;  /* 0x800000ffb8b8d221 */ /* 0x010fe20000010100 */
        /* <DEDUP_REMOVED lines=532> */
.L_x_725:
[----:B------:R-:W-:Y:S01]  /*9520*/  STS [R223+0x8000], R175 ;  /* 0x008000afdf007388 */ /* 0x000fe20000000800 */
[----:B---3--:R-:W-:Y:S02]  /*9530*/  F2FP.F16.F32.PACK_AB R4, R168, R64 ;  /* 0x00000040a804723e */ /* 0x008fe400000000ff */
        /* <DEDUP_REMOVED lines=119> */
.L_x_726:
[----:B------:R-:W-:Y:S01]  /*9cb0*/  LDSM.16.M88.4 R16, [R154] ;  /* 0x000000009a10783b */ /* 0x000fe20000000200 */
[----:B--2---:R-:W-:Y:S01]  /*9cc0*/  IMAD.MOV.U32 R5, RZ, RZ, 0x4 ;  /* 0x00000004ff057424 */ /* 0x004fe200078e00ff */
[----:B------:R-:W-:Y:S01]  /*9cd0*/  @UP2 UIADD3 UR11, UP0, UR16, -0x200, URZ ;  /* 0xfffffe00100b2890 */ /* 0x000fe2000ff1e03f */
[----:B------:R-:W-:Y:S01]  /*9ce0*/  @P1 VIADD R4, R237, 0xffffff80 ;  /* 0xffffff80ed041836 */ /* 0x000fe20000000000 */
[----:B------:R-:W1:Y:S01]  /*9cf0*/  LDSM.16.MT88.4 R20, [R0+0x6000] ;  /* 0x006000000014783b */ /* 0x000e620000004200 */
[----:B------:R-:W-:Y:S01]  /*9d00*/  IMAD.U32 R58, RZ, RZ, UR42 ;  /* 0x0000002aff3a7e24 */ /* 0x000fe2000f8e00ff */
[----:B------:R-:W-:Y:S01]  /*9d10*/  @UP2 UIADD3.X UR10, UR17, -0x1, URZ, UP0, !UPT ;  /* 0xffffffff110a2890 */ /* 0x000fe200087fe43f */
[----:B------:R-:W-:Y:S01]  /*9d20*/  @P1 IMAD.WIDE R52, R4, R5, UR16 ;  /* 0x0000001004341e25 */ /* 0x000fe2000f8e0205 */
[----:B------:R-:W2:Y:S01]  /*9d30*/  LDSM.16.M88.4 R12, [R154+0x2000] ;  /* 0x002000009a0c783b */ /* 0x000ea20000000200 */
[----:B------:R-:W-:Y:S02]  /*9d40*/  UISETP.GT.AND UP1, UPT, UR9, UR34, UPT ;  /* 0x000000220900728c */ /* 0x000fe4000bf24270 */
[----:B------:R-:W-:Y:S01]  /*9d50*/  IMAD.U32 R57, RZ, RZ, UR41 ;  /* 0x00000029ff397e24 */ /* 0x000fe2000f8e00ff */
[----:B------:R-:W-:Y:S01]  /*9d60*/  LDSM.16.M88.4 R24, [R161] ;  /* 0x00000000a118783b */ /* 0x000fe20000000200 */
[----:B------:R-:W-:Y:S01]  /*9d70*/  IMAD.U32 R56, RZ, RZ, UR40 ;  /* 0x00000028ff387e24 */ /* 0x000fe2000f8e00ff */
[----:B------:R-:W-:Y:S01]  /*9d80*/  @UP2 UMOV UR17, UR10 ;  /* 0x0000000a00112c82 */ /* 0x000fe20008000000 */
[----:B------:R-:W-:Y:S01]  /*9d90*/  IMAD.U32 R55, RZ, RZ, UR39 ;  /* 0x00000027ff377e24 */ /* 0x000fe2000f8e00ff */
[----:B------:R-:W3:Y:S01]  /*9da0*/  LDSM.16.MT88.4 R28, [R0+0x6400] ;  /* 0x00640000001c783b */ /* 0x000ee20000004200 */
[----:B------:R-:W-:Y:S01]  /*9db0*/  IMAD.U32 R54, RZ, RZ, UR38 ;  /* 0x00000026ff367e24 */ /* 0x000fe2000f8e00ff */
[----:B------:R-:W-:Y:S02]  /*9dc0*/  ULOP3.LUT UR10, UR9, 0x1, URZ, 0xc0, !UPT ;  /* 0x00000001090a7892 */ /* 0x000fe4000f8ec03f */
[----:B------:R-:W4:Y:S01]  /*9dd0*/  LDSM.16.M88.4 R32, [R164] ;  /* 0x00000000a420783b */ /* 0x000f220000000200 */
[----:B------:R-:W-:Y:S01]  /*9de0*/  @UP2 UMOV UR16, UR11 ;  /* 0x0000000b00102c82 */ /* 0x000fe20008000000 */
[----:B------:R-:W-:Y:S02]  /*9df0*/  UISETP.NE.U32.AND UP0, UPT, UR10, 0x1, UPT ;  /* 0x000000010a00788c */ /* 0x000fe4000bf05070 */
[----:B------:R-:W-:Y:S01]  /*9e00*/  LDSM.16.M88.4 R36, [R156] ;  /* 0x000000009c24783b */ /* 0x000fe20000000200 */
[----:B------:R-:W-:Y:S03]  /*9e10*/  UIADD3 UR9, UR9, -0x1, URZ ;  /* 0xffffffff09097890 */ /* 0x000fe6000fffe03f */
        /* <DEDUP_REMOVED lines=46> */
[----:B------:R-:W-:Y:S04]  /*a100*/  MOV R40, UR45 ;  /* 0x0000002d00287c02 */ /* 0x000fe80008000f00 */
[----:B------:R-:W-:Y:S01]  /*a110*/  HMMA.16816.F32 R16, R36, R42, R16 ;  /* 0x0000002a2410723c */ /* 0x000fe20000001810 */
[----:B---3--:R-:W-:Y:S05]  /*a120*/  IMAD.U32 R0, RZ, RZ, UR36 ;  /* 0x00000024ff007e24 */ /* 0x008fea000f8e00ff */
[-C--:B------:R-:W-:Y:S01]  /*a130*/  HMMA.16816.F32 R4, R20, R32.reuse, R4 ;  /* 0x000000201404723c */ /* 0x080fe20000001804 */
[----:B------:R-:W-:Y:S04]  /*a140*/  IMAD.U32 R42, RZ, RZ, UR46 ;  /* 0x0000002eff2a7e24 */ /* 0x000fe8000f8e00ff */
[----:B------:R-:W-:Y:S01]  /*a150*/  IMAD.U32 R38, RZ, RZ, UR44 ;  /* 0x0000002cff267e24 */ /* 0x000fe2000f8e00ff */
[C---:B--2---:R-:W-:Y:S01]  /*a160*/  HMMA.16816.F32 R8, R44.reuse, R32, R8 ;  /* 0x000000202c08723c */ /* 0x044fe20000001808 */
[----:B------:R-:W-:Y:S05]  /*a170*/  IMAD.U32 R36, RZ, RZ, UR43 ;  /* 0x0000002bff247e24 */ /* 0x000fea000f8e00ff */
[-C--:B------:R-:W-:Y:S01]  /*a180*/  HMMA.16816.F32 R12, R44, R34.reuse, R12 ;  /* 0x000000222c0c723c */ /* 0x080fe2000000180c */
[----:B------:R-:W-:Y:S04]  /*a190*/  IMAD.U32 R32, RZ, RZ, UR41 ;  /* 0x00000029ff207e24 */ /* 0x000fe8000f8e00ff */
[----:B------:R-:W-:Y:S01]  /*a1a0*/  IMAD.U32 R33, RZ, RZ, UR35 ;  /* 0x00000023ff217e24 */ /* 0x000fe2000f8e00ff */
[----:B------:R-:W-:Y:S01]  /*a1b0*/  HMMA.16816.F32 R16, R20, R34, R16 ;  /* 0x000000221410723c */ /* 0x000fe20000001810 */
[----:B------:R-:W-:Y:S04]  /*a1c0*/  IMAD.U32 R46, RZ, RZ, UR48 ;  /* 0x00000030ff2e7e24 */ /* 0x000fe8000f8e00ff */
[----:B------:R-:W-:Y:S01]  /*a1d0*/  IMAD.U32 R44, RZ, RZ, UR47 ;  /* 0x0000002fff2c7e24 */ /* 0x000fe2000f8e00ff */
[-C--:B------:R-:W-:Y:S01]  /*a1e0*/  HMMA.16816.F32 R4, R24, R28.reuse, R4 ;  /* 0x0000001c1804723c */ /* 0x080fe20000001804 */
[----:B------:R-:W-:Y:S01]  /*a1f0*/  IMAD.U32 R20, RZ, RZ, UR36 ;  /* 0x00000024ff147e24 */ /* 0x000fe2000f8e00ff */
[----:B------:R-:W-:Y:S03]  /*a200*/  MOV R35, UR43 ;  /* 0x0000002b00237c02 */ /* 0x000fe60008000f00 */
        /* <DEDUP_REMOVED lines=175> */
[----:B------:R-:W-:Y:S01]  /*ad00*/  STS [R250], R17 ;  /* 0x00000011fa007388 */ /* 0x000fe20000000800 */
[----:B------:R-:W-:Y:S01]  /*ad10*/  F2FP.F16.F32.PACK_AB R14, R14, R90 ;  /* 0x0000005a0e0e723e */ /* 0x000fe200000000ff */
[----:B------:R-:W-:Y:S01]  /*ad20*/  @UP0 UIADD3 UR5, UR54, UR56, URZ ;  /* 0x0000003836050290 */ /* 0x000fe2000fffe03f */
[----:B------:R-:W-:Y:S01]  /*ad30*/  F2FP.F16.F32.PACK_AB R11, R11, R92 ;  /* 0x0000005c0b0b723e */ /* 0x000fe200000000ff */
[----:B------:R-:W-:Y:S01]  /*ad40*/  STS [R250+0x200], R16 ;  /* 0x00020010fa007388 */ /* 0x000fe20000000800 */
        /* <DEDUP_REMOVED lines=44> */
.L_x_728:
        /* <DEDUP_REMOVED lines=19> */
.L_x_729:
[----:B------:R-:W-:Y:S01]  /*b140*/  BAR.SYNC.DEFER_BLOCKING 0x0 ;  /* 0x0000000000007b1d */ /* 0x000fe20000010000 */
[----:B------:R-:W-:Y:S01]  /*b150*/  USHF.R.S32.HI UR9, URZ, 0x1f, UR5 ;  /* 0x0000001f3f097899 */ /* 0x000fe20008011405 */
[----:B-12---:R-:W-:Y:S01]  /*b160*/  SHF.R.S32.HI R0, RZ, 0x1f, R9 ;  /* 0x0000001fff007819 */ /* 0x006fe20000011409 */
[----:B------:R-:W-:Y:S01]  /*b170*/  IMAD.U32 R3, RZ, RZ, UR6 ;  /* 0x00000006ff037e24 */ /* 0x000fe2000f8e00ff */
[--C-:B------:R-:W-:Y:S01]  /*b180*/  SHF.R.S32.HI R5, RZ, 0x1f, R238.reuse ;  /* 0x0000001fff057819 */ /* 0x100fe200000114ee */
[----:B------:R-:W-:Y:S01]  /*b190*/  UIMAD UR13, UR9, UR6, URZ ;  /* 0x00000006090d72a4 */ /* 0x000fe2000f8e023f */
[----:B------:R-:W-:Y:S01]  /*b1a0*/  LEA.HI R0, R0, R9, RZ, 0x2 ;  /* 0x0000000900007211 */ /* 0x000fe200078f10ff */
[----:B------:R-:W-:Y:S01]  /*b1b0*/  IMAD.MOV.U32 R4, RZ, RZ, R238 ;  /* 0x000000ffff047224 */ /* 0x000fe200078e00ee */
        /* <DEDUP_REMOVED lines=14> */
[----:B------:R1:W2:Y:S01]  /*b2a0*/  LDS.128 R20, [R59+0x7000] ;  /* 0x007000003b147984 */ /* 0x0002a20000000c00 */
[----:B------:R-:W-:Y:S01]  /*b2b0*/  ISETP.GE.OR P2, PT, R0, UR8, P2 ;  /* 0x0000000800007c0c */ /* 0x000fe20009746670 */
[----:B------:R-:W-:Y:S01]  /*b2c0*/  UIMAD UR17, UR59, UR17, UR13 ;  /* 0x000000113b1172a4 */ /* 0x000fe2000f8e020d */
[----:B------:R-:W-:Y:S01]  /*b2d0*/  IADD3.X R7, R7, UR20, R3, P0, !PT ;  /* 0x0000001407077c10 */ /* 0x000fe200087fe403 */
[----:B------:R1:W3:Y:S01]  /*b2e0*/  LDS.128 R24, [R59+0x9000] ;  /* 0x009000003b187984 */ /* 0x0002e20000000c00 */
[----:B------:R-:W-:Y:S01]  /*b2f0*/  IMAD.U32 R3, RZ, RZ, UR16 ;  /* 0x00000010ff037e24 */ /* 0x000fe2000f8e00ff */
[----:B------:R-:W-:-:S03]  /*b300*/  SHF.R.S32.HI R28, RZ, 0x1f, R0 ;  /* 0x0000001fff1c7819 */ /* 0x000fc60000011400 */
[----:B------:R-:W-:-:S04]  /*b310*/  IMAD.WIDE.U32 R6, R3, UR59, R6 ;  /* 0x0000003b03067c25 */ /* 0x000fc8000f8e0006 */
[----:B------:R-:W-:Y:S01]  /*b320*/  VIADD R12, R7, UR17 ;  /* 0x00000011070c7c36 */ /* 0x000fe20008000000 */
        /* <DEDUP_REMOVED lines=12> */
.L_x_731:
[----:B------:R-:W-:Y:S05]  /*b3f0*/  BSYNC B0 ;  /* 0x0000000000007941 */ /* 0x000fea0003800000 */
.L_x_730:
        /* <DEDUP_REMOVED lines=13> */
.L_x_733:
[----:B------:R-:W-:Y:S05]  /*b4d0*/  BSYNC B0 ;  /* 0x0000000000007941 */ /* 0x000fea0003800000 */
.L_x_732:
[----:B------:R1:W1:Y:S01]  /*b4e0*/  LDS.128 R12, [R59+0x8000] ;  /* 0x008000003b0c7984 */ /* 0x0002620000000c00 */
[----:B------:R-:W-:Y:S01]  /*b4f0*/  IMAD.U32 R3, RZ, RZ, UR10 ;  /* 0x0000000aff037e24 */ /* 0x000fe2000f8e00ff */
        /* <DEDUP_REMOVED lines=25> */
.L_x_735:
[----:B------:R-:W-:Y:S05]  /*b690*/  BSYNC B0 ;  /* 0x0000000000007941 */ /* 0x000fea0003800000 */
.L_x_734:
        /* <DEDUP_REMOVED lines=13> */
.L_x_706:
[----:B------:R-:W-:Y:S05]  /*b770*/  BSYNC B1 ;  /* 0x0000000000017941 */ /* 0x000fea0003800000 */
.L_x_692:
        /* <DEDUP_REMOVED lines=11> */
.L_x_736:
[----:B------:R-:W-:Y:S05]  /*b830*/  EXIT ;  /* 0x000000000000794d */ /* 0x000fea0003800000 */
.L_x_738:
        /* <DEDUP_REMOVED lines=12> */
.L_x_1348:


//--------------------- .text._ZN5flash44flash_bwd_dq_dk_dv_loop_seqk_parallel_kernelI23Flash_bwd_kernel_traitsILi32ELi128ELi128ELi8ELi4ELi4ELi4ELb1ELb0EN7cutlass6half_tE19Flash_kernel_traitsILi32ELi128ELi128ELi8ES3_EELb0ELb0ELb1ELb1ELb0ELb0ELb1EEEvNS_16Flash_bwd_paramsE --------------------------
	.section	.text._ZN5flash44flash_bwd_dq_dk_dv_loop_seqk_parallel_kernelI23Flash_bwd_kernel_traitsILi32ELi128ELi128ELi8ELi4ELi4ELi4ELb1ELb0EN7cutlass6half_tE19Flash_kernel_traitsILi32ELi128ELi128ELi8ES3_EELb0ELb0ELb1ELb1ELb0ELb0ELb1EEEvNS_16Flash_bwd_paramsE,"ax",@progbits
	.align	128
        .global         _ZN5flash44flash_bwd_dq_dk_dv_loop_seqk_parallel_kernelI23Flash_bwd_kernel_traitsILi32ELi128ELi128ELi8ELi4ELi4ELi4ELb1ELb0EN7cutlass6half_tE19Flash_kernel_traitsILi32ELi128ELi128ELi8ES3_EELb0ELb0ELb1ELb1ELb0ELb0ELb1EEEvNS_16Flash_bwd_paramsE
        .type           _ZN5flash44flash_bwd_dq_dk_dv_loop_seqk_parallel_kernelI23Flash_bwd_kernel_traitsILi32ELi128ELi128ELi8ELi4ELi4ELi4ELb1ELb0EN7cutlass6half_tE19Flash_kernel_traitsILi32ELi128ELi128ELi8ES3_EELb0ELb0ELb1ELb1ELb0ELb0ELb1EEEvNS_16Flash_bwd_paramsE,@function
        .size           _ZN5flash44flash_bwd_dq_dk_dv_loop_seqk_parallel_kernelI23Flash_bwd_kernel_traitsILi32ELi128ELi128ELi8ELi4ELi4ELi4ELb1ELb0EN7cutlass6half_tE19Flash_kernel_traitsILi32ELi128ELi128ELi8ES3_EELb0ELb0ELb1ELb1ELb0ELb0ELb1EEEvNS_16Flash_bwd_paramsE,(.L_x_1349 - _ZN5flash44flash_bwd_dq_dk_dv_loop_seqk_parallel_kernelI23Flash_bwd_kernel_traitsILi32ELi128ELi128ELi8ELi4ELi4ELi4ELb1ELb0EN7cutlass6half_tE19Flash_kernel_traitsILi32ELi128ELi128ELi8ES3_EELb0ELb0ELb1ELb1ELb0ELb0ELb1EEEvNS_16Flash_bwd_paramsE)
        .other          _ZN5flash44flash_bwd_dq_dk_dv_loop_seqk_parallel_kernelI23Flash_bwd_kernel_traitsILi32ELi128ELi128ELi8ELi4ELi4ELi4ELb1ELb0EN7cutlass6half_tE19Flash_kernel_traitsILi32ELi128ELi128ELi8ES3_EELb0ELb0ELb1ELb1ELb0ELb0ELb1EEEvNS_16Flash_bwd_paramsE,@"STO_CUDA_ENTRY STV_DEFAULT"
_ZN5flash44flash_bwd_dq_dk_dv_loop_seqk_parallel_kernelI23Flash_bwd_kernel_traitsILi32ELi128ELi128ELi8ELi4ELi4ELi4ELb1ELb0EN7cutlass6half_tE19Flash_kernel_traitsILi32ELi128ELi128ELi8ES3_EELb0ELb0ELb1ELb1ELb0ELb0ELb1EEEvNS_16Flash_bwd_paramsE:
.text._ZN5flash44flash_bwd_dq_dk_dv_loop_seqk_parallel_kernelI23Flash_bwd_kernel_traitsILi32ELi128ELi128ELi8ELi4ELi4ELi4ELb1ELb0EN7cutlass6half_tE19Flash_kernel_traitsILi32ELi128ELi128ELi8ES3_EELb0ELb0ELb1ELb1ELb0ELb0ELb1EEEvNS_16Flash_bwd_paramsE:
        /* <DEDUP_REMOVED lines=25> */
[CC--:B------:R-:W-:Y:S02]  /*0190*/  LEA.HI R3, R2.reuse, R8.reuse, RZ, 0x5 ;  /* 0x0000000802037211 */ /* 0x0c0fe400078f28ff */
[CC--:B------:R-:W-:Y:S01]  /*01a0*/  LEA.HI R13, R2.reuse, R8.reuse, RZ, 0x7 ;  /* 0x00000008020d7211 */ /* 0x0c0fe200078f38ff */
[----:B---3--:R-:W-:Y:S01]  /*01b0*/  ULEA UR4, UR4, UR5, 0x18 ;  /* 0x0000000504047291 */ /* 0x008fe2000f8ec03f */
[CC--:B------:R-:W-:Y:S01]  /*01c0*/  LEA.HI R15, R2.reuse, R8.reuse, RZ, 0x3 ;  /* 0x00000008020f7211 */ /* 0x0c0fe200078f18ff */
[----:B------:R-:W-:Y:S01]  /*01d0*/  USHF.R.S32.HI UR5, URZ, 0x1f, UR56 ;  /* 0x0000001f3f057899 */ /* 0x000fe20008011438 */
[----:B------:R-:W-:Y:S02]  /*01e0*/  LEA.HI R2, R2, R8, RZ, 0x4 ;  /* 0x0000000802027211 */ /* 0x000fe400078f20ff */
[----:B------:R-:W-:Y:S01]  /*01f0*/  LOP3.LUT R6, R4, 0xfffffffc, RZ, 0xc0, !PT ;  /* 0xfffffffc04067812 */ /* 0x000fe200078ec0ff */
[----:B------:R-:W-:Y:S01]  /*0200*/  IMAD.U32 R155, RZ, RZ, UR4 ;  /* 0x00000004ff9b7e24 */ /* 0x000fe2000f8e00ff */
[----:B------:R-:W-:-:S02]  /*0210*/  SHF.R.S32.HI R0, RZ, 0x2, R4 ;  /* 0x00000002ff007819 */ /* 0x000fc40000011404 */
        /* <DEDUP_REMOVED lines=39> */
[----:B------:R-:W-:Y:S01]  /*0490*/  LEA.HI R0, R9, R9, RZ, 0x1 ;  /* 0x0000000909007211 */ /* 0x000fe200078f08ff */
[----:B-1----:R-:W-:Y:S01]  /*04a0*/  IMAD R20, R2, 0x8, R3 ;  /* 0x0000000802147824 */ /* 0x002fe200078e0203 */
[----:B------:R-:W-:-:S02]  /*04b0*/  LOP3.LUT R5, R4, R5, RZ, 0x3c, !PT ;  /* 0x0000000504057212 */ /* 0x000fc400078e3cff */
[----:B------:R-:W-:Y:S02]  /*04c0*/  LEA.HI R13, R13, R9, RZ, 0x3 ;  /* 0x000000090d0d7211 */ /* 0x000fe400078f18ff */
[--C-:B------:R-:W-:Y:S01]  /*04d0*/  SHF.R.S32.HI R4, RZ, 0x1, R0.reuse ;  /* 0x00000001ff047819 */ /* 0x100fe20000011400 */
[----:B------:R-:W-:Y:S01]  /*04e0*/  IMAD.U32 R8, R10, 0x20, R5 ;  /* 0x000000200a087824 */ /* 0x000fe200078e0005 */
[----:B------:R-:W-:Y:S02]  /*04f0*/  SHF.R.S32.HI R2, RZ, 0x1f, R0 ;  /* 0x0000001fff027819 */ /* 0x000fe40000011400 */
[----:B------:R-:W-:Y:S02]  /*0500*/  LOP3.LUT R5, R0, 0x7fffffe, RZ, 0xc0, !PT ;  /* 0x07fffffe00057812 */ /* 0x000fe400078ec0ff */
[----:B------:R-:W-:Y:S01]  /*0510*/  LOP3.LUT R0, R13, 0xfffffff8, RZ, 0xc0, !PT ;  /* 0xfffffff80d007812 */ /* 0x000fe200078ec0ff */
[----:B------:R-:W-:Y:S01]  /*0520*/  STL [R1+0x30], R8 ;  /* 0x0000300801007387 */ /* 0x000fe20000100800 */
        /* <DEDUP_REMOVED lines=30> */
[----:B------:R-:W-:Y:S02]  /*0710*/  R2P PR, R16, 0x6 ;  /* 0x0000000610007804 */ /* 0x000fe40000000000 */
[----:B------:R-:W-:Y:S01]  /*0720*/  SEL R150, R158, 0xffffffe0, !P0 ;  /* 0xffffffe09e967807 */ /* 0x000fe20004000000 */
[C---:B------:R-:W-:Y:S01]  /*0730*/  IMAD R151, R2.reuse, 0x200, R0 ;  /* 0x0000020002977824 */ /* 0x040fe200078e0200 */
[----:B------:R-:W-:Y:S01]  /*0740*/  SEL R203, R203, 0x10, !P6 ;  /* 0x00000010cbcb7807 */ /* 0x000fe20007000000 */
[----:B------:R-:W-:Y:S01]  /*0750*/  IMAD R18, R2, 0x8, R18 ;  /* 0x0000000802127824 */ /* 0x000fe200078e0212 */
[C---:B------:R-:W-:Y:S01]  /*0760*/  LOP3.LUT P0, RZ, R11.reuse, 0x2, RZ, 0xc0, !PT ;  /* 0x000000020bff7812 */ /* 0x040fe2000780c0ff */
[----:B------:R-:W-:Y:S01]  /*0770*/  IMAD.SHL.U32 R2, R11, 0x40, RZ ;  /* 0x000000400b027824 */ /* 0x000fe200078e00ff */
[----:B-1----:R-:W-:-:S02]  /*0780*/  LOP3.LUT R5, R9, 0x3fffffe, RZ, 0xc0, !PT ;  /* 0x03fffffe09057812 */ /* 0x002fc400078ec0ff */
[----:B------:R-:W-:Y:S02]  /*0790*/  SEL R205, R158, 0xffffffe0, !P5 ;  /* 0xffffffe09ecd7807 */ /* 0x000fe40006800000 */
[----:B------:R-:W-:Y:S01]  /*07a0*/  LOP3.LUT R2, R2, 0xc0, RZ, 0xc0, !PT ;  /* 0x000000c002027812 */ /* 0x000fe200078ec0ff */
[----:B------:R-:W-:Y:S01]  /*07b0*/  IMAD.IADD R8, R6, 0x1, -R5 ;  /* 0x0000000106087824 */ /* 0x000fe200078e0a05 */
[----:B------:R-:W-:Y:S01]  /*07c0*/  SHF.R.U32.HI R5, RZ, 0x3, R4 ;  /* 0x00000003ff057819 */ /* 0x000fe20000011604 */
[--C-:B------:R-:W-:Y:S01]  /*07d0*/  IMAD R6, R12, 0x2000, R7.reuse ;  /* 0x000020000c067824 */ /* 0x100fe200078e0207 */
[----:B------:R-:W-:Y:S01]  /*07e0*/  LEA.HI R4, R3, R3, RZ, 0x1d ;  /* 0x0000000303047211 */ /* 0x000fe200078fe8ff */
[----:B------:R-:W-:Y:S01]  /*07f0*/  IMAD R3, R162, 0x200, R7 ;  /* 0x00000200a2037824 */ /* 0x000fe200078e0207 */
[----:B------:R-:W-:Y:S01]  /*0800*/  LOP3.LUT R5, R10, R5, RZ, 0x3c, !PT ;  /* 0x000000050a057212 */ /* 0x000fe200078e3cff */
[----:B------:R-:W-:Y:S01]  /*0810*/  IMAD.SHL.U32 R10, R14, 0x10, RZ ;  /* 0x000000100e0a7824 */ /* 0x000fe200078e00ff */
[----:B------:R-:W-:Y:S01]  /*0820*/  IADD3 R209, R4, R6, R0 ;  /* 0x0000000604d17210 */ /* 0x000fe20007ffe000 */
[----:B------:R-:W-:Y:S01]  /*0830*/  IMAD.SHL.U32 R0, R12, 0x8, RZ ;  /* 0x000000080c007824 */ /* 0x000fe200078e00ff */
[----:B------:R-:W-:Y:S01]  /*0840*/  SEL R152, R152, 0xffffffc0, !P2 ;  /* 0xffffffc098987807 */ /* 0x000fe20005000000 */
[----:B------:R-:W-:Y:S01]  /*0850*/  IMAD.SHL.U32 R4, R16, 0x40, RZ ;  /* 0x0000004010047824 */ /* 0x000fe200078e00ff */
[----:B------:R-:W-:Y:S01]  /*0860*/  LEA R209, R209, UR4, 0x1 ;  /* 0x00000004d1d17c11 */ /* 0x000fe2000f8e08ff */
[----:B------:R-:W-:Y:S01]  /*0870*/  IMAD.SHL.U32 R6, R14, 0x8, RZ ;  /* 0x000000080e067824 */ /* 0x000fe200078e00ff */
[----:B------:R-:W-:Y:S01]  /*0880*/  LOP3.LUT R7, R0, 0x8, RZ, 0xc0, !PT ;  /* 0x0000000800077812 */ /* 0x000fe200078ec0ff */
[----:B------:R-:W-:Y:S01]  /*0890*/  IMAD R13, R8, 0x20, R3 ;  /* 0x00000020080d7824 */ /* 0x000fe200078e0203 */
[----:B------:R-:W-:Y:S01]  /*08a0*/  SHF.R.S32.HI R0, RZ, 0x1, R9 ;  /* 0x00000001ff007819 */ /* 0x000fe20000011409 */
[----:B------:R-:W-:Y:S01]  /*08b0*/  IMAD R3, R14, 0x200, R5 ;  /* 0x000002000e037824 */ /* 0x000fe200078e0205 */
        /* <DEDUP_REMOVED lines=10> */
[----:B------:R-:W-:Y:S01]  /*0960*/  SHF.R.U32.HI R5, RZ, 0x3, R2 ;  /* 0x00000003ff057819 */ /* 0x000fe20000011602 */
[--C-:B------:R-:W-:Y:S01]  /*0970*/  IMAD.IADD R210, R209, 0x1, R205.reuse ;  /* 0x00000001d1d27824 */ /* 0x100fe200078e02cd */
[----:B------:R-:W-:Y:S01]  /*0980*/  SHF.R.U32.HI R8, RZ, 0x3, R0 ;  /* 0x00000003ff087819 */ /* 0x000fe20000011600 */
[----:B------:R-:W-:Y:S01]  /*0990*/  IMAD.IADD R207, R208, 0x1, R205 ;  /* 0x00000001d0cf7824 */ /* 0x000fe200078e02cd */
[----:B------:R-:W-:Y:S01]  /*09a0*/  LOP3.LUT R10, R7, 0x10, R10, 0xf8, !PT ;  /* 0x00000010070a7812 */ /* 0x000fe200078ef80a */
[----:B------:R-:W-:Y:S01]  /*09b0*/  IMAD.IADD R206, R205, 0x1, R204 ;  /* 0x00000001cdce7824 */ /* 0x000fe200078e02cc */
[--C-:B------:R-:W-:Y:S01]  /*09c0*/  LOP3.LUT R9, R9, R4, R6.reuse, 0x1e, !PT ;  /* 0x0000000409097212 */ /* 0x100fe200078e1e06 */
[----:B------:R-:W-:Y:S01]  /*09d0*/  IMAD.U32 R4, RZ, RZ, UR5 ;  /* 0x00000005ff047e24 */ /* 0x000fe2000f8e00ff */
[C---:B------:R-:W-:Y:S01]  /*09e0*/  LOP3.LUT R6, R5.reuse, R2, R6, 0x1e, !PT ;  /* 0x0000000205067212 */ /* 0x040fe200078e1e06 */
[----:B------:R-:W-:Y:S01]  /*09f0*/  USHF.R.S32.HI UR5, URZ, 0x1f, UR48 ;  /* 0x0000001f3f057899 */ /* 0x000fe20008011430 */
[----:B------:R-:W-:Y:S01]  /*0a00*/  LOP3.LUT R8, R8, R0, R7, 0x1e, !PT ;  /* 0x0000000008087212 */ /* 0x000fe200078e1e07 */
[----:B------:R-:W-:Y:S01]  /*0a10*/  IMAD.SHL.U32 R0, R18, 0x20, RZ ;  /* 0x0000002012007824 */ /* 0x000fe200078e00ff */
[----:B------:R-:W-:Y:S01]  /*0a20*/  LOP3.LUT R2, R5, R10, R2, 0x1e, !PT ;  /* 0x0000000a05027212 */ /* 0x000fe200078e1e02 */
[----:B------:R-:W-:Y:S01]  /*0a30*/  IMAD.IADD R151, R151, 0x1, R9 ;  /* 0x0000000197977824 */ /* 0x000fe200078e0209 */
[----:B------:R-:W-:Y:S01]  /*0a40*/  SEL R158, R158, 0xffffffe0, !P0 ;  /* 0xffffffe09e9e7807 */ /* 0x000fe20004000000 */
[----:B------:R-:W-:Y:S01]  /*0a50*/  IMAD R162, R162, 0x200, R0 ;  /* 0x00000200a2a27824 */ /* 0x000fe200078e0200 */
[----:B------:R-:W-:Y:S01]  /*0a60*/  LEA R149, R149, UR4, 0x1 ;  /* 0x0000000495957c11 */ /* 0x000fe2000f8e08ff */
[----:B------:R-:W-:-:S02]  /*0a70*/  IMAD.IADD R156, R0, 0x1, R2 ;  /* 0x00000001009c7824 */ /* 0x000fc400078e0202 */
[----:B------:R-:W-:Y:S01]  /*0a80*/  IMAD.U32 R0, RZ, RZ, UR6 ;  /* 0x00000006ff007e24 */ /* 0x000fe2000f8e00ff */
[----:B------:R-:W-:Y:S01]  /*0a90*/  USHF.R.S32.HI UR6, URZ, 0x1f, UR56 ;  /* 0x0000001f3f067899 */ /* 0x000fe20008011438 */
[----:B------:R-:W-:Y:S02]  /*0aa0*/  IMAD.IADD R8, R8, 0x1, R13 ;  /* 0x0000000108087824 */ /* 0x000fe400078e020d */
[----:B------:R-:W-:Y:S01]  /*0ab0*/  IMAD.U32 R2, RZ, RZ, UR5 ;  /* 0x00000005ff027e24 */ /* 0x000fe2000f8e00ff */
[----:B------:R-:W-:Y:S01]  /*0ac0*/  UIADD3 UR5, UR4, 0x8000, URZ ;  /* 0x0000800004057890 */ /* 0x000fe2000fffe03f */
[----:B------:R-:W-:Y:S01]  /*0ad0*/  IMAD.IADD R162, R162, 0x1, R6 ;  /* 0x00000001a2a27824 */ /* 0x000fe200078e0206 */
[----:B------:R-:W-:Y:S01]  /*0ae0*/  LEA R2, R3, UR4, 0x1 ;  /* 0x0000000403027c11 */ /* 0x000fe2000f8e08ff */
[----:B------:R-:W-:Y:S01]  /*0af0*/  IMAD.U32 R0, RZ, RZ, UR6 ;  /* 0x00000006ff007e24 */ /* 0x000fe2000f8e00ff */
[----:B------:R-:W-:Y:S01]  /*0b00*/  UIADD3 UR6, UR4, 0x6000, URZ ;  /* 0x0000600004067890 */ /* 0x000fe2000fffe03f */
[----:B------:R-:W-:Y:S01]  /*0b10*/  IMAD.SHL.U32 R154, R162, 0x2, RZ ;  /* 0x00000002a29a7824 */ /* 0x000fe200078e00ff */
[----:B------:R-:W-:Y:S01]  /*0b20*/  LEA R151, R151, UR5, 0x1 ;  /* 0x0000000597977c11 */ /* 0x000fe2000f8e08ff */
[----:B------:R-:W-:-:S02]  /*0b30*/  IMAD.IADD R150, R150, 0x1, R149 ;  /* 0x0000000196967824 */ /* 0x000fc400078e0295 */
[----:B------:R-:W-:Y:S01]  /*0b40*/  IMAD.IADD R205, R205, 0x1, R203 ;  /* 0x00000001cdcd7824 */ /* 0x000fe200078e02cb */
[----:B------:R-:W-:Y:S01]  /*0b50*/  LEA R4, R8, UR6, 0x1 ;  /* 0x0000000608047c11 */ /* 0x000fe2000f8e08ff */
[C---:B------:R-:W-:Y:S01]  /*0b60*/  VIADD R157, R151.reuse, 0x20 ;  /* 0x00000020979d7836 */ /* 0x040fe20000000000 */
[----:B------:R-:W-:Y:S01]  /*0b70*/  IADD3 R155, R154, 0x4000, R155 ;  /* 0x000040009a9b7810 */ /* 0x000fe20007ffe09b */
[C---:B------:R-:W-:Y:S02]  /*0b80*/  @P1 VIADD R157, R151.reuse, 0xffffffe0 ;  /* 0xffffffe0979d1836 */ /* 0x040fe40000000000 */
[C---:B------:R-:W-:Y:S01]  /*0b90*/  VIADD R0, R4.reuse, 0x20 ;  /* 0x0000002004007836 */ /* 0x040fe20000000000 */
[----:B------:R1:W-:Y:S01]  /*0ba0*/  STL [R1+0x34], R4 ;  /* 0x0000340401007387 */ /* 0x0003e20000100800 */
[----:B------:R-:W-:Y:S02]  /*0bb0*/  @P3 VIADD R0, R4, 0xffffffe0 ;  /* 0xffffffe004003836 */ /* 0x000fe40000000000 */
[----:B------:R-:W-:-:S02]  /*0bc0*/  IMAD.IADD R153, R151, 0x1, R152 ;  /* 0x0000000197997824 */ /* 0x000fc400078e0298 */
[----:B------:R-:W-:Y:S01]  /*0bd0*/  IMAD.IADD R155, R155, 0x1, R158 ;  /* 0x000000019b9b7824 */ /* 0x000fe200078e029e */
[----:B------:R1:W-:Y:S01]  /*0be0*/  STL [R1+0x38], R0 ;  /* 0x0000380001007387 */ /* 0x0003e20000100800 */
[----:B------:R-:W-:Y:S02]  /*0bf0*/  IMAD.IADD R152, R152, 0x1, R157 ;  /* 0x0000000198987824 */ /* 0x000fe400078e029d */
[C---:B------:R-:W-:Y:S02]  /*0c00*/  VIADD R161, R157.reuse, 0x2000 ;  /* 0x000020009da17836 */ /* 0x040fe40000000000 */
[C---:B------:R-:W-:Y:S02]  /*0c10*/  VIADD R160, R157.reuse, 0x4000 ;  /* 0x000040009da07836 */ /* 0x040fe40000000000 */
[----:B------:R-:W-:-:S07]  /*0c20*/  VIADD R159, R157, 0x6000 ;  /* 0x000060009d9f7836 */ /* 0x000fce0000000000 */
.L_x_785:
        /* <DEDUP_REMOVED lines=30> */
[----:B--2---:R-:W2:Y:S01]  /*0e10*/  @P1 LDG.E R8, desc[UR14][R6.64] ;  /* 0x0000000e06081981 */ /* 0x004ea2000c1e1900 */
        /* <DEDUP_REMOVED lines=36> */
.L_x_739:
        /* <DEDUP_REMOVED lines=23> */
[----:B-1----:R-:W-:-:S02]  /*11d0*/  IABS R6, R7 ;  /* 0x0000000700067213 */ /* 0x002fc40000000000 */
[----:B------:R-:W-:Y:S01]  /*11e0*/  UIADD3 UR6, UR6, UR8, -UR7 ;  /* 0x0000000806067290 */ /* 0x000fe2000fffe807 */
[----:B------:R-:W-:Y:S01]  /*11f0*/  ISETP.NE.AND P3, PT, R7, RZ, PT ;  /* 0x000000ff0700720c */ /* 0x000fe20003f65270 */
[----:B------:R-:W-:Y:S01]  /*1200*/  USHF.L.U32 UR16, UR48, 0x7, URZ ;  /* 0x0000000730107899 */ /* 0x000fe2000800063f */
[----:B------:R-:W1:Y:S01]  /*1210*/  I2F.RP R4, R6 ;  /* 0x0000000600047306 */ /* 0x000e620000209400 */
[----:B------:R-:W-:Y:S01]  /*1220*/  ULDC.64 UR30, c[0x0][0x240] ;  /* 0x00009000001e7ab9 */ /* 0x000fe20000000a00 */
[----:B------:R-:W-:Y:S01]  /*1230*/  ULDC UR29, c[0x0][0x2dc] ;  /* 0x0000b700001d7ab9 */ /* 0x000fe20000000800 */
[----:B------:R-:W-:Y:S01]  /*1240*/  ULDC UR40, c[0x0][0x270] ;  /* 0x00009c0000287ab9 */ /* 0x000fe20000000800 */
[----:B--2---:R-:W-:Y:S02]  /*1250*/  UIMAD.WIDE.U32 UR34, UR12, UR10, URZ ;  /* 0x0000000a0c2272a5 */ /* 0x004fe4000f8e003f */
[----:B------:R-:W-:Y:S02]  /*1260*/  USEL UR33, UR16, URZ, UP0 ;  /* 0x0000003f10217287 */ /* 0x000fe40008000000 */
[----:B------:R-:W-:-:S02]  /*1270*/  UIMAD UR51, UR12, UR11, UR35 ;  /* 0x0000000b0c3372a4 */ /* 0x000fc4000f8e0223 */
[----:B------:R-:W-:Y:S01]  /*1280*/  UIADD3 UR12, UR13, 0x7f, URZ ;  /* 0x0000007f0d0c7890 */ /* 0x000fe2000fffe03f */
[----:B------:R-:W-:Y:S01]  /*1290*/  @UP2 ULDC.64 UR10, c[0x0][0x420] ;  /* 0x00010800000a2ab9 */ /* 0x000fe20000000a00 */
[----:B------:R-:W-:Y:S01]  /*12a0*/  UIMAD.WIDE.U32 UR16, UR5, UR30, URZ ;  /* 0x0000001e051072a5 */ /* 0x000fe2000f8e003f */
[----:B-1----:R-:W1:Y:S01]  /*12b0*/  MUFU.RCP R4, R4 ;  /* 0x0000000400047308 */ /* 0x002e620000001000 */
[----:B------:R-:W-:Y:S02]  /*12c0*/  USHF.R.S32.HI UR21, URZ, 0x1f, UR12 ;  /* 0x0000001f3f157899 */ /* 0x000fe4000801140c */
[----:B------:R-:W-:Y:S02]  /*12d0*/  @UP2 UIMAD.WIDE.U32 UR46, UR5, UR10, URZ ;  /* 0x0000000a052e22a5 */ /* 0x000fe4000f8e003f */
[----:B------:R-:W-:Y:S02]  /*12e0*/  ULEA.HI UR21, UR21, UR12, URZ, 0x7 ;  /* 0x0000000c15157291 */ /* 0x000fe4000f8f383f */
[----:B------:R-:W-:-:S02]  /*12f0*/  UIADD3 UR12, UR6, 0x7f, URZ ;  /* 0x0000007f060c7890 */ /* 0x000fc4000fffe03f */
[----:B------:R-:W-:Y:S02]  /*1300*/  UIMAD UR6, UR26, UR48, URZ ;  /* 0x000000301a0672a4 */ /* 0x000fe4000f8e023f */
[----:B------:R-:W-:Y:S02]  /*1310*/  @UP2 UIMAD UR53, UR5, UR11, UR47 ;  /* 0x0000000b053522a4 */ /* 0x000fe4000f8e022f */
[----:B------:R-:W-:Y:S02]  /*1320*/  UIMAD UR22, UR5, UR31, URZ ;  /* 0x0000001f051672a4 */ /* 0x000fe4000f8e023f */
[----:B------:R-:W-:Y:S01]  /*1330*/  UIMAD.WIDE UR8, UR29, UR40, URZ ;  /* 0x000000281d0872a5 */ /* 0x000fe2000f8e023f */
[----:B-1----:R-:W-:Y:S01]  /*1340*/  VIADD R4, R4, 0xffffffe ;  /* 0x0ffffffe04047836 */ /* 0x002fe20000000000 */
[----:B------:R-:W-:Y:S02]  /*1350*/  UIMAD.WIDE.U32 UR10, UR48, UR59, URZ ;  /* 0x0000003b300a72a5 */ /* 0x000fe4000f8e003f */
[----:B------:R-:W-:Y:S01]  /*1360*/  UIMAD UR6, UR58, UR59, UR6 ;  /* 0x0000003b3a0672a4 */ /* 0x000fe2000f8e0206 */
[----:B------:R-:W1:Y:S01]  /*1370*/  F2I.FTZ.U32.TRUNC.NTZ R5, R4 ;  /* 0x0000000400057305 */ /* 0x000e62000021f000 */
[----:B------:R-:W-:-:S02]  /*1380*/  UIADD3 UR49, UR19, UR23, URZ ;  /* 0x0000001713317290 */ /* 0x000fc4000fffe03f */
[----:B------:R-:W-:Y:S02]  /*1390*/  @UP2 UIADD3 UR49, UR17, UR22, URZ ;  /* 0x0000001611312290 */ /* 0x000fe4000fffe03f */
[----:B------:R-:W-:Y:S02]  /*13a0*/  USEL UR57, UR18, UR16, !UP2 ;  /* 0x0000001012397287 */ /* 0x000fe4000d000000 */
[----:B------:R-:W-:Y:S02]  /*13b0*/  UIMAD UR17, UR9, UR10, URZ ;  /* 0x0000000a091172a4 */ /* 0x000fe4000f8e023f */
[----:B------:R-:W-:Y:S02]  /*13c0*/  UIADD3 UR6, UR11, UR6, URZ ;  /* 0x000000060b067290 */ /* 0x000fe4000fffe03f */
[----:B------:R-:W-:Y:S01]  /*13d0*/  USHF.R.S32.HI UR16, URZ, 0x1f, UR12 ;  /* 0x0000001f3f107899 */ /* 0x000fe2000801140c */
[----:B------:R-:W-:Y:S01]  /*13e0*/  ULDC.U8 UR27, c[0x0][0x3d8] ;  /* 0x0000f600001b7ab9 */ /* 0x000fe20000000000 */
[----:B------:R-:W-:Y:S01]  /*13f0*/  UIMAD.WIDE.U32 UR18, UR8, UR10, URZ ;  /* 0x0000000a081272a5 */ /* 0x000fe2000f8e003f */
[----:B-1----:R-:W-:Y:S01]  /*1400*/  IMAD.MOV R0, RZ, RZ, -R5 ;  /* 0x000000ffff007224 */ /* 0x002fe200078e0a05 */
[----:B------:R-:W-:Y:S01]  /*1410*/  UIMAD UR6, UR8, UR6, UR17 ;  /* 0x00000006080672a4 */ /* 0x000fe2000f8e0211 */
[----:B------:R-:W-:Y:S01]  /*1420*/  IMAD.MOV.U32 R4, RZ, RZ, RZ ;  /* 0x000000ffff047224 */ /* 0x000fe200078e00ff */
[----:B------:R-:W-:Y:S01]  /*1430*/  UISETP.NE.AND UP3, UPT, UR27, URZ, UPT ;  /* 0x0000003f1b00728c */ /* 0x000fe2000bf65270 */
[----:B------:R-:W-:Y:S01]  /*1440*/  IMAD R0, R0, R6, RZ ;  /* 0x0000000600007224 */ /* 0x000fe200078e02ff */
[----:B------:R-:W-:-:S02]  /*1450*/  ULEA.HI UR16, UR16, UR12, URZ, 0x7 ;  /* 0x0000000c10107291 */ /* 0x000fc4000f8f383f */
[----:B------:R-:W-:Y:S01]  /*1460*/  USHF.L.U64.HI UR20, UR48, 0x7, UR58 ;  /* 0x0000000730147899 */ /* 0x000fe2000801023a */
[----:B------:R-:W-:Y:S01]  /*1470*/  IMAD.HI.U32 R4, R5, R0, R4 ;  /* 0x0000000005047227 */ /* 0x000fe200078e0004 */
[----:B------:R-:W-:Y:S01]  /*1480*/  MOV R0, R3 ;  /* 0x0000000300007202 */ /* 0x000fe20000000f00 */
[----:B------:R-:W-:Y:S02]  /*1490*/  UIADD3 UR42, UR19, UR6, URZ ;  /* 0x00000006132a7290 */ /* 0x000fe4000fffe03f */
[----:B------:R-:W-:Y:S02]  /*14a0*/  USHF.R.S32.HI UR12, URZ, 0x7, UR21 ;  /* 0x000000073f0c7899 */ /* 0x000fe40008011415 */
[----:B------:R-:W-:Y:S01]  /*14b0*/  IMAD.HI.U32 R4, R4, R0, RZ ;  /* 0x0000000004047227 */ /* 0x000fe200078e00ff */
[----:B------:R-:W-:Y:S02]  /*14c0*/  USHF.R.S32.HI UR6, URZ, 0x7, UR16 ;  /* 0x000000073f067899 */ /* 0x000fe40008011410 */
[----:B------:R-:W-:Y:S01]  /*14d0*/  USEL UR20, UR20, URZ, UP0 ;  /* 0x0000003f14147287 */ /* 0x000fe20008000000 */
[----:B------:R-:W-:Y:S01]  /*14e0*/  IMAD.MOV R3, RZ, RZ, -R4 ;  /* 0x000000ffff037224 */ /* 0x000fe200078e0a04 */
[----:B------:R-:W-:Y:S01]  /*14f0*/  UISETP.LT.AND UP0, UPT, UR12, UR6, UPT ;  /* 0x000000060c00728c */ /* 0x000fe2000bf01270 */
[----:B------:R-:W-:-:S02]  /*1500*/  ULDC UR37, c[0x0][0x2c4] ;  /* 0x0000b10000257ab9 */ /* 0x000fc40000000800 */
[C---:B------:R-:W-:Y:S01]  /*1510*/  IMAD R0, R6.reuse, R3, R0 ;  /* 0x0000000306007224 */ /* 0x040fe200078e0200 */
[----:B------:R-:W-:Y:S02]  /*1520*/  @UP3 UIMAD UR16, UR48, UR37, URZ ;  /* 0x00000025301032a4 */ /* 0x000fe4000f8e023f */
[----:B------:R-:W-:Y:S02]  /*1530*/  USEL UR36, UR12, UR6, UP0 ;  /* 0x000000060c247287 */ /* 0x000fe40008000000 */
[----:B------:R-:W-:Y:S01]  /*1540*/  ISETP.GT.U32.AND P1, PT, R6, R0, PT ;  /* 0x000000000600720c */ /* 0x000fe20003f24070 */
[----:B------:R-:W-:Y:S02]  /*1550*/  UISETP.NE.AND UP1, UPT, UR45, -0x1, UPT ;  /* 0xffffffff2d00788c */ /* 0x000fe4000bf25270 */
        /* <DEDUP_REMOVED lines=39> */
[----:B------:R-:W-:Y:S02]  /*17d0*/  @UP1 UIADD3 UR37, UR9, UR12, URZ ;  /* 0x0000000c09251290 */ /* 0x000fe4000fffe03f */
[----:B------:R-:W-:Y:S02]  /*17e0*/  USHF.R.S32.HI UR35, URZ, 0x1f, UR43 ;  /* 0x0000001f3f237899 */ /* 0x000fe4000801142b */
        /* <DEDUP_REMOVED lines=19> */
.L_x_741:
        /* <DEDUP_REMOVED lines=13> */
.L_x_742:
        /* <DEDUP_REMOVED lines=11> */
.L_x_743:
[----:B------:R-:W-:Y:S02]  /*1aa0*/  ULDC UR5, c[0x0][0x270] ;  /* 0x00009c0000057ab9 */ /* 0x000fe40000000800 */
[----:B------:R-:W-:-:S04]  /*1ab0*/  UIMAD UR5, UR48, UR5, UR56 ;  /* 0x00000005300572a4 */ /* 0x000fc8000f8e0238 */
[----:B------:R-:W-:-:S12]  /*1ac0*/  UIMAD UR5, UR5, UR59, URZ ;  /* 0x0000003b050572a4 */ /* 0x000fd8000f8e023f */
.L_x_744:
[----:B------:R-:W2:Y:S01]  /*1ad0*/  LDL.64 R6, [R1+0x8] ;  /* 0x0000080001067983 */ /* 0x000ea20000100a00 */
[----:B------:R-:W1:Y:S01]  /*1ae0*/  LDC.64 R14, c[0x0][0x420] ;  /* 0x00010800ff0e7b82 */ /* 0x000e620000000a00 */
[----:B------:R-:W-:Y:S01]  /*1af0*/  ULDC UR9, c[0x0][0x270] ;  /* 0x00009c0000097ab9 */ /* 0x000fe20000000800 */
[----:B------:R-:W-:Y:S01]  /*1b00*/  ULDC UR8, c[0x0][0x2dc] ;  /* 0x0000b70000087ab9 */ /* 0x000fe20000000800 */
[----:B------:R3:W4:Y:S01]  /*1b10*/  LDL.64 R20, [R1+0x8] ;  /* 0x0000080001147983 */ /* 0x0007220000100a00 */
[----:B------:R-:W-:Y:S01]  /*1b20*/  UIMAD UR23, UR8, UR9, URZ ;  /* 0x00000009081772a4 */ /* 0x000fe2000f8e023f */
[----:B------:R-:W-:Y:S01]  /*1b30*/  BSSY B1, `(.L_x_740) ;  /* 0x0000995000017945 */ /* 0x000fe20003800000 */
[----:B------:R-:W-:Y:S01]  /*1b40*/  UIADD3 UR33, UR16, UR5, URZ ;  /* 0x0000000510217290 */ /* 0x000fe2000fffe03f */
[----:B------:R-:W5:Y:S01]  /*1b50*/  S2R R17, SR_TID.X ;  /* 0x0000000000117919 */ /* 0x000f620000002100 */
[----:B------:R-:W-:Y:S02]  /*1b60*/  USHF.L.U32 UR22, UR23, 0x7, URZ ;  /* 0x0000000717167899 */ /* 0x000fe4000800063f */
[----:B------:R-:W-:-:S02]  /*1b70*/  UIADD3 UR5, -UR7, UR13, UR43 ;  /* 0x0000000d07057290 */ /* 0x000fc4000fffe12b */
[----:B------:R-:W-:Y:S01]  /*1b80*/  UIADD3 UR8, UP2, UP0, UR32, UR22, UR44 ;  /* 0x0000001620087290 */ /* 0x000fe2000f85e02c */
[----:B------:R-:W-:Y:S01]  /*1b90*/  ULDC UR46, c[0x0][0x398] ;  /* 0x0000e600002e7ab9 */ /* 0x000fe20000000800 */
[----:B------:R-:W-:Y:S01]  /*1ba0*/  ULDC.64 UR24, c[0x0][0x400] ;  /* 0x0001000000187ab9 */ /* 0x000fe20000000a00 */
[----:B------:R-:W-:Y:S02]  /*1bb0*/  UIADD3 UR5, UR5, -UR46, URZ ;  /* 0x8000002e05057290 */ /* 0x000fe4000fffe03f */
[----:B------:R-:W-:Y:S01]  /*1bc0*/  USHF.R.S32.HI UR38, URZ, 0x1f, UR56 ;  /* 0x0000001f3f267899 */ /* 0x000fe20008011438 */
[----:B------:R-:W-:Y:S01]  /*1bd0*/  ULDC.64 UR18, c[0x0][0x258] ;  /* 0x0000960000127ab9 */ /* 0x000fe20000000a00 */
[----:B------:R-:W-:Y:S02]  /*1be0*/  ULDC.64 UR10, c[0x0][0x428] ;  /* 0x00010a00000a7ab9 */ /* 0x000fe40000000a00 */
[----:B------:R-:W-:Y:S01]  /*1bf0*/  UIMAD UR9, UR38, UR10, URZ ;  /* 0x0000000a260972a4 */ /* 0x000fe2000f8e023f */
[----:B-1----:R-:W-:-:S03]  /*1c00*/  IMAD R10, R14, UR21, RZ ;  /* 0x000000150e0a7c24 */ /* 0x002fc6000f8e02ff */
[----:B------:R-:W-:Y:S01]  /*1c10*/  UIMAD UR11, UR56, UR11, UR9 ;  /* 0x0000000b380b72a4 */ /* 0x000fe2000f8e0209 */
[----:B------:R-:W-:Y:S01]  /*1c20*/  IMAD R10, R15, UR16, R10 ;  /* 0x000000100f0a7c24 */ /* 0x000fe2000f8e020a */
[----:B-----5:R-:W-:-:S04]  /*1c30*/  SHF.R.S32.HI R18, RZ, 0x1f, R17 ;  /* 0x0000001fff127819 */ /* 0x020fc80000011411 */
[----:B------:R-:W-:-:S04]  /*1c40*/  LEA.HI R3, R18, R17, RZ, 0x2 ;  /* 0x0000001112037211 */ /* 0x000fc800078f10ff */
[----:B------:R-:W-:-:S04]  /*1c50*/  SHF.R.S32.HI R3, RZ, 0x2, R3 ;  /* 0x00000002ff037819 */ /* 0x000fc80000011403 */
[----:B------:R-:W-:Y:S02]  /*1c60*/  SHF.R.S32.HI R16, RZ, 0x1f, R3 ;  /* 0x0000001fff107819 */ /* 0x000fe40000011403 */
[----:B--2---:R-:W-:-:S04]  /*1c70*/  LEA.HI R7, R18, R17, RZ, 0x5 ;  /* 0x0000001112077211 */ /* 0x004fc800078f28ff */
[----:B------:R-:W-:Y:S01]  /*1c80*/  LOP3.LUT R0, R7, 0xffffffe0, RZ, 0xc0, !PT ;  /* 0xffffffe007007812 */ /* 0x000fe200078ec0ff */
[----:B----4-:R-:W-:Y:S01]  /*1c90*/  IMAD.MOV.U32 R20, RZ, RZ, R6 ;  /* 0x000000ffff147224 */ /* 0x010fe200078e0006 */
[----:B------:R-:W-:-:S03]  /*1ca0*/  SHF.R.S32.HI R7, RZ, 0x5, R7 ;  /* 0x00000005ff077819 */ /* 0x000fc60000011407 */
[----:B------:R-:W-:Y:S01]  /*1cb0*/  IMAD.IADD R5, R17, 0x1, -R0 ;  /* 0x0000000111057824 */ /* 0x000fe200078e0a00 */
[----:B------:R-:W-:Y:S02]  /*1cc0*/  IADD3 R0, P2, R3, UR16, RZ ;  /* 0x0000001003007c10 */ /* 0x000fe4000ff5e0ff */
[----:B------:R-:W-:Y:S01]  /*1cd0*/  IADD3 R6, P0, R20, UR6, RZ ;  /* 0x0000000614067c10 */ /* 0x000fe2000ff1e0ff */
[----:B------:R-:W-:Y:S01]  /*1ce0*/  USHF.R.S32.HI UR6, URZ, 0x1f, UR22 ;  /* 0x0000001f3f067899 */ /* 0x000fe20008011416 */
[----:B------:R-:W-:Y:S01]  /*1cf0*/  IADD3.X R8, R16, UR21, RZ, P2, !PT ;  /* 0x0000001510087c10 */ /* 0x000fe200097fe4ff */
[----:B------:R-:W-:Y:S01]  /*1d00*/  IMAD R5, R7, UR23, R5 ;  /* 0x0000001707057c24 */ /* 0x000fe2000f8e0205 */
[----:B------:R-:W-:Y:S01]  /*1d10*/  SHF.R.S32.HI R21, RZ, 0x1f, R20 ;  /* 0x0000001fff157819 */ /* 0x000fe20000011414 */
[----:B------:R-:W-:Y:S02]  /*1d20*/  UIADD3.X UR6, UR17, UR6, UR54, UP2, UP0 ;  /* 0x0000000611067290 */ /* 0x000fe400097e0436 */
[----:B------:R-:W-:Y:S01]  /*1d30*/  UIADD3 UR8, UP2, UP0, UR52, UR8, UR55 ;  /* 0x0000000834087290 */ /* 0x000fe2000f85e037 */
[----:B------:R-:W-:Y:S01]  /*1d40*/  IMAD R8, R8, UR30, RZ ;  /* 0x0000001e08087c24 */ /* 0x000fe2000f8e02ff */
[----:B------:R-:W-:Y:S01]  /*1d50*/  USHF.R.S32.HI UR21, URZ, 0x1f, UR5 ;  /* 0x0000001f3f157899 */ /* 0x000fe20008011405 */
[----:B------:R-:W-:Y:S01]  /*1d60*/  IADD3.X R7, R21, UR53, RZ, P0, !PT ;  /* 0x0000003515077c10 */ /* 0x000fe200087fe4ff */
[----:B------:R-:W-:Y:S01]  /*1d70*/  UIADD3.X UR6, UR51, UR6, UR42, UP2, UP0 ;  /* 0x0000000633067290 */ /* 0x000fe200097e042a */
[C---:B------:R-:W-:Y:S01]  /*1d80*/  IMAD R11, R0.reuse, UR31, R8 ;  /* 0x0000001f000b7c24 */ /* 0x040fe2000f8e0208 */
[----:B------:R-:W-:Y:S01]  /*1d90*/  ULEA.HI UR21, UR21, UR5, URZ, 0x7 ;  /* 0x0000000515157291 */ /* 0x000fe2000f8f383f */
[----:B------:R-:W-:Y:S01]  /*1da0*/  IMAD.WIDE.U32 R8, R0, UR30, R20 ;  /* 0x0000001e00087c25 */ /* 0x000fe2000f8e0014 */
[C---:B------:R-:W-:Y:S01]  /*1db0*/  IADD3 R0, P0, R5.reuse, UR8, RZ ;  /* 0x0000000805007c10 */ /* 0x040fe2000ff1e0ff */
[----:B------:R-:W-:Y:S01]  /*1dc0*/  UIMAD UR8, UR38, UR18, URZ ;  /* 0x00000012260872a4 */ /* 0x000fe2000f8e023f */
[----:B------:R3:W-:Y:S01]  /*1dd0*/  STL [R1+0xc], R21 ;  /* 0x00000c1501007387 */ /* 0x0007e20000100800 */
[----:B------:R-:W-:Y:S01]  /*1de0*/  USHF.R.S32.HI UR21, URZ, 0x7, UR21 ;  /* 0x000000073f157899 */ /* 0x000fe20008011415 */
[----:B------:R-:W-:Y:S01]  /*1df0*/  LEA.HI.X.SX32 R5, R5, UR6, 0x1, P0 ;  /* 0x0000000605057c11 */ /* 0x000fe200080f0eff */
[----:B------:R-:W-:Y:S01]  /*1e00*/  IMAD.WIDE.U32 R6, R14, UR16, R6 ;  /* 0x000000100e067c25 */ /* 0x000fe2000f8e0006 */
[----:B------:R-:W-:Y:S01]  /*1e10*/  IADD3 R8, P2, R8, UR57, RZ ;  /* 0x0000003908087c10 */ /* 0x000fe2000ff5e0ff */
        /* <DEDUP_REMOVED lines=14> */
[----:B------:R-:W-:Y:S01]  /*1f00*/  LEA R228, P0, R8, UR8, 0x1 ;  /* 0x0000000808e47c11 */ /* 0x000fe2000f8008ff */
[----:B------:R-:W-:Y:S01]  /*1f10*/  ULDC.64 UR38, c[0x0][0x2b0] ;  /* 0x0000ac0000267ab9 */ /* 0x000fe20000000a00 */
[----:B------:R-:W-:Y:S01]  /*1f20*/  ULDC.64 UR24, c[0x0][0x478] ;  /* 0x00011e0000187ab9 */ /* 0x000fe20000000a00 */
[----:B------:R-:W-:Y:S01]  /*1f30*/  VIADD R5, R9, UR19 ;  /* 0x0000001309057c36 */ /* 0x000fe20008000000 */
[----:B------:R-:W-:Y:S01]  /*1f40*/  ULDC.64 UR16, c[0x0][0x3e0] ;  /* 0x0000f80000107ab9 */ /* 0x000fe20000000a00 */
[----:B------:R-:W-:Y:S01]  /*1f50*/  VIADD R7, R7, UR11 ;  /* 0x0000000b07077c36 */ /* 0x000fe20008000000 */
[----:B------:R-:W-:Y:S01]  /*1f60*/  UIMAD.WIDE UR10, UR10, 0x4, UR38 ;  /* 0x000000040a0a78a5 */ /* 0x000fe2000f8e0226 */
[-C--:B------:R-:W-:Y:S01]  /*1f70*/  IMAD R0, R16, R14.reuse, RZ ;  /* 0x0000000e10007224 */ /* 0x080fe200078e02ff */
[----:B------:R-:W-:Y:S01]  /*1f80*/  LEA.HI.X R229, R8, UR9, R5, 0x1, P0 ;  /* 0x0000000908e57c11 */ /* 0x000fe200080f0c05 */
[----:B------:R-:W-:Y:S01]  /*1f90*/  IMAD.WIDE.U32 R6, R3, R14, R6 ;  /* 0x0000000e03067225 */ /* 0x000fe200078e0006 */
[----:B------:R-:W-:Y:S01]  /*1fa0*/  PLOP3.LUT P0, PT, PT, PT, UP0, 0x80, 0x0 ;  /* 0x000000000000781c */ /* 0x000fe20003f0f008 */
[----:B------:R-:W-:-:S02]  /*1fb0*/  UIMAD.WIDE UR24, UR33, 0x4, UR24 ;  /* 0x00000004211878a5 */ /* 0x000fc4000f8e0218 */
[----:B------:R-:W-:Y:S01]  /*1fc0*/  IMAD R0, R3, R15, R0 ;  /* 0x0000000f03007224 */ /* 0x000fe200078e0200 */
[C---:B------:R-:W-:Y:S01]  /*1fd0*/  LEA R226, P2, R6.reuse, UR16, 0x1 ;  /* 0x0000001006e27c11 */ /* 0x040fe2000f8408ff */
[----:B------:R-:W-:Y:S02]  /*1fe0*/  UIADD3 UR9, UR36, -0x1, URZ ;  /* 0xffffffff24097890 */ /* 0x000fe4000fffe03f */
[----:B------:R-:W-:Y:S01]  /*1ff0*/  IMAD.IADD R0, R7, 0x1, R0 ;  /* 0x0000000107007824 */ /* 0x000fe200078e0200 */
[----:B------:R-:W-:Y:S01]  /*2000*/  UMOV UR16, UR11 ;  /* 0x0000000b00107c82 */ /* 0x000fe20008000000 */
[----:B------:R-:W-:Y:S01]  /*2010*/  UMOV UR19, UR24 ;  /* 0x0000001800137c82 */ /* 0x000fe20008000000 */
[----:B------:R-:W-:Y:S02]  /*2020*/  UMOV UR18, UR25 ;  /* 0x0000001900127c82 */ /* 0x000fe40008000000 */
        /* <DEDUP_REMOVED lines=22> */
.L_x_746:
        /* <DEDUP_REMOVED lines=19> */
.L_x_747:
        /* <DEDUP_REMOVED lines=32> */
.L_x_749:
[----:B------:R-:W-:Y:S05]  /*24c0*/  BSYNC B0 ;  /* 0x0000000000007941 */ /* 0x000fea0003800000 */
.L_x_748:
        /* <DEDUP_REMOVED lines=14> */
.L_x_751:
[----:B------:R-:W-:Y:S05]  /*25b0*/  BSYNC B0 ;  /* 0x0000000000007941 */ /* 0x000fea0003800000 */
.L_x_750:
        /* <DEDUP_REMOVED lines=26> */
.L_x_753:
[----:B------:R-:W-:Y:S05]  /*2760*/  BSYNC B0 ;  /* 0x0000000000007941 */ /* 0x000fea0003800000 */
.L_x_752:
        /* <DEDUP_REMOVED lines=14> */
.L_x_745:
        /* <DEDUP_REMOVED lines=20> */
[----:B------:R-:W-:-:S10]  /*2990*/  IMAD R12, R4, UR11, R0 ;  /* 0x0000000b040c7c24 */ /* 0x000fd4000f8e0200 */
[----:B------:R-:W-:Y:S01]  /*29a0*/  @P0 BAR.SYNC.DEFER_BLOCKING 0x0 ;  /* 0x0000000000000b1d */ /* 0x000fe20000010000 */
[----:B------:R-:W-:Y:S01]  /*29b0*/  UISETP.NE.AND UP0, UPT, UR8, 0x1, UPT ;  /* 0x000000010800788c */ /* 0x000fe2000bf05270 */
[----:B------:R-:W-:Y:S01]  /*29c0*/  ISETP.GE.AND P4, PT, R5, UR5, PT ;  /* 0x0000000505007c0c */ /* 0x000fe2000bf86270 */
[----:B------:R-:W-:Y:S01]  /*29d0*/  IMAD.WIDE.U32 R6, R4, UR10, R6 ;  /* 0x0000000a04067c25 */ /* 0x000fe2000f8e0006 */
[----:B------:R-:W-:-:S03]  /*29e0*/  ISETP.GE.AND P5, PT, R3, UR5, PT ;  /* 0x0000000503007c0c */ /* 0x000fc6000bfa6270 */
[----:B------:R-:W-:Y:S01]  /*29f0*/  PLOP3.LUT P0, PT, PT, PT, UP0, 0x80, 0x0 ;  /* 0x000000000000781c */ /* 0x000fe20003f0f008 */
[----:B------:R-:W-:Y:S01]  /*2a00*/  IMAD.IADD R12, R7, 0x1, R12 ;  /* 0x00000001070c7824 */ /* 0x000fe200078e020c */
        /* <DEDUP_REMOVED lines=26> */
.L_x_756:
[----:B------:R-:W-:Y:S05]  /*2bb0*/  BSYNC B0 ;  /* 0x0000000000007941 */ /* 0x000fea0003800000 */
.L_x_755:
        /* <DEDUP_REMOVED lines=22> */
.L_x_758:
[----:B------:R-:W-:Y:S05]  /*2d20*/  BSYNC B0 ;  /* 0x0000000000007941 */ /* 0x000fea0003800000 */
.L_x_757:
        /* <DEDUP_REMOVED lines=18> */
.L_x_760:
[----:B------:R-:W-:Y:S05]  /*2e50*/  BSYNC B0 ;  /* 0x0000000000007941 */ /* 0x000fea0003800000 */
.L_x_759:
        /* <DEDUP_REMOVED lines=13> */
.L_x_762:
[----:B------:R-:W-:Y:S05]  /*2f30*/  BSYNC B0 ;  /* 0x0000000000007941 */ /* 0x000fea0003800000 */
.L_x_761:
        /* <DEDUP_REMOVED lines=17> */
.L_x_764:
[----:B------:R-:W-:Y:S05]  /*3050*/  BSYNC B0 ;  /* 0x0000000000007941 */ /* 0x000fea0003800000 */
.L_x_763:
        /* <DEDUP_REMOVED lines=21> */
.L_x_766:
[----:B------:R-:W-:Y:S05]  /*31b0*/  BSYNC B0 ;  /* 0x0000000000007941 */ /* 0x000fea0003800000 */
.L_x_765:
        /* <DEDUP_REMOVED lines=13> */
[C---:B------:R-:W-:Y:S02]  /*3290*/  IMAD R8, R4.reuse, UR11, R8 ;  /* 0x0000000b04087c24 */ /* 0x040fe4000f8e0208 */
[----:B------:R-:W-:-:S04]  /*32a0*/  IMAD.WIDE.U32 R6, R4, UR10, R6 ;  /* 0x0000000a04067c25 */ /* 0x000fc8000f8e0006 */
[----:B------:R-:W-:Y:S02]  /*32b0*/  IMAD.IADD R4, R7, 0x1, R8 ;  /* 0x0000000107047824 */ /* 0x000fe400078e0208 */
[C---:B-----5:R-:W-:Y:S01]  /*32c0*/  VIADD R5, R12.reuse, 0x8 ;  /* 0x000000080c057836 */ /* 0x060fe20000000000 */
[C---:B------:R-:W-:Y:S02]  /*32d0*/  IADD3 R9, R12.reuse, 0x40, RZ ;  /* 0x000000400c097810 */ /* 0x040fe40007ffe0ff */
[C---:B------:R-:W-:Y:S02]  /*32e0*/  ISETP.GE.AND P6, PT, R12.reuse, UR5, PT ;  /* 0x000000050c007c0c */ /* 0x040fe4000bfc6270 */
[----:B------:R-:W-:Y:S02]  /*32f0*/  ISETP.GE.AND P5, PT, R5, UR5, PT ;  /* 0x0000000505007c0c */ /* 0x000fe4000bfa6270 */
[----:B------:R-:W-:Y:S02]  /*3300*/  IADD3 R5, R12, 0x48, RZ ;  /* 0x000000480c057810 */ /* 0x000fe40007ffe0ff */
        /* <DEDUP_REMOVED lines=10> */
[----:B---3--:R-:W-:Y:S01]  /*33b0*/  IMAD R10, R16, UR28, RZ ;  /* 0x0000001c100a7c24 */ /* 0x008fe2000f8e02ff */
        /* <DEDUP_REMOVED lines=11> */
.L_x_768:
[----:B------:R-:W-:Y:S05]  /*3470*/  BSYNC B0 ;  /* 0x0000000000007941 */ /* 0x000fea0003800000 */
.L_x_767:
        /* <DEDUP_REMOVED lines=22> */
.L_x_770:
[----:B------:R-:W-:Y:S05]  /*35e0*/  BSYNC B0 ;  /* 0x0000000000007941 */ /* 0x000fea0003800000 */
.L_x_769:
[----:B------:R-:W0:Y:S01]  /*35f0*/  LDGDEPBAR ;  /* 0x00000000000079af */ /* 0x000e220000000000 */
[----:B------:R-:W-:Y:S01]  /*3600*/  ULDC.64 UR24, c[0x0][0x3c8] ;  /* 0x0000f20000187ab9 */ /* 0x000fe20000000a00 */
[----:B------:R-:W-:Y:S01]  /*3610*/  IMAD.SHL.U32 R4, R12, 0x4, RZ ;  /* 0x000000040c047824 */ /* 0x000fe200078e00ff */
[----:B------:R-:W-:Y:S01]  /*3620*/  UISETP.NE.U32.AND UP1, UPT, UR24, URZ, UPT ;  /* 0x0000003f1800728c */ /* 0x000fe2000bf25070 */
[----:B------:R-:W-:Y:S01]  /*3630*/  SHF.R.S32.HI R8, RZ, 0x1f, R12 ;  /* 0x0000001fff087819 */ /* 0x000fe2000001140c */
[----:B------:R-:W-:Y:S01]  /*3640*/  IMAD.MOV.U32 R9, RZ, RZ, 0x7f800000 ;  /* 0x7f800000ff097424 */ /* 0x000fe200078e00ff */
[----:B-1234-:R-:W-:Y:S01]  /*3650*/  SHF.R.S32.HI R0, RZ, 0x1f, R5 ;  /* 0x0000001fff007819 */ /* 0x01efe20000011405 */
[----:B------:R-:W-:Y:S01]  /*3660*/  UISETP.NE.AND.EX UP1, UPT, UR25, URZ, UPT, UP1 ;  /* 0x0000003f1900728c */ /* 0x000fe2000bf25310 */
[C---:B------:R-:W-:Y:S01]  /*3670*/  @!P3 LEA R6, P1, R5.reuse, UR17, 0x2 ;  /* 0x000000110506bc11 */ /* 0x040fe2000f8210ff */
[----:B------:R-:W-:Y:S01]  /*3680*/  IMAD.MOV.U32 R13, RZ, RZ, 0x7f800000 ;  /* 0x7f800000ff0d7424 */ /* 0x000fe200078e00ff */
[----:B------:R-:W-:Y:S01]  /*3690*/  IADD3 R4, P2, R4, UR17, RZ ;  /* 0x0000001104047c10 */ /* 0x000fe2000ff5e0ff */
[----:B------:R-:W-:Y:S01]  /*36a0*/  IMAD.MOV.U32 R11, RZ, RZ, 0x7f800000 ;  /* 0x7f800000ff0b7424 */ /* 0x000fe200078e00ff */
[----:B------:R-:W-:Y:S01]  /*36b0*/  SHF.L.U64.HI R3, R12, 0x2, R8 ;  /* 0x000000020c037819 */ /* 0x000fe20000010208 */
[----:B------:R-:W-:Y:S01]  /*36c0*/  IMAD.MOV.U32 R10, RZ, RZ, 0x7f800000 ;  /* 0x7f800000ff0a7424 */ /* 0x000fe200078e00ff */
[----:B------:R-:W-:Y:S01]  /*36d0*/  @!P3 LEA.HI.X R7, R5, UR16, R0, 0x2, P1 ;  /* 0x000000100507bc11 */ /* 0x000fe200088f1400 */
[----:B------:R-:W-:Y:S01]  /*36e0*/  USHF.R.S32.HI UR6, URZ, 0x1f, UR56 ;  /* 0x0000001f3f067899 */ /* 0x000fe20008011438 */
[----:B------:R-:W-:Y:S01]  /*36f0*/  IADD3.X R5, R3, UR16, RZ, P2, !PT ;  /* 0x0000001003057c10 */ /* 0x000fe200097fe4ff */
[----:B------:R-:W-:Y:S01]  /*3700*/  IMAD.U32 R163, RZ, RZ, UR50 ;  /* 0x00000032ffa37e24 */ /* 0x000fe2000f8e00ff */
[----:B------:R-:W-:Y:S01]  /*3710*/  @UP1 ULDC.64 UR26, c[0x0][0x3d0] ;  /* 0x0000f400001a1ab9 */ /* 0x000fe20000000a00 */
[----:B------:R-:W2:Y:S01]  /*3720*/  @!P3 LDG.E R9, desc[UR14][R6.64] ;  /* 0x0000000e0609b981 */ /* 0x000ea2000c1e1900 */
[----:B------:R-:W-:Y:S01]  /*3730*/  @UP1 UIMAD UR5, UR58, UR26, URZ ;  /* 0x0000001a3a0512a4 */ /* 0x000fe2000f8e023f */
[----:B------:R-:W-:Y:S01]  /*3740*/  PLOP3.LUT P1, PT, PT, PT, UP1, 0x80, 0x0 ;  /* 0x000000000000781c */ /* 0x000fe20003f2f018 */
[----:B------:R-:W-:Y:S01]  /*3750*/  @UP1 UMOV UR10, UR56 ;  /* 0x00000038000a1c82 */ /* 0x000fe20008000000 */
[----:B------:R-:W3:Y:S01]  /*3760*/  @!P6 LDG.E R13, desc[UR14][R4.64] ;  /* 0x0000000e040de981 */ /* 0x000ee2000c1e1900 */
[----:B------:R-:W-:-:S04]  /*3770*/  DEPBAR.LE SB0, 0x1 ;  /* 0x000080400000791a */ /* 0x000fc80000000000 */
[----:B------:R-:W4:Y:S01]  /*3780*/  @!P5 LDG.E R11, desc[UR14][R4.64+0x20] ;  /* 0x0000200e040bd981 */ /* 0x000f22000c1e1900 */
[----:B------:R-:W-:Y:S01]  /*3790*/  @UP1 UMOV UR11, UR6 ;  /* 0x00000006000b1c82 */ /* 0x000fe20008000000 */
[----:B------:R-:W-:Y:S02]  /*37a0*/  @UP1 UIMAD UR5, UR48, UR27, UR5 ;  /* 0x0000001b300512a4 */ /* 0x000fe4000f8e0205 */
[----:B------:R1:W5:Y:S01]  /*37b0*/  @!P4 LDG.E R10, desc[UR14][R4.64+0x100] ;  /* 0x0001000e040ac981 */ /* 0x000362000c1e1900 */
[----:B------:R-:W-:Y:S01]  /*37c0*/  @UP1 UIMAD.WIDE.U32 UR10, UR48, UR26, UR10 ;  /* 0x0000001a300a12a5 */ /* 0x000fe2000f8e000a */
[----:B------:R-:W-:Y:S01]  /*37d0*/  ULDC UR42, c[0x0][0x2d0] ;  /* 0x0000b400002a7ab9 */ /* 0x000fe20000000800 */
[----:B------:R-:W-:Y:S02]  /*37e0*/  BAR.SYNC.DEFER_BLOCKING 0x0 ;  /* 0x0000000000007b1d */ /* 0x000fe40000010000 */
[----:B------:R-:W-:Y:S02]  /*37f0*/  @UP1 ULEA UR24, UP0, UR10, UR24, 0x2 ;  /* 0x000000180a181291 */ /* 0x000fe4000f80103f */
[----:B------:R-:W-:-:S02]  /*3800*/  @UP1 UIADD3 UR5, UR11, UR5, URZ ;  /* 0x000000050b051290 */ /* 0x000fc4000fffe03f */
[----:B------:R-:W-:Y:S02]  /*3810*/  ULDC UR44, c[0x0][0x398] ;  /* 0x0000e600002c7ab9 */ /* 0x000fe40000000800 */
[----:B------:R-:W-:-:S03]  /*3820*/  @UP1 ULEA.HI.X UR25, UR10, UR25, UR5, 0x2, UP0 ;  /* 0x000000190a191291 */ /* 0x000fc600080f1405 */
[----:B------:R-:W-:Y:S01]  /*3830*/  @UP1 ULDC UR5, c[0x0][0x2e8] ;  /* 0x0000ba0000051ab9 */ /* 0x000fe20000000800 */
[----:B-1----:R-:W-:Y:S02]  /*3840*/  IMAD.U32 R4, RZ, RZ, UR24 ;  /* 0x00000018ff047e24 */ /* 0x002fe4000f8e00ff */
[----:B------:R-:W-:Y:S01]  /*3850*/  IMAD.U32 R5, RZ, RZ, UR25 ;  /* 0x00000019ff057e24 */ /* 0x000fe2000f8e00ff */
[----:B------:R-:W-:Y:S01]  /*3860*/  LEA.HI R0, R18, R17, RZ, 0x7 ;  /* 0x0000001112007211 */ /* 0x000fe200078f38ff */
[----:B------:R-:W1:Y:S04]  /*3870*/  LDSM.16.M88.4 R116, [R149+0x8000] ;  /* 0x008000009574783b */ /* 0x000e680000000200 */
[----:B------:R1:W2:Y:S01]  /*3880*/  @P1 LDG.E R4, desc[UR14][R4.64] ;  /* 0x0000000e04041981 */ /* 0x0002a2000c1e1900 */
[----:B------:R-:W2:Y:S01]  /*3890*/  @P1 MUFU.RCP R3, UR5 ;  /* 0x0000000500031d08 */ /* 0x000ea20008001000 */
[----:B------:R-:W-:-:S02]  /*38a0*/  SHF.R.S32.HI R0, RZ, 0x7, R0 ;  /* 0x00000007ff007819 */ /* 0x000fc40000011400 */
[----:B------:R-:W2:Y:S04]  /*38b0*/  LDSM.16.M88.4 R120, [R149+0x8400] ;  /* 0x008400009578783b */ /* 0x000ea80000000200 */
[----:B------:R-:W2:Y:S04]  /*38c0*/  LDSM.16.M88.4 R124, [R149+0x8800] ;  /* 0x00880000957c783b */ /* 0x000ea80000000200 */
[----:B------:R-:W2:Y:S04]  /*38d0*/  LDSM.16.M88.4 R128, [R149+0x8c00] ;  /* 0x008c00009580783b */ /* 0x000ea80000000200 */
[----:B------:R-:W2:Y:S04]  /*38e0*/  LDSM.16.M88.4 R132, [R150+0x8000] ;  /* 0x008000009684783b */ /* 0x000ea80000000200 */
[----:B------:R-:W2:Y:S04]  /*38f0*/  LDSM.16.M88.4 R136, [R150+0x8400] ;  /* 0x008400009688783b */ /* 0x000ea80000000200 */
[----:B------:R-:W2:Y:S01]  /*3900*/  LDSM.16.M88.4 R140, [R150+0x8800] ;  /* 0x00880000968c783b */ /* 0x000ea20000000200 */
[----:B-1----:R-:W-:-:S03]  /*3910*/  IMAD.SHL.U32 R5, R17, 0x2, RZ ;  /* 0x0000000211057824 */ /* 0x002fc600078e00ff */
[----:B------:R-:W1:Y:S02]  /*3920*/  LDSM.16.M88.4 R144, [R150+0x8c00] ;  /* 0x008c00009690783b */ /* 0x000e640000000200 */
[----:B------:R-:W-:-:S05]  /*3930*/  LOP3.LUT R5, R5, 0x6, RZ, 0xc0, !PT ;  /* 0x0000000605057812 */ /* 0x000fca00078ec0ff */
[----:B------:R-:W-:-:S04]  /*3940*/  IMAD R0, R0, 0x40, R5 ;  /* 0x0000004000007824 */ /* 0x000fc800078e0205 */
[----:B------:R-:W-:Y:S02]  /*3950*/  IMAD R163, R163, 0x80, R0 ;  /* 0x00000080a3a37824 */ /* 0x000fe400078e0200 */
[C---:B------:R-:W-:Y:S01]  /*3960*/  VIADD R0, R12.reuse, 0xffffff80 ;  /* 0xffffff800c007836 */ /* 0x040fe20000000000 */
[----:B------:R-:W-:Y:S01]  /*3970*/  SHF.L.U64.HI R5, R12, 0x2, R8 ;  /* 0x000000020c057819 */ /* 0x000fe20000010208 */
[----:B------:R-:W-:Y:S01]  /*3980*/  VIADD R148, R162, 0x1000 ;  /* 0x00001000a2947836 */ /* 0x000fe20000000000 */
[----:B------:R-:W-:-:S04]  /*3990*/  UIADD3 UR38, UR43, UR13, URZ ;  /* 0x0000000d2b267290 */ /* 0x000fc8000fffe03f */
[----:B------:R-:W-:Y:S01]  /*39a0*/  SEL R148, R148, R162, !P0 ;  /* 0x000000a294947207 */ /* 0x000fe20004000000 */
[----:B------:R-:W-:Y:S01]  /*39b0*/  UIADD3 UR39, -UR7, 0x80, UR38 ;  /* 0x0000008007277890 */ /* 0x000fe2000fffe126 */
        /* <DEDUP_REMOVED lines=16> */
[----:B------:R-:W-:Y:S01]  /*3ac0*/  ULDC UR8, c[0x0][0x394] ;  /* 0x0000e50000087ab9 */ /* 0x000fe20000000800 */
[----:B------:R-:W-:Y:S01]  /*3ad0*/  LEA R148, R148, UR4, 0x1 ;  /* 0x0000000494947c11 */ /* 0x000fe2000f8e08ff */
        /* <DEDUP_REMOVED lines=14> */
[----:B------:R-:W-:Y:S01]  /*3bc0*/  UIMAD UR24, UR23, 0x70, URZ ;  /* 0x00000070171878a4 */ /* 0x000fe2000f8e023f */
[----:B------:R-:W-:Y:S01]  /*3bd0*/  UMOV UR11, UR8 ;  /* 0x00000008000b7c82 */ /* 0x000fe20008000000 */
[----:B------:R-:W-:Y:S02]  /*3be0*/  UIADD3 UR40, UR43, 0x80, URZ ;  /* 0x000000802b287890 */ /* 0x000fe4000fffe03f */
[----:B------:R-:W-:Y:S02]  /*3bf0*/  UIADD3 UR22, -UR22, URZ, URZ ;  /* 0x0000003f16167290 */ /* 0x000fe4000fffe13f */
[----:B------:R-:W-:Y:S02]  /*3c00*/  UIMAD UR23, UR23, 0x78, URZ ;  /* 0x00000078171778a4 */ /* 0x000fe4000f8e023f */
[----:B------:R-:W-:Y:S01]  /*3c10*/  UIADD3 UR39, UR39, -UR46, URZ ;  /* 0x8000002e27277290 */ /* 0x000fe2000fffe03f */
[----:B------:R-:W-:Y:S01]  /*3c20*/  ULDC UR8, c[0x0][0x2ec] ;  /* 0x0000bb0000087ab9 */ /* 0x000fe20000000800 */
[----:B--2---:R-:W-:-:S05]  /*3c30*/  @P1 FMUL.FTZ R3, R4, R3 ;  /* 0x0000000304031220 */ /* 0x004fca0000410000 */
[----:B------:R-:W-:Y:S01]  /*3c40*/  @P1 R2UR UR6, R3 ;  /* 0x00000000030612ca */ /* 0x000fe200000e0000 */
[----:B------:R-:W-:-:S05]  /*3c50*/  IMAD.SHL.U32 R3, R12, 0x4, RZ ;  /* 0x000000040c037824 */ /* 0x000fca00078e00ff */
[----:B------:R2:W-:Y:S04]  /*3c60*/  STL [R1+0x2c], R3 ;  /* 0x00002c0301007387 */ /* 0x0005e80000100800 */
[----:B---3--:R-:W-:Y:S04]  /*3c70*/  STL [R1+0x14], R13 ;  /* 0x0000140d01007387 */ /* 0x008fe80000100800 */
[----:B----4-:R-:W-:Y:S04]  /*3c80*/  STL [R1+0x18], R11 ;  /* 0x0000180b01007387 */ /* 0x010fe80000100800 */
[----:B-----5:R-:W-:Y:S04]  /*3c90*/  STL [R1+0x4], R10 ;  /* 0x0000040a01007387 */ /* 0x020fe80000100800 */
[----:B------:R-:W-:Y:S01]  /*3ca0*/  STL [R1+0x10], R9 ;  /* 0x0000100901007387 */ /* 0x000fe20000100800 */
[----:B--2---:R-:W-:-:S04]  /*3cb0*/  SHF.R.S32.HI R3, RZ, 0x1f, R0 ;  /* 0x0000001fff037819 */ /* 0x004fc80000011400 */
[C---:B------:R-:W-:Y:S01]  /*3cc0*/  SHF.L.U64.HI R3, R0.reuse, 0x2, R3 ;  /* 0x0000000200037819 */ /* 0x040fe20000010203 */
[----:B------:R-:W-:Y:S01]  /*3cd0*/  IMAD.SHL.U32 R0, R0, 0x4, RZ ;  /* 0x0000000400007824 */ /* 0x000fe200078e00ff */
[----:B------:R-:W-:Y:S04]  /*3ce0*/  STL [R1+0x28], R5 ;  /* 0x0000280501007387 */ /* 0x000fe80000100800 */
[----:B------:R2:W-:Y:S04]  /*3cf0*/  STL [R1+0x24], R3 ;  /* 0x0000240301007387 */ /* 0x0005e80000100800 */
[----:B------:R3:W-:Y:S04]  /*3d00*/  STL [R1+0x20], R0 ;  /* 0x0000200001007387 */ /* 0x0007e80000100800 */
[----:B------:R3:W-:Y:S01]  /*3d10*/  STL [R1], R172 ;  /* 0x000000ac01007387 */ /* 0x0007e20000100800 */
[----:B------:R-:W-:Y:S01]  /*3d20*/  VIADD R4, R156, 0x1000 ;  /* 0x000010009c047836 */ /* 0x000fe20000000000 */
[----:B------:R-:W-:Y:S01]  /*3d30*/  @UP1 UMOV UR5, UR6 ;  /* 0x0000000600051c82 */ /* 0x000fe20008000000 */
[----:B------:R-:W-:-:S03]  /*3d40*/  ULDC UR6, c[0x0][0x39c] ;  /* 0x0000e70000067ab9 */ /* 0x000fc60000000800 */
[----:B--2---:R-:W-:-:S04]  /*3d50*/  SEL R3, R4, R156, !P0 ;  /* 0x0000009c04037207 */ /* 0x004fc80004000000 */
[----:B-1----:R-:W-:-:S07]  /*3d60*/  LEA R3, R3, UR4, 0x1 ;  /* 0x0000000403037c11 */ /* 0x002fce000f8e08ff */
.L_x_775:
[----:B------:R-:W2:Y:S01]  /*3d70*/  LDL R164, [R1+0x2c] ;  /* 0x00002c0001a47983 */ /* 0x000ea20000100800 */
[----:B------:R-:W-:Y:S01]  /*3d80*/  IADD3 R112, R158, R148, RZ ;  /* 0x000000949e707210 */ /* 0x000fe20007ffe0ff */
[----:B------:R-:W-:Y:S02]  /*3d90*/  USHF.L.U32 UR10, UR9, 0x7, URZ ;  /* 0x00000007090a7899 */ /* 0x000fe4000800063f */
[----:B---3--:R-:W3:Y:S01]  /*3da0*/  LDL R0, [R1+0x28] ;  /* 0x0000280001007983 */ /* 0x008ee20000100800 */
[----:B------:R-:W-:Y:S01]  /*3db0*/  UMOV UR12, UR60 ;  /* 0x0000003c000c7c82 */ /* 0x000fe20008000000 */
[----:B------:R-:W-:Y:S02]  /*3dc0*/  UISETP.GE.AND UP0, UPT, UR10, UR39, UPT ;  /* 0x000000270a00728c */ /* 0x000fe4000bf06270 */
[----:B------:R-:W0:Y:S08]  /*3dd0*/  LDGDEPBAR ;  /* 0x00000000000079af */ /* 0x000e300000000000 */
[----:B------:R-:W4:Y:S01]  /*3de0*/  LDL R249, [R1+0x1c] ;  /* 0x00001c0001f97983 */ /* 0x000f220000100800 */
[----:B------:R-:W-:Y:S04]  /*3df0*/  DEPBAR.LE SB0, 0x0 ;  /* 0x000080000000791a */ /* 0x000fe80000000000 */
[----:B------:R-:W-:Y:S06]  /*3e00*/  BAR.SYNC.DEFER_BLOCKING 0x0 ;  /* 0x0000000000007b1d */ /* 0x000fec0000010000 */
[----:B------:R-:W-:Y:S08]  /*3e10*/  LDSM.16.M88.4 R64, [R148] ;  /* 0x000000009440783b */ /* 0x000ff00000000200 */
[----:B------:R-:W1:Y:S08]  /*3e20*/  LDSM.16.M88.4 R16, [R149+0x6000] ;  /* 0x006000009510783b */ /* 0x000e700000000200 */
[----:B------:R-:W1:Y:S08]  /*3e30*/  LDSM.16.M88.4 R60, [R148+0x1000] ;  /* 0x00100000943c783b */ /* 0x000e700000000200 */
[----:B------:R-:W1:Y:S08]  /*3e40*/  LDSM.16.M88.4 R32, [R149+0x6400] ;  /* 0x006400009520783b */ /* 0x000e700000000200 */
[----:B------:R-:W1:Y:S08]  /*3e50*/  LDSM.16.M88.4 R48, [R149+0x6800] ;  /* 0x006800009530783b */ /* 0x000e700000000200 */
[----:B------:R-:W1:Y:S08]  /*3e60*/  LDSM.16.M88.4 R100, [R149+0x6c00] ;  /* 0x006c00009564783b */ /* 0x000e700000000200 */
[----:B------:R-:W-:Y:S01]  /*3e70*/  LDSM.16.M88.4 R104, [R112] ;  /* 0x000000007068783b */ /* 0x000fe20000000200 */
[-C--:B-1----:R-:W-:Y:S07]  /*3e80*/  HMMA.16816.F32 R4, R64, R16.reuse, RZ ;  /* 0x000000104004723c */ /* 0x082fee00000018ff */
[----:B------:R-:W1:Y:S01]  /*3e90*/  LDSM.16.M88.4 R108, [R150+0x6000] ;  /* 0x00600000966c783b */ /* 0x000e620000000200 */
[C---:B------:R-:W-:Y:S06]  /*3ea0*/  HMMA.16816.F32 R8, R60.reuse, R16, RZ ;  /* 0x000000103c08723c */ /* 0x040fec00000018ff */
[-C--:B------:R-:W-:Y:S01]  /*3eb0*/  HMMA.16816.F32 R12, R60, R18.reuse, RZ ;  /* 0x000000123c0c723c */ /* 0x080fe200000018ff */
[----:B------:R-:W1:Y:S05]  /*3ec0*/  LDSM.16.M88.4 R112, [R112+0x1000] ;  /* 0x001000007070783b */ /* 0x000e6a0000000200 */
        /* <DEDUP_REMOVED lines=12> */
[----:B------:R-:W-:Y:S01]  /*3f90*/  HMMA.16816.F32 R64, R64, R102, RZ ;  /* 0x000000664040723c */ /* 0x000fe200000018ff */
[----:B------:R-:W1:Y:S05]  /*3fa0*/  LDSM.16.M88.4 R100, [R150+0x6400] ;  /* 0x006400009664783b */ /* 0x000e6a0000000200 */
        /* <DEDUP_REMOVED lines=13> */
[-C--:B------:R-:W-:Y:S04]  /*4080*/  HMMA.16816.F32 R20, R104, R100.reuse, R20 ;  /* 0x000000646814723c */ /* 0x080fe80000001814 */
[----:B------:R-:W-:Y:S01]  /*4090*/  MUFU.TANH R218, R6 ;  /* 0x0000000600da7308 */ /* 0x000fe20000002400 */
[----:B------:R-:W-:Y:S01]  /*40a0*/  FMUL.FTZ R14, R14, UR6 ;  /* 0x000000060e0e7c20 */ /* 0x000fe20008410000 */
[----:B------:R-:W-:Y:S01]  /*40b0*/  FMUL.FTZ R15, R15, UR6 ;  /* 0x000000060f0f7c20 */ /* 0x000fe20008410000 */
[----:B------:R-:W-:Y:S01]  /*40c0*/  FMUL.FTZ R12, R12, UR6 ;  /* 0x000000060c0c7c20 */ /* 0x000fe20008410000 */
[C---:B------:R-:W-:Y:S06]  /*40d0*/  HMMA.16816.F32 R24, R112.reuse, R100, R24 ;  /* 0x000000647018723c */ /* 0x040fec0000001818 */
[----:B------:R-:W-:Y:S01]  /*40e0*/  MUFU.TANH R217, R7 ;  /* 0x0000000700d97308 */ /* 0x000fe20000002400 */
[----:B------:R-:W-:Y:S01]  /*40f0*/  FMUL.FTZ R19, R19, UR6 ;  /* 0x0000000613137c20 */ /* 0x000fe20008410000 */
[-C--:B------:R-:W-:Y:S08]  /*4100*/  HMMA.16816.F32 R28, R112, R102.reuse, R28 ;  /* 0x00000066701c723c */ /* 0x080ff0000000181c */
[----:B------:R1:W-:Y:S01]  /*4110*/  MUFU.TANH R219, R4 ;  /* 0x0000000400db7308 */ /* 0x0003e20000002400 */
[C---:B------:R-:W-:Y:S04]  /*4120*/  HMMA.16816.F32 R32, R104.reuse, R102, R32 ;  /* 0x000000666820723c */ /* 0x040fe80000001820 */
[----:B------:R-:W-:Y:S01]  /*4130*/  FMUL.FTZ R18, R18, UR6 ;  /* 0x0000000612127c20 */ /* 0x000fe20008410000 */
[----:B------:R-:W-:Y:S04]  /*4140*/  FMUL.FTZ R22, R22, UR6 ;  /* 0x0000000616167c20 */ /* 0x000fe80008410000 */
[----:B------:R-:W-:Y:S02]  /*4150*/  MUFU.TANH R211, R10 ;  /* 0x0000000a00d37308 */ /* 0x000fe40000002400 */
[----:B------:R-:W-:Y:S01]  /*4160*/  FMUL.FTZ R23, R23, UR6 ;  /* 0x0000000617177c20 */ /* 0x000fe20008410000 */
[----:B------:R-:W-:Y:S01]  /*4170*/  FMUL.FTZ R20, R20, UR6 ;  /* 0x0000000614147c20 */ /* 0x000fe20008410000 */
[----:B------:R-:W-:Y:S01]  /*4180*/  FMUL.FTZ R13, R13, UR6 ;  /* 0x000000060d0d7c20 */ /* 0x000fe20008410000 */
[----:B------:R-:W-:Y:S01]  /*4190*/  FMUL.FTZ R168, R24, UR6 ;  /* 0x0000000618a87c20 */ /* 0x000fe20008410000 */
[----:B------:R-:W-:Y:S04]  /*41a0*/  FMUL.FTZ R27, R27, UR6 ;  /* 0x000000061b1b7c20 */ /* 0x000fe80008410000 */
[----:B------:R-:W-:Y:S01]  /*41b0*/  MUFU.TANH R212, R11 ;  /* 0x0000000b00d47308 */ /* 0x000fe20000002400 */
[----:B-1----:R-:W1:Y:S01]  /*41c0*/  LDSM.16.M88.4 R4, [R150+0x6800] ;  /* 0x006800009604783b */ /* 0x002e620000000200 */
[----:B------:R-:W-:Y:S01]  /*41d0*/  FMUL.FTZ R24, R25, UR6 ;  /* 0x0000000619187c20 */ /* 0x000fe20008410000 */
[----:B------:R-:W-:Y:S01]  /*41e0*/  FMUL.FTZ R26, R26, UR6 ;  /* 0x000000061a1a7c20 */ /* 0x000fe20008410000 */
[----:B------:R-:W-:Y:S01]  /*41f0*/  FMUL.FTZ R171, R30, UR6 ;  /* 0x000000061eab7c20 */ /* 0x000fe20008410000 */
[----:B------:R-:W-:Y:S01]  /*4200*/  FMUL.FTZ R174, R31, UR6 ;  /* 0x000000061fae7c20 */ /* 0x000fe20008410000 */
[----:B------:R-:W-:Y:S01]  /*4210*/  FMUL.FTZ R169, R29, UR6 ;  /* 0x000000061da97c20 */ /* 0x000fe20008410000 */
[----:B------:R-:W-:Y:S03]  /*4220*/  FMUL.FTZ R170, R28, UR6 ;  /* 0x000000061caa7c20 */ /* 0x000fe60008410000 */
[----:B------:R-:W-:Y:S01]  /*4230*/  MUFU.TANH R214, R8 ;  /* 0x0000000800d67308 */ /* 0x000fe20000002400 */
[----:B------:R-:W-:Y:S01]  /*4240*/  FMUL.FTZ R177, R34, UR6 ;  /* 0x0000000622b17c20 */ /* 0x000fe20008410000 */
[----:B------:R-:W-:Y:S01]  /*4250*/  FMUL.FTZ R103, R33, UR6 ;  /* 0x0000000621677c20 */ /* 0x000fe20008410000 */
[----:B------:R-:W-:Y:S07]  /*4260*/  FMUL.FTZ R165, R35, UR6 ;  /* 0x0000000623a57c20 */ /* 0x000fee0008410000 */
[----:B------:R1:W-:Y:S10]  /*4270*/  MUFU.TANH R213, R9 ;  /* 0x0000000900d57308 */ /* 0x0003f40000002400 */
[----:B------:R2:W-:Y:S10]  /*4280*/  MUFU.TANH R202, R14 ;  /* 0x0000000e00ca7308 */ /* 0x0005f40000002400 */
[----:B------:R3:W-:Y:S01]  /*4290*/  MUFU.TANH R201, R15 ;  /* 0x0000000f00c97308 */ /* 0x0007e20000002400 */
[----:B-1----:R-:W1:Y:S09]  /*42a0*/  LDSM.16.M88.4 R8, [R150+0x6c00] ;  /* 0x006c00009608783b */ /* 0x002e720000000200 */
[----:B------:R1:W-:Y:S01]  /*42b0*/  MUFU.TANH R167, R22 ;  /* 0x0000001600a77308 */ /* 0x0003e20000002400 */
[----:B--2---:R-:W-:Y:S01]  /*42c0*/  IADD3 R14, P0, R164, UR19, RZ ;  /* 0x00000013a40e7c10 */ /* 0x004fe2000ff1e0ff */
[-C--:B------:R-:W-:Y:S03]  /*42d0*/  HMMA.16816.F32 R36, R104, R4.reuse, R36 ;  /* 0x000000046824723c */ /* 0x080fe60000001824 */
[----:B------:R-:W-:Y:S05]  /*42e0*/  FMUL.FTZ R164, R32, UR6 ;  /* 0x0000000620a47c20 */ /* 0x000fea0008410000 */
[----:B------:R-:W-:Y:S03]  /*42f0*/  MUFU.TANH R188, R19 ;  /* 0x0000001300bc7308 */ /* 0x000fe60000002400 */
[----:B---3--:R-:W-:Y:S01]  /*4300*/  IADD3.X R15, R0, UR18, RZ, P0, !PT ;  /* 0x00000012000f7c10 */ /* 0x008fe200087fe4ff */
[C---:B------:R-:W-:Y:S04]  /*4310*/  HMMA.16816.F32 R40, R112.reuse, R4, R40 ;  /* 0x000000047028723c */ /* 0x040fe80000001828 */
[----:B------:R-:W5:Y:S01]  /*4320*/  LDG.E R111, desc[UR14][R14.64] ;  /* 0x0000000e0e6f7981 */ /* 0x000f62000c1e1900 */
[----:B----4-:R-:W-:Y:S01]  /*4330*/  IADD3 R0, R249, -UR13, -R163 ;  /* 0x8000000df9007c10 */ /* 0x010fe2000fffe8a3 */
[----:B------:R-:W-:Y:S01]  /*4340*/  MUFU.TANH R184, R18 ;  /* 0x0000001200b87308 */ /* 0x000fe20000002400 */
[-C--:B------:R-:W-:Y:S01]  /*4350*/  HMMA.16816.F32 R44, R112, R6.reuse, R44 ;  /* 0x00000006702c723c */ /* 0x080fe2000000182c */
[----:B------:R-:W5:Y:S03]  /*4360*/  LDG.E R110, desc[UR14][R14.64+0x20] ;  /* 0x0000200e0e6e7981 */ /* 0x000f66000c1e1900 */
[----:B------:R-:W-:Y:S01]  /*4370*/  IADD3 R0, R0, UR7, RZ ;  /* 0x0000000700007c10 */ /* 0x000fe2000fffe0ff */
[----:B------:R-:W5:Y:S01]  /*4380*/  LDG.E R109, desc[UR14][R14.64+0x100] ;  /* 0x0001000e0e6d7981 */ /* 0x000f62000c1e1900 */
[C---:B------:R-:W-:Y:S03]  /*4390*/  HMMA.16816.F32 R48, R104.reuse, R6, R48 ;  /* 0x000000066830723c */ /* 0x040fe60000001830 */
[----:B------:R2:W-:Y:S01]  /*43a0*/  MUFU.TANH R198, R12 ;  /* 0x0000000c00c67308 */ /* 0x0005e20000002400 */
[----:B------:R3:W5:Y:S01]  /*43b0*/  LDG.E R108, desc[UR14][R14.64+0x120] ;  /* 0x0001200e0e6c7981 */ /* 0x000762000c1e1900 */
[----:B------:R-:W-:Y:S01]  /*43c0*/  IADD3 R0, R0, UR10, RZ ;  /* 0x0000000a00007c10 */ /* 0x000fe2000fffe0ff */
[----:B------:R-:W-:Y:S01]  /*43d0*/  FMUL.FTZ R100, R39, UR6 ;  /* 0x0000000627647c20 */ /* 0x000fe20008410000 */
[----:B------:R-:W-:Y:S01]  /*43e0*/  FMUL.FTZ R166, R37, UR6 ;  /* 0x0000000625a67c20 */ /* 0x000fe20008410000 */
[----:B------:R-:W-:Y:S05]  /*43f0*/  FMUL.FTZ R102, R36, UR6 ;  /* 0x0000000624667c20 */ /* 0x000fea0008410000 */
[----:B------:R-:W-:Y:S01]  /*4400*/  MUFU.TANH R192, R13 ;  /* 0x0000000d00c07308 */ /* 0x000fe20000002400 */
[-C--:B-1----:R-:W-:Y:S03]  /*4410*/  HMMA.16816.F32 R52, R104, R8.reuse, R52 ;  /* 0x000000086834723c */ /* 0x082fe60000001834 */
[----:B------:R-:W-:Y:S01]  /*4420*/  IADD3 R4, R0, 0x47, RZ ;  /* 0x0000004700047810 */ /* 0x000fe20007ffe0ff */
[----:B------:R-:W-:Y:S01]  /*4430*/  FMUL.FTZ R173, R42, UR6 ;  /* 0x000000062aad7c20 */ /* 0x000fe20008410000 */
[----:B------:R-:W-:Y:S01]  /*4440*/  IADD3 R42, R0, -0x1, RZ ;  /* 0xffffffff002a7810 */ /* 0x000fe20007ffe0ff */
[C---:B------:R-:W-:Y:S03]  /*4450*/  HMMA.16816.F32 R56, R112.reuse, R8, R56 ;  /* 0x000000087038723c */ /* 0x040fe60000001838 */
[----:B------:R-:W-:Y:S01]  /*4460*/  MUFU.TANH R37, R24 ;  /* 0x0000001800257308 */ /* 0x000fe20000002400 */
[----:B------:R-:W-:Y:S01]  /*4470*/  ISETP.GE.AND P0, PT, R4, RZ, PT ;  /* 0x000000ff0400720c */ /* 0x000fe20003f06270 */
[----:B------:R-:W-:Y:S01]  /*4480*/  FMUL.FTZ R181, R40, UR6 ;  /* 0x0000000628b57c20 */ /* 0x000fe20008410000 */
[-C--:B------:R-:W-:Y:S07]  /*4490*/  HMMA.16816.F32 R60, R112, R10.reuse, R60 ;  /* 0x0000000a703c723c */ /* 0x080fee000000183c */
[----:B------:R1:W-:Y:S01]  /*44a0*/  MUFU.TANH R115, R23 ;  /* 0x0000001700737308 */ /* 0x0003e20000002400 */
[----:B------:R-:W-:Y:S03]  /*44b0*/  ISETP.GE.AND P3, PT, R42, RZ, PT ;  /* 0x000000ff2a00720c */ /* 0x000fe60003f66270 */
[----:B------:R-:W-:Y:S01]  /*44c0*/  FMUL.FTZ R183, R41, UR6 ;  /* 0x0000000629b77c20 */ /* 0x000fe20008410000 */
[----:B------:R-:W-:Y:S05]  /*44d0*/  HMMA.16816.F32 R64, R104, R10, R64 ;  /* 0x0000000a6840723c */ /* 0x000fea0000001840 */
[----:B------:R4:W-:Y:S01]  /*44e0*/  MUFU.TANH R106, R20 ;  /* 0x00000014006a7308 */ /* 0x0009e20000002400 */
[C---:B------:R-:W-:Y:S01]  /*44f0*/  IADD3 R22, R0.reuse, 0x7, RZ ;  /* 0x0000000700167810 */ /* 0x040fe20007ffe0ff */
[----:B---3--:R-:W-:Y:S01]  /*4500*/  FMUL.FTZ R14, R21, UR6 ;  /* 0x00000006150e7c20 */ /* 0x008fe20008410000 */
[----:B------:R-:W-:Y:S02]  /*4510*/  IADD3 R5, R0, 0x48, RZ ;  /* 0x0000004800057810 */ /* 0x000fe40007ffe0ff */
[----:B------:R-:W-:Y:S01]  /*4520*/  ISETP.GE.AND P6, PT, R22, RZ, PT ;  /* 0x000000ff1600720c */ /* 0x000fe20003fc6270 */
[----:B--2---:R-:W-:Y:S01]  /*4530*/  FMUL.FTZ R12, R17, UR6 ;  /* 0x00000006110c7c20 */ /* 0x004fe20008410000 */
[----:B------:R-:W-:Y:S03]  /*4540*/  ISETP.GE.AND P1, PT, R5, RZ, PT ;  /* 0x000000ff0500720c */ /* 0x000fe60003f26270 */
[----:B------:R2:W-:Y:S01]  /*4550*/  MUFU.TANH R112, R14 ;  /* 0x0000000e00707308 */ /* 0x0005e20000002400 */
[----:B-1----:R-:W-:Y:S01]  /*4560*/  IADD3 R23, R0, 0x8, RZ ;  /* 0x0000000800177810 */ /* 0x002fe20007ffe0ff */
[----:B------:R-:W-:Y:S01]  /*4570*/  FMUL.FTZ R13, R16, UR6 ;  /* 0x00000006100d7c20 */ /* 0x000fe20008410000 */
[----:B------:R-:W-:Y:S01]  /*4580*/  IADD3 R21, R0, 0x40, RZ ;  /* 0x0000004000157810 */ /* 0x000fe20007ffe0ff */
[----:B------:R-:W-:Y:S01]  /*4590*/  FMUL.FTZ R215, R59, UR6 ;  /* 0x000000063bd77c20 */ /* 0x000fe20008410000 */
[----:B------:R-:W-:Y:S01]  /*45a0*/  ISETP.GE.AND P2, PT, R23, RZ, PT ;  /* 0x000000ff1700720c */ /* 0x000fe20003f46270 */
[----:B------:R-:W-:Y:S01]  /*45b0*/  FMUL.FTZ R189, R44, UR6 ;  /* 0x000000062cbd7c20 */ /* 0x000fe20008410000 */
[C---:B------:R-:W-:Y:S03]  /*45c0*/  IADD3 R39, R0.reuse, -0x10, RZ ;  /* 0xfffffff000277810 */ /* 0x040fe60007ffe0ff */
[----:B------:R1:W-:Y:S01]  /*45d0*/  MUFU.TANH R114, R27 ;  /* 0x0000001b00727308 */ /* 0x0003e20000002400 */
[C---:B----4-:R-:W-:Y:S01]  /*45e0*/  IADD3 R20, R0.reuse, 0x3f, RZ ;  /* 0x0000003f00147810 */ /* 0x050fe20007ffe0ff */
[----:B------:R-:W-:Y:S01]  /*45f0*/  FMUL.FTZ R195, R45, UR6 ;  /* 0x000000062dc37c20 */ /* 0x000fe20008410000 */
[----:B------:R-:W-:Y:S01]  /*4600*/  @!P0 IADD3 R4, -R0, -0x47, RZ ;  /* 0xffffffb900048810 */ /* 0x000fe20007ffe1ff */
[----:B------:R-:W-:Y:S01]  /*4610*/  FMUL.FTZ R182, R46, UR6 ;  /* 0x000000062eb67c20 */ /* 0x000fe20008410000 */
[C---:B------:R-:W-:Y:S01]  /*4620*/  IADD3 R19, R0.reuse, 0x38, RZ ;  /* 0x0000003800137810 */ /* 0x040fe20007ffe0ff */
[----:B------:R-:W-:Y:S01]  /*4630*/  FMUL.FTZ R186, R47, UR6 ;  /* 0x000000062fba7c20 */ /* 0x000fe20008410000 */
[C---:B------:R-:W-:Y:S03]  /*4640*/  IADD3 R18, R0.reuse, 0x37, RZ ;  /* 0x0000003700127810 */ /* 0x040fe60007ffe0ff */
[----:B------:R3:W-:Y:S01]  /*4650*/  MUFU.TANH R113, R26 ;  /* 0x0000001a00717308 */ /* 0x0007e20000002400 */
[C---:B------:R-:W-:Y:S01]  /*4660*/  IADD3 R41, R0.reuse, -0x8, RZ ;  /* 0xfffffff800297810 */ /* 0x040fe20007ffe0ff */
[----:B------:R-:W-:Y:S01]  /*4670*/  FMUL.FTZ R200, R49, UR6 ;  /* 0x0000000631c87c20 */ /* 0x000fe20008410000 */
[----:B------:R-:W-:Y:S01]  /*4680*/  IADD3 R40, R0, -0x9, RZ ;  /* 0xfffffff700287810 */ /* 0x000fe20007ffe0ff */
[----:B------:R-:W-:Y:S01]  /*4690*/  FMUL.FTZ R101, R38, UR6 ;  /* 0x0000000626657c20 */ /* 0x000fe20008410000 */
[----:B------:R-:W-:Y:S01]  /*46a0*/  ISETP.GE.AND P5, PT, R21, RZ, PT ;  /* 0x000000ff1500720c */ /* 0x000fe20003fa6270 */
[----:B------:R-:W-:Y:S01]  /*46b0*/  FMUL.FTZ R187, R50, UR6 ;  /* 0x0000000632bb7c20 */ /* 0x000fe20008410000 */
[----:B------:R-:W-:Y:S03]  /*46c0*/  ISETP.GE.AND P4, PT, R20, RZ, PT ;  /* 0x000000ff1400720c */ /* 0x000fe60003f86270 */
[----:B------:R-:W4:Y:S01]  /*46d0*/  MUFU.TANH R180, R103 ;  /* 0x0000006700b47308 */ /* 0x000f220000002400 */
[----:B------:R-:W-:Y:S01]  /*46e0*/  ISETP.GE.AND P0, PT, R39, RZ, PT ;  /* 0x000000ff2700720c */ /* 0x000fe20003f06270 */
[----:B------:R-:W-:Y:S01]  /*46f0*/  FMUL.FTZ R221, R60, UR6 ;  /* 0x000000063cdd7c20 */ /* 0x000fe20008410000 */
[----:B------:R-:W-:Y:S01]  /*4700*/  @!P3 IADD3 R42, -R0, 0x1, RZ ;  /* 0x00000001002ab810 */ /* 0x000fe20007ffe1ff */
[----:B------:R-:W-:Y:S01]  /*4710*/  FMUL.FTZ R197, R48, UR6 ;  /* 0x0000000630c57c20 */ /* 0x000fe20008410000 */
[C---:B------:R-:W-:Y:S01]  /*4720*/  @!P2 IADD3 R23, -R0.reuse, -0x8, RZ ;  /* 0xfffffff80017a810 */ /* 0x040fe20007ffe1ff */
[----:B------:R-:W-:Y:S01]  /*4730*/  FMUL.FTZ R232, R65, UR6 ;  /* 0x0000000641e87c20 */ /* 0x000fe20008410000 */
[C---:B------:R-:W-:Y:S03]  /*4740*/  @!P6 IADD3 R22, -R0.reuse, -0x7, RZ ;  /* 0xfffffff90016e810 */ /* 0x040fe60007ffe1ff */
[----:B------:R-:W-:Y:S01]  /*4750*/  MUFU.TANH R59, R166 ;  /* 0x000000a6003b7308 */ /* 0x000fe20000002400 */
[----:B------:R-:W-:Y:S01]  /*4760*/  @!P1 IADD3 R5, -R0, -0x48, RZ ;  /* 0xffffffb800059810 */ /* 0x000fe20007ffe1ff */
[----:B------:R-:W-:Y:S01]  /*4770*/  FMUL.FTZ R43, R43, UR6 ;  /* 0x000000062b2b7c20 */ /* 0x000fe20008410000 */
[----:B------:R-:W-:Y:S01]  /*4780*/  ISETP.GE.AND P3, PT, R19, RZ, PT ;  /* 0x000000ff1300720c */ /* 0x000fe20003f66270 */
[----:B------:R-:W-:Y:S01]  /*4790*/  FMUL.FTZ R233, R67, UR6 ;  /* 0x0000000643e97c20 */ /* 0x000fe20008410000 */
[----:B------:R-:W-:Y:S01]  /*47a0*/  ISETP.GE.AND P2, PT, R18, RZ, PT ;  /* 0x000000ff1200720c */ /* 0x000fe20003f46270 */
[----:B------:R-:W-:Y:S01]  /*47b0*/  FMUL.FTZ R194, R51, UR6 ;  /* 0x0000000633c27c20 */ /* 0x000fe20008410000 */
[----:B------:R-:W-:Y:S03]  /*47c0*/  ISETP.GE.AND P6, PT, R41, RZ, PT ;  /* 0x000000ff2900720c */ /* 0x000fe60003fc6270 */
[----:B------:R-:W4:Y:S01]  /*47d0*/  MUFU.TANH R176, R100 ;  /* 0x0000006400b07308 */ /* 0x000f220000002400 */
[----:B------:R-:W-:Y:S01]  /*47e0*/  ISETP.GE.AND P1, PT, R40, RZ, PT ;  /* 0x000000ff2800720c */ /* 0x000fe20003f26270 */
[----:B------:R-:W-:Y:S01]  /*47f0*/  FMUL.FTZ R185, R54, UR6 ;  /* 0x0000000636b97c20 */ /* 0x000fe20008410000 */
[C---:B------:R-:W-:Y:S01]  /*4800*/  IADD3 R34, R0.reuse, -0x11, RZ ;  /* 0xffffffef00227810 */ /* 0x040fe20007ffe0ff */
[----:B------:R-:W-:Y:S01]  /*4810*/  FMUL.FTZ R222, R57, UR6 ;  /* 0x0000000639de7c20 */ /* 0x000fe20008410000 */
[----:B------:R-:W-:Y:S01]  /*4820*/  IADD3 R17, R0, 0x30, RZ ;  /* 0x0000003000117810 */ /* 0x000fe20007ffe0ff */
[----:B------:R-:W-:Y:S01]  /*4830*/  FMUL.FTZ R199, R58, UR6 ;  /* 0x000000063ac77c20 */ /* 0x000fe20008410000 */
[C---:B------:R-:W-:Y:S03]  /*4840*/  IADD3 R32, R0.reuse, -0x19, RZ ;  /* 0xffffffe700207810 */ /* 0x040fe60007ffe0ff */
[----:B------:R-:W-:Y:S01]  /*4850*/  MUFU.TANH R35, R169 ;  /* 0x000000a900237308 */ /* 0x000fe20000002400 */
[----:B------:R-:W-:Y:S01]  /*4860*/  @!P5 IADD3 R21, -R0, -0x40, RZ ;  /* 0xffffffc00015d810 */ /* 0x000fe20007ffe1ff */
[----:B------:R-:W-:Y:S01]  /*4870*/  FMUL.FTZ R231, R66, UR6 ;  /* 0x0000000642e77c20 */ /* 0x000fe20008410000 */
[C---:B------:R-:W-:Y:S01]  /*4880*/  @!P4 IADD3 R20, -R0.reuse, -0x3f, RZ ;  /* 0xffffffc10014c810 */ /* 0x040fe20007ffe1ff */
[----:B------:R-:W-:Y:S01]  /*4890*/  FMUL.FTZ R196, R53, UR6 ;  /* 0x0000000635c47c20 */ /* 0x000fe20008410000 */
[C---:B------:R-:W-:Y:S01]  /*48a0*/  @!P0 IADD3 R39, -R0.reuse, 0x10, RZ ;  /* 0x0000001000278810 */ /* 0x040fe20007ffe1ff */
[----:B------:R-:W-:Y:S01]  /*48b0*/  FMUL.FTZ R55, R55, UR6 ;  /* 0x0000000637377c20 */ /* 0x000fe20008410000 */
[C---:B------:R-:W-:Y:S03]  /*48c0*/  IADD3 R16, R0.reuse, 0x2f, RZ ;  /* 0x0000002f00107810 */ /* 0x040fe60007ffe0ff */
[----:B------:R-:W-:Y:S01]  /*48d0*/  MUFU.TANH R38, R168 ;  /* 0x000000a800267308 */ /* 0x000fe20000002400 */
[----:B------:R-:W-:Y:S01]  /*48e0*/  IADD3 R15, R0, 0x28, RZ ;  /* 0x00000028000f7810 */ /* 0x000fe20007ffe0ff */
[----:B------:R-:W-:Y:S01]  /*48f0*/  FMUL.FTZ R190, R52, UR6 ;  /* 0x0000000634be7c20 */ /* 0x000fe20008410000 */
[----:B--2---:R-:W-:Y:S01]  /*4900*/  IADD3 R14, R0, 0x27, RZ ;  /* 0x00000027000e7810 */ /* 0x004fe20007ffe0ff */
[----:B------:R-:W-:Y:S01]  /*4910*/  FMUL.FTZ R220, R56, UR6 ;  /* 0x0000000638dc7c20 */ /* 0x000fe20008410000 */
[----:B------:R-:W-:Y:S01]  /*4920*/  IADD3 R33, R0, -0x18, RZ ;  /* 0xffffffe800217810 */ /* 0x000fe20007ffe0ff */
[----:B------:R-:W-:Y:S01]  /*4930*/  FMUL.FTZ R225, R63, UR6 ;  /* 0x000000063fe17c20 */ /* 0x000fe20008410000 */
[----:B------:R-:W-:Y:S03]  /*4940*/  ISETP.GE.AND P5, PT, R34, RZ, PT ;  /* 0x000000ff2200720c */ /* 0x000fe60003fa6270 */
[----:B------:R-:W-:Y:S01]  /*4950*/  MUFU.TANH R60, R102 ;  /* 0x00000066003c7308 */ /* 0x000fe20000002400 */
[----:B------:R-:W-:Y:S01]  /*4960*/  ISETP.GE.AND P4, PT, R17, RZ, PT ;  /* 0x000000ff1100720c */ /* 0x000fe20003f86270 */
[----:B------:R-:W-:Y:S01]  /*4970*/  FMUL.FTZ R223, R62, UR6 ;  /* 0x000000063edf7c20 */ /* 0x000fe20008410000 */
[----:B------:R-:W-:Y:S01]  /*4980*/  ISETP.GE.AND P0, PT, R32, RZ, PT ;  /* 0x000000ff2000720c */ /* 0x000fe20003f06270 */
[----:B------:R-:W-:Y:S01]  /*4990*/  FMUL.FTZ R230, R64, UR6 ;  /* 0x0000000640e67c20 */ /* 0x000fe20008410000 */
[C---:B------:R-:W-:Y:S01]  /*49a0*/  @!P3 IADD3 R19, -R0.reuse, -0x38, RZ ;  /* 0xffffffc80013b810 */ /* 0x040fe20007ffe1ff */
[----:B------:R-:W-:Y:S01]  /*49b0*/  FMUL.FTZ R224, R61, UR6 ;  /* 0x000000063de07c20 */ /* 0x000fe20008410000 */
[C---:B------:R-:W-:Y:S03]  /*49c0*/  @!P2 IADD3 R18, -R0.reuse, -0x37, RZ ;  /* 0xffffffc90012a810 */ /* 0x040fe60007ffe1ff */
[----:B------:R-:W-:Y:S01]  /*49d0*/  MUFU.TANH R169, R186 ;  /* 0x000000ba00a97308 */ /* 0x000fe20000002400 */
[C---:B------:R-:W-:Y:S02]  /*49e0*/  @!P6 IADD3 R41, -R0.reuse, 0x8, RZ ;  /* 0x000000080029e810 */ /* 0x040fe40007ffe1ff */
[----:B------:R-:W-:Y:S02]  /*49f0*/  @!P1 IADD3 R40, -R0, 0x9, RZ ;  /* 0x0000000900289810 */ /* 0x000fe40007ffe1ff */
[----:B------:R-:W-:Y:S02]  /*4a00*/  ISETP.GE.AND P3, PT, R16, RZ, PT ;  /* 0x000000ff1000720c */ /* 0x000fe40003f66270 */
[----:B------:R-:W-:Y:S03]  /*4a10*/  ISETP.GE.AND P2, PT, R15, RZ, PT ;  /* 0x000000ff0f00720c */ /* 0x000fe60003f46270 */
[----:B------:R-:W-:Y:S01]  /*4a20*/  MUFU.TANH R175, R101 ;  /* 0x0000006500af7308 */ /* 0x000fe20000002400 */
[----:B------:R-:W-:Y:S02]  /*4a30*/  ISETP.GE.AND P6, PT, R14, RZ, PT ;  /* 0x000000ff0e00720c */ /* 0x000fe40003fc6270 */
[----:B------:R-:W-:Y:S02]  /*4a40*/  ISETP.GE.AND P1, PT, R33, RZ, PT ;  /* 0x000000ff2100720c */ /* 0x000fe40003f26270 */
[C---:B------:R-:W-:Y:S02]  /*4a50*/  IADD3 R31, R0.reuse, -0x20, RZ ;  /* 0xffffffe0001f7810 */ /* 0x040fe40007ffe0ff */
[C---:B------:R-:W-:Y:S03]  /*4a60*/  IADD3 R30, R0.reuse, -0x21, RZ ;  /* 0xffffffdf001e7810 */ /* 0x040fe60007ffe0ff */
[----:B------:R-:W-:Y:S01]  /*4a70*/  MUFU.TANH R168, R187 ;  /* 0x000000bb00a87308 */ /* 0x000fe20000002400 */
[C---:B------:R-:W-:Y:S02]  /*4a80*/  IADD3 R29, R0.reuse, -0x28, RZ ;  /* 0xffffffd8001d7810 */ /* 0x040fe40007ffe0ff */
[C---:B------:R-:W-:Y:S02]  /*4a90*/  @!P5 IADD3 R34, -R0.reuse, 0x11, RZ ;  /* 0x000000110022d810 */ /* 0x040fe40007ffe1ff */
[C---:B------:R-:W-:Y:S02]  /*4aa0*/  @!P4 IADD3 R17, -R0.reuse, -0x30, RZ ;  /* 0xffffffd00011c810 */ /* 0x040fe40007ffe1ff */
[C---:B------:R-:W-:Y:S03]  /*4ab0*/  @!P0 IADD3 R32, -R0.reuse, 0x19, RZ ;  /* 0x0000001900208810 */ /* 0x040fe60007ffe1ff */
[----:B------:R-:W-:Y:S01]  /*4ac0*/  MUFU.TANH R12, R12 ;  /* 0x0000000c000c7308 */ /* 0x000fe20000002400 */
[C---:B------:R-:W-:Y:S02]  /*4ad0*/  IADD3 R11, R0.reuse, 0x20, RZ ;  /* 0x00000020000b7810 */ /* 0x040fe40007ffe0ff */
[C---:B------:R-:W-:Y:S02]  /*4ae0*/  IADD3 R10, R0.reuse, 0x1f, RZ ;  /* 0x0000001f000a7810 */ /* 0x040fe40007ffe0ff */
[C---:B------:R-:W-:Y:S02]  /*4af0*/  IADD3 R9, R0.reuse, 0x18, RZ ;  /* 0x0000001800097810 */ /* 0x040fe40007ffe0ff */
[----:B------:R-:W-:Y:S03]  /*4b00*/  IADD3 R8, R0, 0x17, RZ ;  /* 0x0000001700087810 */ /* 0x000fe60007ffe0ff */
[----:B------:R-:W2:Y:S01]  /*4b10*/  MUFU.TANH R178, R165 ;  /* 0x000000a500b27308 */ /* 0x000ea20000002400 */
[----:B------:R-:W-:Y:S02]  /*4b20*/  ISETP.GE.AND P5, PT, R31, RZ, PT ;  /* 0x000000ff1f00720c */ /* 0x000fe40003fa6270 */
[----:B------:R-:W-:Y:S02]  /*4b30*/  ISETP.GE.AND P4, PT, R30, RZ, PT ;  /* 0x000000ff1e00720c */ /* 0x000fe40003f86270 */
[----:B------:R-:W-:Y:S02]  /*4b40*/  ISETP.GE.AND P0, PT, R29, RZ, PT ;  /* 0x000000ff1d00720c */ /* 0x000fe40003f06270 */
[C---:B------:R-:W-:Y:S03]  /*4b50*/  @!P3 IADD3 R16, -R0.reuse, -0x2f, RZ ;  /* 0xffffffd10010b810 */ /* 0x040fe60007ffe1ff */
[----:B------:R-:W-:Y:S01]  /*4b60*/  MUFU.TANH R107, R182 ;  /* 0x000000b6006b7308 */ /* 0x000fe20000002400 */
[C---:B------:R-:W-:Y:S02]  /*4b70*/  @!P2 IADD3 R15, -R0.reuse, -0x28, RZ ;  /* 0xffffffd8000fa810 */ /* 0x040fe40007ffe1ff */
[C---:B------:R-:W-:Y:S02]  /*4b80*/  @!P6 IADD3 R14, -R0.reuse, -0x27, RZ ;  /* 0xffffffd9000ee810 */ /* 0x040fe40007ffe1ff */
[----:B------:R-:W-:Y:S02]  /*4b90*/  @!P1 IADD3 R33, -R0, 0x18, RZ ;  /* 0x0000001800219810 */ /* 0x000fe40007ffe1ff */
[----:B------:R-:W-:Y:S03]  /*4ba0*/  ISETP.GE.AND P3, PT, R11, RZ, PT ;  /* 0x000000ff0b00720c */ /* 0x000fe60003f66270 */
[----:B------:R-:W-:Y:S01]  /*4bb0*/  MUFU.TANH R36, R170 ;  /* 0x000000aa00247308 */ /* 0x000fe20000002400 */
[----:B------:R-:W-:Y:S02]  /*4bc0*/  ISETP.GE.AND P2, PT, R10, RZ, PT ;  /* 0x000000ff0a00720c */ /* 0x000fe40003f46270 */
[----:B------:R-:W-:Y:S02]  /*4bd0*/  ISETP.GE.AND P6, PT, R9, RZ, PT ;  /* 0x000000ff0900720c */ /* 0x000fe40003fc6270 */
[----:B------:R-:W-:Y:S02]  /*4be0*/  ISETP.GE.AND P1, PT, R8, RZ, PT ;  /* 0x000000ff0800720c */ /* 0x000fe40003f26270 */
[C---:B-1----:R-:W-:Y:S03]  /*4bf0*/  IADD3 R27, R0.reuse, -0x30, RZ ;  /* 0xffffffd0001b7810 */ /* 0x042fe60007ffe0ff */
[----:B------:R-:W-:Y:S01]  /*4c00*/  MUFU.TANH R13, R13 ;  /* 0x0000000d000d7308 */ /* 0x000fe20000002400 */
[C---:B------:R-:W-:Y:S02]  /*4c10*/  IADD3 R24, R0.reuse, -0x39, RZ ;  /* 0xffffffc700187810 */ /* 0x040fe40007ffe0ff */
[C---:B------:R-:W-:Y:S02]  /*4c20*/  @!P5 IADD3 R31, -R0.reuse, 0x20, RZ ;  /* 0x00000020001fd810 */ /* 0x040fe40007ffe1ff */
[C---:B------:R-:W-:Y:S02]  /*4c30*/  @!P4 IADD3 R30, -R0.reuse, 0x21, RZ ;  /* 0x00000021001ec810 */ /* 0x040fe40007ffe1ff */
[C---:B------:R-:W-:Y:S03]  /*4c40*/  @!P0 IADD3 R29, -R0.reuse, 0x28, RZ ;  /* 0x00000028001d8810 */ /* 0x040fe60007ffe1ff */
[----:B------:R-:W1:Y:S01]  /*4c50*/  MUFU.TANH R179, R164 ;  /* 0x000000a400b37308 */ /* 0x000e620000002400 */
[C---:B------:R-:W-:Y:S02]  /*4c60*/  IADD3 R28, R0.reuse, -0x29, RZ ;  /* 0xffffffd7001c7810 */ /* 0x040fe40007ffe0ff */
[C---:B---3--:R-:W-:Y:S02]  /*4c70*/  IADD3 R26, R0.reuse, -0x31, RZ ;  /* 0xffffffcf001a7810 */ /* 0x048fe40007ffe0ff */
[C---:B------:R-:W-:Y:S02]  /*4c80*/  IADD3 R7, R0.reuse, 0x10, RZ ;  /* 0x0000001000077810 */ /* 0x040fe40007ffe0ff */
[C---:B------:R-:W-:Y:S03]  /*4c90*/  IADD3 R6, R0.reuse, 0xf, RZ ;  /* 0x0000000f00067810 */ /* 0x040fe60007ffe0ff */
[----:B------:R-:W-:Y:S01]  /*4ca0*/  MUFU.TANH R170, R43 ;  /* 0x0000002b00aa7308 */ /* 0x000fe20000002400 */
[----:B------:R-:W-:Y:S02]  /*4cb0*/  IADD3 R25, R0, -0x38, RZ ;  /* 0xffffffc800197810 */ /* 0x000fe40007ffe0ff */
[----:B------:R-:W-:Y:S02]  /*4cc0*/  ISETP.GE.AND P4, PT, R27, RZ, PT ;  /* 0x000000ff1b00720c */ /* 0x000fe40003f86270 */
[----:B------:R-:W-:Y:S02]  /*4cd0*/  ISETP.GE.AND P0, PT, R24, RZ, PT ;  /* 0x000000ff1800720c */ /* 0x000fe40003f06270 */
[C---:B------:R-:W-:Y:S03]  /*4ce0*/  @!P3 IADD3 R11, -R0.reuse, -0x20, RZ ;  /* 0xffffffe0000bb810 */ /* 0x040fe60007ffe1ff */
[----:B------:R-:W-:Y:S01]  /*4cf0*/  MUFU.TANH R164, R194 ;  /* 0x000000c200a47308 */ /* 0x000fe20000002400 */
[C---:B------:R-:W-:Y:S02]  /*4d00*/  @!P2 IADD3 R10, -R0.reuse, -0x1f, RZ ;  /* 0xffffffe1000aa810 */ /* 0x040fe40007ffe1ff */
[C---:B------:R-:W-:Y:S02]  /*4d10*/  @!P6 IADD3 R9, -R0.reuse, -0x18, RZ ;  /* 0xffffffe80009e810 */ /* 0x040fe40007ffe1ff */
[----:B------:R-:W-:Y:S02]  /*4d20*/  @!P1 IADD3 R8, -R0, -0x17, RZ ;  /* 0xffffffe900089810 */ /* 0x000fe40007ffe1ff */
[----:B------:R-:W-:Y:S03]  /*4d30*/  I2FP.F32.S32 R47, R32 ;  /* 0x00000020002f7245 */ /* 0x000fe60000201400 */
[----:B------:R-:W-:Y:S01]  /*4d40*/  MUFU.TANH R57, R200 ;  /* 0x000000c800397308 */ /* 0x000fe20000002400 */
[----:B------:R-:W-:Y:S02]  /*4d50*/  I2FP.F32.S32 R46, R31 ;  /* 0x0000001f002e7245 */ /* 0x000fe40000201400 */
[----:B------:R-:W-:Y:S01]  /*4d60*/  ISETP.GE.AND P5, PT, R28, RZ, PT ;  /* 0x000000ff1c00720c */ /* 0x000fe20003fa6270 */
[C---:B----4-:R-:W-:Y:S01]  /*4d70*/  FFMA.FTZ R61, R47.reuse, -UR5, R180 ;  /* 0x800000052f3d7c23 */ /* 0x050fe200080100b4 */
[----:B------:R-:W-:Y:S01]  /*4d80*/  ISETP.GE.AND P3, PT, R26, RZ, PT ;  /* 0x000000ff1a00720c */ /* 0x000fe20003f66270 */
[----:B------:R-:W-:Y:S01]  /*4d90*/  FFMA.FTZ R47, R47, -UR5, R176 ;  /* 0x800000052f2f7c23 */ /* 0x000fe200080100b0 */
[----:B------:R-:W-:Y:S03]  /*4da0*/  ISETP.GE.AND P2, PT, R7, RZ, PT ;  /* 0x000000ff0700720c */ /* 0x000fe60003f46270 */
[----:B------:R-:W-:Y:S01]  /*4db0*/  MUFU.TANH R32, R189 ;  /* 0x000000bd00207308 */ /* 0x000fe20000002400 */
[----:B------:R-:W-:Y:S02]  /*4dc0*/  ISETP.GE.AND P6, PT, R6, RZ, PT ;  /* 0x000000ff0600720c */ /* 0x000fe40003fc6270 */
[----:B------:R-:W-:Y:S02]  /*4dd0*/  ISETP.GE.AND P1, PT, R25, RZ, PT ;  /* 0x000000ff1900720c */ /* 0x000fe40003f26270 */
[----:B------:R-:W-:Y:S02]  /*4de0*/  I2FP.F32.S32 R49, R34 ;  /* 0x0000002200317245 */ /* 0x000fe40000201400 */
[C---:B------:R-:W-:Y:S03]  /*4df0*/  @!P4 IADD3 R27, -R0.reuse, 0x30, RZ ;  /* 0x00000030001bc810 */ /* 0x040fe60007ffe1ff */
[----:B------:R3:W-:Y:S01]  /*4e00*/  MUFU.TANH R31, R195 ;  /* 0x000000c3001f7308 */ /* 0x0007e20000002400 */
[C---:B------:R-:W-:Y:S01]  /*4e10*/  @!P0 IADD3 R24, -R0.reuse, 0x39, RZ ;  /* 0x0000003900188810 */ /* 0x040fe20007ffe1ff */
[C---:B------:R-:W-:Y:S01]  /*4e20*/  FFMA.FTZ R63, R49.reuse, -UR5, R112 ;  /* 0x80000005313f7c23 */ /* 0x040fe20008010070 */
[----:B------:R-:W-:Y:S01]  /*4e30*/  I2FP.F32.S32 R48, R33 ;  /* 0x0000002100307245 */ /* 0x000fe20000201400 */
[----:B--2---:R-:W-:Y:S01]  /*4e40*/  FFMA.FTZ R49, R49, -UR5, R178 ;  /* 0x8000000531317c23 */ /* 0x004fe200080100b2 */
[C---:B------:R-:W-:Y:S02]  /*4e50*/  @!P5 IADD3 R28, -R0.reuse, 0x29, RZ ;  /* 0x00000029001cd810 */ /* 0x040fe40007ffe1ff */
[C---:B------:R-:W-:Y:S03]  /*4e60*/  @!P3 IADD3 R26, -R0.reuse, 0x31, RZ ;  /* 0x00000031001ab810 */ /* 0x040fe60007ffe1ff */
[----:B------:R2:W-:Y:S01]  /*4e70*/  MUFU.TANH R34, R181 ;  /* 0x000000b500227308 */ /* 0x0005e20000002400 */
[----:B------:R-:W-:Y:S01]  /*4e80*/  @!P2 IADD3 R7, -R0, -0x10, RZ ;  /* 0xfffffff00007a810 */ /* 0x000fe20007ffe1ff */
[----:B-1----:R-:W-:Y:S01]  /*4e90*/  FFMA.FTZ R62, R48, -UR5, R179 ;  /* 0x80000005303e7c23 */ /* 0x002fe200080100b3 */
[----:B------:R-:W-:Y:S01]  /*4ea0*/  @!P6 IADD3 R6, -R0, -0xf, RZ ;  /* 0xfffffff10006e810 */ /* 0x000fe20007ffe1ff */
[----:B------:R-:W-:Y:S01]  /*4eb0*/  FFMA.FTZ R48, R48, -UR5, R175 ;  /* 0x8000000530307c23 */ /* 0x000fe200080100af */
[----:B------:R-:W-:Y:S02]  /*4ec0*/  @!P1 IADD3 R25, -R0, 0x38, RZ ;  /* 0x0000003800199810 */ /* 0x000fe40007ffe1ff */
[----:B------:R-:W-:Y:S03]  /*4ed0*/  I2FP.F32.S32 R103, R27 ;  /* 0x0000001b00677245 */ /* 0x000fe60000201400 */
[----:B------:R1:W-:Y:S01]  /*4ee0*/  MUFU.TANH R33, R183 ;  /* 0x000000b700217308 */ /* 0x0003e20000002400 */
[----:B------:R-:W-:Y:S01]  /*4ef0*/  I2FP.F32.S32 R166, R24 ;  /* 0x0000001800a67245 */ /* 0x000fe20000201400 */
[----:B------:R-:W-:Y:S01]  /*4f00*/  FFMA.FTZ R24, -R212, R212, 1 ;  /* 0x3f800000d4187423 */ /* 0x000fe200000101d4 */
[----:B------:R-:W-:Y:S01]  /*4f10*/  IABS R0, R0 ;  /* 0x0000000000007213 */ /* 0x000fe20000000000 */
[----:B------:R-:W-:Y:S01]  /*4f20*/  FFMA.FTZ R27, -R214, R214, 1 ;  /* 0x3f800000d61b7423 */ /* 0x000fe200000101d6 */
[----:B------:R-:W-:Y:S01]  /*4f30*/  I2FP.F32.S32 R65, R23 ;  /* 0x0000001700417245 */ /* 0x000fe20000201400 */
[----:B------:R-:W-:Y:S01]  /*4f40*/  FFMA.FTZ R23, -R219, R219, 1 ;  /* 0x3f800000db177423 */ /* 0x000fe200000101db */
[----:B------:R-:W-:Y:S01]  /*4f50*/  I2FP.F32.S32 R100, R4 ;  /* 0x0000000400647245 */ /* 0x000fe20000201400 */
[----:B---3--:R-:W-:Y:S01]  /*4f60*/  FMUL.FTZ R195, R24, UR6 ;  /* 0x0000000618c37c20 */ /* 0x008fe20008410000 */
[----:B------:R-:W-:Y:S01]  /*4f70*/  I2FP.F32.S32 R21, R21 ;  /* 0x0000001500157245 */ /* 0x000fe20000201400 */
[----:B------:R-:W-:Y:S01]  /*4f80*/  FMUL.FTZ R189, R27, UR6 ;  /* 0x000000061bbd7c20 */ /* 0x000fe20008410000 */
[----:B------:R-:W-:Y:S01]  /*4f90*/  I2FP.F32.S32 R67, R8 ;  /* 0x0000000800437245 */ /* 0x000fe20000201400 */
[----:B------:R-:W-:Y:S01]  /*4fa0*/  FFMA.FTZ R8, -R216, R216, 1 ;  /* 0x3f800000d8087423 */ /* 0x000fe200000101d8 */
[----:B------:R-:W-:Y:S01]  /*4fb0*/  I2FP.F32.S32 R20, R20 ;  /* 0x0000001400147245 */ /* 0x000fe20000201400 */
[----:B--2---:R-:W-:Y:S01]  /*4fc0*/  FMUL.FTZ R181, R23, UR6 ;  /* 0x0000000617b57c20 */ /* 0x004fe20008410000 */
[----:B------:R-:W-:Y:S01]  /*4fd0*/  I2FP.F32.S32 R54, R9 ;  /* 0x0000000900367245 */ /* 0x000fe20000201400 */
[----:B------:R-:W-:Y:S01]  /*4fe0*/  FFMA.FTZ R9, -R217, R217, 1 ;  /* 0x3f800000d9097423 */ /* 0x000fe200000101d9 */
[----:B------:R-:W-:Y:S01]  /*4ff0*/  I2FP.F32.S32 R0, R0 ;  /* 0x0000000000007245 */ /* 0x000fe20000201400 */
[----:B------:R-:W-:Y:S01]  /*5000*/  FFMA.FTZ R24, -R188, R188, 1 ;  /* 0x3f800000bc187423 */ /* 0x000fe200000101bc */
[----:B------:R-:W-:Y:S01]  /*5010*/  I2FP.F32.S32 R19, R19 ;  /* 0x0000001300137245 */ /* 0x000fe20000201400 */
[----:B------:R-:W-:Y:S01]  /*5020*/  FFMA.FTZ R27, -R184, R184, 1 ;  /* 0x3f800000b81b7423 */ /* 0x000fe200000101b8 */
[----:B------:R-:W-:Y:S01]  /*5030*/  I2FP.F32.S32 R44, R15 ;  /* 0x0000000f002c7245 */ /* 0x000fe20000201400 */
[----:B------:R-:W-:Y:S01]  /*5040*/  FFMA.FTZ R100, R100, -UR5, R212 ;  /* 0x8000000564647c23 */ /* 0x000fe200080100d4 */
[----:B------:R-:W-:Y:S01]  /*5050*/  I2FP.F32.S32 R104, R26 ;  /* 0x0000001a00687245 */ /* 0x000fe20000201400 */
[C---:B------:R-:W-:Y:S01]  /*5060*/  FFMA.FTZ R15, R21.reuse, -UR5, R214 ;  /* 0x80000005150f7c23 */ /* 0x040fe200080100d6 */
[----:B------:R-:W-:Y:S01]  /*5070*/  I2FP.F32.S32 R18, R18 ;  /* 0x0000001200127245 */ /* 0x000fe20000201400 */
[----:B------:R-:W-:Y:S01]  /*5080*/  FFMA.FTZ R26, R21, -UR5, R202 ;  /* 0x80000005151a7c23 */ /* 0x000fe200080100ca */
[----:B------:R-:W-:Y:S01]  /*5090*/  I2FP.F32.S32 R51, R40 ;  /* 0x0000002800337245 */ /* 0x000fe20000201400 */
[----:B------:R-:W-:Y:S01]  /*50a0*/  FFMA.FTZ R23, -R202, R202, 1 ;  /* 0x3f800000ca177423 */ /* 0x000fe200000101ca */
[----:B------:R-:W-:Y:S01]  /*50b0*/  FMUL.FTZ R212, R8, UR6 ;  /* 0x0000000608d47c20 */ /* 0x000fe20008410000 */
[----:B------:R-:W-:Y:S01]  /*50c0*/  FFMA.FTZ R21, -R198, R198, 1 ;  /* 0x3f800000c6157423 */ /* 0x000fe200000101c6 */
[----:B------:R-:W2:Y:S01]  /*50d0*/  MUFU.TANH R174, R174 ;  /* 0x000000ae00ae7308 */ /* 0x000ea20000002400 */
[----:B------:R-:W-:Y:S01]  /*50e0*/  I2FP.F32.S32 R66, R7 ;  /* 0x0000000700427245 */ /* 0x000fe20000201400 */
[----:B------:R-:W-:Y:S01]  /*50f0*/  FFMA.FTZ R8, -R213, R213, 1 ;  /* 0x3f800000d5087423 */ /* 0x000fe200000101d5 */
[----:B------:R-:W-:Y:S01]  /*5100*/  FFMA.FTZ R102, R20, -UR5, R213 ;  /* 0x8000000514667c23 */ /* 0x000fe200080100d5 */
[----:B------:R-:W-:Y:S01]  /*5110*/  FMUL.FTZ R186, R9, UR6 ;  /* 0x0000000609ba7c20 */ /* 0x000fe20008410000 */
[----:B------:R-:W-:Y:S01]  /*5120*/  I2FP.F32.S32 R101, R5 ;  /* 0x0000000500657245 */ /* 0x000fe20000201400 */
[C---:B------:R-:W-:Y:S01]  /*5130*/  FFMA.FTZ R7, R0.reuse, -UR5, R219 ;  /* 0x8000000500077c23 */ /* 0x040fe200080100db */
[----:B------:R-:W-:Y:S03]  /*5140*/  FFMA.FTZ R9, R0, -UR5, R184 ;  /* 0x8000000500097c23 */ /* 0x000fe600080100b8 */
[----:B------:R-:W3:Y:S01]  /*5150*/  MUFU.TANH R177, R177 ;  /* 0x000000b100b17308 */ /* 0x000ee20000002400 */
[----:B------:R-:W-:Y:S01]  /*5160*/  FMUL.FTZ R213, R24, UR6 ;  /* 0x0000000618d57c20 */ /* 0x000fe20008410000 */
[----:B------:R-:W-:Y:S01]  /*5170*/  FMUL.FTZ R187, R27, UR6 ;  /* 0x000000061bbb7c20 */ /* 0x000fe20008410000 */
[----:B------:R-:W-:Y:S01]  /*5180*/  I2FP.F32.S32 R105, R22 ;  /* 0x0000001600697245 */ /* 0x000fe20000201400 */
[----:B------:R-:W-:Y:S01]  /*5190*/  FFMA.FTZ R40, R19, -UR5, R198 ;  /* 0x8000000513287c23 */ /* 0x000fe200080100c6 */
[----:B------:R-:W-:Y:S01]  /*51a0*/  FMUL.FTZ R202, R23, UR6 ;  /* 0x0000000617ca7c20 */ /* 0x000fe20008410000 */
[----:B------:R-:W-:Y:S01]  /*51b0*/  FFMA.FTZ R0, -R12, R12, 1 ;  /* 0x3f8000000c007423 */ /* 0x000fe2000001010c */
[----:B------:R-:W-:Y:S03]  /*51c0*/  FFMA.FTZ R24, R19, -UR5, R113 ;  /* 0x8000000513187c23 */ /* 0x000fe60008010071 */
[----:B------:R4:W-:Y:S01]  /*51d0*/  MUFU.TANH R58, R197 ;  /* 0x000000c5003a7308 */ /* 0x0009e20000002400 */
[----:B------:R-:W-:Y:S01]  /*51e0*/  FFMA.FTZ R27, -R113, R113, 1 ;  /* 0x3f800000711b7423 */ /* 0x000fe20000010171 */
[----:B------:R-:W-:Y:S01]  /*51f0*/  FFMA.FTZ R22, -R218, R218, 1 ;  /* 0x3f800000da167423 */ /* 0x000fe200000101da */
[----:B------:R-:W-:Y:S01]  /*5200*/  FMUL.FTZ R184, R21, UR6 ;  /* 0x0000000615b87c20 */ /* 0x000fe20008410000 */
[C---:B------:R-:W-:Y:S01]  /*5210*/  FFMA.FTZ R12, R51.reuse, -UR5, R12 ;  /* 0x80000005330c7c23 */ /* 0x040fe2000801000c */
[----:B------:R-:W-:Y:S01]  /*5220*/  FFMA.FTZ R23, R18, -UR5, R114 ;  /* 0x8000000512177c23 */ /* 0x000fe20008010072 */
[----:B------:R-:W-:Y:S01]  /*5230*/  FFMA.FTZ R19, -R114, R114, 1 ;  /* 0x3f80000072137423 */ /* 0x000fe20000010172 */
[----:B------:R-:W-:Y:S03]  /*5240*/  I2FP.F32.S32 R42, R42 ;  /* 0x0000002a002a7245 */ /* 0x000fe60000201400 */
[----:B------:R-:W3:Y:S01]  /*5250*/  MUFU.TANH R171, R171 ;  /* 0x000000ab00ab7308 */ /* 0x000ee20000002400 */
[----:B------:R-:W-:Y:S01]  /*5260*/  FFMA.FTZ R51, R51, -UR5, R115 ;  /* 0x8000000533337c23 */ /* 0x000fe20008010073 */
[----:B------:R-:W-:Y:S01]  /*5270*/  FFMA.FTZ R21, -R115, R115, 1 ;  /* 0x3f80000073157423 */ /* 0x000fe20000010173 */
[----:B------:R-:W-:Y:S01]  /*5280*/  I2FP.F32.S32 R53, R29 ;  /* 0x0000001d00357245 */ /* 0x000fe20000201400 */
[----:B------:R-:W-:Y:S01]  /*5290*/  FFMA.FTZ R101, R101, -UR5, R211 ;  /* 0x8000000565657c23 */ /* 0x000fe200080100d3 */
[----:B------:R-:W-:Y:S01]  /*52a0*/  FFMA.FTZ R29, -R211, R211, 1 ;  /* 0x3f800000d31d7423 */ /* 0x000fe200000101d3 */
[----:B------:R-:W-:Y:S01]  /*52b0*/  I2FP.F32.S32 R165, R25 ;  /* 0x0000001900a57245 */ /* 0x000fe20000201400 */
[----:B------:R-:W-:Y:S03]  /*52c0*/  FMUL.FTZ R211, R22, UR6 ;  /* 0x0000000616d37c20 */ /* 0x000fe60008410000 */
[----:B------:R3:W-:Y:S01]  /*52d0*/  MUFU.TANH R113, R215 ;  /* 0x000000d700717308 */ /* 0x0007e20000002400 */
[----:B------:R-:W-:Y:S01]  /*52e0*/  I2FP.F32.S32 R41, R41 ;  /* 0x0000002900297245 */ /* 0x000fe20000201400 */
[----:B------:R-:W-:Y:S01]  /*52f0*/  FFMA.FTZ R25, R20, -UR5, R201 ;  /* 0x8000000514197c23 */ /* 0x000fe200080100c9 */
[----:B-1----:R-:W-:Y:S01]  /*5300*/  FMUL.FTZ R183, R8, UR6 ;  /* 0x0000000608b77c20 */ /* 0x002fe20008410000 */
[----:B------:R-:W-:Y:S01]  /*5310*/  FFMA.FTZ R22, -R192, R192, 1 ;  /* 0x3f800000c0167423 */ /* 0x000fe200000101c0 */
[----:B------:R-:W-:Y:S01]  /*5320*/  FFMA.FTZ R20, -R201, R201, 1 ;  /* 0x3f800000c9147423 */ /* 0x000fe200000101c9 */
[----:B------:R-:W-:Y:S01]  /*5330*/  FFMA.FTZ R8, R42, -UR5, R188 ;  /* 0x800000052a087c23 */ /* 0x000fe200080100bc */
[----:B------:R-:W-:Y:S03]  /*5340*/  FMUL.FTZ R188, R0, UR6 ;  /* 0x0000000600bc7c20 */ /* 0x000fe60008410000 */
[----:B------:R1:W-:Y:S01]  /*5350*/  MUFU.TANH R114, R199 ;  /* 0x000000c700727308 */ /* 0x0003e20000002400 */
[----:B------:R-:W-:Y:S01]  /*5360*/  I2FP.F32.S32 R50, R39 ;  /* 0x0000002700327245 */ /* 0x000fe20000201400 */
[----:B------:R-:W-:Y:S01]  /*5370*/  FFMA.FTZ R0, -R106, R106, 1 ;  /* 0x3f8000006a007423 */ /* 0x000fe2000001016a */
[----:B------:R-:W-:Y:S01]  /*5380*/  I2FP.F32.S32 R16, R16 ;  /* 0x0000001000107245 */ /* 0x000fe20000201400 */
[----:B------:R-:W-:Y:S01]  /*5390*/  FFMA.FTZ R39, R18, -UR5, R192 ;  /* 0x8000000512277c23 */ /* 0x000fe200080100c0 */
[----:B------:R-:W-:Y:S01]  /*53a0*/  FMUL.FTZ R182, R22, UR6 ;  /* 0x0000000616b67c20 */ /* 0x000fe20008410000 */
[----:B------:R-:W-:Y:S01]  /*53b0*/  FMUL.FTZ R198, R20, UR6 ;  /* 0x0000000614c67c20 */ /* 0x000fe20008410000 */
[----:B------:R-:W-:Y:S03]  /*53c0*/  FFMA.FTZ R52, R41, -UR5, R167 ;  /* 0x8000000529347c23 */ /* 0x000fe600080100a7 */
[----:B------:R1:W-:Y:S01]  /*53d0*/  MUFU.TANH R115, R185 ;  /* 0x000000b900737308 */ /* 0x0003e20000002400 */
[----:B------:R-:W-:Y:S01]  /*53e0*/  FFMA.FTZ R22, -R167, R167, 1 ;  /* 0x3f800000a7167423 */ /* 0x000fe200000101a7 */
[----:B------:R-:W-:Y:S01]  /*53f0*/  FFMA.FTZ R18, -R38, R38, 1 ;  /* 0x3f80000026127423 */ /* 0x000fe20000010126 */
[----:B------:R-:W-:Y:S01]  /*5400*/  I2FP.F32.S32 R43, R14 ;  /* 0x0000000e002b7245 */ /* 0x000fe20000201400 */
[----:B------:R-:W-:Y:S01]  /*5410*/  FFMA.FTZ R20, -R13, R13, 1 ;  /* 0x3f8000000d147423 */ /* 0x000fe2000001010d */
[----:B------:R-:W-:Y:S01]  /*5420*/  I2FP.F32.S32 R17, R17 ;  /* 0x0000001100117245 */ /* 0x000fe20000201400 */
[----:B------:R-:W-:Y:S01]  /*5430*/  FFMA.FTZ R14, R42, -UR5, R216 ;  /* 0x800000052a0e7c23 */ /* 0x000fe200080100d8 */
[----:B------:R-:W-:Y:S03]  /*5440*/  FMUL.FTZ R194, R0, UR6 ;  /* 0x0000000600c27c20 */ /* 0x000fe60008410000 */
[----:B------:R-:W-:Y:S01]  /*5450*/  MUFU.TANH R167, R55 ;  /* 0x0000003700a77308 */ /* 0x000fe20000002400 */
[----:B------:R-:W-:Y:S01]  /*5460*/  FMUL.FTZ R200, R21, UR6 ;  /* 0x0000000615c87c20 */ /* 0x000fe20008410000 */
[----:B------:R-:W-:Y:S01]  /*5470*/  FFMA.FTZ R0, -R37, R37, 1 ;  /* 0x3f80000025007423 */ /* 0x000fe20000010125 */
[----:B------:R-:W-:Y:S01]  /*5480*/  FMUL.FTZ R216, R19, UR6 ;  /* 0x0000000613d87c20 */ /* 0x000fe20008410000 */
[C---:B------:R-:W-:Y:S01]  /*5490*/  FFMA.FTZ R37, R16.reuse, -UR5, R37 ;  /* 0x8000000510257c23 */ /* 0x040fe20008010025 */
[----:B--2---:R-:W-:Y:S01]  /*54a0*/  FFMA.FTZ R21, R16, -UR5, R174 ;  /* 0x8000000510157c23 */ /* 0x004fe200080100ae */
[----:B----4-:R-:W-:Y:S01]  /*54b0*/  FMUL.FTZ R197, R18, UR6 ;  /* 0x0000000612c57c20 */ /* 0x010fe20008410000 */
[----:B---3--:R-:W-:Y:S03]  /*54c0*/  FFMA.FTZ R19, -R177, R177, 1 ;  /* 0x3f800000b1137423 */ /* 0x008fe600000101b1 */
[----:B------:R2:W-:Y:S01]  /*54d0*/  MUFU.TANH R55, R196 ;  /* 0x000000c400377308 */ /* 0x0005e20000002400 */
[----:B------:R-:W-:Y:S01]  /*54e0*/  I2FP.F32.S32 R5, R11 ;  /* 0x0000000b00057245 */ /* 0x000fe20000201400 */
[----:B------:R-:W-:Y:S01]  /*54f0*/  FMUL.FTZ R192, R20, UR6 ;  /* 0x0000000614c07c20 */ /* 0x000fe20008410000 */
[----:B------:R-:W-:Y:S01]  /*5500*/  FFMA.FTZ R16, -R174, R174, 1 ;  /* 0x3f800000ae107423 */ /* 0x000fe200000101ae */
[----:B------:R-:W-:Y:S01]  /*5510*/  FFMA.FTZ R18, -R178, R178, 1 ;  /* 0x3f800000b2127423 */ /* 0x000fe200000101b2 */
[----:B------:R-:W-:Y:S01]  /*5520*/  I2FP.F32.S32 R45, R30 ;  /* 0x0000001e002d7245 */ /* 0x000fe20000201400 */
[----:B------:R-:W-:Y:S01]  /*5530*/  FMUL.FTZ R201, R29, UR6 ;  /* 0x000000061dc97c20 */ /* 0x000fe20008410000 */
[----:B------:R-:W-:Y:S03]  /*5540*/  FFMA.FTZ R20, -R112, R112, 1 ;  /* 0x3f80000070147423 */ /* 0x000fe60000010170 */
[----:B------:R-:W3:Y:S01]  /*5550*/  MUFU.TANH R173, R173 ;  /* 0x000000ad00ad7308 */ /* 0x000ee20000002400 */
[----:B------:R-:W-:Y:S01]  /*5560*/  FMUL.FTZ R214, R22, UR6 ;  /* 0x0000000616d67c20 */ /* 0x000fe20008410000 */
[C---:B------:R-:W-:Y:S01]  /*5570*/  FFMA.FTZ R38, R17.reuse, -UR5, R38 ;  /* 0x8000000511267c23 */ /* 0x040fe20008010026 */
[----:B------:R-:W-:Y:S01]  /*5580*/  FFMA.FTZ R22, R17, -UR5, R171 ;  /* 0x8000000511167c23 */ /* 0x000fe200080100ab */
[----:B------:R-:W-:Y:S01]  /*5590*/  FMUL.FTZ R174, R0, UR6 ;  /* 0x0000000600ae7c20 */ /* 0x000fe20008410000 */
[----:B------:R-:W-:Y:S01]  /*55a0*/  FFMA.FTZ R0, -R36, R36, 1 ;  /* 0x3f80000024007423 */ /* 0x000fe20000010124 */
[----:B------:R-:W-:Y:S01]  /*55b0*/  FFMA.FTZ R17, -R35, R35, 1 ;  /* 0x3f80000023117423 */ /* 0x000fe20000010123 */
[----:B------:R-:W-:Y:S03]  /*55c0*/  FMUL.FTZ R215, R19, UR6 ;  /* 0x0000000613d77c20 */ /* 0x000fe60008410000 */
[----:B------:R4:W-:Y:S01]  /*55d0*/  MUFU.TANH R30, R220 ;  /* 0x000000dc001e7308 */ /* 0x0009e20000002400 */
[C---:B------:R-:W-:Y:S01]  /*55e0*/  FFMA.FTZ R35, R43.reuse, -UR5, R35 ;  /* 0x800000052b237c23 */ /* 0x040fe20008010023 */
[----:B------:R-:W-:Y:S01]  /*55f0*/  FMUL.FTZ R178, R16, UR6 ;  /* 0x0000000610b27c20 */ /* 0x000fe20008410000 */
[----:B-1----:R-:W-:Y:S01]  /*5600*/  FMUL.FTZ R199, R18, UR6 ;  /* 0x0000000612c77c20 */ /* 0x002fe20008410000 */
[----:B------:R-:W-:Y:S01]  /*5610*/  FFMA.FTZ R19, R43, -UR5, R170 ;  /* 0x800000052b137c23 */ /* 0x000fe200080100aa */
[----:B------:R-:W-:Y:S01]  /*5620*/  FFMA.FTZ R64, R50, -UR5, R106 ;  /* 0x8000000532407c23 */ /* 0x000fe2000801006a */
[----:B------:R-:W-:Y:S01]  /*5630*/  FMUL.FTZ R185, R20, UR6 ;  /* 0x0000000614b97c20 */ /* 0x000fe20008410000 */
[----:B------:R-:W-:Y:S03]  /*5640*/  FFMA.FTZ R16, -R179, R179, 1 ;  /* 0x3f800000b3107423 */ /* 0x000fe600000101b3 */
[----:B------:R1:W-:Y:S01]  /*5650*/  MUFU.TANH R29, R222 ;  /* 0x000000de001d7308 */ /* 0x0003e20000002400 */
[----:B------:R-:W-:Y:S01]  /*5660*/  FFMA.FTZ R18, R5, -UR5, R107 ;  /* 0x8000000505127c23 */ /* 0x000fe2000801006b */
[----:B------:R-:W-:Y:S01]  /*5670*/  FFMA.FTZ R43, -R107, R107, 1 ;  /* 0x3f8000006b2b7423 */ /* 0x000fe2000001016b */
[----:B------:R-:W-:Y:S01]  /*5680*/  FFMA.FTZ R20, -R171, R171, 1 ;  /* 0x3f800000ab147423 */ /* 0x000fe200000101ab */
[----:B------:R-:W-:Y:S01]  /*5690*/  FFMA.FTZ R50, R50, -UR5, R177 ;  /* 0x8000000532327c23 */ /* 0x000fe200080100b1 */
[----:B------:R-:W-:Y:S01]  /*56a0*/  FMUL.FTZ R177, R0, UR6 ;  /* 0x0000000600b17c20 */ /* 0x000fe20008410000 */
[----:B------:R-:W-:Y:S01]  /*56b0*/  FMUL.FTZ R171, R17, UR6 ;  /* 0x0000000611ab7c20 */ /* 0x000fe20008410000 */
[----:B------:R-:W-:Y:S03]  /*56c0*/  I2FP.F32.S32 R4, R10 ;  /* 0x0000000a00047245 */ /* 0x000fe60000201400 */
[----:B------:R1:W-:Y:S01]  /*56d0*/  MUFU.TANH R107, R223 ;  /* 0x000000df006b7308 */ /* 0x0003e20000002400 */
[----:B------:R-:W-:Y:S01]  /*56e0*/  FFMA.FTZ R0, -R180, R180, 1 ;  /* 0x3f800000b4007423 */ /* 0x000fe200000101b4 */
[----:B------:R-:W-:Y:S01]  /*56f0*/  FFMA.FTZ R17, -R176, R176, 1 ;  /* 0x3f800000b0117423 */ /* 0x000fe200000101b0 */
[----:B------:R-:W-:Y:S01]  /*5700*/  FFMA.FTZ R10, R105, -UR5, R217 ;  /* 0x80000005690a7c23 */ /* 0x000fe200080100d9 */
[----:B------:R-:W-:Y:S01]  /*5710*/  FMUL.FTZ R176, R16, UR6 ;  /* 0x0000000610b07c20 */ /* 0x000fe20008410000 */
[----:B------:R-:W-:Y:S01]  /*5720*/  FMUL.FTZ R217, R27, UR6 ;  /* 0x000000061bd97c20 */ /* 0x000fe20008410000 */
[----:B------:R-:W-:Y:S01]  /*5730*/  FFMA.FTZ R16, -R59, R59, 1 ;  /* 0x3f8000003b107423 */ /* 0x000fe2000001013b */
[----:B------:R-:W-:Y:S01]  /*5740*/  FFMA.FTZ R27, -R175, R175, 1 ;  /* 0x3f800000af1b7423 */ /* 0x000fe200000101af */
[----:B------:R-:W-:Y:S01]  /*5750*/  FFMA.FTZ R13, R41, -UR5, R13 ;  /* 0x80000005290d7c23 */ /* 0x000fe2000801000d */
[----:B------:R-:W-:Y:S01]  /*5760*/  FMUL.FTZ R175, R0, UR6 ;  /* 0x0000000600af7c20 */ /* 0x000fe20008410000 */
[----:B------:R-:W-:Y:S01]  /*5770*/  FFMA.FTZ R0, -R60, R60, 1 ;  /* 0x3f8000003c007423 */ /* 0x000fe2000001013c */
[----:B------:R-:W-:Y:S01]  /*5780*/  FFMA.FTZ R41, -R170, R170, 1 ;  /* 0x3f800000aa297423 */ /* 0x000fe200000101aa */
[C---:B------:R-:W-:Y:S01]  /*5790*/  FFMA.FTZ R59, R45.reuse, -UR5, R59 ;  /* 0x800000052d3b7c23 */ /* 0x040fe2000801003b */
[----:B------:R-:W-:Y:S01]  /*57a0*/  FMUL.FTZ R170, R16, UR6 ;  /* 0x0000000610aa7c20 */ /* 0x000fe20008410000 */
[----:B--2---:R-:W-:Y:S01]  /*57b0*/  FMUL.FTZ R196, R20, UR6 ;  /* 0x0000000614c47c20 */ /* 0x004fe20008410000 */
[----:B------:R-:W-:Y:S01]  /*57c0*/  FFMA.FTZ R45, R45, -UR5, R164 ;  /* 0x800000052d2d7c23 */ /* 0x000fe200080100a4 */
[----:B------:R-:W-:Y:S01]  /*57d0*/  FFMA.FTZ R16, -R164, R164, 1 ;  /* 0x3f800000a4107423 */ /* 0x000fe200000101a4 */
[----:B---3--:R-:W-:Y:S01]  /*57e0*/  FFMA.FTZ R20, R44, -UR5, R173 ;  /* 0x800000052c147c23 */ /* 0x008fe200080100ad */
[----:B------:R-:W-:Y:S01]  /*57f0*/  FFMA.FTZ R42, -R173, R173, 1 ;  /* 0x3f800000ad2a7423 */ /* 0x000fe200000101ad */
[----:B------:R-:W-:Y:S01]  /*5800*/  FMUL.FTZ R173, R0, UR6 ;  /* 0x0000000600ad7c20 */ /* 0x000fe20008410000 */
[----:B------:R2:W-:Y:S01]  /*5810*/  MUFU.TANH R164, R225 ;  /* 0x000000e100a47308 */ /* 0x0005e20000002400 */
[----:B------:R-:W-:Y:S01]  /*5820*/  FMUL.FTZ R219, R17, UR6 ;  /* 0x0000000611db7c20 */ /* 0x000fe20008410000 */
[----:B------:R-:W-:Y:S01]  /*5830*/  FFMA.FTZ R0, -R33, R33, 1 ;  /* 0x3f80000021007423 */ /* 0x000fe20000010121 */
[C---:B------:R-:W-:Y:S01]  /*5840*/  FFMA.FTZ R33, R4.reuse, -UR5, R33 ;  /* 0x8000000504217c23 */ /* 0x040fe20008010021 */
[----:B------:R-:W-:Y:S01]  /*5850*/  FFMA.FTZ R17, R4, -UR5, R169 ;  /* 0x8000000504117c23 */ /* 0x000fe200080100a9 */
[----:B----4-:R-:W-:Y:S01]  /*5860*/  FMUL.FTZ R220, R27, UR6 ;  /* 0x000000061bdc7c20 */ /* 0x010fe20008410000 */
[----:B------:R-:W-:Y:S01]  /*5870*/  FFMA.FTZ R4, -R169, R169, 1 ;  /* 0x3f800000a9047423 */ /* 0x000fe200000101a9 */
[----:B-1----:R-:W-:Y:S03]  /*5880*/  FMUL.FTZ R222, R41, UR6 ;  /* 0x0000000629de7c20 */ /* 0x002fe60008410000 */
[----:B------:R-:W1:Y:S01]  /*5890*/  MUFU.TANH R56, R190 ;  /* 0x000000be00387308 */ /* 0x000e620000002400 */
[----:B------:R-:W-:Y:S01]  /*58a0*/  FFMA.FTZ R27, -R34, R34, 1 ;  /* 0x3f800000221b7423 */ /* 0x000fe20000010122 */
[----:B------:R-:W-:Y:S01]  /*58b0*/  FFMA.FTZ R41, -R168, R168, 1 ;  /* 0x3f800000a8297423 */ /* 0x000fe200000101a8 */
[----:B------:R-:W-:Y:S01]  /*58c0*/  FFMA.FTZ R34, R5, -UR5, R34 ;  /* 0x8000000505227c23 */ /* 0x000fe20008010022 */
[----:B------:R-:W-:Y:S01]  /*58d0*/  FMUL.FTZ R179, R0, UR6 ;  /* 0x0000000600b37c20 */ /* 0x000fe20008410000 */
[----:B------:R-:W-:Y:S01]  /*58e0*/  FFMA.FTZ R5, -R31, R31, 1 ;  /* 0x3f8000001f057423 */ /* 0x000fe2000001011f */
[----:B------:R-:W-:Y:S01]  /*58f0*/  FMUL.FTZ R223, R4, UR6 ;  /* 0x0000000604df7c20 */ /* 0x000fe20008410000 */
[----:B------:R-:W-:Y:S03]  /*5900*/  FFMA.FTZ R36, R44, -UR5, R36 ;  /* 0x800000052c247c23 */ /* 0x000fe60008010024 */
[----:B------:R3:W4:Y:S01]  /*5910*/  MUFU.TANH R112, R221 ;  /* 0x000000dd00707308 */ /* 0x0007220000002400 */
[----:B------:R-:W-:Y:S01]  /*5920*/  FMUL.FTZ R234, R42, UR6 ;  /* 0x000000062aea7c20 */ /* 0x000fe20008410000 */
[----:B------:R-:W-:Y:S01]  /*5930*/  FMUL.FTZ R180, R27, UR6 ;  /* 0x000000061bb47c20 */ /* 0x000fe20008410000 */
[----:B------:R-:W-:Y:S01]  /*5940*/  FFMA.FTZ R0, -R32, R32, 1 ;  /* 0x3f80000020007423 */ /* 0x000fe20000010120 */
[----:B------:R-:W-:Y:S01]  /*5950*/  FFMA.FTZ R31, R67, -UR5, R31 ;  /* 0x80000005431f7c23 */ /* 0x000fe2000801001f */
[----:B------:R-:W-:Y:S01]  /*5960*/  FFMA.FTZ R4, -R58, R58, 1 ;  /* 0x3f8000003a047423 */ /* 0x000fe2000001013a */
[----:B------:R-:W-:Y:S01]  /*5970*/  FMUL.FTZ R236, R41, UR6 ;  /* 0x0000000629ec7c20 */ /* 0x000fe20008410000 */
[----:B------:R-:W-:Y:S03]  /*5980*/  FMUL.FTZ R235, R16, UR6 ;  /* 0x0000000610eb7c20 */ /* 0x000fe60008410000 */
[----:B------:R4:W4:Y:S01]  /*5990*/  MUFU.TANH R106, R224 ;  /* 0x000000e0006a7308 */ /* 0x0009220000002400 */
[C---:B------:R-:W-:Y:S01]  /*59a0*/  FFMA.FTZ R58, R53.reuse, -UR5, R58 ;  /* 0x80000005353a7c23 */ /* 0x040fe2000801003a */
[----:B------:R-:W-:Y:S01]  /*59b0*/  FFMA.FTZ R44, R53, -UR5, R115 ;  /* 0x80000005352c7c23 */ /* 0x000fe20008010073 */
[----:B------:R-:W-:Y:S01]  /*59c0*/  FFMA.FTZ R27, -R115, R115, 1 ;  /* 0x3f800000731b7423 */ /* 0x000fe20000010173 */
[----:B------:R-:W-:Y:S01]  /*59d0*/  FFMA.FTZ R16, R54, -UR5, R114 ;  /* 0x8000000536107c23 */ /* 0x000fe20008010072 */
[----:B------:R-:W-:Y:S01]  /*59e0*/  FFMA.FTZ R42, -R114, R114, 1 ;  /* 0x3f800000722a7423 */ /* 0x000fe20000010172 */
[----:B------:R-:W-:Y:S01]  /*59f0*/  FFMA.FTZ R67, R67, -UR5, R113 ;  /* 0x8000000543437c23 */ /* 0x000fe20008010071 */
[----:B------:R-:W-:Y:S01]  /*5a00*/  FFMA.FTZ R41, -R113, R113, 1 ;  /* 0x3f80000071297423 */ /* 0x000fe20000010171 */
[----:B------:R-:W-:Y:S02]  /*5a10*/  FFMA.FTZ R11, R65, -UR5, R218 ;  /* 0x80000005410b7c23 */ /* 0x000fe400080100da */
[----:B------:R-:W4:Y:S01]  /*5a20*/  MUFU.TANH R115, R230 ;  /* 0x000000e600737308 */ /* 0x000f220000002400 */
[----:B------:R-:W-:Y:S01]  /*5a30*/  FMUL.FTZ R218, R0, UR6 ;  /* 0x0000000600da7c20 */ /* 0x000fe20008410000 */
[----:B------:R-:W-:Y:S01]  /*5a40*/  FFMA.FTZ R0, -R57, R57, 1 ;  /* 0x3f80000039007423 */ /* 0x000fe20000010139 */
[----:B------:R-:W-:Y:S01]  /*5a50*/  PLOP3.LUT P0, PT, PT, PT, UP0, 0x80, 0x0 ;  /* 0x000000000000781c */ /* 0x000fe20003f0f008 */
[----:B------:R-:W-:Y:S01]  /*5a60*/  FMUL.FTZ R169, R5, UR6 ;  /* 0x0000000605a97c20 */ /* 0x000fe20008410000 */
[----:B------:R-:W-:Y:S01]  /*5a70*/  FFMA.FTZ R5, -R167, R167, 1 ;  /* 0x3f800000a7057423 */ /* 0x000fe200000101a7 */
[----:B--2---:R-:W-:Y:S01]  /*5a80*/  FMUL.FTZ R225, R0, UR6 ;  /* 0x0000000600e17c20 */ /* 0x004fe20008410000 */
[----:B-1----:R-:W-:Y:S03]  /*5a90*/  FFMA.FTZ R0, -R56, R56, 1 ;  /* 0x3f80000038007423 */ /* 0x002fe60000010138 */
[----:B------:R-:W1:Y:S01]  /*5aa0*/  MUFU.TANH R53, R231 ;  /* 0x000000e700357308 */ /* 0x000e620000002400 */
[----:B------:R-:W-:Y:S01]  /*5ab0*/  I2FP.F32.S32 R28, R28 ;  /* 0x0000001c001c7245 */ /* 0x000fe20000201400 */
[----:B---3--:R-:W-:Y:S01]  /*5ac0*/  FMUL.FTZ R221, R4, UR6 ;  /* 0x0000000604dd7c20 */ /* 0x008fe20008410000 */
[----:B------:R-:W-:Y:S01]  /*5ad0*/  I2FP.F32.S32 R6, R6 ;  /* 0x0000000600067245 */ /* 0x000fe20000201400 */
[----:B------:R-:W-:Y:S01]  /*5ae0*/  FMUL.FTZ R247, R5, UR6 ;  /* 0x0000000605f77c20 */ /* 0x000fe20008410000 */
[----:B------:R-:W-:Y:S01]  /*5af0*/  FMUL.FTZ R243, R0, UR6 ;  /* 0x0000000600f37c20 */ /* 0x000fe20008410000 */
[----:B------:R-:W-:Y:S01]  /*5b00*/  FFMA.FTZ R4, -R55, R55, 1 ;  /* 0x3f80000037047423 */ /* 0x000fe20000010137 */
[----:B------:R-:W-:Y:S03]  /*5b10*/  FFMA.FTZ R5, -R30, R30, 1 ;  /* 0x3f8000001e057423 */ /* 0x000fe6000001011e */
[----:B------:R-:W2:Y:S01]  /*5b20*/  MUFU.TANH R114, R232 ;  /* 0x000000e800727308 */ /* 0x000ea20000002400 */
[----:B------:R-:W-:Y:S01]  /*5b30*/  FFMA.FTZ R0, -R29, R29, 1 ;  /* 0x3f8000001d007423 */ /* 0x000fe2000001011d */
[----:B----4-:R-:W-:Y:S01]  /*5b40*/  FMUL.FTZ R224, R43, UR6 ;  /* 0x000000062be07c20 */ /* 0x010fe20008410000 */
[C---:B------:R-:W-:Y:S01]  /*5b50*/  FFMA.FTZ R57, R28.reuse, -UR5, R57 ;  /* 0x800000051c397c23 */ /* 0x040fe20008010039 */
[----:B------:R-:W-:Y:S01]  /*5b60*/  FFMA.FTZ R43, R28, -UR5, R167 ;  /* 0x800000051c2b7c23 */ /* 0x000fe200080100a7 */
[----:B------:R-:W-:Y:S01]  /*5b70*/  FMUL.FTZ R248, R27, UR6 ;  /* 0x000000061bf87c20 */ /* 0x000fe20008410000 */
[----:B------:R-:W-:Y:S01]  /*5b80*/  FFMA.FTZ R30, R66, -UR5, R30 ;  /* 0x80000005421e7c23 */ /* 0x000fe2000801001e */
[----:B------:R-:W-:Y:S03]  /*5b90*/  FFMA.FTZ R28, R65, -UR5, R112 ;  /* 0x80000005411c7c23 */ /* 0x000fe60008010070 */
[----:B------:R-:W3:Y:S01]  /*5ba0*/  MUFU.TANH R113, R233 ;  /* 0x000000e900717308 */ /* 0x000ee20000002400 */
[----:B------:R-:W-:Y:S01]  /*5bb0*/  FMUL.FTZ R238, R4, UR6 ;  /* 0x0000000604ee7c20 */ /* 0x000fe20008410000 */
[----:B------:R-:W-:Y:S01]  /*5bc0*/  FFMA.FTZ R29, R6, -UR5, R29 ;  /* 0x80000005061d7c23 */ /* 0x000fe2000801001d */
[----:B------:R-:W-:Y:S01]  /*5bd0*/  FFMA.FTZ R66, R66, -UR5, R107 ;  /* 0x8000000542427c23 */ /* 0x000fe2000801006b */
[----:B------:R-:W-:Y:S01]  /*5be0*/  FFMA.FTZ R27, R105, -UR5, R106 ;  /* 0x80000005691b7c23 */ /* 0x000fe2000801006a */
[----:B------:R-:W-:Y:S01]  /*5bf0*/  FFMA.FTZ R65, R6, -UR5, R164 ;  /* 0x8000000506417c23 */ /* 0x000fe200080100a4 */
[----:B------:R-:W-:Y:S01]  /*5c00*/  FMUL.FTZ R239, R5, UR6 ;  /* 0x0000000605ef7c20 */ /* 0x000fe20008410000 */
[----:B------:R-:W-:Y:S01]  /*5c10*/  FMUL.FTZ R237, R0, UR6 ;  /* 0x0000000600ed7c20 */ /* 0x000fe20008410000 */
[----:B------:R-:W-:Y:S01]  /*5c20*/  FFMA.FTZ R112, -R112, R112, 1 ;  /* 0x3f80000070707423 */ /* 0x000fe20000010170 */
[----:B------:R-:W-:Y:S01]  /*5c30*/  FFMA.FTZ R107, -R107, R107, 1 ;  /* 0x3f8000006b6b7423 */ /* 0x000fe2000001016b */
[----:B------:R-:W-:Y:S01]  /*5c40*/  FFMA.FTZ R106, -R106, R106, 1 ;  /* 0x3f8000006a6a7423 */ /* 0x000fe2000001016a */
[----:B------:R-:W-:Y:S01]  /*5c50*/  FFMA.FTZ R105, -R164, R164, 1 ;  /* 0x3f800000a4697423 */ /* 0x000fe200000101a4 */
[----:B------:R-:W-:Y:S01]  /*5c60*/  FMUL.FTZ R246, R42, UR6 ;  /* 0x000000062af67c20 */ /* 0x000fe20008410000 */
[----:B------:R-:W-:Y:S01]  /*5c70*/  FFMA.FTZ R6, -R115, R115, 1 ;  /* 0x3f80000073067423 */ /* 0x000fe20000010173 */
[----:B-1----:R-:W-:Y:S01]  /*5c80*/  FFMA.FTZ R5, -R53, R53, 1 ;  /* 0x3f80000035057423 */ /* 0x002fe20000010135 */
[----:B--2---:R-:W-:Y:S01]  /*5c90*/  FFMA.FTZ R4, -R114, R114, 1 ;  /* 0x3f80000072047423 */ /* 0x004fe20000010172 */
[----:B------:R-:W-:Y:S01]  /*5ca0*/  FFMA.FTZ R60, R46, -UR5, R60 ;  /* 0x800000052e3c7c23 */ /* 0x000fe2000801003c */
[----:B---3--:R-:W-:Y:S01]  /*5cb0*/  FFMA.FTZ R0, -R113, R113, 1 ;  /* 0x3f80000071007423 */ /* 0x008fe20000010171 */
[----:B------:R-:W-:Y:S01]  /*5cc0*/  FFMA.FTZ R32, R54, -UR5, R32 ;  /* 0x8000000536207c23 */ /* 0x000fe20008010020 */
[----:B------:R-:W-:Y:S01]  /*5cd0*/  FMUL.FTZ R245, R41, UR6 ;  /* 0x0000000629f57c20 */ /* 0x000fe20008410000 */
[C---:B------:R-:W-:Y:S01]  /*5ce0*/  FFMA.FTZ R42, R103.reuse, -UR5, R53 ;  /* 0x80000005672a7c23 */ /* 0x040fe20008010035 */
[----:B------:R-:W-:Y:S01]  /*5cf0*/  FFMA.FTZ R46, R46, -UR5, R168 ;  /* 0x800000052e2e7c23 */ /* 0x000fe200080100a8 */
[----:B------:R-:W-:Y:S01]  /*5d00*/  FFMA.FTZ R56, R103, -UR5, R56 ;  /* 0x8000000567387c23 */ /* 0x000fe20008010038 */
[----:B------:R-:W-:Y:S01]  /*5d10*/  FFMA.FTZ R55, R104, -UR5, R55 ;  /* 0x8000000568377c23 */ /* 0x000fe20008010037 */
[----:B------:R-:W-:Y:S01]  /*5d20*/  FFMA.FTZ R54, R165, -UR5, R115 ;  /* 0x80000005a5367c23 */ /* 0x000fe20008010073 */
[----:B------:R-:W-:Y:S01]  /*5d30*/  FFMA.FTZ R53, R166, -UR5, R114 ;  /* 0x80000005a6357c23 */ /* 0x000fe20008010072 */
[----:B------:R-:W-:Y:S01]  /*5d40*/  FFMA.FTZ R41, R104, -UR5, R113 ;  /* 0x8000000568297c23 */ /* 0x000fe20008010071 */
[----:B------:R-:W-:Y:S01]  /*5d50*/  FMUL.FTZ R233, R112, UR6 ;  /* 0x0000000670e97c20 */ /* 0x000fe20008410000 */
[----:B------:R-:W-:Y:S01]  /*5d60*/  FMUL.FTZ R241, R107, UR6 ;  /* 0x000000066bf17c20 */ /* 0x000fe20008410000 */
[----:B------:R-:W-:Y:S01]  /*5d70*/  FMUL.FTZ R230, R106, UR6 ;  /* 0x000000066ae67c20 */ /* 0x000fe20008410000 */
[----:B------:R-:W-:Y:S01]  /*5d80*/  FMUL.FTZ R231, R105, UR6 ;  /* 0x0000000669e77c20 */ /* 0x000fe20008410000 */
[----:B------:R-:W-:Y:S01]  /*5d90*/  FMUL.FTZ R242, R6, UR6 ;  /* 0x0000000606f27c20 */ /* 0x000fe20008410000 */
[----:B------:R-:W-:Y:S01]  /*5da0*/  FMUL.FTZ R244, R5, UR6 ;  /* 0x0000000605f47c20 */ /* 0x000fe20008410000 */
[----:B------:R-:W-:Y:S01]  /*5db0*/  FMUL.FTZ R232, R4, UR6 ;  /* 0x0000000604e87c20 */ /* 0x000fe20008410000 */
[----:B------:R-:W-:Y:S01]  /*5dc0*/  MOV R190, R193 ;  /* 0x000000c100be7202 */ /* 0x000fe20000000f00 */
[----:B------:R-:W-:Y:S01]  /*5dd0*/  FMUL.FTZ R240, R0, UR6 ;  /* 0x0000000600f07c20 */ /* 0x000fe20008410000 */
[----:B------:R-:W-:Y:S06]  /*5de0*/  @!P0 BRA `(.L_x_771) ;  /* 0x0000000000248947 */ /* 0x000fec0003800000 */
[----:B------:R-:W-:Y:S01]  /*5df0*/  UIADD3 UR20, UR11, UR38, -UR7 ;  /* 0x000000260b147290 */ /* 0x000fe2000fffe807 */
[----:B------:R-:W-:Y:S01]  /*5e00*/  IMAD.U32 R0, RZ, RZ, UR40 ;  /* 0x00000028ff007e24 */ /* 0x000fe2000f8e00ff */
[----:B------:R-:W-:Y:S04]  /*5e10*/  UIADD3 UR12, UR10, 0x80, URZ ;  /* 0x000000800a0c7890 */ /* 0x000fe8000fffe03f */
[----:B------:R-:W-:Y:S01]  /*5e20*/  ISETP.LT.AND P0, PT, R0, UR7, PT ;  /* 0x0000000700007c0c */ /* 0x000fe2000bf01270 */
[----:B------:R-:W-:Y:S03]  /*5e30*/  UISETP.GE.AND UP0, UPT, UR12, UR20, UPT ;  /* 0x000000140c00728c */ /* 0x000fe6000bf06270 */
[----:B------:R-:W-:Y:S03]  /*5e40*/  UMOV UR12, UR11 ;  /* 0x0000000b000c7c82 */ /* 0x000fe60008000000 */
[----:B------:R-:W-:Y:S11]  /*5e50*/  PLOP3.LUT P1, PT, PT, PT, UP0, 0x80, 0x0 ;  /* 0x000000000000781c */ /* 0x000ff60003f2f008 */
[----:B------:R-:W-:Y:S02]  /*5e60*/  @!UPT UIADD3 URZ, URZ, URZ, URZ ;  /* 0x0000003f3f3ff290 */ /* 0x000fe4000fffe03f */
[----:B------:R-:W-:Y:S05]  /*5e70*/  @!P1 BRA P0, `(.L_x_772) ;  /* 0x0000000c00989947 */ /* 0x000fea0000000000 */
.L_x_771:
        /* <DEDUP_REMOVED lines=8> */
[C---:B------:R-:W-:Y:S02]  /*5f00*/  VIADD R165, R163.reuse, 0x10 ;  /* 0x00000010a3a57836 */ /* 0x040fe40000000000 */
[----:B------:R-:W-:Y:S01]  /*5f10*/  IMAD.U32 R0, RZ, RZ, UR10 ;  /* 0x0000000aff007e24 */ /* 0x000fe2000f8e00ff */
[CC--:B------:R-:W-:Y:S01]  /*5f20*/  ISETP.GE.AND P6, PT, R163.reuse, R4.reuse, PT ;  /* 0x00000004a300720c */ /* 0x0c0fe20003fc6270 */
[C---:B------:R-:W-:Y:S01]  /*5f30*/  VIADD R164, R163.reuse, 0x11 ;  /* 0x00000011a3a47836 */ /* 0x040fe20000000000 */
[C---:B------:R-:W-:Y:S01]  /*5f40*/  ISETP.GE.AND P5, PT, R168.reuse, R4, PT ;  /* 0x00000004a800720c */ /* 0x040fe20003fa6270 */
[----:B------:R-:W-:Y:S01]  /*5f50*/  VIADD R115, R163, 0x18 ;  /* 0x00000018a3737836 */ /* 0x000fe20000000000 */
[----:B------:R-:W-:Y:S01]  /*5f60*/  VIADDMNMX R0, R5, R0, UR7, PT ;  /* 0x0000000705007e46 */ /* 0x000fe2000b800100 */
[----:B------:R-:W-:Y:S01]  /*5f70*/  VIADD R114, R163, 0x19 ;  /* 0x00000019a3727836 */ /* 0x000fe20000000000 */
[----:B------:R-:W-:Y:S01]  /*5f80*/  ISETP.GE.AND P4, PT, R167, R4, PT ;  /* 0x00000004a700720c */ /* 0x000fe20003f86270 */
[C---:B------:R-:W-:Y:S01]  /*5f90*/  VIADD R113, R163.reuse, 0x20 ;  /* 0x00000020a3717836 */ /* 0x040fe20000000000 */
[CC--:B------:R-:W-:Y:S01]  /*5fa0*/  ISETP.GE.OR P6, PT, R163.reuse, R0.reuse, !P6 ;  /* 0x00000000a300720c */ /* 0x0c0fe200077c6670 */
[C---:B------:R-:W-:Y:S01]  /*5fb0*/  VIADD R112, R163.reuse, 0x21 ;  /* 0x00000021a3707836 */ /* 0x040fe20000000000 */
[----:B------:R-:W-:Y:S01]  /*5fc0*/  ISETP.GE.OR P5, PT, R168, R0, !P5 ;  /* 0x00000000a800720c */ /* 0x000fe20006fa6670 */
[----:B------:R-:W-:Y:S01]  /*5fd0*/  VIADD R107, R163, 0x28 ;  /* 0x00000028a36b7836 */ /* 0x000fe20000000000 */
[----:B------:R-:W-:Y:S01]  /*5fe0*/  FSEL R7, R7, -INF , !P6 ;  /* 0xff80000007077808 */ /* 0x000fe20007000000 */
[C---:B------:R-:W-:Y:S01]  /*5ff0*/  VIADD R106, R163.reuse, 0x29 ;  /* 0x00000029a36a7836 */ /* 0x040fe20000000000 */
[----:B------:R-:W-:Y:S01]  /*6000*/  FSEL R14, R14, -INF , !P5 ;  /* 0xff8000000e0e7808 */ /* 0x000fe20006800000 */
[C---:B------:R-:W-:Y:S01]  /*6010*/  VIADD R105, R163.reuse, 0x30 ;  /* 0x00000030a3697836 */ /* 0x040fe20000000000 */
[-C--:B------:R-:W-:Y:S01]  /*6020*/  ISETP.GE.AND P3, PT, R166, R4.reuse, PT ;  /* 0x00000004a600720c */ /* 0x080fe20003f66270 */
[----:B------:R-:W-:Y:S01]  /*6030*/  VIADD R104, R163, 0x31 ;  /* 0x00000031a3687836 */ /* 0x000fe20000000000 */
[-C--:B------:R-:W-:Y:S01]  /*6040*/  ISETP.GE.AND P2, PT, R165, R4.reuse, PT ;  /* 0x00000004a500720c */ /* 0x080fe20003f46270 */
[C---:B------:R-:W-:Y:S01]  /*6050*/  VIADD R103, R163.reuse, 0x38 ;  /* 0x00000038a3677836 */ /* 0x040fe20000000000 */
[-C--:B------:R-:W-:Y:S01]  /*6060*/  ISETP.GE.AND P1, PT, R164, R4.reuse, PT ;  /* 0x00000004a400720c */ /* 0x080fe20003f26270 */
[----:B------:R-:W-:Y:S01]  /*6070*/  VIADD R6, R163, 0x39 ;  /* 0x00000039a3067836 */ /* 0x000fe20000000000 */
        /* <DEDUP_REMOVED lines=38> */
[----:B------:R-:W-:Y:S02]  /*62e0*/  ISETP.GE.AND P3, PT, R168, R4, PT ;  /* 0x00000004a800720c */ /* 0x000fe40003f66270 */
[----:B------:R-:W-:Y:S02]  /*62f0*/  VIMNMX R0, R0, UR7, PT ;  /* 0x0000000700007c48 */ /* 0x000fe4000bfe0100 */
[----:B------:R-:W-:Y:S02]  /*6300*/  FSEL R57, R57, -INF , !P2 ;  /* 0xff80000039397808 */ /* 0x000fe40005000000 */
        /* <DEDUP_REMOVED lines=98> */
[----:B------:R-:W-:Y:S01]  /*6930*/  VIADDMNMX R4, R4, UR11, RZ, !PT ;  /* 0x0000000b04047c46 */ /* 0x000fe2000f8001ff */
[----:B------:R-:W-:Y:S01]  /*6940*/  UMOV UR11, UR12 ;  /* 0x0000000c000b7c82 */ /* 0x000fe20008000000 */
[----:B------:R-:W-:Y:S02]  /*6950*/  FSEL R33, R33, -INF , !P0 ;  /* 0xff80000021217808 */ /* 0x000fe40004000000 */
[----:B------:R-:W-:Y:S02]  /*6960*/  IADD3 R0, R0, 0x48, R5 ;  /* 0x0000004800007810 */ /* 0x000fe40007ffe005 */
[----:B------:R-:W-:Y:S02]  /*6970*/  FSEL R32, R32, -INF , !P6 ;  /* 0xff80000020207808 */ /* 0x000fe40007000000 */
[-C--:B------:R-:W-:Y:S02]  /*6980*/  ISETP.GE.AND P0, PT, R168, R4.reuse, PT ;  /* 0x00000004a800720c */ /* 0x080fe40003f06270 */
[----:B------:R-:W-:Y:S02]  /*6990*/  VIMNMX R0, R0, UR7, PT ;  /* 0x0000000700007c48 */ /* 0x000fe4000bfe0100 */
[C---:B------:R-:W-:Y:S02]  /*69a0*/  ISETP.GE.AND P6, PT, R167.reuse, R4, PT ;  /* 0x00000004a700720c */ /* 0x040fe40003fc6270 */
        /* <DEDUP_REMOVED lines=51> */
.L_x_772:
        /* <DEDUP_REMOVED lines=49> */
[----:B------:R-:W-:Y:S04]  /*6ff0*/  STL [R1+0x54], R72 ;  /* 0x0000544801007387 */ /* 0x000fe80000100800 */
[----:B------:R1:W-:Y:S04]  /*7000*/  STL [R1+0x50], R71 ;  /* 0x0000504701007387 */ /* 0x0003e80000100800 */
[----:B------:R-:W-:Y:S04]  /*7010*/  STL [R1+0x4c], R70 ;  /* 0x00004c4601007387 */ /* 0x000fe80000100800 */
[----:B------:R-:W-:Y:S04]  /*7020*/  STL [R1+0x48], R69 ;  /* 0x0000484501007387 */ /* 0x000fe80000100800 */
[----:B------:R1:W-:Y:S04]  /*7030*/  STL [R1+0x44], R68 ;  /* 0x0000444401007387 */ /* 0x0003e80000100800 */
[----:B------:R-:W-:Y:S04]  /*7040*/  STL [R1+0x40], R3 ;  /* 0x0000400301007387 */ /* 0x000fe80000100800 */
[----:B------:R1:W-:Y:S01]  /*7050*/  STL [R1+0x3c], R2 ;  /* 0x00003c0201007387 */ /* 0x0003e20000100800 */
[C---:B--2---:R-:W-:Y:S01]  /*7060*/  FMUL.FTZ R6, R5.reuse, 1.4426950216293334961 ;  /* 0x3fb8aa3b05067820 */ /* 0x044fe20000410000 */
[----:B------:R-:W-:Y:S01]  /*7070*/  FSETP.NEU.FTZ.AND P0, PT, R5, -INF , PT ;  /* 0xff8000000500780b */ /* 0x000fe20003f1d000 */
[----:B---3--:R-:W-:Y:S03]  /*7080*/  FMUL.FTZ R5, R4, 1.4426950216293334961 ;  /* 0x3fb8aa3b04057820 */ /* 0x008fe60000410000 */
[----:B------:R-:W-:Y:S02]  /*7090*/  FSEL R6, R6, RZ, P0 ;  /* 0x000000ff06067208 */ /* 0x000fe40000000000 */
[----:B------:R-:W-:Y:S01]  /*70a0*/  FSETP.NEU.FTZ.AND P0, PT, R4, -INF , PT ;  /* 0xff8000000400780b */ /* 0x000fe20003f1d000 */
[----:B----4-:R-:W-:Y:S02]  /*70b0*/  FMUL.FTZ R4, R0, 1.4426950216293334961 ;  /* 0x3fb8aa3b00047820 */ /* 0x010fe40000410000 */
[--C-:B------:R-:W-:Y:S01]  /*70c0*/  FFMA.FTZ R64, R64, UR8, -R6.reuse ;  /* 0x0000000840407c23 */ /* 0x100fe20008010806 */
[--C-:B------:R-:W-:Y:S01]  /*70d0*/  FFMA.FTZ R63, R63, UR8, -R6.reuse ;  /* 0x000000083f3f7c23 */ /* 0x100fe20008010806 */
[--C-:B------:R-:W-:Y:S01]  /*70e0*/  FFMA.FTZ R62, R62, UR8, -R6.reuse ;  /* 0x000000083e3e7c23 */ /* 0x100fe20008010806 */
[--C-:B------:R-:W-:Y:S01]  /*70f0*/  FFMA.FTZ R61, R61, UR8, -R6.reuse ;  /* 0x000000083d3d7c23 */ /* 0x100fe20008010806 */
[----:B-1----:R-:W-:Y:S01]  /*7100*/  MUFU.EX2 R161, R64 ;  /* 0x0000004000a17308 */ /* 0x002fe20000000800 */
        /* <DEDUP_REMOVED lines=12> */
[----:B------:R-:W-:Y:S01]  /*71d0*/  FFMA.FTZ R6, R53, UR8, -R6 ;  /* 0x0000000835067c23 */ /* 0x000fe20008010806 */
[----:B------:R-:W-:Y:S04]  /*71e0*/  FSEL R5, R5, RZ, P0 ;  /* 0x000000ff05057208 */ /* 0x000fe80000000000 */
[----:B------:R-:W-:Y:S01]  /*71f0*/  MUFU.EX2 R149, R62 ;  /* 0x0000003e00957308 */ /* 0x000fe20000000800 */
[----:B------:R-:W-:Y:S01]  /*7200*/  FSETP.NEU.FTZ.AND P0, PT, R0, -INF , PT ;  /* 0xff8000000000780b */ /* 0x000fe20003f1d000 */
[----:B------:R-:W-:Y:S01]  /*7210*/  FMUL.FTZ R0, R103, 1.4426950216293334961 ;  /* 0x3fb8aa3b67007820 */ /* 0x000fe20000410000 */
[--C-:B------:R-:W-:Y:S01]  /*7220*/  FFMA.FTZ R9, R9, UR8, -R5.reuse ;  /* 0x0000000809097c23 */ /* 0x100fe20008010805 */
[--C-:B------:R-:W-:Y:S01]  /*7230*/  FFMA.FTZ R8, R8, UR8, -R5.reuse ;  /* 0x0000000808087c23 */ /* 0x100fe20008010805 */
[----:B------:R-:W-:Y:S01]  /*7240*/  FSEL R4, R4, RZ, P0 ;  /* 0x000000ff04047208 */ /* 0x000fe20000000000 */
[--C-:B------:R-:W-:Y:S01]  /*7250*/  FFMA.FTZ R52, R52, UR8, -R5.reuse ;  /* 0x0000000834347c23 */ /* 0x100fe20008010805 */
[----:B------:R-:W-:Y:S03]  /*7260*/  FSETP.NEU.FTZ.AND P0, PT, R103, -INF , PT ;  /* 0xff8000006700780b */ /* 0x000fe60003f1d000 */
[----:B------:R-:W-:Y:S01]  /*7270*/  MUFU.EX2 R148, R61 ;  /* 0x0000003d00947308 */ /* 0x000fe20000000800 */
[--C-:B------:R-:W-:Y:S01]  /*7280*/  FFMA.FTZ R51, R51, UR8, -R5.reuse ;  /* 0x0000000833337c23 */ /* 0x100fe20008010805 */
[----:B------:R-:W-:Y:S01]  /*7290*/  FFMA.FTZ R102, R102, UR8, -R4 ;  /* 0x0000000866667c23 */ /* 0x000fe20008010804 */
[----:B------:R-:W-:Y:S01]  /*72a0*/  FSEL R0, R0, RZ, P0 ;  /* 0x000000ff00007208 */ /* 0x000fe20000000000 */
        /* <DEDUP_REMOVED lines=48> */
[----:B------:R-:W-:Y:S06]  /*75b0*/  FFMA.FTZ R4, R27, UR8, -R4 ;  /* 0x000000081b047c23 */ /* 0x000fec0008010804 */
[----:B------:R-:W-:Y:S10]  /*75c0*/  MUFU.EX2 R250, R7 ;  /* 0x0000000700fa7308 */ /* 0x000ff40000000800 */
[----:B------:R-:W1:Y:S10]  /*75d0*/  MUFU.EX2 R249, R14 ;  /* 0x0000000e00f97308 */ /* 0x000e740000000800 */
[----:B------:R1:W-:Y:S10]  /*75e0*/  MUFU.EX2 R68, R6 ;  /* 0x0000000600447308 */ /* 0x0003f40000000800 */
[----:B------:R-:W-:Y:S10]  /*75f0*/  MUFU.EX2 R193, R11 ;  /* 0x0000000b00c17308 */ /* 0x000ff40000000800 */
[----:B------:R-:W2:Y:S01]  /*7600*/  MUFU.EX2 R168, R10 ;  /* 0x0000000a00a87308 */ /* 0x000ea20000000800 */
[----:B-1----:R-:W-:Y:S05]  /*7610*/  F2FP.F16.F32.PACK_AB R6, R249, R250 ;  /* 0x000000faf906723e */ /* 0x002fea00000000ff */
[----:B------:R1:W-:Y:S04]  /*7620*/  STS [R209+0x10000], R6 ;  /* 0x01000006d1007388 */ /* 0x0003e80000000800 */
[----:B------:R2:W-:Y:S10]  /*7630*/  MUFU.EX2 R2, R5 ;  /* 0x0000000500027308 */ /* 0x0005f40000000800 */
[----:B------:R-:W-:Y:S10]  /*7640*/  MUFU.EX2 R190, R13 ;  /* 0x0000000d00be7308 */ /* 0x000ff40000000800 */
[----:B------:R-:W3:Y:S01]  /*7650*/  MUFU.EX2 R172, R12 ;  /* 0x0000000c00ac7308 */ /* 0x000ee20000000800 */
[----:B--2---:R-:W-:Y:S05]  /*7660*/  F2FP.F16.F32.PACK_AB R5, R168, R193 ;  /* 0x000000c1a805723e */ /* 0x004fea00000000ff */
[----:B------:R2:W-:Y:S04]  /*7670*/  STS [R209+0x10400], R5 ;  /* 0x01040005d1007388 */ /* 0x0005e80000000800 */
[----:B------:R-:W-:Y:S10]  /*7680*/  MUFU.EX2 R163, R9 ;  /* 0x0000000900a37308 */ /* 0x000ff40000000800 */
[----:B------:R-:W1:Y:S01]  /*7690*/  MUFU.EX2 R162, R8 ;  /* 0x0000000800a27308 */ /* 0x000e620000000800 */
[----:B---3--:R-:W-:Y:S05]  /*76a0*/  F2FP.F16.F32.PACK_AB R7, R172, R190 ;  /* 0x000000beac07723e */ /* 0x008fea00000000ff */
[----:B------:R-:W-:Y:S04]  /*76b0*/  STS [R208+0x10000], R7 ;  /* 0x01000007d0007388 */ /* 0x000fe80000000800 */
[----:B------:R-:W3:Y:S10]  /*76c0*/  MUFU.EX2 R164, R15 ;  /* 0x0000000f00a47308 */ /* 0x000ef40000000800 */
[----:B------:R-:W-:Y:S01]  /*76d0*/  MUFU.EX2 R167, R40 ;  /* 0x0000002800a77308 */ /* 0x000fe20000000800 */
[----:B-1----:R-:W-:Y:S02]  /*76e0*/  F2FP.F16.F32.PACK_AB R6, R162, R163 ;  /* 0x000000a3a206723e */ /* 0x002fe400000000ff */
[----:B------:R-:W-:Y:S03]  /*76f0*/  F2FP.F16.F32.PACK_AB R8, R112, R113 ;  /* 0x000000717008723e */ /* 0x000fe600000000ff */
[----:B------:R1:W-:Y:S04]  /*7700*/  STS [R208+0x10400], R6 ;  /* 0x01040006d0007388 */ /* 0x0003e80000000800 */
[----:B------:R-:W2:Y:S01]  /*7710*/  MUFU.EX2 R166, R39 ;  /* 0x0000002700a67308 */ /* 0x000ea20000000800 */
[----:B---3--:R-:W-:Y:S01]  /*7720*/  F2FP.F16.F32.PACK_AB R9, R114, R164 ;  /* 0x000000a47209723e */ /* 0x008fe200000000ff */
[----:B------:R3:W-:Y:S04]  /*7730*/  STS [R209+0x12400], R8 ;  /* 0x01240008d1007388 */ /* 0x0007e80000000800 */
[----:B------:R4:W-:Y:S04]  /*7740*/  STS [R209+0x12000], R9 ;  /* 0x01200009d1007388 */ /* 0x0009e80000000800 */
[----:B------:R-:W-:Y:S10]  /*7750*/  MUFU.EX2 R165, R26 ;  /* 0x0000001a00a57308 */ /* 0x000ff40000000800 */
[----:B------:R-:W4:Y:S01]  /*7760*/  MUFU.EX2 R115, R25 ;  /* 0x0000001900737308 */ /* 0x000f220000000800 */
[----:B--2---:R-:W-:Y:S05]  /*7770*/  F2FP.F16.F32.PACK_AB R5, R166, R167 ;  /* 0x000000a7a605723e */ /* 0x004fea00000000ff */
[----:B------:R2:W-:Y:S01]  /*7780*/  STS [R208+0x12000], R5 ;  /* 0x01200005d0007388 */ /* 0x0005e20000000800 */
[----:B-1----:R-:W-:Y:S03]  /*7790*/  F2FP.F16.F32.PACK_AB R6, R148, R149 ;  /* 0x000000959406723e */ /* 0x002fe600000000ff */
[----:B------:R-:W-:Y:S01]  /*77a0*/  MUFU.EX2 R159, R52 ;  /* 0x00000034009f7308 */ /* 0x000fe20000000800 */
[----:B---3--:R-:W-:Y:S09]  /*77b0*/  F2FP.F16.F32.PACK_AB R8, R160, R161 ;  /* 0x000000a1a008723e */ /* 0x008ff200000000ff */
[----:B------:R-:W1:Y:S01]  /*77c0*/  MUFU.EX2 R158, R51 ;  /* 0x00000033009e7308 */ /* 0x000e620000000800 */
[----:B----4-:R-:W-:Y:S05]  /*77d0*/  F2FP.F16.F32.PACK_AB R9, R115, R165 ;  /* 0x000000a57309723e */ /* 0x010fea00000000ff */
[----:B------:R-:W-:Y:S04]  /*77e0*/  STS [R208+0x12400], R9 ;  /* 0x01240009d0007388 */ /* 0x000fe80000000800 */
[----:B------:R-:W-:Y:S01]  /*77f0*/  MUFU.EX2 R99, R50 ;  /* 0x0000003200637308 */ /* 0x000fe20000000800 */
[----:B------:R-:W-:Y:S09]  /*7800*/  STS [R210+0x10000], R8 ;  /* 0x01000008d2007388 */ /* 0x000ff20000000800 */
[----:B------:R-:W2:Y:S01]  /*7810*/  MUFU.EX2 R98, R49 ;  /* 0x0000003100627308 */ /* 0x000ea20000000800 */
[----:B-1----:R-:W-:Y:S05]  /*7820*/  F2FP.F16.F32.PACK_AB R7, R158, R159 ;  /* 0x0000009f9e07723e */ /* 0x002fea00000000ff */
[----:B------:R-:W-:Y:S04]  /*7830*/  STS [R210+0x10400], R7 ;  /* 0x01040007d2007388 */ /* 0x000fe80000000800 */
[----:B------:R-:W-:Y:S01]  /*7840*/  MUFU.EX2 R157, R38 ;  /* 0x00000026009d7308 */ /* 0x000fe20000000800 */
[----:B------:R-:W-:Y:S09]  /*7850*/  STS [R207+0x10000], R6 ;  /* 0x01000006cf007388 */ /* 0x000ff20000000800 */
[----:B------:R-:W1:Y:S01]  /*7860*/  MUFU.EX2 R156, R37 ;  /* 0x00000025009c7308 */ /* 0x000e620000000800 */
[----:B--2---:R-:W-:Y:S05]  /*7870*/  F2FP.F16.F32.PACK_AB R5, R98, R99 ;  /* 0x000000636205723e */ /* 0x004fea00000000ff */
[----:B------:R1:W-:Y:S04]  /*7880*/  STS [R207+0x10400], R5 ;  /* 0x01040005cf007388 */ /* 0x0003e80000000800 */
[----:B------:R-:W-:Y:S10]  /*7890*/  MUFU.EX2 R252, R24 ;  /* 0x0000001800fc7308 */ /* 0x000ff40000000800 */
[----:B------:R-:W2:Y:S10]  /*78a0*/  MUFU.EX2 R251, R23 ;  /* 0x0000001700fb7308 */ /* 0x000eb40000000800 */
[----:B------:R-:W-:Y:S01]  /*78b0*/  MUFU.EX2 R151, R22 ;  /* 0x0000001600977308 */ /* 0x000fe20000000800 */
[----:B-1----:R-:W-:Y:S09]  /*78c0*/  F2FP.F16.F32.PACK_AB R5, R156, R157 ;  /* 0x0000009d9c05723e */ /* 0x002ff200000000ff */
[----:B------:R-:W1:Y:S01]  /*78d0*/  MUFU.EX2 R150, R21 ;  /* 0x0000001500967308 */ /* 0x000e620000000800 */
[----:B--2---:R-:W-:Y:S01]  /*78e0*/  F2FP.F16.F32.PACK_AB R7, R251, R252 ;  /* 0x000000fcfb07723e */ /* 0x004fe200000000ff */
[----:B------:R2:W-:Y:S04]  /*78f0*/  STS [R210+0x12000], R5 ;  /* 0x01200005d2007388 */ /* 0x0005e80000000800 */
[----:B------:R-:W-:Y:S04]  /*7900*/  STS [R210+0x12400], R7 ;  /* 0x01240007d2007388 */ /* 0x000fe80000000800 */
[----:B------:R1:W-:Y:S10]  /*7910*/  MUFU.EX2 R72, R4 ;  /* 0x0000000400487308 */ /* 0x0003f40000000800 */
[----:B------:R-:W-:Y:S10]  /*7920*/  MUFU.EX2 R153, R36 ;  /* 0x0000002400997308 */ /* 0x000ff40000000800 */
[----:B------:R-:W3:Y:S01]  /*7930*/  MUFU.EX2 R152, R35 ;  /* 0x0000002300987308 */ /* 0x000ee20000000800 */
[----:B-1----:R-:W-:Y:S05]  /*7940*/  F2FP.F16.F32.PACK_AB R4, R150, R151 ;  /* 0x000000979604723e */ /* 0x002fea00000000ff */
[----:B------:R1:W-:Y:S04]  /*7950*/  STS [R207+0x12400], R4 ;  /* 0x01240004cf007388 */ /* 0x0003e80000000800 */
[----:B------:R-:W2:Y:S10]  /*7960*/  MUFU.EX2 R96, R59 ;  /* 0x0000003b00607308 */ /* 0x000eb40000000800 */
[----:B------:R-:W-:Y:S01]  /*7970*/  MUFU.EX2 R95, R48 ;  /* 0x00000030005f7308 */ /* 0x000fe20000000800 */
[----:B---3--:R-:W-:Y:S05]  /*7980*/  F2FP.F16.F32.PACK_AB R6, R152, R153 ;  /* 0x000000999806723e */ /* 0x008fea00000000ff */
[----:B------:R3:W-:Y:S04]  /*7990*/  STS [R207+0x12000], R6 ;  /* 0x01200006cf007388 */ /* 0x0007e80000000800 */
[----:B------:R-:W1:Y:S01]  /*79a0*/  MUFU.EX2 R94, R47 ;  /* 0x0000002f005e7308 */ /* 0x000e620000000800 */
[----:B--2---:R-:W-:Y:S05]  /*79b0*/  F2FP.F16.F32.PACK_AB R5, R96, R97 ;  /* 0x000000616005723e */ /* 0x004fea00000000ff */
[----:B------:R2:W-:Y:S04]  /*79c0*/  STS [R204+0x10000], R5 ;  /* 0x01000005cc007388 */ /* 0x0005e80000000800 */
[----:B------:R-:W-:Y:S10]  /*79d0*/  MUFU.EX2 R85, R58 ;  /* 0x0000003a00557308 */ /* 0x000ff40000000800 */
[----:B------:R-:W4:Y:S01]  /*79e0*/  MUFU.EX2 R84, R57 ;  /* 0x0000003900547308 */ /* 0x000f220000000800 */
[----:B-1----:R-:W-:Y:S05]  /*79f0*/  F2FP.F16.F32.PACK_AB R4, R94, R95 ;  /* 0x0000005f5e04723e */ /* 0x002fea00000000ff */
[----:B------:R1:W-:Y:S04]  /*7a00*/  STS [R204+0x10400], R4 ;  /* 0x01040004cc007388 */ /* 0x0003e80000000800 */
[----:B------:R-:W-:Y:S10]  /*7a10*/  MUFU.EX2 R83, R46 ;  /* 0x0000002e00537308 */ /* 0x000ff40000000800 */
[----:B------:R-:W3:Y:S01]  /*7a20*/  MUFU.EX2 R82, R45 ;  /* 0x0000002d00527308 */ /* 0x000ee20000000800 */
[----:B----4-:R-:W-:Y:S05]  /*7a30*/  F2FP.F16.F32.PACK_AB R7, R84, R85 ;  /* 0x000000555407723e */ /* 0x010fea00000000ff */
[----:B------:R4:W-:Y:S04]  /*7a40*/  STS [R203+0x10000], R7 ;  /* 0x01000007cb007388 */ /* 0x0009e80000000800 */
[----:B------:R-:W-:Y:S10]  /*7a50*/  MUFU.EX2 R93, R34 ;  /* 0x00000022005d7308 */ /* 0x000ff40000000800 */
[----:B------:R-:W2:Y:S01]  /*7a60*/  MUFU.EX2 R92, R33 ;  /* 0x00000021005c7308 */ /* 0x000ea20000000800 */
[----:B---3--:R-:W-:Y:S05]  /*7a70*/  F2FP.F16.F32.PACK_AB R6, R82, R83 ;  /* 0x000000535206723e */ /* 0x008fea00000000ff */
[----:B------:R3:W-:Y:S04]  /*7a80*/  STS [R203+0x10400], R6 ;  /* 0x01040006cb007388 */ /* 0x0007e80000000800 */
[----:B------:R-:W-:Y:S10]  /*7a90*/  MUFU.EX2 R91, R20 ;  /* 0x00000014005b7308 */ /* 0x000ff40000000800 */
        /* <DEDUP_REMOVED lines=10> */
[----:B------:R-:W-:Y:S04]  /*7b40*/  STS [R203+0x12000], R7 ;  /* 0x01200007cb007388 */ /* 0x000fe80000000800 */
[----:B------:R-:W-:Y:S10]  /*7b50*/  MUFU.EX2 R81, R56 ;  /* 0x0000003800517308 */ /* 0x000ff40000000800 */
[----:B------:R-:W2:Y:S01]  /*7b60*/  MUFU.EX2 R80, R55 ;  /* 0x0000003700507308 */ /* 0x000ea20000000800 */
[----:B---3--:R-:W-:Y:S05]  /*7b70*/  F2FP.F16.F32.PACK_AB R6, R86, R87 ;  /* 0x000000575606723e */ /* 0x008fea00000000ff */
[----:B------:R-:W-:Y:S04]  /*7b80*/  STS [R203+0x12400], R6 ;  /* 0x01240006cb007388 */ /* 0x000fe80000000800 */
[----:B------:R-:W-:Y:S10]  /*7b90*/  MUFU.EX2 R79, R44 ;  /* 0x0000002c004f7308 */ /* 0x000ff40000000800 */
[----:B------:R-:W1:Y:S01]  /*7ba0*/  MUFU.EX2 R78, R43 ;  /* 0x0000002b004e7308 */ /* 0x000e620000000800 */
[----:B--2---:R-:W-:Y:S05]  /*7bb0*/  F2FP.F16.F32.PACK_AB R5, R80, R81 ;  /* 0x000000515005723e */ /* 0x004fea00000000ff */
[----:B------:R2:W-:Y:S04]  /*7bc0*/  STS [R206+0x10000], R5 ;  /* 0x01000005ce007388 */ /* 0x0005e80000000800 */
[----:B------:R-:W3:Y:S10]  /*7bd0*/  MUFU.EX2 R69, R54 ;  /* 0x0000003600457308 */ /* 0x000ef40000000800 */
[----:B------:R3:W-:Y:S01]  /*7be0*/  MUFU.EX2 R70, R0 ;  /* 0x0000000000467308 */ /* 0x0007e20000000800 */
[----:B-1----:R-:W-:Y:S05]  /*7bf0*/  F2FP.F16.F32.PACK_AB R4, R78, R79 ;  /* 0x0000004f4e04723e */ /* 0x002fea00000000ff */
[----:B------:R-:W-:Y:S04]  /*7c00*/  STS [R206+0x10400], R4 ;  /* 0x01040004ce007388 */ /* 0x000fe80000000800 */
[----:B------:R-:W2:Y:S10]  /*7c10*/  MUFU.EX2 R3, R42 ;  /* 0x0000002a00037308 */ /* 0x000eb40000000800 */
[----:B------:R-:W-:Y:S01]  /*7c20*/  MUFU.EX2 R77, R30 ;  /* 0x0000001e004d7308 */ /* 0x000fe20000000800 */
[----:B---3--:R-:W-:Y:S05]  /*7c30*/  F2FP.F16.F32.PACK_AB R0, R68, R69 ;  /* 0x000000454400723e */ /* 0x008fea00000000ff */
[----:B------:R1:W-:Y:S04]  /*7c40*/  STS [R205+0x10000], R0 ;  /* 0x01000000cd007388 */ /* 0x0003e80000000800 */
[----:B------:R-:W3:Y:S01]  /*7c50*/  MUFU.EX2 R76, R29 ;  /* 0x0000001d004c7308 */ /* 0x000ee20000000800 */
[----:B--2---:R-:W-:Y:S05]  /*7c60*/  F2FP.F16.F32.PACK_AB R5, R2, R3 ;  /* 0x000000030205723e */ /* 0x004fea00000000ff */
[----:B------:R-:W-:Y:S04]  /*7c70*/  STS [R205+0x10400], R5 ;  /* 0x01040005cd007388 */ /* 0x000fe80000000800 */
[----:B------:R-:W2:Y:S10]  /*7c80*/  MUFU.EX2 R75, R16 ;  /* 0x00000010004b7308 */ /* 0x000eb40000000800 */
[----:B------:R-:W4:Y:S01]  /*7c90*/  MUFU.EX2 R73, R28 ;  /* 0x0000001c00497308 */ /* 0x000f220000000800 */
[----:B---3--:R-:W-:Y:S05]  /*7ca0*/  F2FP.F16.F32.PACK_AB R7, R76, R77 ;  /* 0x0000004d4c07723e */ /* 0x008fea00000000ff */
[----:B------:R-:W-:Y:S01]  /*7cb0*/  STS [R206+0x12000], R7 ;  /* 0x01200007ce007388 */ /* 0x000fe20000000800 */
[----:B-1----:R-:W-:Y:S02]  /*7cc0*/  F2FP.F16.F32.PACK_AB R0, R70, R71 ;  /* 0x000000474600723e */ /* 0x002fe400000000ff */
[----:B--2---:R-:W-:Y:S05]  /*7cd0*/  F2FP.F16.F32.PACK_AB R6, R74, R75 ;  /* 0x0000004b4a06723e */ /* 0x004fea00000000ff */
[----:B------:R-:W-:Y:S01]  /*7ce0*/  STS [R206+0x12400], R6 ;  /* 0x01240006ce007388 */ /* 0x000fe20000000800 */
[----:B----4-:R-:W-:Y:S03]  /*7cf0*/  F2FP.F16.F32.PACK_AB R4, R72, R73 ;  /* 0x000000494804723e */ /* 0x010fe600000000ff */
[----:B------:R-:W-:Y:S04]  /*7d00*/  STS [R205+0x12400], R0 ;  /* 0x01240000cd007388 */ /* 0x000fe80000000800 */
[----:B------:R-:W-:Y:S04]  /*7d10*/  STS [R205+0x12000], R4 ;  /* 0x01200004cd007388 */ /* 0x000fe80000000800 */
[----:B------:R-:W1:Y:S04]  /*7d20*/  LDSM.16.M88.4 R64, [R154+UR4+0x4000] ;  /* 0x004000049a40783b */ /* 0x000e680008000200 */
[----:B------:R-:W2:Y:S04]  /*7d30*/  LDSM.16.M88.4 R60, [R154+UR4+0x5000] ;  /* 0x005000049a3c783b */ /* 0x000ea80008000200 */
[----:B------:R-:W3:Y:S04]  /*7d40*/  LDSM.16.M88.4 R100, [R155] ;  /* 0x000000009b64783b */ /* 0x000ee80000000200 */
        /* <DEDUP_REMOVED lines=22> */
[----:B-----5:R-:W-:Y:S01]  /*7eb0*/  FADD.FTZ R5, -R111, R5 ;  /* 0x000000056f057221 */ /* 0x020fe20000010100 */
[C---:B------:R-:W-:Y:S05]  /*7ec0*/  HMMA.16816.F32 R24, R104.reuse, R136, R24 ;  /* 0x000000886818723c */ /* 0x040fea0000001818 */
[C---:B------:R-:W-:Y:S01]  /*7ed0*/  FADD.FTZ R8, -R109.reuse, R8 ;  /* 0x000000086d087221 */ /* 0x040fe20000010100 */
[-C--:B------:R-:W-:Y:S05]  /*7ee0*/  HMMA.16816.F32 R28, R104, R138.reuse, R28 ;  /* 0x0000008a681c723c */ /* 0x080fea000000181c */
[----:B------:R-:W-:Y:S01]  /*7ef0*/  FADD.FTZ R12, -R109, R12 ;  /* 0x0000000c6d0c7221 */ /* 0x000fe20000010100 */
[C---:B------:R-:W-:Y:S05]  /*7f00*/  HMMA.16816.F32 R32, R100.reuse, R138, R32 ;  /* 0x0000008a6420723c */ /* 0x040fea0000001820 */
[C---:B------:R-:W-:Y:S01]  /*7f10*/  FADD.FTZ R16, -R111.reuse, R16 ;  /* 0x000000106f107221 */ /* 0x040fe20000010100 */
[-C--:B------:R-:W-:Y:S05]  /*7f20*/  HMMA.16816.F32 R36, R100, R140.reuse, R36 ;  /* 0x0000008c6424723c */ /* 0x080fea0000001824 */
[----:B------:R-:W-:Y:S01]  /*7f30*/  FADD.FTZ R11, -R108, R11 ;  /* 0x0000000b6c0b7221 */ /* 0x000fe20000010100 */
[C---:B------:R-:W-:Y:S05]  /*7f40*/  HMMA.16816.F32 R40, R104.reuse, R140, R40 ;  /* 0x0000008c6828723c */ /* 0x040fea0000001828 */
[----:B------:R-:W-:Y:S01]  /*7f50*/  FADD.FTZ R17, -R111, R17 ;  /* 0x000000116f117221 */ /* 0x000fe20000010100 */
[-C--:B------:R-:W-:Y:S05]  /*7f60*/  HMMA.16816.F32 R44, R104, R142.reuse, R44 ;  /* 0x0000008e682c723c */ /* 0x080fea000000182c */
[C---:B------:R-:W-:Y:S01]  /*7f70*/  FADD.FTZ R18, -R110.reuse, R18 ;  /* 0x000000126e127221 */ /* 0x040fe20000010100 */
        /* <DEDUP_REMOVED lines=8> */
[----:B------:R-:W-:Y:S01]  /*8000*/  FADD.FTZ R10, -R108, R10 ;  /* 0x0000000a6c0a7221 */ /* 0x000fe20000010100 */
[----:B------:R-:W-:Y:S01]  /*8010*/  FMUL.FTZ R105, R249, R5 ;  /* 0x00000005f9697220 */ /* 0x000fe20000410000 */
[----:B------:R-:W-:Y:S01]  /*8020*/  FMUL.FTZ R104, R164, R8 ;  /* 0x00000008a4687220 */ /* 0x000fe20000410000 */
[----:B------:R-:W-:Y:S04]  /*8030*/  HMMA.16816.F32 R64, R100, R146, R64 ;  /* 0x000000926440723c */ /* 0x000fe80000001840 */
[----:B------:R-:W-:Y:S01]  /*8040*/  FMUL.FTZ R8, R212, R105 ;  /* 0x00000069d4087220 */ /* 0x000fe20000410000 */
[----:B------:R-:W-:Y:S01]  /*8050*/  FMUL.FTZ R105, R167, R12 ;  /* 0x0000000ca7697220 */ /* 0x000fe20000410000 */
[----:B------:R-:W-:Y:S01]  /*8060*/  FMUL.FTZ R12, R190, R16 ;  /* 0x00000010be0c7220 */ /* 0x000fe20000410000 */
[----:B------:R-:W-:Y:S01]  /*8070*/  FMUL.FTZ R19, R162, R19 ;  /* 0x00000013a2137220 */ /* 0x000fe20000410000 */
[----:B------:R1:W5:Y:S03]  /*8080*/  LDL.LU R190, [R1+0x100] ;  /* 0x0001000001be7983 */ /* 0x0003660000300800 */
[----:B------:R-:W-:Y:S01]  /*8090*/  FMUL.FTZ R5, R112, R11 ;  /* 0x0000000b70057220 */ /* 0x000fe20000410000 */
[----:B------:R-:W-:Y:S01]  /*80a0*/  FMUL.FTZ R11, R172, R17 ;  /* 0x00000011ac0b7220 */ /* 0x000fe20000410000 */
[C---:B------:R-:W-:Y:S01]  /*80b0*/  FADD.FTZ R20, -R111.reuse, R20 ;  /* 0x000000146f147221 */ /* 0x040fe20000010100 */
[----:B------:R1:W5:Y:S01]  /*80c0*/  LDL.LU R172, [R1+0xfc] ;  /* 0x0000fc0001ac7983 */ /* 0x0003620000300800 */
[----:B------:R-:W-:Y:S01]  /*80d0*/  FADD.FTZ R21, -R111, R21 ;  /* 0x000000156f157221 */ /* 0x000fe20000010100 */
[----:B------:R-:W-:Y:S01]  /*80e0*/  FMUL.FTZ R5, R195, R5 ;  /* 0x00000005c3057220 */ /* 0x000fe20000410000 */
[----:B------:R-:W-:Y:S01]  /*80f0*/  FMUL.FTZ R20, R161, R20 ;  /* 0x00000014a1147220 */ /* 0x000fe20000410000 */
[----:B------:R1:W5:Y:S01]  /*8100*/  LDL.LU R163, [R1+0xf8] ;  /* 0x0000f80001a37983 */ /* 0x0003620000300800 */
[----:B------:R-:W-:Y:S01]  /*8110*/  FMUL.FTZ R106, R250, R4 ;  /* 0x00000004fa6a7220 */ /* 0x000fe20000410000 */
[----:B------:R-:W-:Y:S01]  /*8120*/  FMUL.FTZ R4, R193, R6 ;  /* 0x00000006c1047220 */ /* 0x000fe20000410000 */
[----:B------:R-:W-:Y:S01]  /*8130*/  FMUL.FTZ R21, R160, R21 ;  /* 0x00000015a0157220 */ /* 0x000fe20000410000 */
[----:B------:R1:W5:Y:S01]  /*8140*/  LDL.LU R162, [R1+0xf4] ;  /* 0x0000f40001a27983 */ /* 0x0003620000300800 */
[----:B------:R-:W-:Y:S01]  /*8150*/  FMUL.FTZ R6, R113, R10 ;  /* 0x0000000a71067220 */ /* 0x000fe20000410000 */
[C---:B------:R-:W-:Y:S01]  /*8160*/  FADD.FTZ R22, -R110.reuse, R22 ;  /* 0x000000166e167221 */ /* 0x040fe20000010100 */
[C---:B------:R-:W-:Y:S01]  /*8170*/  FADD.FTZ R23, -R110.reuse, R23 ;  /* 0x000000176e177221 */ /* 0x040fe20000010100 */
[----:B------:R1:W5:Y:S01]  /*8180*/  LDL.LU R161, [R1+0xf0] ;  /* 0x0000f00001a17983 */ /* 0x0003620000300800 */
[----:B------:R-:W-:Y:S01]  /*8190*/  FMUL.FTZ R6, R201, R6 ;  /* 0x00000006c9067220 */ /* 0x000fe20000410000 */
[C---:B------:R-:W-:Y:S01]  /*81a0*/  FADD.FTZ R24, -R109.reuse, R24 ;  /* 0x000000186d187221 */ /* 0x040fe20000010100 */
[----:B------:R-:W-:Y:S01]  /*81b0*/  FADD.FTZ R25, -R109, R25 ;  /* 0x000000196d197221 */ /* 0x000fe20000010100 */
[----:B------:R1:W5:Y:S01]  /*81c0*/  LDL.LU R160, [R1+0xec] ;  /* 0x0000ec0001a07983 */ /* 0x0003620000300800 */
[----:B------:R-:W-:Y:S01]  /*81d0*/  FADD.FTZ R7, -R110, R7 ;  /* 0x000000076e077221 */ /* 0x000fe20000010100 */
[----:B------:R-:W-:Y:S01]  /*81e0*/  F2FP.F16.F32.PACK_AB R112, R5, R6 ;  /* 0x000000060570723e */ /* 0x000fe200000000ff */
[----:B------:R-:W-:Y:S01]  /*81f0*/  FMUL.FTZ R6, R159, R22 ;  /* 0x000000169f067220 */ /* 0x000fe20000410000 */
[----:B------:R-:W-:Y:S01]  /*8200*/  FMUL.FTZ R5, R158, R23 ;  /* 0x000000179e057220 */ /* 0x000fe20000410000 */
[----:B------:R1:W5:Y:S01]  /*8210*/  LDL.LU R159, [R1+0xe8] ;  /* 0x0000e800019f7983 */ /* 0x0003620000300800 */
        /* <DEDUP_REMOVED lines=8> */
[----:B------:R-:W-:Y:S01]  /*82a0*/  FADD.FTZ R9, -R109, R9 ;  /* 0x000000096d097221 */ /* 0x000fe20000010100 */
[----:B------:R-:W-:Y:S01]  /*82b0*/  FMUL.FTZ R29, R152, R29 ;  /* 0x0000001d981d7220 */ /* 0x000fe20000410000 */
[----:B------:R-:W-:Y:S01]  /*82c0*/  FMUL.FTZ R11, R188, R11 ;  /* 0x0000000bbc0b7220 */ /* 0x000fe20000410000 */
[----:B------:R1:W5:Y:S01]  /*82d0*/  LDL.LU R156, [R1+0xdc] ;  /* 0x0000dc00019c7983 */ /* 0x0003620000300800 */
[----:B------:R-:W-:Y:S01]  /*82e0*/  FMUL.FTZ R0, R168, R7 ;  /* 0x00000007a8007220 */ /* 0x000fe20000410000 */
[----:B------:R-:W-:Y:S01]  /*82f0*/  FMUL.FTZ R7, R114, R9 ;  /* 0x0000000972077220 */ /* 0x000fe20000410000 */
[C---:B------:R-:W-:Y:S01]  /*8300*/  FADD.FTZ R15, -R108.reuse, R15 ;  /* 0x0000000f6c0f7221 */ /* 0x040fe20000010100 */
[----:B------:R1:W5:Y:S01]  /*8310*/  LDL.LU R153, [R1+0xd8] ;  /* 0x0000d80001997983 */ /* 0x0003620000300800 */
[----:B------:R-:W-:Y:S01]  /*8320*/  FMUL.FTZ R9, R181, R106 ;  /* 0x0000006ab5097220 */ /* 0x000fe20000410000 */
[C---:B------:R-:W-:Y:S01]  /*8330*/  FADD.FTZ R30, -R108.reuse, R30 ;  /* 0x0000001e6c1e7221 */ /* 0x040fe20000010100 */
[----:B------:R-:W-:Y:S01]  /*8340*/  FMUL.FTZ R15, R115, R15 ;  /* 0x0000000f730f7220 */ /* 0x000fe20000410000 */
[----:B------:R1:W5:Y:S01]  /*8350*/  LDL.LU R152, [R1+0xd4] ;  /* 0x0000d40001987983 */ /* 0x0003620000300800 */
[----:B------:R-:W-:Y:S01]  /*8360*/  FADD.FTZ R31, -R108, R31 ;  /* 0x0000001f6c1f7221 */ /* 0x000fe20000010100 */
[----:B------:R-:W-:Y:S01]  /*8370*/  F2FP.F16.F32.PACK_AB R115, R8, R9 ;  /* 0x000000090873723e */ /* 0x000fe200000000ff */
[----:B------:R-:W-:Y:S01]  /*8380*/  FMUL.FTZ R9, R184, R105 ;  /* 0x00000069b8097220 */ /* 0x000fe20000410000 */
[----:B------:R-:W-:Y:S01]  /*8390*/  F2FP.F16.F32.PACK_AB R105, R11, R12 ;  /* 0x0000000c0b69723e */ /* 0x000fe200000000ff */
[----:B------:R-:W-:Y:S01]  /*83a0*/  FMUL.FTZ R12, R151, R30 ;  /* 0x0000001e970c7220 */ /* 0x000fe20000410000 */
[----:B------:R-:W-:Y:S01]  /*83b0*/  FMUL.FTZ R11, R150, R31 ;  /* 0x0000001f960b7220 */ /* 0x000fe20000410000 */
[----:B------:R1:W5:Y:S01]  /*83c0*/  LDL.LU R151, [R1+0xd0] ;  /* 0x0000d00001977983 */ /* 0x0003620000300800 */
[C---:B------:R-:W-:Y:S01]  /*83d0*/  FADD.FTZ R32, -R111.reuse, R32 ;  /* 0x000000206f207221 */ /* 0x040fe20000010100 */
[----:B------:R-:W-:Y:S01]  /*83e0*/  FADD.FTZ R33, -R111, R33 ;  /* 0x000000216f217221 */ /* 0x000fe20000010100 */
[----:B------:R-:W-:Y:S01]  /*83f0*/  FADD.FTZ R34, -R110, R34 ;  /* 0x000000226e227221 */ /* 0x000fe20000010100 */
[----:B------:R1:W5:Y:S01]  /*8400*/  LDL.LU R150, [R1+0xcc] ;  /* 0x0000cc0001967983 */ /* 0x0003620000300800 */
[----:B------:R-:W-:Y:S01]  /*8410*/  FMUL.FTZ R10, R189, R104 ;  /* 0x00000068bd0a7220 */ /* 0x000fe20000410000 */
[----:B------:R-:W-:Y:S01]  /*8420*/  FMUL.FTZ R7, R183, R7 ;  /* 0x00000007b7077220 */ /* 0x000fe20000410000 */
[----:B------:R-:W-:Y:S01]  /*8430*/  FMUL.FTZ R32, R149, R32 ;  /* 0x0000002095207220 */ /* 0x000fe20000410000 */
[----:B------:R-:W-:Y:S01]  /*8440*/  FMUL.FTZ R33, R148, R33 ;  /* 0x0000002194217220 */ /* 0x000fe20000410000 */
[----:B------:R1:W5:Y:S01]  /*8450*/  LDL.LU R149, [R1+0xc8] ;  /* 0x0000c80001957983 */ /* 0x0003620000300800 */
[----:B------:R-:W-:Y:S01]  /*8460*/  FADD.FTZ R13, -R109, R13 ;  /* 0x0000000d6d0d7221 */ /* 0x000fe20000010100 */
[----:B------:R-:W-:Y:S01]  /*8470*/  F2FP.F16.F32.PACK_AB R113, R7, R10 ;  /* 0x0000000a0771723e */ /* 0x000fe200000000ff */
[----:B------:R-:W-:Y:S01]  /*8480*/  FMUL.FTZ R10, R187, R18 ;  /* 0x00000012bb0a7220 */ /* 0x000fe20000410000 */
[----:B------:R1:W5:Y:S01]  /*8490*/  LDL.LU R148, [R1+0xc4] ;  /* 0x0000c40001947983 */ /* 0x0003620000300800 */
[----:B------:R-:W-:Y:S01]  /*84a0*/  FMUL.FTZ R7, R213, R19 ;  /* 0x00000013d5077220 */ /* 0x000fe20000410000 */
[----:B------:R-:W-:Y:S01]  /*84b0*/  FMUL.FTZ R34, R99, R34 ;  /* 0x0000002263227220 */ /* 0x000fe20000410000 */
[----:B------:R-:W-:Y:S01]  /*84c0*/  FADD.FTZ R35, -R110, R35 ;  /* 0x000000236e237221 */ /* 0x000fe20000010100 */
[----:B------:R1:W5:Y:S01]  /*84d0*/  LDL.LU R99, [R1+0xc0] ;  /* 0x0000c00001637983 */ /* 0x0003620000300800 */
[----:B------:R-:W-:Y:S01]  /*84e0*/  FMUL.FTZ R13, R166, R13 ;  /* 0x0000000da60d7220 */ /* 0x000fe20000410000 */
[----:B------:R-:W-:Y:S01]  /*84f0*/  F2FP.F16.F32.PACK_AB R104, R7, R10 ;  /* 0x0000000a0768723e */ /* 0x000fe200000000ff */
[----:B------:R-:W-:Y:S01]  /*8500*/  FMUL.FTZ R10, R197, R24 ;  /* 0x00000018c50a7220 */ /* 0x000fe20000410000 */
[----:B------:R-:W-:Y:S01]  /*8510*/  FMUL.FTZ R24, R98, R35 ;  /* 0x0000002362187220 */ /* 0x000fe20000410000 */
[C---:B------:R-:W-:Y:S01]  /*8520*/  FADD.FTZ R36, -R111.reuse, R36 ;  /* 0x000000246f247221 */ /* 0x040fe20000010100 */
[----:B------:R1:W5:Y:S01]  /*8530*/  LDL.LU R98, [R1+0xbc] ;  /* 0x0000bc0001627983 */ /* 0x0003620000300800 */
[----:B------:R-:W-:Y:S01]  /*8540*/  FMUL.FTZ R8, R182, R13 ;  /* 0x0000000db6087220 */ /* 0x000fe20000410000 */
[----:B------:R-:W-:Y:S01]  /*8550*/  FADD.FTZ R37, -R111, R37 ;  /* 0x000000256f257221 */ /* 0x000fe20000010100 */
[----:B------:R-:W-:Y:S01]  /*8560*/  FMUL.FTZ R36, R97, R36 ;  /* 0x0000002461247220 */ /* 0x000fe20000410000 */
[----:B------:R-:W-:Y:S01]  /*8570*/  FADD.FTZ R38, -R110, R38 ;  /* 0x000000266e267221 */ /* 0x000fe20000010100 */
[----:B------:R1:W5:Y:S01]  /*8580*/  LDL.LU R97, [R1+0xb8] ;  /* 0x0000b80001617983 */ /* 0x0003620000300800 */
[----:B------:R-:W-:Y:S01]  /*8590*/  F2FP.F16.F32.PACK_AB R107, R8, R9 ;  /* 0x00000009086b723e */ /* 0x000fe200000000ff */
[----:B------:R-:W-:Y:S01]  /*85a0*/  FMUL.FTZ R9, R194, R20 ;  /* 0x00000014c2097220 */ /* 0x000fe20000410000 */
[----:B------:R-:W-:Y:S01]  /*85b0*/  FMUL.FTZ R20, R96, R37 ;  /* 0x0000002560147220 */ /* 0x000fe20000410000 */
[----:B------:R-:W-:Y:S01]  /*85c0*/  FMUL.FTZ R38, R95, R38 ;  /* 0x000000265f267220 */ /* 0x000fe20000410000 */
[----:B------:R1:W5:Y:S01]  /*85d0*/  LDL.LU R96, [R1+0xb4] ;  /* 0x0000b40001607983 */ /* 0x0003620000300800 */
[----:B------:R-:W-:Y:S01]  /*85e0*/  FADD.FTZ R39, -R110, R39 ;  /* 0x000000276e277221 */ /* 0x000fe20000010100 */
[C---:B------:R-:W-:Y:S01]  /*85f0*/  FADD.FTZ R40, -R109.reuse, R40 ;  /* 0x000000286d287221 */ /* 0x040fe20000010100 */
[----:B------:R-:W-:Y:S01]  /*8600*/  FADD.FTZ R41, -R109, R41 ;  /* 0x000000296d297221 */ /* 0x000fe20000010100 */
[----:B------:R1:W5:Y:S01]  /*8610*/  LDL.LU R95, [R1+0xb0] ;  /* 0x0000b000015f7983 */ /* 0x0003620000300800 */
[----:B------:R-:W-:Y:S01]  /*8620*/  FMUL.FTZ R19, R94, R39 ;  /* 0x000000275e137220 */ /* 0x000fe20000410000 */
        /* <DEDUP_REMOVED lines=10> */
[----:B------:R1:W5:Y:S01]  /*86d0*/  LDL.LU R92, [R1+0xa4] ;  /* 0x0000a400015c7983 */ /* 0x0003620000300800 */
[----:B------:R-:W-:Y:S01]  /*86e0*/  FADD.FTZ R45, -R109, R45 ;  /* 0x0000002d6d2d7221 */ /* 0x000fe20000010100 */
        /* <DEDUP_REMOVED lines=12> */
[----:B------:R-:W-:Y:S01]  /*87b0*/  FADD.FTZ R47, -R108, R47 ;  /* 0x0000002f6c2f7221 */ /* 0x000fe20000010100 */
[----:B------:R-:W-:Y:S01]  /*87c0*/  F2FP.F16.F32.PACK_AB R114, R0, R4 ;  /* 0x000000040072723e */ /* 0x000fe200000000ff */
[----:B------:R1:W5:Y:S01]  /*87d0*/  LDL.LU R88, [R1+0x94] ;  /* 0x0000940001587983 */ /* 0x0003620000300800 */
[----:B------:R-:W-:Y:S01]  /*87e0*/  FMUL.FTZ R4, R202, R14 ;  /* 0x0000000eca047220 */ /* 0x000fe20000410000 */
[----:B------:R-:W-:Y:S01]  /*87f0*/  FMUL.FTZ R0, R198, R15 ;  /* 0x0000000fc6007220 */ /* 0x000fe20000410000 */
[----:B------:R-:W-:Y:S01]  /*8800*/  FADD.FTZ R27, -R108, R27 ;  /* 0x0000001b6c1b7221 */ /* 0x000fe20000010100 */
[----:B------:R1:W5:Y:S01]  /*8810*/  LDL.LU R87, [R1+0x90] ;  /* 0x0000900001577983 */ /* 0x0003620000300800 */
[----:B------:R-:W-:Y:S01]  /*8820*/  FMUL.FTZ R15, R86, R47 ;  /* 0x0000002f560f7220 */ /* 0x000fe20000410000 */
[----:B------:R-:W-:Y:S01]  /*8830*/  FADD.FTZ R26, -R108, R26 ;  /* 0x0000001a6c1a7221 */ /* 0x000fe20000010100 */
[----:B------:R-:W-:Y:S01]  /*8840*/  F2FP.F16.F32.PACK_AB R31, R8, R9 ;  /* 0x00000009081f723e */ /* 0x000fe200000000ff */
[----:B------:R1:W5:Y:S01]  /*8850*/  LDL.LU R86, [R1+0x8c] ;  /* 0x00008c0001567983 */ /* 0x0003620000300800 */
[----:B------:R-:W-:Y:S01]  /*8860*/  FMUL.FTZ R8, R171, R29 ;  /* 0x0000001dab087220 */ /* 0x000fe20000410000 */
[----:B------:R-:W-:Y:S01]  /*8870*/  F2FP.F16.F32.PACK_AB R29, R7, R10 ;  /* 0x0000000a071d723e */ /* 0x000fe200000000ff */
[----:B------:R-:W-:Y:S01]  /*8880*/  FMUL.FTZ R7, R215, R34 ;  /* 0x00000022d7077220 */ /* 0x000fe20000410000 */
[----:B------:R-:W-:Y:S01]  /*8890*/  F2FP.F16.F32.PACK_AB R106, R0, R4 ;  /* 0x00000004006a723e */ /* 0x000fe200000000ff */
[----:B------:R-:W-:Y:S01]  /*88a0*/  FADD.FTZ R48, -R111, R48 ;  /* 0x000000306f307221 */ /* 0x000fe20000010100 */
[----:B------:R-:W-:Y:S01]  /*88b0*/  FMUL.FTZ R0, R251, R27 ;  /* 0x0000001bfb007220 */ /* 0x000fe20000410000 */
[----:B------:R-:W-:Y:S01]  /*88c0*/  FMUL.FTZ R24, R199, R24 ;  /* 0x00000018c7187220 */ /* 0x000fe20000410000 */
[----:B------:R-:W-:Y:S01]  /*88d0*/  FMUL.FTZ R4, R252, R26 ;  /* 0x0000001afc047220 */ /* 0x000fe20000410000 */
[----:B------:R-:W-:Y:S01]  /*88e0*/  FADD.FTZ R49, -R111, R49 ;  /* 0x000000316f317221 */ /* 0x000fe20000010100 */
[----:B------:R-:W-:Y:S01]  /*88f0*/  FMUL.FTZ R0, R216, R0 ;  /* 0x00000000d8007220 */ /* 0x000fe20000410000 */
[----:B------:R-:W-:Y:S01]  /*8900*/  FMUL.FTZ R9, R177, R28 ;  /* 0x0000001cb1097220 */ /* 0x000fe20000410000 */
[----:B------:R-:W-:Y:S01]  /*8910*/  FMUL.FTZ R4, R217, R4 ;  /* 0x00000004d9047220 */ /* 0x000fe20000410000 */
[----:B------:R-:W-:Y:S01]  /*8920*/  F2FP.F16.F32.PACK_AB R24, R24, R7 ;  /* 0x000000071818723e */ /* 0x000fe200000000ff */
[----:B------:R-:W-:Y:S01]  /*8930*/  FMUL.FTZ R7, R85, R48 ;  /* 0x0000003055077220 */ /* 0x000fe20000410000 */
[----:B------:R-:W-:Y:S01]  /*8940*/  FMUL.FTZ R14, R84, R49 ;  /* 0x00000031540e7220 */ /* 0x000fe20000410000 */
[----:B------:R1:W5:Y:S01]  /*8950*/  LDL.LU R85, [R1+0x88] ;  /* 0x0000880001557983 */ /* 0x0003620000300800 */
[----:B------:R-:W-:Y:S01]  /*8960*/  F2FP.F16.F32.PACK_AB R28, R0, R4 ;  /* 0x00000004001c723e */ /* 0x000fe200000000ff */
[----:B------:R-:W-:Y:S01]  /*8970*/  FADD.FTZ R50, -R110, R50 ;  /* 0x000000326e327221 */ /* 0x000fe20000010100 */
        /* <DEDUP_REMOVED lines=12> */
[----:B------:R-:W-:Y:S01]  /*8a40*/  FADD.FTZ R53, -R111, R53 ;  /* 0x000000356f357221 */ /* 0x000fe20000010100 */
[----:B------:R-:W-:Y:S01]  /*8a50*/  F2FP.F16.F32.PACK_AB R17, R17, R4 ;  /* 0x000000041111723e */ /* 0x000fe200000000ff */
[----:B------:R-:W-:Y:S01]  /*8a60*/  FMUL.FTZ R4, R81, R52 ;  /* 0x0000003451047220 */ /* 0x000fe20000410000 */
[----:B------:R-:W-:Y:S01]  /*8a70*/  FADD.FTZ R54, -R110, R54 ;  /* 0x000000366e367221 */ /* 0x000fe20000010100 */
[----:B------:R1:W5:Y:S01]  /*8a80*/  LDL.LU R81, [R1+0x78] ;  /* 0x0000780001517983 */ /* 0x0003620000300800 */
[----:B------:R-:W-:Y:S01]  /*8a90*/  FMUL.FTZ R10, R80, R53 ;  /* 0x00000035500a7220 */ /* 0x000fe20000410000 */
[----:B------:R-:W-:Y:S01]  /*8aa0*/  FADD.FTZ R55, -R110, R55 ;  /* 0x000000376e377221 */ /* 0x000fe20000010100 */
[----:B------:R-:W-:Y:S01]  /*8ab0*/  FMUL.FTZ R54, R79, R54 ;  /* 0x000000364f367220 */ /* 0x000fe20000410000 */
[----:B------:R1:W5:Y:S01]  /*8ac0*/  LDL.LU R80, [R1+0x74] ;  /* 0x0000740001507983 */ /* 0x0003620000300800 */
[----:B------:R-:W-:Y:S01]  /*8ad0*/  F2FP.F16.F32.PACK_AB R27, R8, R9 ;  /* 0x00000009081b723e */ /* 0x000fe200000000ff */
[----:B------:R-:W-:Y:S01]  /*8ae0*/  FMUL.FTZ R9, R78, R55 ;  /* 0x000000374e097220 */ /* 0x000fe20000410000 */
[C---:B------:R-:W-:Y:S01]  /*8af0*/  FADD.FTZ R56, -R109.reuse, R56 ;  /* 0x000000386d387221 */ /* 0x040fe20000010100 */
[----:B------:R1:W5:Y:S01]  /*8b00*/  LDL.LU R79, [R1+0x70] ;  /* 0x00007000014f7983 */ /* 0x0003620000300800 */
[----:B------:R-:W-:Y:S01]  /*8b10*/  FADD.FTZ R57, -R109, R57 ;  /* 0x000000396d397221 */ /* 0x000fe20000010100 */
[----:B------:R-:W-:Y:S01]  /*8b20*/  FADD.FTZ R58, -R108, R58 ;  /* 0x0000003a6c3a7221 */ /* 0x000fe20000010100 */
[----:B------:R-:W-:Y:S01]  /*8b30*/  FMUL.FTZ R56, R77, R56 ;  /* 0x000000384d387220 */ /* 0x000fe20000410000 */
[----:B------:R1:W5:Y:S01]  /*8b40*/  LDL.LU R78, [R1+0x6c] ;  /* 0x00006c00014e7983 */ /* 0x0003620000300800 */
[----:B------:R-:W-:Y:S01]  /*8b50*/  FMUL.FTZ R8, R76, R57 ;  /* 0x000000394c087220 */ /* 0x000fe20000410000 */
[----:B------:R-:W-:Y:S01]  /*8b60*/  FMUL.FTZ R23, R75, R58 ;  /* 0x0000003a4b177220 */ /* 0x000fe20000410000 */
[----:B------:R-:W-:Y:S01]  /*8b70*/  FADD.FTZ R59, -R108, R59 ;  /* 0x0000003b6c3b7221 */ /* 0x000fe20000010100 */
[----:B------:R1:W5:Y:S01]  /*8b80*/  LDL.LU R77, [R1+0x68] ;  /* 0x00006800014d7983 */ /* 0x0003620000300800 */
[C---:B------:R-:W-:Y:S01]  /*8b90*/  FADD.FTZ R60, -R109.reuse, R60 ;  /* 0x0000003c6d3c7221 */ /* 0x040fe20000010100 */
[----:B------:R-:W-:Y:S01]  /*8ba0*/  FADD.FTZ R61, -R109, R61 ;  /* 0x0000003d6d3d7221 */ /* 0x000fe20000010100 */
[----:B------:R-:W-:Y:S01]  /*8bb0*/  FMUL.FTZ R59, R74, R59 ;  /* 0x0000003b4a3b7220 */ /* 0x000fe20000410000 */
[----:B------:R1:W5:Y:S01]  /*8bc0*/  LDL.LU R76, [R1+0x64] ;  /* 0x00006400014c7983 */ /* 0x0003620000300800 */
[----:B------:R-:W-:Y:S01]  /*8bd0*/  FMUL.FTZ R60, R73, R60 ;  /* 0x0000003c493c7220 */ /* 0x000fe20000410000 */
[C---:B------:R-:W-:Y:S01]  /*8be0*/  FADD.FTZ R62, -R108.reuse, R62 ;  /* 0x0000003e6c3e7221 */ /* 0x040fe20000010100 */
[----:B------:R-:W-:Y:S01]  /*8bf0*/  FADD.FTZ R63, -R108, R63 ;  /* 0x0000003f6c3f7221 */ /* 0x000fe20000010100 */
[----:B------:R1:W5:Y:S01]  /*8c00*/  LDL.LU R75, [R1+0x60] ;  /* 0x00006000014b7983 */ /* 0x0003620000300800 */
[----:B------:R-:W-:Y:S01]  /*8c10*/  FADD.FTZ R64, -R111, R64 ;  /* 0x000000406f407221 */ /* 0x000fe20000010100 */
[----:B------:R-:W-:Y:S01]  /*8c20*/  FMUL.FTZ R62, R71, R62 ;  /* 0x0000003e473e7220 */ /* 0x000fe20000410000 */
[----:B------:R-:W-:Y:S01]  /*8c30*/  FADD.FTZ R65, -R111, R65 ;  /* 0x000000416f417221 */ /* 0x000fe20000010100 */
[----:B------:R1:W5:Y:S01]  /*8c40*/  LDL.LU R74, [R1+0x5c] ;  /* 0x00005c00014a7983 */ /* 0x0003620000300800 */
[----:B------:R-:W-:Y:S01]  /*8c50*/  FMUL.FTZ R64, R69, R64 ;  /* 0x0000004045407220 */ /* 0x000fe20000410000 */
[C---:B------:R-:W-:Y:S01]  /*8c60*/  FADD.FTZ R66, -R110.reuse, R66 ;  /* 0x000000426e427221 */ /* 0x040fe20000010100 */
[----:B------:R-:W-:Y:S01]  /*8c70*/  FADD.FTZ R67, -R110, R67 ;  /* 0x000000436e437221 */ /* 0x000fe20000010100 */
[----:B------:R1:W5:Y:S01]  /*8c80*/  LDL.LU R73, [R1+0x58] ;  /* 0x0000580001497983 */ /* 0x0003620000300800 */
        /* <DEDUP_REMOVED lines=12> */
[----:B------:R1:W5:Y:S01]  /*8d50*/  LDL.LU R72, [R1+0x54] ;  /* 0x0000540001487983 */ /* 0x0003620000300800 */
[----:B------:R-:W-:Y:S01]  /*8d60*/  F2FP.F16.F32.PACK_AB R18, R18, R0 ;  /* 0x000000001212723e */ /* 0x000fe200000000ff */
[----:B------:R-:W-:Y:S01]  /*8d70*/  FMUL.FTZ R11, R70, R63 ;  /* 0x0000003f460b7220 */ /* 0x000fe20000410000 */
[----:B------:R-:W-:Y:S01]  /*8d80*/  FMUL.FTZ R20, R170, R20 ;  /* 0x00000014aa147220 */ /* 0x000fe20000410000 */
[----:B------:R-:W-:Y:S01]  /*8d90*/  F2FP.F16.F32.PACK_AB R26, R5, R6 ;  /* 0x00000006051a723e */ /* 0x000fe200000000ff */
[----:B------:R1:W5:Y:S01]  /*8da0*/  LDL.LU R71, [R1+0x50] ;  /* 0x0000500001477983 */ /* 0x0003620000300800 */
[----:B------:R-:W-:Y:S01]  /*8db0*/  FMUL.FTZ R6, R220, R38 ;  /* 0x00000026dc067220 */ /* 0x000fe20000410000 */
[----:B------:R-:W-:Y:S01]  /*8dc0*/  FMUL.FTZ R5, R173, R36 ;  /* 0x00000024ad057220 */ /* 0x000fe20000410000 */
[----:B------:R-:W-:Y:S01]  /*8dd0*/  FMUL.FTZ R0, R236, R50 ;  /* 0x00000032ec007220 */ /* 0x000fe20000410000 */
[----:B------:R1:W5:Y:S01]  /*8de0*/  LDL.64 R100, [R1+0x8] ;  /* 0x0000080001647983 */ /* 0x0003620000100a00 */
[----:B------:R-:W-:Y:S01]  /*8df0*/  FMUL.FTZ R13, R235, R13 ;  /* 0x0000000deb0d7220 */ /* 0x000fe20000410000 */
[----:B------:R-:W-:Y:S01]  /*8e00*/  F2FP.F16.F32.PACK_AB R19, R19, R6 ;  /* 0x000000061313723e */ /* 0x000fe200000000ff */
[----:B------:R-:W-:Y:S01]  /*8e10*/  FMUL.FTZ R6, R224, R46 ;  /* 0x0000002ee0067220 */ /* 0x000fe20000410000 */
[----:B------:R-:W-:Y:S01]  /*8e20*/  F2FP.F16.F32.PACK_AB R20, R20, R5 ;  /* 0x000000051414723e */ /* 0x000fe200000000ff */
[----:B------:R1:W5:Y:S01]  /*8e30*/  LDL.LU R70, [R1+0x4c] ;  /* 0x00004c0001467983 */ /* 0x0003620000300800 */
[----:B------:R-:W-:Y:S01]  /*8e40*/  F2FP.F16.F32.PACK_AB R13, R13, R0 ;  /* 0x000000000d0d723e */ /* 0x000fe200000000ff */
[----:B------:R-:W-:Y:S01]  /*8e50*/  FMUL.FTZ R5, R218, R44 ;  /* 0x0000002cda057220 */ /* 0x000fe20000410000 */
[----:B------:R-:W-:Y:S01]  /*8e60*/  F2FP.F16.F32.PACK_AB R15, R15, R6 ;  /* 0x000000060f0f723e */ /* 0x000fe200000000ff */
[----:B------:R1:W5:Y:S01]  /*8e70*/  LDL.LU R69, [R1+0x48] ;  /* 0x0000480001457983 */ /* 0x0003620000300800 */
[----:B------:R-:W-:Y:S01]  /*8e80*/  FMUL.FTZ R6, R68, R65 ;  /* 0x0000004144067220 */ /* 0x000fe20000410000 */
[----:B------:R-:W-:Y:S01]  /*8e90*/  FMUL.FTZ R16, R169, R16 ;  /* 0x00000010a9107220 */ /* 0x000fe20000410000 */
[----:B------:R-:W-:Y:S01]  /*8ea0*/  FMUL.FTZ R0, R239, R56 ;  /* 0x00000038ef007220 */ /* 0x000fe20000410000 */
[----:B------:R1:W5:Y:S01]  /*8eb0*/  LDL.LU R68, [R1+0x44] ;  /* 0x0000440001447983 */ /* 0x0003620000300800 */
[----:B------:R-:W-:Y:S01]  /*8ec0*/  FMUL.FTZ R8, R237, R8 ;  /* 0x00000008ed087220 */ /* 0x000fe20000410000 */
[----:B------:R-:W-:Y:S01]  /*8ed0*/  FMUL.FTZ R7, R221, R7 ;  /* 0x00000007dd077220 */ /* 0x000fe20000410000 */
[----:B------:R-:W-:Y:S01]  /*8ee0*/  F2FP.F16.F32.PACK_AB R16, R16, R5 ;  /* 0x000000051010723e */ /* 0x000fe200000000ff */
[----:B------:R1:W5:Y:S01]  /*8ef0*/  LDL.LU R3, [R1+0x40] ;  /* 0x0000400001037983 */ /* 0x0003620000300800 */
[----:B------:R-:W-:Y:S01]  /*8f00*/  FMUL.FTZ R14, R225, R14 ;  /* 0x0000000ee10e7220 */ /* 0x000fe20000410000 */
[----:B------:R-:W-:Y:S01]  /*8f10*/  F2FP.F16.F32.PACK_AB R8, R8, R0 ;  /* 0x000000000808723e */ /* 0x000fe200000000ff */
[----:B------:R-:W-:Y:S01]  /*8f20*/  FMUL.FTZ R4, R243, R4 ;  /* 0x00000004f3047220 */ /* 0x000fe20000410000 */
[----:B------:R1:W5:Y:S01]  /*8f30*/  LDL.LU R2, [R1+0x3c] ;  /* 0x00003c0001027983 */ /* 0x0003620000300800 */
        /* <DEDUP_REMOVED lines=57> */
.L_x_773:
[----:B----4-:R-:W2:Y:S04]  /*92d0*/  LDL R32, [R1+0x30] ;  /* 0x0000300001207983 */ /* 0x010ea80000100800 */
        /* <DEDUP_REMOVED lines=34> */
[----:B------:R-:W-:Y:S04]  /*9500*/  LDSM.16.MT88.4 R4, [R2+0x10000] ;  /* 0x010000000204783b */ /* 0x000fe80000004200 */
        /* <DEDUP_REMOVED lines=84> */
.L_x_774:
[----:B------:R-:W3:Y:S01]  /*9a50*/  LDL R57, [R1+0x20] ;  /* 0x0000200001397983 */ /* 0x000ee20000100800 */
[----:B------:R-:W-:Y:S01]  /*9a60*/  IMAD.U32 R58, RZ, RZ, UR29 ;  /* 0x0000001dff3a7e24 */ /* 0x000fe2000f8e00ff */
[----:B------:R-:W-:Y:S02]  /*9a70*/  ULOP3.LUT UR10, UR9, 0x1, URZ, 0xc0, !UPT ;  /* 0x00000001090a7892 */ /* 0x000fe4000f8ec03f */
[----:B------:R-:W4:Y:S01]  /*9a80*/  LDL R56, [R1+0x24] ;  /* 0x0000240001387983 */ /* 0x000f220000100800 */
[----:B------:R-:W-:Y:S02]  /*9a90*/  UISETP.GT.AND UP3, UPT, UR9, UR21, UPT ;  /* 0x000000150900728c */ /* 0x000fe4000bf64270 */
[----:B------:R-:W-:Y:S01]  /*9aa0*/  UISETP.NE.U32.AND UP1, UPT, UR10, 0x1, UPT ;  /* 0x000000010a00788c */ /* 0x000fe2000bf25070 */
[----:B------:R-:W5:Y:S01]  /*9ab0*/  LDL R55, [R1+0x14] ;  /* 0x0000140001377983 */ /* 0x000f620000100800 */
[----:B------:R-:W-:Y:S03]  /*9ac0*/  UIADD3 UR9, UR9, -0x1, URZ ;  /* 0xffffffff09097890 */ /* 0x000fe6000fffe03f */
        /* <DEDUP_REMOVED lines=71> */
[----:B------:R-:W-:Y:S03]  /*9f40*/  IMAD.U32 R23, RZ, RZ, UR35 ;  /* 0x00000023ff177e24 */ /* 0x000fe6000f8e00ff */
[----:B------:R-:W-:Y:S01]  /*9f50*/  LEA.HI.X.SX32 R191, R0, R191, 0x2, P0 ;  /* 0x000000bf00bf7211 */ /* 0x000fe200000f16ff */
        /* <DEDUP_REMOVED lines=14> */
[----:B------:R-:W-:Y:S01]  /*a040*/  IMAD.U32 R57, RZ, RZ, UR28 ;  /* 0x0000001cff397e24 */ /* 0x000fe2000f8e00ff */
[----:B------:R-:W-:Y:S02]  /*a050*/  @UP0 UIADD3 UR17, UP2, UR17, -0x200, URZ ;  /* 0xfffffe0011110890 */ /* 0x000fe4000ff5e03f */
[----:B----4-:R-:W-:Y:S01]  /*a060*/  @P1 IADD3.X R21, R56, UR16, RZ, P2, !PT ;  /* 0x0000001038151c10 */ /* 0x010fe200097fe4ff */
[----:B------:R-:W-:Y:S01]  /*a070*/  IMAD.U32 R56, RZ, RZ, UR27 ;  /* 0x0000001bff387e24 */ /* 0x000fe2000f8e00ff */
[----:B------:R-:W-:Y:S03]  /*a080*/  @UP0 UIADD3.X UR16, UR16, -0x1, URZ, UP2, !UPT ;  /* 0xffffffff10100890 */ /* 0x000fe600097fe43f */
[----:B-----5:R-:W2:Y:S04]  /*a090*/  @P1 LDG.E R55, desc[UR14][R20.64] ;  /* 0x0000000e14371981 */ /* 0x020ea8000c1e1900 */
        /* <DEDUP_REMOVED lines=201> */
.L_x_776:
[----:B------:R-:W-:Y:S01]  /*ad30*/  @UP0 UIADD3 UR5, UR41, UR45, URZ ;  /* 0x0000002d29050290 */ /* 0x000fe2000fffe03f */
[----:B------:R-:W-:-:S03]  /*ad40*/  @UP0 ULDC.64 UR10, c[0x0][0x458] ;  /* 0x00011600000a0ab9 */ /* 0x000fc60000000a00 */
        /* <DEDUP_REMOVED lines=16> */
.L_x_777:
        /* <DEDUP_REMOVED lines=43> */
.L_x_779:
[----:B------:R-:W-:Y:S05]  /*b100*/  BSYNC B0 ;  /* 0x0000000000007941 */ /* 0x000fea0003800000 */
.L_x_778:
        /* <DEDUP_REMOVED lines=13> */
.L_x_781:
[----:B------:R-:W-:Y:S05]  /*b1e0*/  BSYNC B0 ;  /* 0x0000000000007941 */ /* 0x000fea0003800000 */
.L_x_780:
        /* <DEDUP_REMOVED lines=27> */
.L_x_783:
[----:B------:R-:W-:Y:S05]  /*b3a0*/  BSYNC B0 ;  /* 0x0000000000007941 */ /* 0x000fea0003800000 */
.L_x_782:
        /* <DEDUP_REMOVED lines=13> */
.L_x_754:
[----:B------:R-:W-:Y:S05]  /*b480*/  BSYNC B1 ;  /* 0x0000000000017941 */ /* 0x000fea0003800000 */
.L_x_740:
        /* <DEDUP_REMOVED lines=11> */
.L_x_784:
[----:B------:R-:W-:Y:S05]  /*b540*/  EXIT ;  /* 0x000000000000794d */ /* 0x000fea0003800000 */
.L_x_786:
        /* <DEDUP_REMOVED lines=11> */
.L_x_1349:


//--------------------- .text._ZN5flash25flash_bwd_dot_do_o_kernelILb0E23Flash_bwd_kernel_traitsILi32ELi128ELi128ELi8ELi4ELi4ELi4ELb1ELb0EN7cutlass6half_tE19Flash_kernel_traitsILi32ELi128ELi128ELi8ES3_EEEEvNS_16Flash_bwd_paramsE --------------------------
	.section	.text._ZN5flash25flash_bwd_dot_do_o_kernelILb0E23Flash_bwd_kernel_traitsILi32ELi128ELi128ELi8ELi4ELi4ELi4ELb1ELb0EN7cutlass6half_tE19Flash_kernel_traitsILi32ELi128ELi128ELi8ES3_EEEEvNS_16Flash_bwd_paramsE,"ax",@progbits
	.align	128
        .global         _ZN5flash25flash_bwd_dot_do_o_kernelILb0E23Flash_bwd_kernel_traitsILi32ELi128ELi128ELi8ELi4ELi4ELi4ELb1ELb0EN7cutlass6half_tE19Flash_kernel_traitsILi32ELi128ELi128ELi8ES3_EEEEvNS_16Flash_bwd_paramsE
        .type           _ZN5flash25flash_bwd_dot_do_o_kernelILb0E23Flash_bwd_kernel_traitsILi32ELi128ELi128ELi8ELi4ELi4ELi4ELb1ELb0EN7cutlass6half_tE19Flash_kernel_traitsILi32ELi128ELi128ELi8ES3_EEEEvNS_16Flash_bwd_paramsE,@function
        .size           _ZN5flash25flash_bwd_dot_do_o_kernelILb0E23Flash_bwd_kernel_traitsILi32ELi128ELi128ELi8ELi4ELi4ELi4ELb1ELb0EN7cutlass6half_tE19Flash_kernel_traitsILi32ELi128ELi128ELi8ES3_EEEEvNS_16Flash_bwd_paramsE,(.L_x_1350 - _ZN5flash25flash_bwd_dot_do_o_kernelILb0E23Flash_bwd_kernel_traitsILi32ELi128ELi128ELi8ELi4ELi4ELi4ELb1ELb0EN7cutlass6half_tE19Flash_kernel_traitsILi32ELi128ELi128ELi8ES3_EEEEvNS_16Flash_bwd_paramsE)
        .other          _ZN5flash25flash_bwd_dot_do_o_kernelILb0E23Flash_bwd_kernel_traitsILi32ELi128ELi128ELi8ELi4ELi4ELi4ELb1ELb0EN7cutlass6half_tE19Flash_kernel_traitsILi32ELi128ELi128ELi8ES3_EEEEvNS_16Flash_bwd_paramsE,@"STO_CUDA_ENTRY STV_DEFAULT"
_ZN5flash25flash_bwd_dot_do_o_kernelILb0E23Flash_bwd_kernel_traitsILi32ELi128ELi128ELi8ELi4ELi4ELi4ELb1ELb0EN7cutlass6half_tE19Flash_kernel_traitsILi32ELi128ELi128ELi8ES3_EEEEvNS_16Flash_bwd_paramsE:
.text._ZN5flash25flash_bwd_dot_do_o_kernelILb0E23Flash_bwd_kernel_traitsILi32ELi128ELi128ELi8ELi4ELi4ELi4ELb1ELb0EN7cutlass6half_tE19Flash_kernel_traitsILi32ELi128ELi128ELi8ES3_EEEEvNS_16Flash_bwd_paramsE:
        /* <DEDUP_REMOVED lines=11> */
[----:B------:R-:W0:Y:S02]  /*00b0*/  S2UR UR4, SR_CTAID.X ;  /* 0x00000000000479c3 */ /* 0x000e240000002500 */
[----:B0-----:R-:W-:Y:S01]  /*00c0*/  USHF.L.U32 UR4, UR4, 0x7, URZ ;  /* 0x0000000704047899 */ /* 0x001fe2000800063f */
[----:B--2---:R-:W-:-:S06]  /*00d0*/  @P0 IADD3 R4, R4, -R5, RZ ;  /* 0x8000000504040210 */ /* 0x004fcc0007ffe0ff */
[----:B------:R-:W0:Y:S02]  /*00e0*/  @!P0 LDC R4, c[0x0][0x2c4] ;  /* 0x0000b100ff048b82 */ /* 0x000e240000000800 */
[----:B0-----:R-:W-:-:S13]  /*00f0*/  ISETP.GT.AND P0, PT, R4, UR4, PT ;  /* 0x0000000404007c0c */ /* 0x001fda000bf04270 */
[----:B------:R-:W-:Y:S05]  /*0100*/  @!P0 EXIT ;  /* 0x000000000000894d */ /* 0x000fea0003800000 */
[----:B------:R-:W-:Y:S01]  /*0110*/  ISETP.NE.AND P1, PT, R5, -0x1, PT ;  /* 0xffffffff0500780c */ /* 0x000fe20003f25270 */
[----:B------:R-:W0:Y:S01]  /*0120*/  S2R R0, SR_TID.X ;  /* 0x0000000000007919 */ /* 0x000e220000002100 */
[----:B------:R-:W-:Y:S01]  /*0130*/  ULDC.U8 UR8, c[0x0][0x3d8] ;  /* 0x0000f60000087ab9 */ /* 0x000fe20000000000 */
[----:B------:R-:W1:Y:S01]  /*0140*/  S2UR UR5, SR_CTAID.Z ;  /* 0x00000000000579c3 */ /* 0x000e620000002700 */
[----:B------:R-:W-:-:S09]  /*0150*/  ISETP.NE.AND P0, PT, RZ, UR8, PT ;  /* 0x00000008ff007c0c */ /* 0x000fd2000bf05270 */
[----:B------:R-:W2:Y:S01]  /*0160*/  @!P1 LDC.64 R8, c[0x0][0x418] ;  /* 0x00010600ff089b82 */ /* 0x000ea20000000a00 */
[--C-:B------:R-:W-:Y:S02]  /*0170*/  @!P1 SHF.R.S32.HI R3, RZ, 0x1f, R2.reuse ;  /* 0x0000001fff039819 */ /* 0x100fe40000011402 */
[----:B------:R-:W-:-:S05]  /*0180*/  @!P1 SHF.R.S32.HI R15, RZ, 0x1f, R2 ;  /* 0x0000001fff0f9819 */ /* 0x000fca0000011402 */
[----:B------:R-:W3:Y:S08]  /*0190*/  @P1 LDC.64 R12, c[0x0][0x420] ;  /* 0x00010800ff0c1b82 */ /* 0x000ef00000000a00 */
[----:B------:R-:W4:Y:S08]  /*01a0*/  @!P1 LDC.64 R6, c[0x0][0x290] ;  /* 0x0000a400ff069b82 */ /* 0x000f300000000a00 */
[----:B------:R-:W5:Y:S01]  /*01b0*/  @P1 LDC.64 R22, c[0x0][0x298] ;  /* 0x0000a600ff161b82 */ /* 0x000f620000000a00 */
[----:B--2---:R-:W-:-:S02]  /*01c0*/  @!P1 IMAD R3, R3, R8, RZ ;  /* 0x0000000803039224 */ /* 0x004fc400078e02ff */
[----:B---3--:R-:W-:-:S04]  /*01d0*/  @P1 IMAD.WIDE.U32 R10, R5, R12, RZ ;  /* 0x0000000c050a1225 */ /* 0x008fc800078e00ff */
[----:B----4-:R-:W-:Y:S02]  /*01e0*/  @!P1 IMAD R12, R15, R6, RZ ;  /* 0x000000060f0c9224 */ /* 0x010fe400078e02ff */
[C---:B------:R-:W-:Y:S02]  /*01f0*/  @!P1 IMAD R15, R2.reuse, R9, R3 ;  /* 0x00000009020f9224 */ /* 0x040fe400078e0203 */
[C---:B------:R-:W-:Y:S02]  /*0200*/  @P1 IMAD R3, R5.reuse, R13, R11 ;  /* 0x0000000d05031224 */ /* 0x040fe400078e020b */
[----:B------:R-:W-:Y:S02]  /*0210*/  @!P1 IMAD R11, R2, R7, R12 ;  /* 0x00000007020b9224 */ /* 0x000fe400078e020c */
[----:B-----5:R-:W-:-:S04]  /*0220*/  @P1 IMAD.WIDE.U32 R12, R5, R22, RZ ;  /* 0x00000016050c1225 */ /* 0x020fc800078e00ff */
[----:B------:R-:W-:Y:S01]  /*0230*/  @!P1 IMAD.WIDE.U32 R8, R2, R8, RZ ;  /* 0x0000000802089225 */ /* 0x000fe200078e00ff */
[----:B------:R-:W-:-:S03]  /*0240*/  @P1 MOV R22, R12 ;  /* 0x0000000c00161202 */ /* 0x000fc60000000f00 */
[----:B------:R-:W-:Y:S01]  /*0250*/  @!P1 IMAD.WIDE.U32 R6, R2, R6, RZ ;  /* 0x0000000602069225 */ /* 0x000fe200078e00ff */
[----:B------:R-:W-:Y:S02]  /*0260*/  @!P1 IADD3 R3, R9, R15, RZ ;  /* 0x0000000f09039210 */ /* 0x000fe40007ffe0ff */
[----:B------:R-:W-:Y:S01]  /*0270*/  @!P1 MOV R10, R8 ;  /* 0x00000008000a9202 */ /* 0x000fe20000000f00 */
[----:B------:R-:W-:Y:S01]  /*0280*/  @P1 IMAD R23, R5, R23, R13 ;  /* 0x0000001705171224 */ /* 0x000fe200078e020d */
[----:B------:R-:W-:Y:S02]  /*0290*/  @!P1 IADD3 R23, R7, R11, RZ ;  /* 0x0000000b07179210 */ /* 0x000fe40007ffe0ff */
[----:B------:R-:W-:Y:S01]  /*02a0*/  @!P1 MOV R22, R6 ;  /* 0x0000000600169202 */ /* 0x000fe20000000f00 */
[----:B01----:R-:W-:Y:S06]  /*02b0*/  @!P0 BRA `(.L_x_787) ;  /* 0x0000000000208947 */ /* 0x003fec0003800000 */
[----:B------:R-:W0:Y:S08]  /*02c0*/  LDC R9, c[0x0][0x2d4] ;  /* 0x0000b500ff097b82 */ /* 0x000e300000000800 */
[----:B------:R-:W1:Y:S08]  /*02d0*/  LDC R6, c[0x0][0x2c0] ;  /* 0x0000b000ff067b82 */ /* 0x000e700000000800 */
[----:B------:R-:W1:Y:S01]  /*02e0*/  LDC R7, c[0x0][0x2e4] ;  /* 0x0000b900ff077b82 */ /* 0x000e620000000800 */
[----:B0-----:R-:W-:-:S05]  /*02f0*/  @!P1 IMAD R5, R2, R9, RZ ;  /* 0x0000000902059224 */ /* 0x001fca00078e02ff */
[----:B------:R-:W-:Y:S02]  /*0300*/  LEA R5, R2, R5, 0x7 ;  /* 0x0000000502057211 */ /* 0x000fe400078e38ff */
[----:B-1----:R-:W-:-:S05]  /*0310*/  LEA R6, R6, R7, 0x7 ;  /* 0x0000000706067211 */ /* 0x002fca00078e38ff */
[----:B------:R-:W-:Y:S01]  /*0320*/  IMAD R2, R6, UR5, R5 ;  /* 0x0000000506027c24 */ /* 0x000fe2000f8e0205 */
[----:B------:R-:W-:Y:S06]  /*0330*/  BRA `(.L_x_788) ;  /* 0x0000000000107947 */ /* 0x000fec0003800000 */
.L_x_787:
[----:B------:R-:W0:Y:S08]  /*0340*/  LDC R5, c[0x0][0x270] ;  /* 0x00009c00ff057b82 */ /* 0x000e300000000800 */
[----:B------:R-:W1:Y:S01]  /*0350*/  LDC R7, c[0x0][0x2d4] ;  /* 0x0000b500ff077b82 */ /* 0x000e620000000800 */
[----:B0-----:R-:W-:-:S04]  /*0360*/  IMAD R2, R2, R5, UR5 ;  /* 0x0000000502027e24 */ /* 0x001fc8000f8e0205 */
[----:B-1----:R-:W-:-:S07]  /*0370*/  IMAD R2, R2, R7, RZ ;  /* 0x0000000702027224 */ /* 0x002fce00078e02ff */
.L_x_788:
[----:B------:R-:W-:Y:S01]  /*0380*/  SHF.R.S32.HI R5, RZ, 0x1f, R0 ;  /* 0x0000001fff057819 */ /* 0x000fe20000011400 */
[----:B------:R-:W0:Y:S01]  /*0390*/  LDC.64 R8, c[0x0][0x420] ;  /* 0x00010800ff087b82 */ /* 0x000e220000000a00 */
[----:B------:R-:W-:Y:S01]  /*03a0*/  ULDC UR9, c[0x0][0x2d0] ;  /* 0x0000b40000097ab9 */ /* 0x000fe20000000800 */
[----:B------:R-:W-:Y:S01]  /*03b0*/  IADD3 R16, R4, -UR4, RZ ;  /* 0x8000000404107c10 */ /* 0x000fe2000fffe0ff */
[----:B------:R-:W-:Y:S01]  /*03c0*/  USHF.R.S32.HI UR8, URZ, 0x1f, UR4 ;  /* 0x0000001f3f087899 */ /* 0x000fe20008011404 */
[----:B------:R-:W-:-:S04]  /*03d0*/  LEA.HI R5, R5, R0, RZ, 0x2 ;  /* 0x0000000005057211 */ /* 0x000fc800078f10ff */
[----:B------:R-:W-:Y:S02]  /*03e0*/  LOP3.LUT R7, R5, 0x1ffffffc, RZ, 0xc0, !PT ;  /* 0x1ffffffc05077812 */ /* 0x000fe400078ec0ff */
[----:B------:R-:W-:Y:S02]  /*03f0*/  SHF.R.S32.HI R13, RZ, 0x2, R5 ;  /* 0x00000002ff0d7819 */ /* 0x000fe40000011405 */
[----:B------:R-:W-:Y:S01]  /*0400*/  IADD3 R20, -R7, R0, RZ ;  /* 0x0000000007147210 */ /* 0x000fe20007ffe1ff */
[----:B------:R-:W1:Y:S01]  /*0410*/  LDC.64 R4, c[0x0][0x298] ;  /* 0x0000a600ff047b82 */ /* 0x000e620000000a00 */
[----:B------:R-:W-:Y:S02]  /*0420*/  IADD3 R11, R13, 0x40, RZ ;  /* 0x000000400d0b7810 */ /* 0x000fe40007ffe0ff */
[----:B------:R-:W-:Y:S02]  /*0430*/  SHF.L.U32 R20, R20, 0x3, RZ ;  /* 0x0000000314147819 */ /* 0x000fe400000006ff */
[----:B------:R-:W-:-:S02]  /*0440*/  SHF.R.S32.HI R19, RZ, 0x1f, R13 ;  /* 0x0000001fff137819 */ /* 0x000fc4000001140d */
[----:B------:R-:W-:Y:S01]  /*0450*/  ISETP.GE.AND P0, PT, R20, UR9, PT ;  /* 0x0000000914007c0c */ /* 0x000fe2000bf06270 */
[----:B------:R-:W2:Y:S01]  /*0460*/  LDC.64 R6, c[0x0][0x428] ;  /* 0x00010a00ff067b82 */ /* 0x000ea20000000a00 */
[--C-:B------:R-:W-:Y:S01]  /*0470*/  SHF.R.S32.HI R21, RZ, 0x1f, R20.reuse ;  /* 0x0000001fff157819 */ /* 0x100fe20000011414 */
[----:B------:R-:W-:Y:S01]  /*0480*/  USHF.R.S32.HI UR9, URZ, 0x1f, UR5 ;  /* 0x0000001f3f097899 */ /* 0x000fe20008011405 */
[-C--:B------:R-:W-:Y:S01]  /*0490*/  ISETP.LT.AND P1, PT, R13, R16.reuse, !P0 ;  /* 0x000000100d00720c */ /* 0x080fe20004721270 */
[C---:B0-----:R-:W-:Y:S01]  /*04a0*/  IMAD R12, R8.reuse, UR8, RZ ;  /* 0x00000008080c7c24 */ /* 0x041fe2000f8e02ff */
[----:B------:R-:W-:Y:S01]  /*04b0*/  ISETP.LT.AND P0, PT, R11, R16, !P0 ;  /* 0x000000100b00720c */ /* 0x000fe20004701270 */
[----:B------:R-:W-:-:S04]  /*04c0*/  IMAD.WIDE.U32 R14, R8, UR4, R20 ;  /* 0x00000004080e7c25 */ /* 0x000fc8000f8e0014 */
[----:B------:R-:W-:Y:S01]  /*04d0*/  IMAD R12, R9, UR4, R12 ;  /* 0x00000004090c7c24 */ /* 0x000fe2000f8e020c */
[----:B------:R-:W-:Y:S02]  /*04e0*/  IADD3 R14, P2, R10, R14, RZ ;  /* 0x0000000e0a0e7210 */ /* 0x000fe40007f5e0ff */
[----:B------:R-:W0:Y:S02]  /*04f0*/  LDC.64 R10, c[0x0][0x2a0] ;  /* 0x0000a800ff0a7b82 */ /* 0x000e240000000a00 */
[----:B------:R-:W-:Y:S01]  /*0500*/  IADD3.X R15, R3, R15, R12, P2, !PT ;  /* 0x0000000f030f7210 */ /* 0x000fe200017fe40c */
[----:B-1----:R-:W-:Y:S02]  /*0510*/  IMAD.WIDE.U32 R20, R4, UR4, R20 ;  /* 0x0000000404147c25 */ /* 0x002fe4000f8e0014 */
[----:B------:R-:W-:-:S03]  /*0520*/  @P0 IADD3 R3, P2, R13, 0x40, RZ ;  /* 0x000000400d030810 */ /* 0x000fc60007f5e0ff */
[----:B------:R-:W1:Y:S01]  /*0530*/  @P1 LDC.64 R16, c[0x0][0x3e0] ;  /* 0x0000f800ff101b82 */ /* 0x000e620000000a00 */
[----:B--2---:R-:W-:-:S04]  /*0540*/  IMAD R12, R6, UR9, RZ ;  /* 0x00000009060c7c24 */ /* 0x004fc8000f8e02ff */
[----:B------:R-:W-:Y:S02]  /*0550*/  IMAD R25, R7, UR5, R12 ;  /* 0x0000000507197c24 */ /* 0x000fe4000f8e020c */
[----:B------:R-:W-:-:S04]  /*0560*/  IMAD.WIDE.U32 R6, R6, UR5, R14 ;  /* 0x0000000506067c25 */ /* 0x000fc8000f8e000e */
[----:B------:R-:W-:Y:S01]  /*0570*/  IMAD R14, R4, UR8, RZ ;  /* 0x00000008040e7c24 */ /* 0x000fe2000f8e02ff */
[----:B------:R-:W-:Y:S01]  /*0580*/  IADD3 R7, R7, R25, RZ ;  /* 0x0000001907077210 */ /* 0x000fe20007ffe0ff */
[----:B------:R-:W-:Y:S01]  /*0590*/  @P1 IMAD R12, R19, R8, RZ ;  /* 0x00000008130c1224 */ /* 0x000fe200078e02ff */
[----:B------:R-:W-:Y:S01]  /*05a0*/  @P0 IADD3.X R25, RZ, R19, RZ, P2, !PT ;  /* 0x00000013ff190210 */ /* 0x000fe200017fe4ff */
[----:B------:R-:W-:Y:S01]  /*05b0*/  IMAD R18, R5, UR4, R14 ;  /* 0x0000000405127c24 */ /* 0x000fe2000f8e020e */
[----:B------:R-:W-:Y:S01]  /*05c0*/  IADD3 R22, P2, R22, R20, RZ ;  /* 0x0000001416167210 */ /* 0x000fe20007f5e0ff */
[C---:B------:R-:W-:Y:S02]  /*05d0*/  @P1 IMAD R27, R13.reuse, R9, R12 ;  /* 0x000000090d1b1224 */ /* 0x040fe400078e020c */
[----:B------:R-:W-:Y:S01]  /*05e0*/  @P1 IMAD.WIDE.U32 R14, R13, R8, R6 ;  /* 0x000000080d0e1225 */ /* 0x000fe200078e0006 */
[----:B------:R-:W-:-:S03]  /*05f0*/  IADD3.X R23, R23, R21, R18, P2, !PT ;  /* 0x0000001517177210 */ /* 0x000fc600017fe412 */
[----:B------:R-:W-:Y:S01]  /*0600*/  @P0 IMAD R18, R25, R8, RZ ;  /* 0x0000000819120224 */ /* 0x000fe200078e02ff */
[----:B------:R-:W-:Y:S01]  /*0610*/  @P1 IADD3 R12, R15, R27, RZ ;  /* 0x0000001b0f0c1210 */ /* 0x000fe20007ffe0ff */
[----:B0-----:R-:W-:Y:S01]  /*0620*/  IMAD R20, R10, UR9, RZ ;  /* 0x000000090a147c24 */ /* 0x001fe2000f8e02ff */
[C---:B-1----:R-:W-:Y:S01]  /*0630*/  @P1 LEA R16, P2, R14.reuse, R16, 0x1 ;  /* 0x000000100e101211 */ /* 0x042fe200078408ff */
[----:B------:R-:W-:Y:S01]  /*0640*/  @P0 IMAD R15, R3, R9, R18 ;  /* 0x00000009030f0224 */ /* 0x000fe200078e0212 */
[----:B------:R-:W0:Y:S01]  /*0650*/  @P0 LDC.64 R24, c[0x0][0x280] ;  /* 0x0000a000ff180b82 */ /* 0x000e220000000a00 */
[----:B------:R-:W-:Y:S01]  /*0660*/  IMAD R9, R11, UR5, R20 ;  /* 0x000000050b097c24 */ /* 0x000fe2000f8e0214 */
[----:B------:R-:W-:Y:S01]  /*0670*/  @P1 LEA.HI.X R17, R14, R17, R12, 0x1, P2 ;  /* 0x000000110e111211 */ /* 0x000fe200010f0c0c */
[----:B------:R-:W-:Y:S01]  /*0680*/  IMAD.WIDE.U32 R10, R10, UR5, R22 ;  /* 0x000000050a0a7c25 */ /* 0x000fe2000f8e0016 */
[----:B------:R-:W-:-:S03]  /*0690*/  @P0 IADD3 R12, P2, R13, 0x40, RZ ;  /* 0x000000400d0c0810 */ /* 0x000fc60007f5e0ff */
[----:B------:R-:W-:Y:S01]  /*06a0*/  @P1 IMAD R14, R19, R4, RZ ;  /* 0x00000004130e1224 */ /* 0x000fe200078e02ff */
[----:B------:R-:W1:Y:S01]  /*06b0*/  @P0 LDC.64 R20, c[0x0][0x3e0] ;  /* 0x0000f800ff140b82 */ /* 0x000e620000000a00 */
[----:B------:R-:W-:Y:S02]  /*06c0*/  @P0 IADD3.X R27, RZ, R19, RZ, P2, !PT ;  /* 0x00000013ff1b0210 */ /* 0x000fe400017fe4ff */
[----:B------:R-:W-:Y:S01]  /*06d0*/  IADD3 R11, R11, R9, RZ ;  /* 0x000000090b0b7210 */ /* 0x000fe20007ffe0ff */
[----:B------:R-:W-:Y:S01]  /*06e0*/  @P0 IMAD.WIDE.U32 R8, R3, R8, R6 ;  /* 0x0000000803080225 */ /* 0x000fe200078e0006 */
[----:B------:R-:W-:Y:S02]  /*06f0*/  @P0 MOV R6, R10 ;  /* 0x0000000a00060202 */ /* 0x000fe40000000f00 */
[----:B------:R-:W-:Y:S01]  /*0700*/  @P0 MOV R7, R11 ;  /* 0x0000000b00070202 */ /* 0x000fe20000000f00 */
[----:B------:R-:W2:Y:S01]  /*0710*/  @P1 LDC.64 R22, c[0x0][0x280] ;  /* 0x0000a000ff161b82 */ /* 0x000ea20000000a00 */
[----:B------:R-:W-:Y:S01]  /*0720*/  @P0 IMAD R18, R27, R4, RZ ;  /* 0x000000041b120224 */ /* 0x000fe200078e02ff */
[----:B------:R-:W-:Y:S01]  /*0730*/  @P0 IADD3 R15, R9, R15, RZ ;  /* 0x0000000f090f0210 */ /* 0x000fe20007ffe0ff */
[----:B------:R-:W-:-:S02]  /*0740*/  @P1 IMAD R3, R13, R5, R14 ;  /* 0x000000050d031224 */ /* 0x000fc400078e020e */
[----:B------:R-:W-:Y:S02]  /*0750*/  @P0 IMAD R5, R12, R5, R18 ;  /* 0x000000050c050224 */ /* 0x000fe400078e0212 */
[----:B------:R-:W-:-:S04]  /*0760*/  @P1 IMAD.WIDE.U32 R10, R13, R4, R10 ;  /* 0x000000040d0a1225 */ /* 0x000fc800078e000a */
[----:B------:R-:W-:Y:S01]  /*0770*/  @P0 IMAD.WIDE.U32 R12, R12, R4, R6 ;  /* 0x000000040c0c0225 */ /* 0x000fe200078e0006 */
[----:B------:R-:W-:Y:S02]  /*0780*/  @P1 IADD3 R9, R11, R3, RZ ;  /* 0x000000030b091210 */ /* 0x000fe40007ffe0ff */
[----:B------:R-:W-:Y:S02]  /*0790*/  CS2R R6, SRZ ;  /* 0x0000000000067805 */ /* 0x000fe4000001ff00 */
[----:B------:R-:W-:Y:S02]  /*07a0*/  @P0 IADD3 R3, R13, R5, RZ ;  /* 0x000000050d030210 */ /* 0x000fe40007ffe0ff */
[----:B------:R-:W-:Y:S02]  /*07b0*/  CS2R R4, SRZ ;  /* 0x0000000000047805 */ /* 0x000fe4000001ff00 */
[----:B-1----:R-:W-:Y:S02]  /*07c0*/  @P0 LEA R20, P2, R8, R20, 0x1 ;  /* 0x0000001408140211 */ /* 0x002fe400078408ff */
[----:B0-----:R-:W-:-:S02]  /*07d0*/  @P0 LEA R24, P4, R12, R24, 0x1 ;  /* 0x000000180c180211 */ /* 0x001fc400078808ff */
[----:B------:R-:W-:Y:S02]  /*07e0*/  CS2R R18, SRZ ;  /* 0x0000000000127805 */ /* 0x000fe4000001ff00 */
[----:B------:R-:W-:Y:S01]  /*07f0*/  @P0 LEA.HI.X R21, R8, R21, R15, 0x1, P2 ;  /* 0x0000001508150211 */ /* 0x000fe200010f0c0f */
[----:B------:R0:W3:Y:S01]  /*0800*/  @P1 LDG.E.128 R4, desc[UR6][R16.64] ;  /* 0x0000000610041981 */ /* 0x0000e2000c1e1d00 */
[----:B--2---:R-:W-:Y:S02]  /*0810*/  @P1 LEA R22, P3, R10, R22, 0x1 ;  /* 0x000000160a161211 */ /* 0x004fe400078608ff */
[----:B------:R-:W-:Y:S02]  /*0820*/  CS2R R14, SRZ ;  /* 0x00000000000e7805 */ /* 0x000fe4000001ff00 */
[----:B------:R-:W-:Y:S02]  /*0830*/  @P0 LEA.HI.X R25, R12, R25, R3, 0x1, P4 ;  /* 0x000000190c190211 */ /* 0x000fe400020f0c03 */
[----:B------:R-:W-:-:S02]  /*0840*/  CS2R R12, SRZ ;  /* 0x00000000000c7805 */ /* 0x000fc4000001ff00 */
[----:B------:R-:W-:Y:S02]  /*0850*/  @P1 LEA.HI.X R23, R10, R23, R9, 0x1, P3 ;  /* 0x000000170a171211 */ /* 0x000fe400018f0c09 */
[----:B------:R-:W-:Y:S02]  /*0860*/  CS2R R10, SRZ ;  /* 0x00000000000a7805 */ /* 0x000fe4000001ff00 */
[----:B------:R-:W-:Y:S02]  /*0870*/  CS2R R8, SRZ ;  /* 0x0000000000087805 */ /* 0x000fe4000001ff00 */
[----:B0-----:R-:W-:Y:S01]  /*0880*/  CS2R R16, SRZ ;  /* 0x0000000000107805 */ /* 0x001fe2000001ff00 */
[----:B------:R-:W2:Y:S04]  /*0890*/  @P0 LDG.E.128 R12, desc[UR6][R20.64] ;  /* 0x00000006140c0981 */ /* 0x000ea8000c1e1d00 */
[----:B------:R-:W4:Y:S04]  /*08a0*/  @P1 LDG.E.128 R8, desc[UR6][R22.64] ;  /* 0x0000000616081981 */ /* 0x000f28000c1e1d00 */
[----:B------:R-:W5:Y:S01]  /*08b0*/  @P0 LDG.E.128 R16, desc[UR6][R24.64] ;  /* 0x0000000618100981 */ /* 0x000f62000c1e1d00 */
[----:B------:R-:W-:Y:S01]  /*08c0*/  LOP3.LUT P0, RZ, R0, 0x3, RZ, 0xc0, !PT ;  /* 0x0000000300ff7812 */ /* 0x000fe2000780c0ff */
[----:B---3--:R-:W-:-:S02]  /*08d0*/  HADD2.F32 R26, -RZ, R4.H1_H1 ;  /* 0x30000004ff1a7230 */ /* 0x008fc40000004100 */
[----:B------:R-:W-:Y:S02]  /*08e0*/  HADD2.F32 R29, -RZ, R4.H0_H0 ;  /* 0x20000004ff1d7230 */ /* 0x000fe40000004100 */
[--C-:B--2---:R-:W-:Y:S02]  /*08f0*/  HADD2.F32 R27, -RZ, R12.reuse.H1_H1 ;  /* 0x3000000cff1b7230 */ /* 0x104fe40000004100 */
[----:B------:R-:W-:Y:S02]  /*0900*/  HADD2.F32 R12, -RZ, R12.H0_H0 ;  /* 0x2000000cff0c7230 */ /* 0x000fe40000004100 */
[----:B----4-:R-:W-:Y:S02]  /*0910*/  HADD2.F32 R3, -RZ, R8.H1_H1 ;  /* 0x30000008ff037230 */ /* 0x010fe40000004100 */
[--C-:B-----5:R-:W-:Y:S02]  /*0920*/  HADD2.F32 R28, -RZ, R16.reuse.H1_H1 ;  /* 0x30000010ff1c7230 */ /* 0x120fe40000004100 */
[----:B------:R-:W-:-:S02]  /*0930*/  HADD2.F32 R16, -RZ, R16.H0_H0 ;  /* 0x20000010ff107230 */ /* 0x000fc40000004100 */
[----:B------:R-:W-:Y:S01]  /*0940*/  FMUL.FTZ R26, R26, R3 ;  /* 0x000000031a1a7220 */ /* 0x000fe20000410000 */
[----:B------:R-:W-:Y:S02]  /*0950*/  HADD2.F32 R20, -RZ, R8.H0_H0 ;  /* 0x20000008ff147230 */ /* 0x000fe40000004100 */
[----:B------:R-:W-:Y:S01]  /*0960*/  FMUL.FTZ R27, R27, R28 ;  /* 0x0000001c1b1b7220 */ /* 0x000fe20000410000 */
[----:B------:R-:W-:-:S03]  /*0970*/  HADD2.F32 R3, -RZ, R5.H0_H0 ;  /* 0x20000005ff037230 */ /* 0x000fc60000004100 */
[----:B------:R-:W-:Y:S01]  /*0980*/  FFMA.FTZ R27, R12, R16, R27 ;  /* 0x000000100c1b7223 */ /* 0x000fe2000001001b */
[----:B------:R-:W-:Y:S02]  /*0990*/  HADD2.F32 R16, -RZ, R9.H0_H0 ;  /* 0x20000009ff107230 */ /* 0x000fe40000004100 */
[----:B------:R-:W-:Y:S01]  /*09a0*/  FFMA.FTZ R26, R29, R20, R26 ;  /* 0x000000141d1a7223 */ /* 0x000fe2000001001a */
[----:B------:R-:W-:Y:S02]  /*09b0*/  HADD2.F32 R5, -RZ, R5.H1_H1 ;  /* 0x30000005ff057230 */ /* 0x000fe40000004100 */
[----:B------:R-:W-:Y:S02]  /*09c0*/  HADD2.F32 R12, -RZ, R9.H1_H1 ;  /* 0x30000009ff0c7230 */ /* 0x000fe40000004100 */
[----:B------:R-:W-:Y:S01]  /*09d0*/  FFMA.FTZ R16, R3, R16, R26 ;  /* 0x0000001003107223 */ /* 0x000fe2000001001a */
[----:B------:R-:W-:Y:S02]  /*09e0*/  HADD2.F32 R20, -RZ, R13.H0_H0 ;  /* 0x2000000dff147230 */ /* 0x000fe40000004100 */
[----:B------:R-:W-:-:S02]  /*09f0*/  HADD2.F32 R24, -RZ, R17.H0_H0 ;  /* 0x20000011ff187230 */ /* 0x000fc40000004100 */
[----:B------:R-:W-:Y:S01]  /*0a00*/  FFMA.FTZ R5, R5, R12, R16 ;  /* 0x0000000c05057223 */ /* 0x000fe20000010010 */
[----:B------:R-:W-:Y:S02]  /*0a10*/  HADD2.F32 R4, -RZ, R6.H0_H0 ;  /* 0x20000006ff047230 */ /* 0x000fe40000004100 */
[----:B------:R-:W-:Y:S02]  /*0a20*/  HADD2.F32 R23, -RZ, R10.H0_H0 ;  /* 0x2000000aff177230 */ /* 0x000fe40000004100 */
[----:B------:R-:W-:Y:S01]  /*0a30*/  FFMA.FTZ R27, R20, R24, R27 ;  /* 0x00000018141b7223 */ /* 0x000fe2000001001b */
[----:B------:R-:W-:Y:S02]  /*0a40*/  HADD2.F32 R22, -RZ, R13.H1_H1 ;  /* 0x3000000dff167230 */ /* 0x000fe40000004100 */
[----:B------:R-:W-:Y:S02]  /*0a50*/  HADD2.F32 R17, -RZ, R17.H1_H1 ;  /* 0x30000011ff117230 */ /* 0x000fe40000004100 */
[----:B------:R-:W-:Y:S01]  /*0a60*/  FFMA.FTZ R5, R4, R23, R5 ;  /* 0x0000001704057223 */ /* 0x000fe20000010005 */
[----:B------:R-:W-:-:S02]  /*0a70*/  HADD2.F32 R8, -RZ, R6.H1_H1 ;  /* 0x30000006ff087230 */ /* 0x000fc40000004100 */
[----:B------:R-:W-:Y:S02]  /*0a80*/  HADD2.F32 R21, -RZ, R10.H1_H1 ;  /* 0x3000000aff157230 */ /* 0x000fe40000004100 */
[----:B------:R-:W-:Y:S01]  /*0a90*/  FFMA.FTZ R27, R22, R17, R27 ;  /* 0x00000011161b7223 */ /* 0x000fe2000001001b */
[----:B------:R-:W-:Y:S02]  /*0aa0*/  HADD2.F32 R12, -RZ, R14.H0_H0 ;  /* 0x2000000eff0c7230 */ /* 0x000fe40000004100 */
[----:B------:R-:W-:Y:S02]  /*0ab0*/  HADD2.F32 R3, -RZ, R18.H0_H0 ;  /* 0x20000012ff037230 */ /* 0x000fe40000004100 */
[----:B------:R-:W-:Y:S01]  /*0ac0*/  FFMA.FTZ R5, R8, R21, R5 ;  /* 0x0000001508057223 */ /* 0x000fe20000010005 */
[----:B------:R-:W-:Y:S02]  /*0ad0*/  HADD2.F32 R6, -RZ, R7.H0_H0 ;  /* 0x20000007ff067230 */ /* 0x000fe40000004100 */
[----:B------:R-:W-:-:S02]  /*0ae0*/  HADD2.F32 R9, -RZ, R11.H0_H0 ;  /* 0x2000000bff097230 */ /* 0x000fc40000004100 */
[----:B------:R-:W-:Y:S01]  /*0af0*/  FFMA.FTZ R27, R12, R3, R27 ;  /* 0x000000030c1b7223 */ /* 0x000fe2000001001b */
[----:B------:R-:W-:Y:S02]  /*0b00*/  HADD2.F32 R14, -RZ, R14.H1_H1 ;  /* 0x3000000eff0e7230 */ /* 0x000fe40000004100 */
[----:B------:R-:W-:Y:S02]  /*0b10*/  HADD2.F32 R18, -RZ, R18.H1_H1 ;  /* 0x30000012ff127230 */ /* 0x000fe40000004100 */
[----:B------:R-:W-:Y:S01]  /*0b20*/  FFMA.FTZ R6, R6, R9, R5 ;  /* 0x0000000906067223 */ /* 0x000fe20000010005 */
[----:B------:R-:W-:Y:S02]  /*0b30*/  HADD2.F32 R7, -RZ, R7.H1_H1 ;  /* 0x30000007ff077230 */ /* 0x000fe40000004100 */
[----:B------:R-:W-:Y:S02]  /*0b40*/  HADD2.F32 R10, -RZ, R11.H1_H1 ;  /* 0x3000000bff0a7230 */ /* 0x000fe40000004100 */
[----:B------:R-:W-:Y:S01]  /*0b50*/  FFMA.FTZ R27, R14, R18, R27 ;  /* 0x000000120e1b7223 */ /* 0x000fe2000001001b */
[----:B------:R-:W-:-:S02]  /*0b60*/  HADD2.F32 R4, -RZ, R15.H0_H0 ;  /* 0x2000000fff047230 */ /* 0x000fc40000004100 */
[----:B------:R-:W-:Y:S02]  /*0b70*/  HADD2.F32 R3, -RZ, R19.H0_H0 ;  /* 0x20000013ff037230 */ /* 0x000fe40000004100 */
[----:B------:R-:W-:Y:S01]  /*0b80*/  FFMA.FTZ R6, R7, R10, R6 ;  /* 0x0000000a07067223 */ /* 0x000fe20000010006 */
[----:B------:R-:W-:Y:S02]  /*0b90*/  HADD2.F32 R8, -RZ, R15.H1_H1 ;  /* 0x3000000fff087230 */ /* 0x000fe40000004100 */
[----:B------:R-:W-:Y:S02]  /*0ba0*/  HADD2.F32 R19, -RZ, R19.H1_H1 ;  /* 0x30000013ff137230 */ /* 0x000fe40000004100 */
[----:B------:R-:W-:Y:S02]  /*0bb0*/  FFMA.FTZ R27, R4, R3, R27 ;  /* 0x00000003041b7223 */ /* 0x000fe4000001001b */
[----:B------:R-:W0:Y:S02]  /*0bc0*/  SHFL.BFLY PT, R3, R6, 0x2, 0x1f ;  /* 0x0c401f0006037f89 */ /* 0x000e2400000e0000 */
[----:B------:R-:W-:-:S05]  /*0bd0*/  FFMA.FTZ R27, R8, R19, R27 ;  /* 0x00000013081b7223 */ /* 0x000fca000001001b */
[----:B------:R-:W1:Y:S01]  /*0be0*/  SHFL.BFLY PT, R8, R27, 0x2, 0x1f ;  /* 0x0c401f001b087f89 */ /* 0x000e6200000e0000 */
[----:B0-----:R-:W-:-:S05]  /*0bf0*/  FADD.FTZ R4, R6, R3 ;  /* 0x0000000306047221 */ /* 0x001fca0000010000 */
[----:B------:R-:W0:Y:S01]  /*0c00*/  SHFL.BFLY PT, R3, R4, 0x1, 0x1f ;  /* 0x0c201f0004037f89 */ /* 0x000e2200000e0000 */
[----:B-1----:R-:W-:-:S05]  /*0c10*/  FADD.FTZ R8, R27, R8 ;  /* 0x000000081b087221 */ /* 0x002fca0000010000 */
[----:B------:R-:W1:Y:S01]  /*0c20*/  SHFL.BFLY PT, R5, R8, 0x1, 0x1f ;  /* 0x0c201f0008057f89 */ /* 0x000e6200000e0000 */
[----:B------:R-:W-:Y:S01]  /*0c30*/  IADD3 R7, R2, UR4, RZ ;  /* 0x0000000402077c10 */ /* 0x000fe2000fffe0ff */
[----:B------:R-:W-:-:S03]  /*0c40*/  ULDC.64 UR4, c[0x0][0x478] ;  /* 0x00011e0000047ab9 */ /* 0x000fc60000000a00 */
[----:B------:R-:W-:Y:S02]  /*0c50*/  SHF.R.S32.HI R2, RZ, 0x1f, R7 ;  /* 0x0000001fff027819 */ /* 0x000fe40000011407 */
[----:B------:R-:W-:-:S04]  /*0c60*/  LEA.HI R7, P1, R0, R7, RZ, 0x1e ;  /* 0x0000000700077211 */ /* 0x000fc8000783f0ff */
[----:B------:R-:W-:Y:S02]  /*0c70*/  IADD3.X R6, RZ, R2, RZ, P1, !PT ;  /* 0x00000002ff067210 */ /* 0x000fe40000ffe4ff */
[C---:B------:R-:W-:Y:S01]  /*0c80*/  LEA R2, P1, R7.reuse, UR4, 0x2 ;  /* 0x0000000407027c11 */ /* 0x040fe2000f8210ff */
[----:B------:R-:W-:Y:S01]  /*0c90*/  ULDC UR4, c[0x0][0x384] ;  /* 0x0000e10000047ab9 */ /* 0x000fe20000000800 */
[----:B0-----:R-:W-:Y:S02]  /*0ca0*/  FADD.FTZ R0, R4, R3 ;  /* 0x0000000304007221 */ /* 0x001fe40000010000 */
[----:B------:R-:W-:Y:S02]  /*0cb0*/  LEA.HI.X R3, R7, UR5, R6, 0x2, P1 ;  /* 0x0000000507037c11 */ /* 0x000fe400088f1406 */
[----:B------:R-:W-:Y:S01]  /*0cc0*/  FMUL.FTZ R7, R0, UR4 ;  /* 0x0000000400077c20 */ /* 0x000fe20008410000 */
[----:B-1----:R-:W-:-:S04]  /*0cd0*/  FADD.FTZ R5, R8, R5 ;  /* 0x0000000508057221 */ /* 0x002fc80000010000 */
[----:B------:R0:W-:Y:S01]  /*0ce0*/  @!P0 STG.E desc[UR6][R2.64], R7 ;  /* 0x0000000702008986 */ /* 0x0001e2000c101906 */
[----:B------:R-:W-:Y:S01]  /*0cf0*/  FMUL.FTZ R5, R5, UR4 ;  /* 0x0000000405057c20 */ /* 0x000fe20008410000 */
[----:B------:R-:W-:Y:S06]  /*0d00*/  @P0 EXIT ;  /* 0x000000000000094d */ /* 0x000fec0003800000 */
[----:B------:R-:W-:Y:S01]  /*0d10*/  STG.E desc[UR6][R2.64+0x100], R5 ;  /* 0x0001000502007986 */ /* 0x000fe2000c101906 */
[----:B------:R-:W-:Y:S05]  /*0d20*/  EXIT ;  /* 0x000000000000794d */ /* 0x000fea0003800000 */
.L_x_789:
        /* <DEDUP_REMOVED lines=13> */
.L_x_1350:


//--------------------- .text._ZN5flash25flash_bwd_dot_do_o_kernelILb1E23Flash_bwd_kernel_traitsILi32ELi128ELi128ELi8ELi4ELi4ELi4ELb1ELb0EN7cutlass6half_tE19Flash_kernel_traitsILi32ELi128ELi128ELi8ES3_EEEEvNS_16Flash_bwd_paramsE --------------------------
	.section	.text._ZN5flash25flash_bwd_dot_do_o_kernelILb1E23Flash_bwd_kernel_traitsILi32ELi128ELi128ELi8ELi4ELi4ELi4ELb1ELb0EN7cutlass6half_tE19Flash_kernel_traitsILi32ELi128ELi128ELi8ES3_EEEEvNS_16Flash_bwd_paramsE,"ax",@progbits
	.align	128
        .global         _ZN5flash25flash_bwd_dot_do_o_kernelILb1E23Flash_bwd_kernel_traitsILi32ELi128ELi128ELi8ELi4ELi4ELi4ELb1ELb0EN7cutlass6half_tE19Flash_kernel_traitsILi32ELi128ELi128ELi8ES3_EEEEvNS_16Flash_bwd_paramsE
        .type           _ZN5flash25flash_bwd_dot_do_o_kernelILb1E23Flash_bwd_kernel_traitsILi32ELi128ELi128ELi8ELi4ELi4ELi4ELb1ELb0EN7cutlass6half_tE19Flash_kernel_traitsILi32ELi128ELi128ELi8ES3_EEEEvNS_16Flash_bwd_paramsE,@function
        .size           _ZN5flash25flash_bwd_dot_do_o_kernelILb1E23Flash_bwd_kernel_traitsILi32ELi128ELi128ELi8ELi4ELi4ELi4ELb1ELb0EN7cutlass6half_tE19Flash_kernel_traitsILi32ELi128ELi128ELi8ES3_EEEEvNS_16Flash_bwd_paramsE,(.L_x_1351 - _ZN5flash25flash_bwd_dot_do_o_kernelILb1E23Flash_bwd_kernel_traitsILi32ELi128ELi128ELi8ELi4ELi4ELi4ELb1ELb0EN7cutlass6half_tE19Flash_kernel_traitsILi32ELi128ELi128ELi8ES3_EEEEvNS_16Flash_bwd_paramsE)
        .other          _ZN5flash25flash_bwd_dot_do_o_kernelILb1E23Flash_bwd_kernel_traitsILi32ELi128ELi128ELi8ELi4ELi4ELi4ELb1ELb0EN7cutlass6half_tE19Flash_kernel_traitsILi32ELi128ELi128ELi8ES3_EEEEvNS_16Flash_bwd_paramsE,@"STO_CUDA_ENTRY STV_DEFAULT"
_ZN5flash25flash_bwd_dot_do_o_kernelILb1E23Flash_bwd_kernel_traitsILi32ELi128ELi128ELi8ELi4ELi4ELi4ELb1ELb0EN7cutlass6half_tE19Flash_kernel_traitsILi32ELi128ELi128ELi8ES3_EEEEvNS_16Flash_bwd_paramsE:
.text._ZN5flash25flash_bwd_dot_do_o_kernelILb1E23Flash_bwd_kernel_traitsILi32ELi128ELi128ELi8ELi4ELi4ELi4ELb1ELb0EN7cutlass6half_tE19Flash_kernel_traitsILi32ELi128ELi128ELi8ES3_EEEEvNS_16Flash_bwd_paramsE:
[----:B------:R-:W-:Y:S01]  /*0000*/  LDC R1, c[0x0][0x28] ;  /* 0x00000a00ff017b82 */ /* 0x000fe20000000800 */
[----:B------:R-:W0:Y:S07]  /*0010*/  S2R R18, SR_CTAID.Y ;  /* 0x0000000000127919 */ /* 0x000e2e0000002600 */
[----:B------:R-:W0:Y:S01]  /*0020*/  LDC.64 R2, c[0x0][0x2f0] ;  /* 0x0000bc00ff027b82 */ /* 0x000e220000000a00 */
[----:B------:R-:W-:Y:S01]  /*0030*/  ULDC.64 UR4, c[0x0][0x2f0] ;  /* 0x0000bc0000047ab9 */ /* 0x000fe20000000a00 */
[----:B------:R-:W-:-:S02]  /*0040*/  MOV R11, 0xffffffff ;  /* 0xffffffff000b7802 */ /* 0x000fc40000000f00 */
[----:B------:R-:W-:-:S04]  /*0050*/  ISETP.NE.U32.AND P0, PT, RZ, UR4, PT ;  /* 0x00000004ff007c0c */ /* 0x000fc8000bf05070 */
[----:B------:R-:W-:Y:S01]  /*0060*/  ISETP.NE.AND.EX P0, PT, RZ, UR5, PT, P0 ;  /* 0x00000005ff007c0c */ /* 0x000fe2000bf05300 */
[----:B------:R-:W-:Y:S01]  /*0070*/  ULDC.64 UR4, c[0x0][0x208] ;  /* 0x0000820000047ab9 */ /* 0x000fe20000000a00 */
[----:B0-----:R-:W-:-:S11]  /*0080*/  IMAD.WIDE R2, R18, 0x4, R2 ;  /* 0x0000000412027825 */ /* 0x001fd600078e0202 */
[----:B------:R-:W2:Y:S04]  /*0090*/  @P0 LDG.E R11, desc[UR4][R2.64] ;  /* 0x00000004020b0981 */ /* 0x000ea8000c1e1900 */
[----:B------:R-:W2:Y:S01]  /*00a0*/  @P0 LDG.E R12, desc[UR4][R2.64+0x4] ;  /* 0x00000404020c0981 */ /* 0x000ea2000c1e1900 */
[----:B------:R-:W0:Y:S02]  /*00b0*/  S2R R29, SR_CTAID.X ;  /* 0x00000000001d7919 */ /* 0x000e240000002500 */
[----:B0-----:R-:W-:Y:S02]  /*00c0*/  SHF.L.U32 R29, R29, 0x7, RZ ;  /* 0x000000071d1d7819 */ /* 0x001fe400000006ff */
[----:B--2---:R-:W-:-:S06]  /*00d0*/  @P0 IADD3 R12, R12, -R11, RZ ;  /* 0x8000000b0c0c0210 */ /* 0x004fcc0007ffe0ff */
[----:B------:R-:W0:Y:S02]  /*00e0*/  @!P0 LDC R12, c[0x0][0x2c4] ;  /* 0x0000b100ff0c8b82 */ /* 0x000e240000000800 */
[----:B0-----:R-:W-:-:S13]  /*00f0*/  ISETP.GT.AND P1, PT, R12, R29, PT ;  /* 0x0000001d0c00720c */ /* 0x001fda0003f24270 */
[----:B------:R-:W-:Y:S05]  /*0100*/  @!P1 EXIT ;  /* 0x000000000000994d */ /* 0x000fea0003800000 */
[----:B------:R-:W-:Y:S01]  /*0110*/  ISETP.NE.AND P1, PT, R11, -0x1, PT ;  /* 0xffffffff0b00780c */ /* 0x000fe20003f25270 */
[----:B------:R-:W0:Y:S01]  /*0120*/  LDC R0, c[0x0][0x2d4] ;  /* 0x0000b500ff007b82 */ /* 0x000e220000000800 */
[----:B------:R-:W1:Y:S07]  /*0130*/  S2R R20, SR_TID.X ;  /* 0x0000000000147919 */ /* 0x000e6e0000002100 */
[----:B------:R-:W2:Y:S04]  /*0140*/  LDC R21, c[0x0][0x270] ;  /* 0x00009c00ff157b82 */ /* 0x000ea80000000800 */
[----:B------:R-:W-:-:S04]  /*0150*/  @!P1 SHF.R.S32.HI R5, RZ, 0x1f, R18 ;  /* 0x0000001fff059819 */ /* 0x000fc80000011412 */
[----:B------:R-:W3:Y:S08]  /*0160*/  @!P1 LDC.64 R2, c[0x0][0x418] ;  /* 0x00010600ff029b82 */ /* 0x000ef00000000a00 */
[----:B------:R-:W4:Y:S08]  /*0170*/  @P1 LDC.64 R14, c[0x0][0x420] ;  /* 0x00010800ff0e1b82 */ /* 0x000f300000000a00 */
[----:B------:R-:W5:Y:S01]  /*0180*/  @P1 LDC.64 R8, c[0x0][0x298] ;  /* 0x0000a600ff081b82 */ /* 0x000f620000000a00 */
[----:B--2---:R-:W-:Y:S01]  /*0190*/  SHF.R.S32.HI R13, RZ, 0x1f, R21 ;  /* 0x0000001fff0d7819 */ /* 0x004fe20000011415 */
[----:B---3--:R-:W-:-:S06]  /*01a0*/  @!P1 IMAD R6, R5, R2, RZ ;  /* 0x0000000205069224 */ /* 0x008fcc00078e02ff */
[----:B------:R-:W2:Y:S01]  /*01b0*/  LDC R26, c[0x0][0x2dc] ;  /* 0x0000b700ff1a7b82 */ /* 0x000ea20000000800 */
[----:B------:R-:W-:-:S04]  /*01c0*/  IMAD.WIDE R4, R18, 0x80, RZ ;  /* 0x0000008012047825 */ /* 0x000fc800078e02ff */
[----:B------:R-:W-:Y:S01]  /*01d0*/  @!P1 IMAD R7, R18, R3, R6 ;  /* 0x0000000312079224 */ /* 0x000fe200078e0206 */
[----:B------:R-:W-:Y:S01]  /*01e0*/  SEL R10, R4, RZ, P0 ;  /* 0x000000ff040a7207 */ /* 0x000fe20000000000 */
[----:B----4-:R-:W-:Y:S01]  /*01f0*/  @P1 IMAD.WIDE.U32 R16, R11, R14, RZ ;  /* 0x0000000e0b101225 */ /* 0x010fe200078e00ff */
[----:B------:R-:W-:-:S03]  /*0200*/  SHF.R.S32.HI R14, RZ, 0x1f, R29 ;  /* 0x0000001fff0e7819 */ /* 0x000fc6000001141d */
[----:B------:R-:W-:-:S04]  /*0210*/  @!P1 IMAD.WIDE.U32 R2, R18, R2, RZ ;  /* 0x0000000212029225 */ /* 0x000fc800078e00ff */
[----:B------:R-:W-:Y:S01]  /*0220*/  @P1 IMAD R15, R11, R15, R17 ;  /* 0x0000000f0b0f1224 */ /* 0x000fe200078e0211 */
[----:B------:R-:W-:Y:S02]  /*0230*/  @!P1 IADD3 R15, R3, R7, RZ ;  /* 0x00000007030f9210 */ /* 0x000fe40007ffe0ff */
[----:B------:R-:W-:Y:S01]  /*0240*/  SEL R17, R5, RZ, P0 ;  /* 0x000000ff05117207 */ /* 0x000fe20000000000 */
[----:B------:R-:W3:Y:S01]  /*0250*/  S2R R7, SR_CTAID.Z ;  /* 0x0000000000077919 */ /* 0x000ee20000002700 */
[----:B0-----:R-:W-:Y:S01]  /*0260*/  IMAD.WIDE R4, R18, R0, RZ ;  /* 0x0000000012047225 */ /* 0x001fe200078e02ff */
[----:B------:R-:W-:Y:S02]  /*0270*/  @!P1 MOV R16, R2 ;  /* 0x0000000200109202 */ /* 0x000fe40000000f00 */
[----:B------:R-:W-:Y:S01]  /*0280*/  IADD3 R25, P0, R29, R10, RZ ;  /* 0x0000000a1d197210 */ /* 0x000fe20007f1e0ff */
[----:B------:R-:W-:Y:S01]  /*0290*/  IMAD R5, R5, R21, RZ ;  /* 0x0000001505057224 */ /* 0x000fe200078e02ff */
[----:B--2---:R-:W-:Y:S01]  /*02a0*/  SHF.R.S32.HI R27, RZ, 0x1f, R26 ;  /* 0x0000001fff1b7819 */ /* 0x004fe2000001141a */
[----:B-----5:R-:W-:Y:S01]  /*02b0*/  @P1 IMAD.WIDE.U32 R2, R11, R8, RZ ;  /* 0x000000080b021225 */ /* 0x020fe200078e00ff */
[----:B------:R-:W-:-:S02]  /*02c0*/  IADD3.X R23, R14, R17, RZ, P0, !PT ;  /* 0x000000110e177210 */ /* 0x000fc400007fe4ff */
[----:B------:R-:W-:Y:S01]  /*02d0*/  @P1 MOV R17, R11 ;  /* 0x0000000b00111202 */ /* 0x000fe20000000f00 */
[C---:B------:R-:W-:Y:S01]  /*02e0*/  IMAD R19, R4.reuse, R13, R5 ;  /* 0x0000000d04137224 */ /* 0x040fe200078e0205 */
[----:B------:R-:W-:Y:S01]  /*02f0*/  @P1 MOV R6, R2 ;  /* 0x0000000200061202 */ /* 0x000fe20000000f00 */
[----:B------:R-:W-:-:S04]  /*0300*/  IMAD.WIDE.U32 R4, R4, R21, RZ ;  /* 0x0000001504047225 */ /* 0x000fc800078e00ff */
[----:B------:R-:W-:Y:S01]  /*0310*/  @P1 IMAD R13, R11, R9, R3 ;  /* 0x000000090b0d1224 */ /* 0x000fe200078e0203 */
[----:B------:R-:W-:Y:S01]  /*0320*/  IADD3 R3, R5, R19, RZ ;  /* 0x0000001305037210 */ /* 0x000fe20007ffe0ff */
[----:B------:R-:W-:Y:S01]  /*0330*/  HFMA2.MMA R19, -RZ, RZ, 0, 0 ;  /* 0x00000000ff137435 */ /* 0x000fe200000001ff */
[----:B------:R-:W-:-:S04]  /*0340*/  IMAD.WIDE R8, R21, R26, RZ ;  /* 0x0000001a15087225 */ /* 0x000fc800078e02ff */
[----:B------:R-:W-:Y:S01]  /*0350*/  IMAD R10, R3, R26, RZ ;  /* 0x0000001a030a7224 */ /* 0x000fe200078e02ff */
[----:B-1-3--:R-:W-:Y:S06]  /*0360*/  @P1 BRA `(.L_x_790) ;  /* 0x0000000000201947 */ /* 0x00afec0003800000 */
[----:B------:R-:W0:Y:S01]  /*0370*/  LDC.64 R2, c[0x0][0x290] ;  /* 0x0000a400ff027b82 */ /* 0x000e220000000a00 */
[----:B------:R-:W-:Y:S02]  /*0380*/  SHF.R.S32.HI R13, RZ, 0x1f, R18 ;  /* 0x0000001fff0d7819 */ /* 0x000fe40000011412 */
[----:B------:R-:W-:-:S03]  /*0390*/  MOV R17, 0xffffffff ;  /* 0xffffffff00117802 */ /* 0x000fc60000000f00 */
[----:B0-----:R-:W-:-:S04]  /*03a0*/  IMAD R6, R13, R2, RZ ;  /* 0x000000020d067224 */ /* 0x001fc800078e02ff */
[C---:B------:R-:W-:Y:S02]  /*03b0*/  IMAD R13, R18.reuse, R3, R6 ;  /* 0x00000003120d7224 */ /* 0x040fe400078e0206 */
[----:B------:R-:W-:-:S05]  /*03c0*/  IMAD.WIDE.U32 R2, R18, R2, RZ ;  /* 0x0000000212027225 */ /* 0x000fca00078e00ff */
[----:B------:R-:W-:Y:S02]  /*03d0*/  IADD3 R13, R3, R13, RZ ;  /* 0x0000000d030d7210 */ /* 0x000fe40007ffe0ff */
[----:B------:R-:W-:-:S07]  /*03e0*/  MOV R6, R2 ;  /* 0x0000000200067202 */ /* 0x000fce0000000f00 */
.L_x_790:
[----:B------:R-:W-:Y:S01]  /*03f0*/  ULDC.U8 UR6, c[0x0][0x3d8] ;  /* 0x0000f60000067ab9 */ /* 0x000fe20000000000 */
[----:B------:R-:W-:Y:S01]  /*0400*/  IMAD R2, R9, R17, RZ ;  /* 0x0000001109027224 */ /* 0x000fe200078e02ff */
[----:B------:R-:W-:Y:S01]  /*0410*/  ISETP.NE.AND P0, PT, RZ, UR6, PT ;  /* 0x00000006ff007c0c */ /* 0x000fe2000bf05270 */
[----:B------:R-:W-:Y:S01]  /*0420*/  IMAD R27, R27, R4, R10 ;  /* 0x000000041b1b7224 */ /* 0x000fe200078e020a */
[----:B------:R-:W-:Y:S01]  /*0430*/  SHF.R.S32.HI R10, RZ, 0x1f, R7 ;  /* 0x0000001fff0a7819 */ /* 0x000fe20000011407 */
[----:B------:R-:W-:Y:S02]  /*0440*/  IMAD R19, R8, R19, R2 ;  /* 0x0000001308137224 */ /* 0x000fe400078e0202 */
[----:B------:R-:W-:Y:S02]  /*0450*/  IMAD R23, R23, R8, RZ ;  /* 0x0000000817177224 */ /* 0x000fe400078e02ff */
[----:B------:R-:W-:-:S04]  /*0460*/  IMAD.WIDE.U32 R2, R4, R26, RZ ;  /* 0x0000001a04027225 */ /* 0x000fc800078e00ff */
[----:B------:R-:W-:Y:S01]  /*0470*/  IMAD R23, R9, R25, R23 ;  /* 0x0000001909177224 */ /* 0x000fe200078e0217 */
[----:B------:R-:W-:Y:S01]  /*0480*/  IADD3 R27, R3, R27, RZ ;  /* 0x0000001b031b7210 */ /* 0x000fe20007ffe0ff */
[----:B------:R-:W-:-:S04]  /*0490*/  IMAD.WIDE.U32 R4, R25, R8, RZ ;  /* 0x0000000819047225 */ /* 0x000fc800078e00ff */
[----:B------:R-:W-:Y:S01]  /*04a0*/  IMAD.WIDE.U32 R8, R8, R17, RZ ;  /* 0x0000001108087225 */ /* 0x000fe200078e00ff */
[----:B------:R-:W-:-:S03]  /*04b0*/  IADD3 R24, R5, R23, RZ ;  /* 0x0000001705187210 */ /* 0x000fc60007ffe0ff */
[----:B------:R-:W-:Y:S01]  /*04c0*/  IMAD R3, R7, R26, RZ ;  /* 0x0000001a07037224 */ /* 0x000fe200078e02ff */
[----:B------:R-:W-:Y:S02]  /*04d0*/  SEL R17, R2, R8, !P1 ;  /* 0x0000000802117207 */ /* 0x000fe40004800000 */
[----:B------:R-:W-:Y:S02]  /*04e0*/  @P1 IADD3 R27, R9, R19, RZ ;  /* 0x00000013091b1210 */ /* 0x000fe40007ffe0ff */
[----:B------:R-:W-:Y:S01]  /*04f0*/  SHF.R.S32.HI R2, RZ, 0x1f, R3 ;  /* 0x0000001fff027819 */ /* 0x000fe20000011403 */
[----:B------:R-:W-:Y:S06]  /*0500*/  @!P0 BRA `(.L_x_791) ;  /* 0x00000000001c8947 */ /* 0x000fec0003800000 */
[----:B------:R-:W0:Y:S01]  /*0510*/  LDC R8, c[0x0][0x2c0] ;  /* 0x0000b000ff087b82 */ /* 0x000e220000000800 */
[----:B------:R-:W-:-:S05]  /*0520*/  @!P1 IMAD R11, R18, R0, RZ ;  /* 0x00000000120b9224 */ /* 0x000fca00078e02ff */
[----:B------:R-:W-:Y:S02]  /*0530*/  LEA R11, R18, R11, 0x7 ;  /* 0x0000000b120b7211 */ /* 0x000fe400078e38ff */
[----:B------:R-:W0:Y:S02]  /*0540*/  LDC R9, c[0x0][0x2e4] ;  /* 0x0000b900ff097b82 */ /* 0x000e240000000800 */
[----:B0-----:R-:W-:-:S05]  /*0550*/  LEA R0, R8, R9, 0x7 ;  /* 0x0000000908007211 */ /* 0x001fca00078e38ff */
[----:B------:R-:W-:Y:S01]  /*0560*/  IMAD R0, R0, R7, R11 ;  /* 0x0000000700007224 */ /* 0x000fe200078e020b */
[----:B------:R-:W-:Y:S06]  /*0570*/  BRA `(.L_x_792) ;  /* 0x0000000000087947 */ /* 0x000fec0003800000 */
.L_x_791:
[----:B------:R-:W-:-:S04]  /*0580*/  IMAD R9, R18, R21, R7 ;  /* 0x0000001512097224 */ /* 0x000fc800078e0207 */
[----:B------:R-:W-:-:S07]  /*0590*/  IMAD R0, R9, R0, RZ ;  /* 0x0000000009007224 */ /* 0x000fce00078e02ff */
.L_x_792:
[----:B------:R-:W-:Y:S01]  /*05a0*/  SHF.R.S32.HI R25, RZ, 0x1f, R20 ;  /* 0x0000001fff197819 */ /* 0x000fe20000011414 */
[----:B------:R-:W-:Y:S01]  /*05b0*/  ULDC UR6, c[0x0][0x2d0] ;  /* 0x0000b40000067ab9 */ /* 0x000fe20000000800 */
[----:B------:R-:W-:Y:S01]  /*05c0*/  IADD3 R12, -R29, R12, RZ ;  /* 0x0000000c1d0c7210 */ /* 0x000fe20007ffe1ff */
[----:B------:R-:W-:Y:S01]  /*05d0*/  ULDC.64 UR8, c[0x0][0x420] ;  /* 0x0001080000087ab9 */ /* 0x000fe20000000a00 */
[----:B------:R-:W-:Y:S01]  /*05e0*/  LEA.HI R11, R25, R20, RZ, 0x2 ;  /* 0x00000014190b7211 */ /* 0x000fe200078f10ff */
[----:B------:R-:W-:Y:S01]  /*05f0*/  IMAD R18, R14, UR8, RZ ;  /* 0x000000080e127c24 */ /* 0x000fe2000f8e02ff */
[----:B------:R-:W-:Y:S01]  /*0600*/  IADD3 R3, P1, P2, R4, R17, R3 ;  /* 0x0000001104037210 */ /* 0x000fe20007a3e003 */
[----:B------:R-:W-:Y:S01]  /*0610*/  ULDC.64 UR10, c[0x0][0x298] ;  /* 0x0000a600000a7ab9 */ /* 0x000fe20000000a00 */
[----:B------:R-:W-:Y:S01]  /*0620*/  LOP3.LUT R5, R11, 0x1ffffffc, RZ, 0xc0, !PT ;  /* 0x1ffffffc0b057812 */ /* 0x000fe200078ec0ff */
[----:B------:R-:W-:Y:S01]  /*0630*/  IMAD R18, R29, UR9, R18 ;  /* 0x000000091d127c24 */ /* 0x000fe2000f8e0212 */
[----:B------:R-:W-:-:S02]  /*0640*/  SHF.R.S32.HI R11, RZ, 0x2, R11 ;  /* 0x00000002ff0b7819 */ /* 0x000fc4000001140b */
[----:B------:R-:W-:-:S04]  /*0650*/  IADD3 R5, -R5, R20, RZ ;  /* 0x0000001405057210 */ /* 0x000fc80007ffe1ff */
[----:B------:R-:W-:-:S04]  /*0660*/  SHF.L.U32 R8, R5, 0x3, RZ ;  /* 0x0000000305087819 */ /* 0x000fc800000006ff */
[----:B------:R-:W-:Y:S01]  /*0670*/  ISETP.GE.AND P0, PT, R8, UR6, PT ;  /* 0x0000000608007c0c */ /* 0x000fe2000bf06270 */
[----:B------:R-:W-:Y:S01]  /*0680*/  ULDC.64 UR6, c[0x0][0x428] ;  /* 0x00010a0000067ab9 */ /* 0x000fe20000000a00 */
[--C-:B------:R-:W-:Y:S02]  /*0690*/  SHF.R.S32.HI R9, RZ, 0x1f, R8.reuse ;  /* 0x0000001fff097819 */ /* 0x100fe40000011408 */
[----:B------:R-:W-:Y:S01]  /*06a0*/  ISETP.LT.AND P3, PT, R11, R12, !P0 ;  /* 0x0000000c0b00720c */ /* 0x000fe20004761270 */
[----:B------:R-:W-:-:S04]  /*06b0*/  IMAD.WIDE.U32 R4, R29, UR8, R8 ;  /* 0x000000081d047c25 */ /* 0x000fc8000f8e0008 */
[----:B------:R-:W-:Y:S01]  /*06c0*/  IMAD.WIDE.U32 R8, R29, UR10, R8 ;  /* 0x0000000a1d087c25 */ /* 0x000fe2000f8e0008 */
[----:B------:R-:W-:-:S03]  /*06d0*/  IADD3 R4, P4, R16, R4, RZ ;  /* 0x0000000410047210 */ /* 0x000fc60007f9e0ff */
[----:B------:R-:W-:Y:S01]  /*06e0*/  IMAD R16, R14, UR10, RZ ;  /* 0x0000000a0e107c24 */ /* 0x000fe2000f8e02ff */
[----:B------:R-:W-:Y:S01]  /*06f0*/  IADD3.X R5, R15, R5, R18, P4, !PT ;  /* 0x000000050f057210 */ /* 0x000fe200027fe412 */
[----:B------:R-:W-:Y:S02]  /*0700*/  IMAD R18, R10, UR6, RZ ;  /* 0x000000060a127c24 */ /* 0x000fe4000f8e02ff */
[----:B------:R-:W0:Y:S01]  /*0710*/  @P3 LDC.64 R14, c[0x0][0x3e0] ;  /* 0x0000f800ff0e3b82 */ /* 0x000e220000000a00 */
[----:B------:R-:W-:Y:S01]  /*0720*/  IMAD R16, R29, UR11, R16 ;  /* 0x0000000b1d107c24 */ /* 0x000fe2000f8e0210 */
[----:B------:R-:W-:Y:S01]  /*0730*/  IADD3 R8, P4, R6, R8, RZ ;  /* 0x0000000806087210 */ /* 0x000fe20007f9e0ff */
[C---:B------:R-:W-:Y:S01]  /*0740*/  IMAD R17, R7.reuse, UR7, R18 ;  /* 0x0000000707117c24 */ /* 0x040fe2000f8e0212 */
[----:B------:R-:W-:Y:S01]  /*0750*/  SHF.R.S32.HI R6, RZ, 0x1f, R11 ;  /* 0x0000001fff067819 */ /* 0x000fe2000001140b */
[----:B------:R-:W-:Y:S01]  /*0760*/  IMAD.WIDE.U32 R4, R7, UR6, R4 ;  /* 0x0000000607047c25 */ /* 0x000fe2000f8e0004 */
[----:B------:R-:W-:Y:S01]  /*0770*/  IADD3.X R9, R13, R9, R16, P4, !PT ;  /* 0x000000090d097210 */ /* 0x000fe200027fe410 */
[----:B------:R-:W-:Y:S01]  /*0780*/  ULDC.64 UR6, c[0x0][0x2a0] ;  /* 0x0000a80000067ab9 */ /* 0x000fe20000000a00 */
[----:B------:R-:W-:Y:S01]  /*0790*/  IADD3 R13, R11, 0x40, RZ ;  /* 0x000000400b0d7810 */ /* 0x000fe20007ffe0ff */
[----:B------:R-:W-:Y:S01]  /*07a0*/  @P3 IMAD R16, R6, UR8, RZ ;  /* 0x0000000806103c24 */ /* 0x000fe2000f8e02ff */
[----:B------:R-:W-:Y:S01]  /*07b0*/  IADD3 R5, R5, R17, RZ ;  /* 0x0000001105057210 */ /* 0x000fe20007ffe0ff */
[----:B------:R-:W-:Y:S01]  /*07c0*/  IMAD R10, R10, UR6, RZ ;  /* 0x000000060a0a7c24 */ /* 0x000fe2000f8e02ff */
[----:B------:R-:W-:Y:S01]  /*07d0*/  ISETP.LT.AND P0, PT, R13, R12, !P0 ;  /* 0x0000000c0d00720c */ /* 0x000fe20004701270 */
[----:B------:R-:W-:-:S02]  /*07e0*/  @P3 IMAD R17, R11, UR9, R16 ;  /* 0x000000090b113c24 */ /* 0x000fc4000f8e0210 */
[----:B------:R-:W-:-:S04]  /*07f0*/  @P3 IMAD.WIDE.U32 R12, R11, UR8, R4 ;  /* 0x000000080b0c3c25 */ /* 0x000fc8000f8e0004 */
[----:B------:R-:W-:Y:S01]  /*0800*/  IMAD R23, R7, UR7, R10 ;  /* 0x0000000707177c24 */ /* 0x000fe2000f8e020a */
[----:B------:R-:W-:Y:S01]  /*0810*/  @P3 IADD3 R13, R13, R17, RZ ;  /* 0x000000110d0d3210 */ /* 0x000fe20007ffe0ff */
[----:B------:R-:W-:Y:S01]  /*0820*/  IMAD.WIDE.U32 R8, R7, UR6, R8 ;  /* 0x0000000607087c25 */ /* 0x000fe2000f8e0008 */
[----:B------:R-:W-:Y:S01]  /*0830*/  LEA.HI R25, R25, R20, RZ, 0x3 ;  /* 0x0000001419197211 */ /* 0x000fe200078f18ff */
[----:B------:R-:W-:Y:S01]  /*0840*/  ULDC.64 UR6, c[0x0][0x400] ;  /* 0x0001000000067ab9 */ /* 0x000fe20000000a00 */
[----:B0-----:R-:W-:Y:S01]  /*0850*/  @P3 LEA R14, P4, R12, R14, 0x1 ;  /* 0x0000000e0c0e3211 */ /* 0x001fe200078808ff */
[----:B------:R-:W0:Y:S01]  /*0860*/  @P0 LDC.64 R16, c[0x0][0x3e0] ;  /* 0x0000f800ff100b82 */ /* 0x000e220000000a00 */
[----:B------:R-:W-:Y:S01]  /*0870*/  IADD3 R9, R9, R23, RZ ;  /* 0x0000001709097210 */ /* 0x000fe20007ffe0ff */
[----:B------:R-:W-:Y:S01]  /*0880*/  @P3 IMAD R10, R6, UR10, RZ ;  /* 0x0000000a060a3c24 */ /* 0x000fe2000f8e02ff */
[----:B------:R-:W-:Y:S02]  /*0890*/  @P3 LEA.HI.X R15, R12, R15, R13, 0x1, P4 ;  /* 0x0000000f0c0f3211 */ /* 0x000fe400020f0c0d */
[C---:B------:R-:W-:Y:S01]  /*08a0*/  @P0 IADD3 R13, P4, R11.reuse, 0x40, RZ ;  /* 0x000000400b0d0810 */ /* 0x040fe20007f9e0ff */
[----:B------:R-:W-:-:S02]  /*08b0*/  @P3 IMAD R7, R11, UR11, R10 ;  /* 0x0000000b0b073c24 */ /* 0x000fc4000f8e020a */
[----:B------:R-:W1:Y:S01]  /*08c0*/  @P0 LDC.64 R22, c[0x0][0x280] ;  /* 0x0000a000ff160b82 */ /* 0x000e620000000a00 */
[----:B------:R-:W-:Y:S01]  /*08d0*/  @P0 IADD3.X R12, RZ, R6, RZ, P4, !PT ;  /* 0x00000006ff0c0210 */ /* 0x000fe200027fe4ff */
[----:B------:R-:W-:-:S04]  /*08e0*/  @P0 IMAD.WIDE.U32 R4, R13, UR8, R4 ;  /* 0x000000080d040c25 */ /* 0x000fc8000f8e0004 */
[----:B------:R-:W-:-:S04]  /*08f0*/  @P0 IMAD R12, R12, UR8, RZ ;  /* 0x000000080c0c0c24 */ /* 0x000fc8000f8e02ff */
[----:B------:R-:W-:Y:S02]  /*0900*/  @P0 IMAD R19, R13, UR9, R12 ;  /* 0x000000090d130c24 */ /* 0x000fe4000f8e020c */
[----:B------:R-:W2:Y:S03]  /*0910*/  @P3 LDC.64 R12, c[0x0][0x280] ;  /* 0x0000a000ff0c3b82 */ /* 0x000ea60000000a00 */
[----:B------:R-:W-:Y:S02]  /*0920*/  @P0 IADD3 R19, R5, R19, RZ ;  /* 0x0000001305130210 */ /* 0x000fe40007ffe0ff */
[----:B0-----:R-:W-:-:S04]  /*0930*/  @P0 LEA R16, P4, R4, R16, 0x1 ;  /* 0x0000001004100211 */ /* 0x001fc800078808ff */
[----:B------:R-:W-:Y:S01]  /*0940*/  @P0 LEA.HI.X R17, R4, R17, R19, 0x1, P4 ;  /* 0x0000001104110211 */ /* 0x000fe200020f0c13 */
[C---:B------:R-:W-:Y:S01]  /*0950*/  @P3 IMAD.WIDE.U32 R4, R11.reuse, UR10, R8 ;  /* 0x0000000a0b043c25 */ /* 0x040fe2000f8e0008 */
[----:B------:R-:W-:-:S04]  /*0960*/  @P0 IADD3 R11, P4, R11, 0x40, RZ ;  /* 0x000000400b0b0810 */ /* 0x000fc80007f9e0ff */
[----:B------:R-:W-:Y:S01]  /*0970*/  @P0 IADD3.X R6, RZ, R6, RZ, P4, !PT ;  /* 0x00000006ff060210 */ /* 0x000fe200027fe4ff */
[----:B------:R-:W-:Y:S01]  /*0980*/  @P0 IMAD.WIDE.U32 R8, R11, UR10, R8 ;  /* 0x0000000a0b080c25 */ /* 0x000fe2000f8e0008 */
[----:B------:R-:W-:-:S03]  /*0990*/  @P3 IADD3 R5, R5, R7, RZ ;  /* 0x0000000705053210 */ /* 0x000fc60007ffe0ff */
[----:B------:R-:W-:Y:S01]  /*09a0*/  @P0 IMAD R6, R6, UR10, RZ ;  /* 0x0000000a06060c24 */ /* 0x000fe2000f8e02ff */
[----:B--2---:R-:W-:-:S03]  /*09b0*/  @P3 LEA R12, P4, R4, R12, 0x1 ;  /* 0x0000000c040c3211 */ /* 0x004fc600078808ff */
[----:B------:R-:W-:Y:S01]  /*09c0*/  @P0 IMAD R7, R11, UR11, R6 ;  /* 0x0000000b0b070c24 */ /* 0x000fe2000f8e0206 */
[----:B------:R-:W-:Y:S02]  /*09d0*/  @P3 LEA.HI.X R13, R4, R13, R5, 0x1, P4 ;  /* 0x0000000d040d3211 */ /* 0x000fe400020f0c05 */
[----:B------:R-:W-:Y:S02]  /*09e0*/  CS2R R4, SRZ ;  /* 0x0000000000047805 */ /* 0x000fe4000001ff00 */
[----:B------:R-:W-:Y:S02]  /*09f0*/  @P0 IADD3 R9, R9, R7, RZ ;  /* 0x0000000709090210 */ /* 0x000fe40007ffe0ff */
[----:B------:R-:W-:Y:S02]  /*0a00*/  CS2R R6, SRZ ;  /* 0x0000000000067805 */ /* 0x000fe4000001ff00 */
[----:B-1----:R-:W-:Y:S02]  /*0a10*/  @P0 LEA R22, P4, R8, R22, 0x1 ;  /* 0x0000001608160211 */ /* 0x002fe400078808ff */
[----:B------:R-:W-:-:S02]  /*0a20*/  CS2R R10, SRZ ;  /* 0x00000000000a7805 */ /* 0x000fc4000001ff00 */
[----:B------:R-:W-:Y:S02]  /*0a30*/  @P0 LEA.HI.X R23, R8, R23, R9, 0x1, P4 ;  /* 0x0000001708170211 */ /* 0x000fe400020f0c09 */
[----:B------:R-:W-:Y:S01]  /*0a40*/  CS2R R8, SRZ ;  /* 0x0000000000087805 */ /* 0x000fe2000001ff00 */
[----:B------:R-:W2:Y:S05]  /*0a50*/  @P3 LDG.E.128 R4, desc[UR4][R14.64] ;  /* 0x000000040e043981 */ /* 0x000eaa000c1e1d00 */
[----:B------:R0:W3:Y:S02]  /*0a60*/  @P3 LDG.E.128 R8, desc[UR4][R12.64] ;  /* 0x000000040c083981 */ /* 0x0000e4000c1e1d00 */
[----:B0-----:R-:W-:Y:S01]  /*0a70*/  CS2R R12, SRZ ;  /* 0x00000000000c7805 */ /* 0x001fe2000001ff00 */
[----:B--2---:R-:W-:-:S02]  /*0a80*/  HADD2.F32 R18, -RZ, R4.H1_H1 ;  /* 0x30000004ff127230 */ /* 0x004fc40000004100 */
[----:B------:R-:W-:Y:S02]  /*0a90*/  HADD2.F32 R4, -RZ, R4.H0_H0 ;  /* 0x20000004ff047230 */ /* 0x000fe40000004100 */
[--C-:B---3--:R-:W-:Y:S02]  /*0aa0*/  HADD2.F32 R28, -RZ, R8.reuse.H1_H1 ;  /* 0x30000008ff1c7230 */ /* 0x108fe40000004100 */
[----:B------:R-:W-:Y:S02]  /*0ab0*/  HADD2.F32 R19, -RZ, R8.H0_H0 ;  /* 0x20000008ff137230 */ /* 0x000fe40000004100 */
[--C-:B------:R-:W-:Y:S02]  /*0ac0*/  HADD2.F32 R15, -RZ, R9.reuse.H0_H0 ;  /* 0x20000009ff0f7230 */ /* 0x100fe40000004100 */
[----:B------:R-:W-:Y:S01]  /*0ad0*/  FMUL.FTZ R18, R18, R28 ;  /* 0x0000001c12127220 */ /* 0x000fe20000410000 */
[----:B------:R-:W-:-:S03]  /*0ae0*/  HADD2.F32 R8, -RZ, R9.H1_H1 ;  /* 0x30000009ff087230 */ /* 0x000fc60000004100 */
[----:B------:R-:W-:Y:S01]  /*0af0*/  FFMA.FTZ R19, R4, R19, R18 ;  /* 0x0000001304137223 */ /* 0x000fe20000010012 */
[--C-:B------:R-:W-:Y:S02]  /*0b00*/  HADD2.F32 R4, -RZ, R5.reuse.H0_H0 ;  /* 0x20000005ff047230 */ /* 0x100fe40000004100 */
[----:B------:R-:W-:-:S03]  /*0b10*/  HADD2.F32 R5, -RZ, R5.H1_H1 ;  /* 0x30000005ff057230 */ /* 0x000fc60000004100 */
[----:B------:R-:W-:Y:S01]  /*0b20*/  FFMA.FTZ R4, R4, R15, R19 ;  /* 0x0000000f04047223 */ /* 0x000fe20000010013 */
[----:B------:R-:W-:Y:S02]  /*0b30*/  CS2R R14, SRZ ;  /* 0x00000000000e7805 */ /* 0x000fe4000001ff00 */
[----:B------:R-:W-:Y:S01]  /*0b40*/  CS2R R18, SRZ ;  /* 0x0000000000127805 */ /* 0x000fe2000001ff00 */
[----:B------:R-:W-:Y:S01]  /*0b50*/  FFMA.FTZ R9, R5, R8, R4 ;  /* 0x0000000805097223 */ /* 0x000fe20000010004 */
[----:B------:R-:W-:Y:S02]  /*0b60*/  HADD2.F32 R4, -RZ, R6.H0_H0 ;  /* 0x20000006ff047230 */ /* 0x000fe40000004100 */
[----:B------:R0:W2:Y:S01]  /*0b70*/  @P0 LDG.E.128 R12, desc[UR4][R16.64] ;  /* 0x00000004100c0981 */ /* 0x0000a2000c1e1d00 */
[----:B------:R-:W-:-:S05]  /*0b80*/  HADD2.F32 R5, -RZ, R10.H0_H0 ;  /* 0x2000000aff057230 */ /* 0x000fca0000004100 */
[----:B------:R-:W-:Y:S01]  /*0b90*/  FFMA.FTZ R4, R4, R5, R9 ;  /* 0x0000000504047223 */ /* 0x000fe20000010009 */
[----:B0-----:R-:W-:-:S06]  /*0ba0*/  CS2R R16, SRZ ;  /* 0x0000000000107805 */ /* 0x001fcc000001ff00 */
[----:B------:R-:W3:Y:S01]  /*0bb0*/  @P0 LDG.E.128 R16, desc[UR4][R22.64] ;  /* 0x0000000416100981 */ /* 0x000ee2000c1e1d00 */
[----:B------:R-:W-:Y:S02]  /*0bc0*/  HADD2.F32 R10, -RZ, R10.H1_H1 ;  /* 0x3000000aff0a7230 */ /* 0x000fe40000004100 */
[----:B------:R-:W-:Y:S01]  /*0bd0*/  IMAD R21, R21, R26, RZ ;  /* 0x0000001a15157224 */ /* 0x000fe200078e02ff */
[----:B------:R-:W-:Y:S02]  /*0be0*/  IADD3.X R27, R24, R27, R2, P1, P2 ;  /* 0x0000001b181b7210 */ /* 0x000fe40000fe4402 */
[----:B------:R-:W-:Y:S01]  /*0bf0*/  IADD3 R29, R29, R0, RZ ;  /* 0x000000001d1d7210 */ /* 0x000fe20007ffe0ff */
[--C-:B--2---:R-:W-:Y:S02]  /*0c00*/  HADD2.F32 R5, -RZ, R12.reuse.H1_H1 ;  /* 0x3000000cff057230 */ /* 0x104fe40000004100 */
[----:B------:R-:W-:Y:S02]  /*0c10*/  HADD2.F32 R12, -RZ, R12.H0_H0 ;  /* 0x2000000cff0c7230 */ /* 0x000fe40000004100 */
[----:B---3--:R-:W-:-:S05]  /*0c20*/  HADD2.F32 R8, -RZ, R16.H1_H1 ;  /* 0x30000010ff087230 */ /* 0x008fca0000004100 */
[----:B------:R-:W-:Y:S01]  /*0c30*/  FMUL.FTZ R5, R5, R8 ;  /* 0x0000000805057220 */ /* 0x000fe20000410000 */
[----:B------:R-:W-:Y:S02]  /*0c40*/  HADD2.F32 R8, -RZ, R16.H0_H0 ;  /* 0x20000010ff087230 */ /* 0x000fe40000004100 */
[----:B------:R-:W-:-:S03]  /*0c50*/  HADD2.F32 R9, -RZ, R17.H0_H0 ;  /* 0x20000011ff097230 */ /* 0x000fc60000004100 */
[----:B------:R-:W-:Y:S01]  /*0c60*/  FFMA.FTZ R5, R12, R8, R5 ;  /* 0x000000080c057223 */ /* 0x000fe20000010005 */
[----:B------:R-:W-:Y:S02]  /*0c70*/  HADD2.F32 R8, -RZ, R13.H0_H0 ;  /* 0x2000000dff087230 */ /* 0x000fe40000004100 */
[----:B------:R-:W-:-:S03]  /*0c80*/  HADD2.F32 R17, -RZ, R17.H1_H1 ;  /* 0x30000011ff117230 */ /* 0x000fc60000004100 */
[----:B------:R-:W-:Y:S01]  /*0c90*/  FFMA.FTZ R5, R8, R9, R5 ;  /* 0x0000000908057223 */ /* 0x000fe20000010005 */
[----:B------:R-:W-:Y:S02]  /*0ca0*/  HADD2.F32 R8, -RZ, R13.H1_H1 ;  /* 0x3000000dff087230 */ /* 0x000fe40000004100 */
[----:B------:R-:W-:Y:S02]  /*0cb0*/  HADD2.F32 R9, -RZ, R6.H1_H1 ;  /* 0x30000006ff097230 */ /* 0x000fe40000004100 */
[----:B------:R-:W-:Y:S02]  /*0cc0*/  HADD2.F32 R13, -RZ, R14.H0_H0 ;  /* 0x2000000eff0d7230 */ /* 0x000fe40000004100 */
[----:B------:R-:W-:Y:S01]  /*0cd0*/  FFMA.FTZ R6, R8, R17, R5 ;  /* 0x0000001108067223 */ /* 0x000fe20000010005 */
[----:B------:R-:W-:Y:S02]  /*0ce0*/  HADD2.F32 R12, -RZ, R18.H0_H0 ;  /* 0x20000012ff0c7230 */ /* 0x000fe40000004100 */
[----:B------:R-:W-:Y:S01]  /*0cf0*/  FFMA.FTZ R10, R9, R10, R4 ;  /* 0x0000000a090a7223 */ /* 0x000fe20000010004 */
[----:B------:R-:W-:-:S02]  /*0d00*/  HADD2.F32 R9, -RZ, R14.H1_H1 ;  /* 0x3000000eff097230 */ /* 0x000fc40000004100 */
[----:B------:R-:W-:Y:S02]  /*0d10*/  HADD2.F32 R18, -RZ, R18.H1_H1 ;  /* 0x30000012ff127230 */ /* 0x000fe40000004100 */
[----:B------:R-:W-:Y:S01]  /*0d20*/  FFMA.FTZ R8, R13, R12, R6 ;  /* 0x0000000c0d087223 */ /* 0x000fe20000010006 */
[----:B------:R-:W-:Y:S02]  /*0d30*/  HADD2.F32 R5, -RZ, R7.H0_H0 ;  /* 0x20000007ff057230 */ /* 0x000fe40000004100 */
[--C-:B------:R-:W-:Y:S02]  /*0d40*/  HADD2.F32 R4, -RZ, R11.reuse.H0_H0 ;  /* 0x2000000bff047230 */ /* 0x100fe40000004100 */
[----:B------:R-:W-:Y:S02]  /*0d50*/  HADD2.F32 R6, -RZ, R11.H1_H1 ;  /* 0x3000000bff067230 */ /* 0x000fe40000004100 */
[----:B------:R-:W-:Y:S01]  /*0d60*/  FFMA.FTZ R8, R9, R18, R8 ;  /* 0x0000001209087223 */ /* 0x000fe20000010008 */
[----:B------:R-:W-:-:S02]  /*0d70*/  HADD2.F32 R11, -RZ, R15.H0_H0 ;  /* 0x2000000fff0b7230 */ /* 0x000fc40000004100 */
[----:B------:R-:W-:Y:S02]  /*0d80*/  HADD2.F32 R12, -RZ, R19.H0_H0 ;  /* 0x20000013ff0c7230 */ /* 0x000fe40000004100 */
[----:B------:R-:W-:Y:S01]  /*0d90*/  FFMA.FTZ R4, R5, R4, R10 ;  /* 0x0000000405047223 */ /* 0x000fe2000001000a */
[----:B------:R-:W-:Y:S02]  /*0da0*/  HADD2.F32 R7, -RZ, R7.H1_H1 ;  /* 0x30000007ff077230 */ /* 0x000fe40000004100 */
[----:B------:R-:W-:Y:S02]  /*0db0*/  HADD2.F32 R10, -RZ, R15.H1_H1 ;  /* 0x3000000fff0a7230 */ /* 0x000fe40000004100 */
[----:B------:R-:W-:Y:S01]  /*0dc0*/  FFMA.FTZ R5, R11, R12, R8 ;  /* 0x0000000c0b057223 */ /* 0x000fe20000010008 */
[----:B------:R-:W-:Y:S02]  /*0dd0*/  HADD2.F32 R9, -RZ, R19.H1_H1 ;  /* 0x30000013ff097230 */ /* 0x000fe40000004100 */
[----:B------:R-:W-:-:S03]  /*0de0*/  FFMA.FTZ R8, R7, R6, R4 ;  /* 0x0000000607087223 */ /* 0x000fc60000010004 */
[----:B------:R-:W-:Y:S02]  /*0df0*/  FFMA.FTZ R9, R10, R9, R5 ;  /* 0x000000090a097223 */ /* 0x000fe40000010005 */
[----:B------:R-:W0:Y:S04]  /*0e00*/  SHFL.BFLY PT, R7, R8, 0x2, 0x1f ;  /* 0x0c401f0008077f89 */ /* 0x000e2800000e0000 */
[----:B------:R-:W1:Y:S01]  /*0e10*/  SHFL.BFLY PT, R10, R9, 0x2, 0x1f ;  /* 0x0c401f00090a7f89 */ /* 0x000e6200000e0000 */
[----:B------:R-:W-:-:S04]  /*0e20*/  LOP3.LUT R5, R25, 0x3ffffff8, RZ, 0xc0, !PT ;  /* 0x3ffffff819057812 */ /* 0x000fc800078ec0ff */
[----:B------:R-:W-:Y:S02]  /*0e30*/  IADD3 R5, -R5, R20, RZ ;  /* 0x0000001405057210 */ /* 0x000fe40007ffe1ff */
[----:B------:R-:W-:Y:S02]  /*0e40*/  SHF.R.S32.HI R25, RZ, 0x3, R25 ;  /* 0x00000003ff197819 */ /* 0x000fe40000011419 */
[----:B------:R-:W-:Y:S01]  /*0e50*/  SHF.L.U32 R4, R5, 0x2, RZ ;  /* 0x0000000205047819 */ /* 0x000fe200000006ff */
[----:B0-----:R-:W-:Y:S01]  /*0e60*/  FADD.FTZ R6, R8, R7 ;  /* 0x0000000708067221 */ /* 0x001fe20000010000 */
[----:B-1----:R-:W-:-:S04]  /*0e70*/  FADD.FTZ R7, R9, R10 ;  /* 0x0000000a09077221 */ /* 0x002fc80000010000 */
[----:B------:R-:W0:Y:S01]  /*0e80*/  SHFL.BFLY PT, R11, R6, 0x1, 0x1f ;  /* 0x0c201f00060b7f89 */ /* 0x000e2200000e0000 */
[----:B------:R-:W-:-:S03]  /*0e90*/  IMAD R4, R25, R21, R4 ;  /* 0x0000001519047224 */ /* 0x000fc600078e0204 */
[----:B------:R-:W1:Y:S02]  /*0ea0*/  SHFL.BFLY PT, R10, R7, 0x1, 0x1f ;  /* 0x0c201f00070a7f89 */ /* 0x000e6400000e0000 */
[----:B------:R-:W-:-:S04]  /*0eb0*/  IADD3 R3, P0, R4, R3, RZ ;  /* 0x0000000304037210 */ /* 0x000fc80007f1e0ff */
[----:B------:R-:W-:Y:S02]  /*0ec0*/  LEA.HI.X.SX32 R4, R4, R27, 0x1, P0 ;  /* 0x0000001b04047211 */ /* 0x000fe400000f0eff */
[----:B------:R-:W-:Y:S02]  /*0ed0*/  LEA R2, P1, R3, UR6, 0x2 ;  /* 0x0000000603027c11 */ /* 0x000fe4000f8210ff */
[----:B------:R-:W-:Y:S02]  /*0ee0*/  SHF.L.U32 R9, R21, 0x3, RZ ;  /* 0x0000000315097819 */ /* 0x000fe400000006ff */
[----:B------:R-:W-:Y:S01]  /*0ef0*/  LEA.HI.X R3, R3, UR7, R4, 0x2, P1 ;  /* 0x0000000703037c11 */ /* 0x000fe200088f1404 */
[----:B------:R-:W-:Y:S01]  /*0f00*/  ULDC.64 UR6, c[0x0][0x478] ;  /* 0x00011e0000067ab9 */ /* 0x000fe20000000a00 */
[C---:B------:R-:W-:Y:S02]  /*0f10*/  LOP3.LUT P0, RZ, R20.reuse, 0x3, RZ, 0xc0, !PT ;  /* 0x0000000314ff7812 */ /* 0x040fe4000780c0ff */
[----:B------:R-:W-:Y:S01]  /*0f20*/  LEA.HI R20, P2, R20, R29, RZ, 0x1e ;  /* 0x0000001d14147211 */ /* 0x000fe2000785f0ff */
[----:B------:R-:W-:Y:S01]  /*0f30*/  IMAD.WIDE R8, R9, 0x10, R2 ;  /* 0x0000001009087825 */ /* 0x000fe200078e0202 */
[----:B------:R-:W-:-:S02]  /*0f40*/  SHF.R.S32.HI R5, RZ, 0x1f, R29 ;  /* 0x0000001fff057819 */ /* 0x000fc4000001141d */
[----:B------:R-:W-:Y:S01]  /*0f50*/  LEA R4, P1, R20, UR6, 0x2 ;  /* 0x0000000614047c11 */ /* 0x000fe2000f8210ff */
[----:B0-----:R-:W-:Y:S01]  /*0f60*/  FADD.FTZ R11, R6, R11 ;  /* 0x0000000b060b7221 */ /* 0x001fe20000010000 */
[----:B------:R-:W-:Y:S01]  /*0f70*/  IADD3.X R5, RZ, R5, RZ, P2, !PT ;  /* 0x00000005ff057210 */ /* 0x000fe200017fe4ff */
[----:B------:R-:W-:Y:S01]  /*0f80*/  ULDC UR6, c[0x0][0x384] ;  /* 0x0000e10000067ab9 */ /* 0x000fe20000000800 */
[----:B-1----:R-:W-:Y:S01]  /*0f90*/  FADD.FTZ R10, R7, R10 ;  /* 0x0000000a070a7221 */ /* 0x002fe20000010000 */
[----:B------:R-:W-:Y:S01]  /*0fa0*/  IMAD.WIDE R6, R21, 0x80, R8 ;  /* 0x0000008015067825 */ /* 0x000fe200078e0208 */
[----:B------:R-:W-:-:S03]  /*0fb0*/  LEA.HI.X R5, R20, UR7, R5, 0x2, P1 ;  /* 0x0000000714057c11 */ /* 0x000fc600088f1405 */
[----:B------:R-:W-:Y:S01]  /*0fc0*/  FMUL.FTZ R13, R11, UR6 ;  /* 0x000000060b0d7c20 */ /* 0x000fe20008410000 */
[----:B------:R-:W-:Y:S01]  /*0fd0*/  FMUL.FTZ R15, R10, UR6 ;  /* 0x000000060a0f7c20 */ /* 0x000fe20008410000 */
[----:B------:R-:W-:-:S03]  /*0fe0*/  IMAD.WIDE R10, R21, 0x80, R6 ;  /* 0x00000080150a7825 */ /* 0x000fc600078e0206 */
[----:B------:R-:W-:Y:S04]  /*0ff0*/  @!P0 STG.E desc[UR4][R4.64], R13 ;  /* 0x0000000d04008986 */ /* 0x000fe8000c101904 */
[----:B------:R-:W-:Y:S04]  /*1000*/  @!P0 STG.E desc[UR4][R4.64+0x100], R15 ;  /* 0x0001000f04008986 */ /* 0x000fe8000c101904 */
[----:B------:R-:W-:Y:S04]  /*1010*/  STG.E.128 desc[UR4][R2.64], RZ ;  /* 0x000000ff02007986 */ /* 0x000fe8000c101d04 */
[----:B------:R-:W-:Y:S04]  /*1020*/  STG.E.128 desc[UR4][R8.64], RZ ;  /* 0x000000ff08007986 */ /* 0x000fe8000c101d04 */
[----:B------:R-:W-:Y:S04]  /*1030*/  STG.E.128 desc[UR4][R6.64], RZ ;  /* 0x000000ff06007986 */ /* 0x000fe8000c101d04 */
[----:B------:R-:W-:Y:S01]  /*1040*/  STG.E.128 desc[UR4][R10.64], RZ ;  /* 0x000000ff0a007986 */ /* 0x000fe2000c101d04 */
[----:B------:R-:W-:Y:S05]  /*1050*/  EXIT ;  /* 0x000000000000794d */ /* 0x000fea0003800000 */
.L_x_793:
        /* <DEDUP_REMOVED lines=10> */
.L_x_1351:


//--------------------- .text._ZN5flash27flash_bwd_convert_dq_kernelI23Flash_bwd_kernel_traitsILi32ELi128ELi128ELi8ELi4ELi4ELi4ELb0ELb0EN7cutlass6half_tE19Flash_kernel_traitsILi32ELi128ELi128ELi8ES3_EEEEvNS_16Flash_bwd_paramsEi --------------------------
	.section	.text._ZN5flash27flash_bwd_convert_dq_kernelI23Flash_bwd_kernel_traitsILi32ELi128ELi128ELi8ELi4ELi4ELi4ELb0ELb0EN7cutlass6half_tE19Flash_kernel_traitsILi32ELi128ELi128ELi8ES3_EEEEvNS_16Flash_bwd_paramsEi,"ax",@progbits
	.align	128
        .global         _ZN5flash27flash_bwd_convert_dq_kernelI23Flash_bwd_kernel_traitsILi32ELi128ELi128ELi8ELi4ELi4ELi4ELb0ELb0EN7cutlass6half_tE19Flash_kernel_traitsILi32ELi128ELi128ELi8ES3_EEEEvNS_16Flash_bwd_paramsEi
        .type           _ZN5flash27flash_bwd_convert_dq_kernelI23Flash_bwd_kernel_traitsILi32ELi128ELi128ELi8ELi4ELi4ELi4ELb0ELb0EN7cutlass6half_tE19Flash_kernel_traitsILi32ELi128ELi128ELi8ES3_EEEEvNS_16Flash_bwd_paramsEi,@function
        .size           _ZN5flash27flash_bwd_convert_dq_kernelI23Flash_bwd_kernel_traitsILi32ELi128ELi128ELi8ELi4ELi4ELi4ELb0ELb0EN7cutlass6half_tE19Flash_kernel_traitsILi32ELi128ELi128ELi8ES3_EEEEvNS_16Flash_bwd_paramsEi,(.L_x_1352 - _ZN5flash27flash_bwd_convert_dq_kernelI23Flash_bwd_kernel_traitsILi32ELi128ELi128ELi8ELi4ELi4ELi4ELb0ELb0EN7cutlass6half_tE19Flash_kernel_traitsILi32ELi128ELi128ELi8ES3_EEEEvNS_16Flash_bwd_paramsEi)
        .other          _ZN5flash27flash_bwd_convert_dq_kernelI23Flash_bwd_kernel_traitsILi32ELi128ELi128ELi8ELi4ELi4ELi4ELb0ELb0EN7cutlass6half_tE19Flash_kernel_traitsILi32ELi128ELi128ELi8ES3_EEEEvNS_16Flash_bwd_paramsEi,@"STO_CUDA_ENTRY STV_DEFAULT"
_ZN5flash27flash_bwd_convert_dq_kernelI23Flash_bwd_kernel_traitsILi32ELi128ELi128ELi8ELi4ELi4ELi4ELb0ELb0EN7cutlass6half_tE19Flash_kernel_traitsILi32ELi128ELi128ELi8ES3_EEEEvNS_16Flash_bwd_paramsEi:
.text._ZN5flash27flash_bwd_convert_dq_kernelI23Flash_bwd_kernel_traitsILi32ELi128ELi128ELi8ELi4ELi4ELi4ELb0ELb0EN7cutlass6half_tE19Flash_kernel_traitsILi32ELi128ELi128ELi8ES3_EEEEvNS_16Flash_bwd_paramsEi:
        /* <DEDUP_REMOVED lines=58> */
.L_x_794:
        /* <DEDUP_REMOVED lines=78> */
.L_x_797:
        /* <DEDUP_REMOVED lines=108> */
.L_x_796:
        /* <DEDUP_REMOVED lines=49> */
.L_x_795:
        /* <DEDUP_REMOVED lines=104> */
.L_x_799:
[----:B------:R-:W-:Y:S05]  /*18d0*/  BSYNC B0 ;  /* 0x0000000000007941 */ /* 0x000fea0003800000 */
.L_x_798:
        /* <DEDUP_REMOVED lines=14> */
.L_x_800:
        /* <DEDUP_REMOVED lines=12> */
.L_x_1352:


//--------------------- .text._ZN5flash44flash_bwd_dq_dk_dv_loop_seqk_parallel_kernelI23Flash_bwd_kernel_traitsILi32ELi128ELi128ELi8ELi4ELi4ELi4ELb0ELb0EN7cutlass6half_tE19Flash_kernel_traitsILi32ELi128ELi128ELi8ES3_EELb1ELb0ELb0ELb0ELb0ELb1ELb0EEEvNS_16Flash_bwd_paramsE --------------------------
	.section	.text._ZN5flash44flash_bwd_dq_dk_dv_loop_seqk_parallel_kernelI23Flash_bwd_kernel_traitsILi32ELi128ELi128ELi8ELi4ELi4ELi4ELb0ELb0EN7cutlass6half_tE19Flash_kernel_traitsILi32ELi128ELi128ELi8ES3_EELb1ELb0ELb0ELb0ELb0ELb1ELb0EEEvNS_16Flash_bwd_paramsE,"ax",@progbits
	.align	128
        .global         _ZN5flash44flash_bwd_dq_dk_dv_loop_seqk_parallel_kernelI23Flash_bwd_kernel_traitsILi32ELi128ELi128ELi8ELi4ELi4ELi4ELb0ELb0EN7cutlass6half_tE19Flash_kernel_traitsILi32ELi128ELi128ELi8ES3_EELb1ELb0ELb0ELb0ELb0ELb1ELb0EEEvNS_16Flash_bwd_paramsE
        .type           _ZN5flash44flash_bwd_dq_dk_dv_loop_seqk_parallel_kernelI23Flash_bwd_kernel_traitsILi32ELi128ELi128ELi8ELi4ELi4ELi4ELb0ELb0EN7cutlass6half_tE19Flash_kernel_traitsILi32ELi128ELi128ELi8ES3_EELb1ELb0ELb0ELb0ELb0ELb1ELb0EEEvNS_16Flash_bwd_paramsE,@function
        .size           _ZN5flash44flash_bwd_dq_dk_dv_loop_seqk_parallel_kernelI23Flash_bwd_kernel_traitsILi32ELi128ELi128ELi8ELi4ELi4ELi4ELb0ELb0EN7cutlass6half_tE19Flash_kernel_traitsILi32ELi128ELi128ELi8ES3_EELb1ELb0ELb0ELb0ELb0ELb1ELb0EEEvNS_16Flash_bwd_paramsE,(.L_x_1353 - _ZN5flash44flash_bwd_dq_dk_dv_loop_seqk_parallel_kernelI23Flash_bwd_kernel_traitsILi32ELi128ELi128ELi8ELi4ELi4ELi4ELb0ELb0EN7cutlass6half_tE19Flash_kernel_traitsILi32ELi128ELi128ELi8ES3_EELb1ELb0ELb0ELb0ELb0ELb1ELb0EEEvNS_16Flash_bwd_paramsE)
        .other          _ZN5flash44flash_bwd_dq_dk_dv_loop_seqk_parallel_kernelI23Flash_bwd_kernel_traitsILi32ELi128ELi128ELi8ELi4ELi4ELi4ELb0ELb0EN7cutlass6half_tE19Flash_kernel_traitsILi32ELi128ELi128ELi8ES3_EELb1ELb0ELb0ELb0ELb0ELb1ELb0EEEvNS_16Flash_bwd_paramsE,@"STO_CUDA_ENTRY STV_DEFAULT"
_ZN5flash44flash_bwd_dq_dk_dv_loop_seqk_parallel_kernelI23Flash_bwd_kernel_traitsILi32ELi128ELi128ELi8ELi4ELi4ELi4ELb0ELb0EN7cutlass6half_tE19Flash_kernel_traitsILi32ELi128ELi128ELi8ES3_EELb1ELb0ELb0ELb0ELb0ELb1ELb0EEEvNS_16Flash_bwd_paramsE:
.text._ZN5flash44flash_bwd_dq_dk_dv_loop_seqk_parallel_kernelI23Flash_bwd_kernel_traitsILi32ELi128ELi128ELi8ELi4ELi4ELi4ELb0ELb0EN7cutlass6half_tE19Flash_kernel_traitsILi32ELi128ELi128ELi8ES3_EELb1ELb0ELb0ELb0ELb0ELb1ELb0EEEvNS_16Flash_bwd_paramsE:
        /* <DEDUP_REMOVED lines=17> */
[----:B------:R-:W-:Y:S01]  /*0110*/  UMOV UR60, 0xffffe000 ;  /* 0xffffe000003c7882 */ /* 0x000fe20000000000 */
[----:B------:R-:W-:Y:S02]  /*0120*/  IMAD.MOV.U32 R136, RZ, RZ, 0x40 ;  /* 0x00000040ff887424 */ /* 0x000fe400078e00ff */
[----:B------:R-:W3:Y:S08]  /*0130*/  S2UR UR4, SR_CgaCtaId ;  /* 0x00000000000479c3 */ /* 0x000ef00000008800 */
[----:B------:R-:W4:Y:S01]  /*0140*/  S2UR UR57, SR_CTAID.Z ;  /* 0x00000000003979c3 */ /* 0x000f220000002700 */
[----:B--2---:R-:W-:-:S06]  /*0150*/  USHF.L.U32 UR6, UR45, 0x7, URZ ;  /* 0x000000072d067899 */ /* 0x004fcc000800063f */
[----:B------:R-:W-:Y:S01]  /*0160*/  IMAD.U32 R155, RZ, RZ, UR6 ;  /* 0x00000006ff9b7e24 */ /* 0x000fe2000f8e00ff */
[----:B-1----:R-:W-:Y:S01]  /*0170*/  SHF.R.S32.HI R0, RZ, 0x1f, R143 ;  /* 0x0000001fff007819 */ /* 0x002fe2000001148f */
[----:B---3--:R-:W-:-:S03]  /*0180*/  ULEA UR4, UR4, UR5, 0x18 ;  /* 0x0000000504047291 */ /* 0x008fc6000f8ec03f */
[CC--:B------:R-:W-:Y:S02]  /*0190*/  LEA.HI R2, R0.reuse, R143.reuse, RZ, 0x4 ;  /* 0x0000008f00027211 */ /* 0x0c0fe400078f20ff */
[-C--:B------:R-:W-:Y:S02]  /*01a0*/  LEA.HI R7, R0, R143.reuse, RZ, 0x2 ;  /* 0x0000008f00077211 */ /* 0x080fe400078f10ff */
[----:B------:R-:W-:Y:S01]  /*01b0*/  LOP3.LUT R6, R2, 0xfffffff0, RZ, 0xc0, !PT ;  /* 0xfffffff002067812 */ /* 0x000fe200078ec0ff */
[----:B----4-:R-:W-:Y:S01]  /*01c0*/  USHF.R.S32.HI UR5, URZ, 0x1f, UR57 ;  /* 0x0000001f3f057899 */ /* 0x010fe20008011439 */
[CC--:B------:R-:W-:Y:S01]  /*01d0*/  LEA.HI R8, R0.reuse, R143.reuse, RZ, 0x3 ;  /* 0x0000008f00087211 */ /* 0x0c0fe200078f18ff */
[----:B------:R-:W-:Y:S01]  /*01e0*/  USHF.R.S32.HI UR6, URZ, 0x1f, UR57 ;  /* 0x0000001f3f067899 */ /* 0x000fe20008011439 */
[CC--:B------:R-:W-:Y:S01]  /*01f0*/  LEA.HI R153, R0.reuse, R143.reuse, RZ, 0x5 ;  /* 0x0000008f00997211 */ /* 0x0c0fe200078f28ff */
[----:B------:R-:W-:Y:S01]  /*0200*/  IMAD.IADD R9, R143, 0x1, -R6 ;  /* 0x000000018f097824 */ /* 0x000fe200078e0a06 */
[----:B------:R-:W-:Y:S01]  /*0210*/  SHF.R.S32.HI R6, RZ, 0x2, R7 ;  /* 0x00000002ff067819 */ /* 0x000fe20000011407 */
[----:B------:R-:W-:Y:S01]  /*0220*/  IMAD.U32 R156, RZ, RZ, UR5 ;  /* 0x00000005ff9c7e24 */ /* 0x000fe2000f8e00ff */
[----:B------:R-:W-:Y:S01]  /*0230*/  LEA.HI R151, R0, R143, RZ, 0x7 ;  /* 0x0000008f00977211 */ /* 0x000fe200078f38ff */
[----:B------:R-:W-:Y:S01]  /*0240*/  USHF.R.S32.HI UR5, URZ, 0x1f, UR45 ;  /* 0x0000001f3f057899 */ /* 0x000fe2000801142d */
[----:B------:R-:W-:Y:S01]  /*0250*/  LOP3.LUT R10, R7, 0xfffffffc, RZ, 0xc0, !PT ;  /* 0xfffffffc070a7812 */ /* 0x000fe200078ec0ff */
[----:B------:R-:W-:Y:S01]  /*0260*/  IMAD.U32 R161, RZ, RZ, UR6 ;  /* 0x00000006ffa17e24 */ /* 0x000fe2000f8e00ff */
[----:B------:R-:W-:Y:S01]  /*0270*/  LOP3.LUT R0, R153, 0xffffffe0, RZ, 0xc0, !PT ;  /* 0xffffffe099007812 */ /* 0x000fe200078ec0ff */
[----:B------:R-:W-:Y:S01]  /*0280*/  IMAD.U32 R159, RZ, RZ, UR6 ;  /* 0x00000006ff9f7e24 */ /* 0x000fe2000f8e00ff */
[--C-:B------:R-:W-:Y:S01]  /*0290*/  SHF.R.S32.HI R152, RZ, 0x5, R153.reuse ;  /* 0x00000005ff987819 */ /* 0x100fe20000011499 */
[C---:B------:R-:W-:Y:S01]  /*02a0*/  IMAD.IADD R10, R143.reuse, 0x1, -R10 ;  /* 0x000000018f0a7824 */ /* 0x040fe200078e0a0a */
[----:B------:R-:W-:Y:S01]  /*02b0*/  SHF.R.S32.HI R3, RZ, 0x3, R8 ;  /* 0x00000003ff037819 */ /* 0x000fe20000011408 */
[----:B------:R-:W-:Y:S01]  /*02c0*/  IMAD.IADD R0, R143, 0x1, -R0 ;  /* 0x000000018f007824 */ /* 0x000fe200078e0a00 */
[----:B------:R-:W-:Y:S01]  /*02d0*/  SHF.R.S32.HI R153, RZ, 0x1f, R153 ;  /* 0x0000001fff997819 */ /* 0x000fe20000011499 */
[----:B------:R-:W-:Y:S01]  /*02e0*/  UIADD3 UR6, UR4, 0xa000, URZ ;  /* 0x0000a00004067890 */ /* 0x000fe2000fffe03f */
[----:B------:R-:W-:Y:S01]  /*02f0*/  SHF.R.S32.HI R13, RZ, 0x1f, R7 ;  /* 0x0000001fff0d7819 */ /* 0x000fe20000011407 */
[----:B------:R-:W-:Y:S01]  /*0300*/  IMAD.SHL.U32 R3, R3, 0x40, RZ ;  /* 0x0000004003037824 */ /* 0x000fe200078e00ff */
[----:B------:R-:W-:Y:S01]  /*0310*/  LEA.HI R7, R7, R6, RZ, 0x1 ;  /* 0x0000000607077211 */ /* 0x000fe200078f08ff */
[----:B------:R-:W-:Y:S01]  /*0320*/  IMAD.U32 R154, RZ, RZ, UR5 ;  /* 0x00000005ff9a7e24 */ /* 0x000fe2000f8e00ff */
[----:B------:R-:W-:Y:S01]  /*0330*/  LOP3.LUT R4, R8, 0xfffffff8, RZ, 0xc0, !PT ;  /* 0xfffffff808047812 */ /* 0x000fe200078ec0ff */
[----:B------:R-:W-:Y:S01]  /*0340*/  IMAD.U32 R160, RZ, RZ, UR5 ;  /* 0x00000005ffa07e24 */ /* 0x000fe2000f8e00ff */
[----:B------:R-:W-:Y:S01]  /*0350*/  LEA.HI R153, R153, R152, RZ, 0x2 ;  /* 0x0000009899997211 */ /* 0x000fe200078f10ff */
[----:B------:R-:W-:Y:S01]  /*0360*/  UIADD3 UR5, UR4, 0x6000, URZ ;  /* 0x0000600004057890 */ /* 0x000fe2000fffe03f */
[----:B------:R-:W-:Y:S01]  /*0370*/  LOP3.LUT R7, R7, 0x7fffffe, RZ, 0xc0, !PT ;  /* 0x07fffffe07077812 */ /* 0x000fe200078ec0ff */
[----:B------:R-:W-:Y:S01]  /*0380*/  IMAD.IADD R143, R143, 0x1, -R4 ;  /* 0x000000018f8f7824 */ /* 0x000fe200078e0a04 */
[----:B------:R-:W-:Y:S01]  /*0390*/  LOP3.LUT R153, R153, 0xfffffffc, RZ, 0xc0, !PT ;  /* 0xfffffffc99997812 */ /* 0x000fe200078ec0ff */
[----:B------:R-:W-:Y:S01]  /*03a0*/  IMAD.SHL.U32 R4, R10, 0x8, RZ ;  /* 0x000000080a047824 */ /* 0x000fe200078e00ff */
[----:B------:R-:W-:Y:S01]  /*03b0*/  LOP3.LUT R3, R3, 0xc0, RZ, 0xc0, !PT ;  /* 0x000000c003037812 */ /* 0x000fe200078ec0ff */
[----:B------:R-:W-:Y:S01]  /*03c0*/  IMAD.IADD R7, R6, 0x1, -R7 ;  /* 0x0000000106077824 */ /* 0x000fe200078e0a07 */
[----:B------:R-:W-:Y:S01]  /*03d0*/  SHF.R.S32.HI R5, RZ, 0x4, R2 ;  /* 0x00000004ff057819 */ /* 0x000fe20000011402 */
[C---:B------:R-:W-:Y:S01]  /*03e0*/  IMAD.IADD R153, R152.reuse, 0x1, -R153 ;  /* 0x0000000198997824 */ /* 0x040fe200078e0a99 */
[----:B------:R-:W-:Y:S01]  /*03f0*/  LOP3.LUT R4, R3, 0x18, R4, 0xf8, !PT ;  /* 0x0000001803047812 */ /* 0x000fe200078ef804 */
[----:B------:R-:W-:Y:S01]  /*0400*/  IMAD R152, R152, 0x8, R7 ;  /* 0x0000000898987824 */ /* 0x000fe200078e0207 */
[----:B------:R-:W-:Y:S01]  /*0410*/  SHF.R.U32.HI R3, RZ, 0x3, R3 ;  /* 0x00000003ff037819 */ /* 0x000fe20000011603 */
[----:B------:R-:W-:Y:S01]  /*0420*/  IMAD.SHL.U32 R10, R10, 0x2, RZ ;  /* 0x000000020a0a7824 */ /* 0x000fe200078e00ff */
[----:B------:R-:W-:-:S02]  /*0430*/  LEA.HI R2, R2, R5, RZ, 0x1 ;  /* 0x0000000502027211 */ /* 0x000fc400078f08ff */
[----:B------:R-:W-:Y:S01]  /*0440*/  LEA.HI R7, R143, R143, RZ, 0x1 ;  /* 0x0000008f8f077211 */ /* 0x000fe200078f08ff */
[----:B------:R-:W-:Y:S01]  /*0450*/  IMAD R169, R153, 0x200, R10 ;  /* 0x0000020099a97824 */ /* 0x000fe200078e020a */
[----:B------:R-:W-:Y:S02]  /*0460*/  SHF.R.S32.HI R11, RZ, 0x1f, R0 ;  /* 0x0000001fff0b7819 */ /* 0x000fe40000011400 */
[----:B------:R-:W-:Y:S02]  /*0470*/  LOP3.LUT R3, R4, R3, RZ, 0x3c, !PT ;  /* 0x0000000304037212 */ /* 0x000fe400078e3cff */
[----:B------:R-:W-:Y:S02]  /*0480*/  LOP3.LUT R2, R2, 0xfffffffe, RZ, 0xc0, !PT ;  /* 0xfffffffe02027812 */ /* 0x000fe400078ec0ff */
[----:B------:R-:W-:Y:S01]  /*0490*/  LOP3.LUT R4, R7, 0x7fffffe, RZ, 0xc0, !PT ;  /* 0x07fffffe07047812 */ /* 0x000fe200078ec0ff */
[----:B------:R-:W-:Y:S01]  /*04a0*/  IMAD.U32 R152, R152, 0x20, R3 ;  /* 0x0000002098987824 */ /* 0x000fe200078e0003 */
[----:B------:R-:W-:Y:S01]  /*04b0*/  LEA.HI R11, R11, R0, RZ, 0x2 ;  /* 0x000000000b0b7211 */ /* 0x000fe200078f10ff */
[----:B------:R-:W-:Y:S01]  /*04c0*/  IMAD.IADD R2, R5, 0x1, -R2 ;  /* 0x0000000105027824 */ /* 0x000fe200078e0a02 */
[----:B------:R-:W-:Y:S01]  /*04d0*/  LEA.HI R0, R9, R9, RZ, 0x1 ;  /* 0x0000000909007211 */ /* 0x000fe200078f08ff */
[----:B------:R-:W-:Y:S01]  /*04e0*/  IMAD.IADD R15, R143, 0x1, -R4 ;  /* 0x000000018f0f7824 */ /* 0x000fe200078e0a04 */
[----:B------:R-:W-:Y:S01]  /*04f0*/  LEA.HI R13, R13, R6, RZ, 0x3 ;  /* 0x000000060d0d7211 */ /* 0x000fe200078f18ff */
[----:B------:R-:W-:Y:S01]  /*0500*/  IMAD.SHL.U32 R143, R143, 0x40, RZ ;  /* 0x000000408f8f7824 */ /* 0x000fe200078e00ff */
[--C-:B------:R-:W-:Y:S01]  /*0510*/  SHF.R.S32.HI R4, RZ, 0x1, R0.reuse ;  /* 0x00000001ff047819 */ /* 0x100fe20000011400 */
[C---:B------:R-:W-:Y:S01]  /*0520*/  IMAD.SHL.U32 R148, R2.reuse, 0x8, RZ ;  /* 0x0000000802947824 */ /* 0x040fe200078e00ff */
[----:B------:R-:W-:Y:S01]  /*0530*/  SHF.R.S32.HI R5, RZ, 0x1f, R0 ;  /* 0x0000001fff057819 */ /* 0x000fe20000011400 */
[----:B------:R-:W-:Y:S01]  /*0540*/  IMAD.SHL.U32 R147, R2, 0x10, RZ ;  /* 0x0000001002937824 */ /* 0x000fe200078e00ff */
[----:B------:R-:W-:-:S02]  /*0550*/  LOP3.LUT R13, R13, 0xfffffff8, RZ, 0xc0, !PT ;  /* 0xfffffff80d0d7812 */ /* 0x000fc400078ec0ff */
[----:B------:R-:W-:Y:S02]  /*0560*/  LEA.HI R5, R5, R4, RZ, 0x2 ;  /* 0x0000000405057211 */ /* 0x000fe400078f10ff */
[----:B------:R-:W-:Y:S01]  /*0570*/  SHF.R.S32.HI R7, RZ, 0x1, R7 ;  /* 0x00000001ff077819 */ /* 0x000fe20000011407 */
[----:B------:R-:W-:Y:S01]  /*0580*/  IMAD.IADD R13, R6, 0x1, -R13 ;  /* 0x00000001060d7824 */ /* 0x000fe200078e0a0d */
[----:B------:R-:W-:Y:S02]  /*0590*/  SHF.R.S32.HI R6, RZ, 0x1f, R9 ;  /* 0x0000001fff067819 */ /* 0x000fe40000011409 */
[----:B------:R-:W-:Y:S02]  /*05a0*/  LOP3.LUT R5, R5, 0xfffffffc, RZ, 0xc0, !PT ;  /* 0xfffffffc05057812 */ /* 0x000fe400078ec0ff */
[----:B------:R-:W-:Y:S02]  /*05b0*/  LEA.HI R3, R6, R9, RZ, 0x3 ;  /* 0x0000000906037211 */ /* 0x000fe400078f18ff */
[----:B------:R-:W-:Y:S01]  /*05c0*/  LOP3.LUT R0, R0, 0x7fffffe, RZ, 0xc0, !PT ;  /* 0x07fffffe00007812 */ /* 0x000fe200078ec0ff */
[----:B------:R-:W-:Y:S01]  /*05d0*/  IMAD.IADD R5, R4, 0x1, -R5 ;  /* 0x0000000104057824 */ /* 0x000fe200078e0a05 */
[----:B------:R-:W-:Y:S01]  /*05e0*/  LOP3.LUT R142, R3, 0xfffffff8, RZ, 0xc0, !PT ;  /* 0xfffffff8038e7812 */ /* 0x000fe200078ec0ff */
[----:B------:R-:W-:Y:S01]  /*05f0*/  IMAD.SHL.U32 R4, R153, 0x10, RZ ;  /* 0x0000001099047824 */ /* 0x000fe200078e00ff */
[C---:B------:R-:W-:Y:S01]  /*0600*/  LOP3.LUT P0, RZ, R7.reuse, 0x2, RZ, 0xc0, !PT ;  /* 0x0000000207ff7812 */ /* 0x040fe2000780c0ff */
[----:B------:R-:W-:Y:S01]  /*0610*/  IMAD.SHL.U32 R7, R7, 0x40, RZ ;  /* 0x0000004007077824 */ /* 0x000fe200078e00ff */
[----:B------:R-:W-:Y:S01]  /*0620*/  LOP3.LUT R143, R143, 0x1c0, RZ, 0xc0, !PT ;  /* 0x000001c08f8f7812 */ /* 0x000fe200078ec0ff */
[----:B------:R-:W-:Y:S01]  /*0630*/  IMAD.IADD R0, R9, 0x1, -R0 ;  /* 0x0000000109007824 */ /* 0x000fe200078e0a00 */
[----:B------:R-:W-:Y:S01]  /*0640*/  LOP3.LUT R6, R13, 0x1, RZ, 0xc0, !PT ;  /* 0x000000010d067812 */ /* 0x000fe200078ec0ff */
[----:B------:R-:W-:Y:S01]  /*0650*/  IMAD.IADD R142, R9, 0x1, -R142 ;  /* 0x00000001098e7824 */ /* 0x000fe200078e0a8e */
[----:B------:R-:W-:-:S02]  /*0660*/  LEA.HI.SX32 R150, R11, R4, 0x1e ;  /* 0x000000040b967211 */ /* 0x000fc400078ff2ff */
[----:B------:R-:W-:Y:S02]  /*0670*/  LOP3.LUT R11, R143, 0x30, R4, 0xf8, !PT ;  /* 0x000000308f0b7812 */ /* 0x000fe400078ef804 */
[----:B------:R-:W-:Y:S02]  /*0680*/  LEA.HI R9, R13, R13, RZ, 0x1 ;  /* 0x0000000d0d097211 */ /* 0x000fe400078f08ff */
[----:B------:R-:W-:Y:S02]  /*0690*/  LOP3.LUT R7, R7, 0xc0, RZ, 0xc0, !PT ;  /* 0x000000c007077812 */ /* 0x000fe400078ec0ff */
[----:B------:R-:W-:Y:S02]  /*06a0*/  SHF.R.S32.HI R151, RZ, 0x7, R151 ;  /* 0x00000007ff977819 */ /* 0x000fe40000011497 */
[----:B------:R-:W-:Y:S02]  /*06b0*/  ISETP.NE.U32.AND P6, PT, R6, 0x1, PT ;  /* 0x000000010600780c */ /* 0x000fe40003fc5070 */
[----:B------:R-:W-:Y:S01]  /*06c0*/  LOP3.LUT P5, RZ, R13, 0x2, RZ, 0xc0, !PT ;  /* 0x000000020dff7812 */ /* 0x000fe200078ac0ff */
[----:B------:R-:W-:Y:S01]  /*06d0*/  IMAD R146, R151, 0x8, R2 ;  /* 0x0000000897927824 */ /* 0x000fe200078e0202 */
[----:B------:R-:W-:Y:S01]  /*06e0*/  LOP3.LUT P4, RZ, R13, 0x4, RZ, 0xc0, !PT ;  /* 0x000000040dff7812 */ /* 0x000fe2000788c0ff */
[----:B------:R-:W-:Y:S01]  /*06f0*/  IMAD R158, R151, 0x2000, R10 ;  /* 0x00002000979e7824 */ /* 0x000fe200078e020a */
[--C-:B------:R-:W-:Y:S01]  /*0700*/  LOP3.LUT R6, R11, 0x8, R8.reuse, 0xf8, !PT ;  /* 0x000000080b067812 */ /* 0x100fe200078ef808 */
[----:B------:R-:W-:Y:S01]  /*0710*/  IMAD.SHL.U32 R11, R13, 0x40, RZ ;  /* 0x000000400d0b7824 */ /* 0x000fe200078e00ff */
[----:B------:R-:W-:Y:S01]  /*0720*/  LOP3.LUT R4, R9, 0x3fffffe, RZ, 0xc0, !PT ;  /* 0x03fffffe09047812 */ /* 0x000fe200078ec0ff */
[----:B------:R-:W-:Y:S01]  /*0730*/  IMAD R146, R146, 0x8, R15 ;  /* 0x0000000892927824 */ /* 0x000fe200078e020f */
[----:B------:R-:W-:-:S02]  /*0740*/  LOP3.LUT R8, R7, 0x8, R8, 0xf8, !PT ;  /* 0x0000000807087812 */ /* 0x000fc400078ef808 */
[----:B------:R-:W-:Y:S01]  /*0750*/  SHF.R.U32.HI R7, RZ, 0x3, R7 ;  /* 0x00000003ff077819 */ /* 0x000fe20000011607 */
[----:B------:R-:W-:Y:S01]  /*0760*/  IMAD.IADD R4, R13, 0x1, -R4 ;  /* 0x000000010d047824 */ /* 0x000fe200078e0a04 */
[----:B------:R-:W-:Y:S02]  /*0770*/  SHF.R.S32.HI R9, RZ, 0x1, R9 ;  /* 0x00000001ff097819 */ /* 0x000fe40000011409 */
[C---:B------:R-:W-:Y:S01]  /*0780*/  R2P PR, R142.reuse, 0x6 ;  /* 0x000000068e007804 */ /* 0x040fe20000000000 */
[----:B------:R-:W-:Y:S01]  /*0790*/  IMAD.SHL.U32 R142, R142, 0x40, RZ ;  /* 0x000000408e8e7824 */ /* 0x000fe200078e00ff */
[----:B------:R-:W-:Y:S01]  /*07a0*/  LOP3.LUT R7, R8, R7, RZ, 0x3c, !PT ;  /* 0x0000000708077212 */ /* 0x000fe200078e3cff */
[----:B------:R-:W-:Y:S01]  /*07b0*/  IMAD.SHL.U32 R8, R153, 0x400, RZ ;  /* 0x0000040099087824 */ /* 0x000fe200078e00ff */
[----:B------:R-:W-:Y:S01]  /*07c0*/  SHF.R.U32.HI R143, RZ, 0x3, R143 ;  /* 0x00000003ff8f7819 */ /* 0x000fe2000001168f */
[----:B------:R-:W-:Y:S01]  /*07d0*/  IMAD R169, R4, 0x20, R169 ;  /* 0x0000002004a97824 */ /* 0x000fe200078e02a9 */
[C---:B------:R-:W-:Y:S01]  /*07e0*/  LOP3.LUT P3, RZ, R9.reuse, 0x2, RZ, 0xc0, !PT ;  /* 0x0000000209ff7812 */ /* 0x040fe2000786c0ff */
[----:B------:R-:W-:Y:S01]  /*07f0*/  IMAD.SHL.U32 R9, R9, 0x40, RZ ;  /* 0x0000004009097824 */ /* 0x000fe200078e00ff */
[----:B------:R-:W-:Y:S01]  /*0800*/  LOP3.LUT R142, R142, 0x1c0, RZ, 0xc0, !PT ;  /* 0x000001c08e8e7812 */ /* 0x000fe200078ec0ff */
[----:B------:R-:W-:Y:S01]  /*0810*/  IMAD.U32 R146, R146, 0x20, R7 ;  /* 0x0000002092927824 */ /* 0x000fe200078e0007 */
[----:B------:R-:W-:-:S02]  /*0820*/  LOP3.LUT R11, R11, 0x1c0, RZ, 0xc0, !PT ;  /* 0x000001c00b0b7812 */ /* 0x000fc400078ec0ff */
[----:B------:R-:W-:Y:S01]  /*0830*/  LOP3.LUT R143, R6, R143, RZ, 0x3c, !PT ;  /* 0x0000008f068f7212 */ /* 0x000fe200078e3cff */
[----:B------:R-:W-:Y:S01]  /*0840*/  IMAD.SHL.U32 R6, R151, 0x8, RZ ;  /* 0x0000000897067824 */ /* 0x000fe200078e00ff */
[----:B------:R-:W-:Y:S01]  /*0850*/  SHF.R.S32.HI R3, RZ, 0x3, R3 ;  /* 0x00000003ff037819 */ /* 0x000fe20000011403 */
[----:B------:R-:W-:Y:S01]  /*0860*/  IMAD.SHL.U32 R146, R146, 0x2, RZ ;  /* 0x0000000292927824 */ /* 0x000fe200078e00ff */
[----:B------:R-:W-:Y:S01]  /*0870*/  LOP3.LUT R9, R9, 0xc0, RZ, 0xc0, !PT ;  /* 0x000000c009097812 */ /* 0x000fe200078ec0ff */
[----:B------:R-:W-:Y:S01]  /*0880*/  IMAD R143, R2, 0x200, R143 ;  /* 0x00000200028f7824 */ /* 0x000fe200078e028f */
[----:B------:R-:W-:Y:S01]  /*0890*/  LOP3.LUT R148, R148, 0x8, RZ, 0xc0, !PT ;  /* 0x0000000894947812 */ /* 0x000fe200078ec0ff */
[C---:B------:R-:W-:Y:S01]  /*08a0*/  IMAD R0, R3.reuse, 0x8, R0 ;  /* 0x0000000803007824 */ /* 0x040fe200078e0200 */
[----:B------:R-:W-:Y:S01]  /*08b0*/  SHF.R.U32.HI R7, RZ, 0x3, R142 ;  /* 0x00000003ff077819 */ /* 0x000fe2000001168e */
[----:B------:R-:W-:Y:S01]  /*08c0*/  IMAD R3, R3, 0x200, R8 ;  /* 0x0000020003037824 */ /* 0x000fe200078e0208 */
[----:B------:R-:W-:Y:S01]  /*08d0*/  LEA.HI R11, R11, R11, RZ, 0x1d ;  /* 0x0000000b0b0b7211 */ /* 0x000fe200078fe8ff */
[----:B------:R-:W-:Y:S01]  /*08e0*/  IMAD.SHL.U32 R0, R0, 0x20, RZ ;  /* 0x0000002000007824 */ /* 0x000fe200078e00ff */
[----:B------:R-:W-:-:S02]  /*08f0*/  SEL R145, R144, 0xffffffe0, !P0 ;  /* 0xffffffe090917807 */ /* 0x000fc40004000000 */
[----:B------:R-:W-:Y:S02]  /*0900*/  LOP3.LUT R6, R6, 0x8, RZ, 0xc0, !PT ;  /* 0x0000000806067812 */ /* 0x000fe400078ec0ff */
[C---:B------:R-:W-:Y:S01]  /*0910*/  LOP3.LUT P0, RZ, R5.reuse, 0x2, RZ, 0xc0, !PT ;  /* 0x0000000205ff7812 */ /* 0x040fe2000780c0ff */
[----:B------:R-:W-:Y:S01]  /*0920*/  IMAD.SHL.U32 R5, R5, 0x40, RZ ;  /* 0x0000004005057824 */ /* 0x000fe200078e00ff */
[----:B------:R-:W-:Y:S02]  /*0930*/  SHF.R.U32.HI R2, RZ, 0x3, R9 ;  /* 0x00000003ff027819 */ /* 0x000fe40000011609 */
[----:B------:R-:W-:Y:S02]  /*0940*/  LOP3.LUT R142, R7, R142, R148, 0x1e, !PT ;  /* 0x0000008e078e7212 */ /* 0x000fe400078e1e94 */
[----:B------:R-:W-:Y:S02]  /*0950*/  IADD3 R158, R11, R158, R8 ;  /* 0x0000009e0b9e7210 */ /* 0x000fe40007ffe008 */
[----:B------:R-:W-:Y:S01]  /*0960*/  LOP3.LUT R2, R2, R9, R6, 0x1e, !PT ;  /* 0x0000000902027212 */ /* 0x000fe200078e1e06 */
[----:B------:R-:W-:Y:S01]  /*0970*/  IMAD.IADD R142, R3, 0x1, R142 ;  /* 0x00000001038e7824 */ /* 0x000fe200078e028e */
[----:B------:R-:W-:Y:S01]  /*0980*/  LOP3.LUT R5, R5, 0xc0, RZ, 0xc0, !PT ;  /* 0x000000c005057812 */ /* 0x000fe200078ec0ff */
[----:B------:R-:W-:Y:S01]  /*0990*/  IMAD R3, R153, 0x200, R0 ;  /* 0x0000020099037824 */ /* 0x000fe200078e0200 */
[----:B------:R-:W-:Y:S01]  /*09a0*/  LEA R158, R158, UR4, 0x1 ;  /* 0x000000049e9e7c11 */ /* 0x000fe2000f8e08ff */
[----:B------:R-:W-:Y:S01]  /*09b0*/  IMAD.IADD R169, R2, 0x1, R169 ;  /* 0x0000000102a97824 */ /* 0x000fe200078e02a9 */
[----:B------:R-:W-:-:S02]  /*09c0*/  SHF.R.U32.HI R4, RZ, 0x3, R5 ;  /* 0x00000003ff047819 */ /* 0x000fc40000011605 */
[----:B------:R-:W-:Y:S01]  /*09d0*/  SEL R167, R167, 0x10, !P6 ;  /* 0x00000010a7a77807 */ /* 0x000fe20007000000 */
[----:B------:R-:W-:Y:S01]  /*09e0*/  VIADD R162, R158, 0x40 ;  /* 0x000000409ea27836 */ /* 0x000fe20000000000 */
[----:B------:R-:W-:Y:S01]  /*09f0*/  LEA R142, R142, UR6, 0x1 ;  /* 0x000000068e8e7c11 */ /* 0x000fe2000f8e08ff */
[----:B------:R-:W-:Y:S01]  /*0a00*/  @P4 VIADD R162, R158, 0xffffffc0 ;  /* 0xffffffc09ea24836 */ /* 0x000fe20000000000 */
[----:B------:R-:W-:Y:S01]  /*0a10*/  LOP3.LUT R147, R6, 0x10, R147, 0xf8, !PT ;  /* 0x0000001006937812 */ /* 0x000fe200078ef893 */
        /* <DEDUP_REMOVED lines=9> */
[----:B------:R-:W-:Y:S01]  /*0ab0*/  LOP3.LUT R147, R4, R147, R5, 0x1e, !PT ;  /* 0x0000009304937212 */ /* 0x000fe200078e1e05 */
[--C-:B------:R-:W-:Y:S01]  /*0ac0*/  IMAD.IADD R163, R158, 0x1, R165.reuse ;  /* 0x000000019ea37824 */ /* 0x100fe200078e02a5 */
[----:B------:R-:W-:Y:S01]  /*0ad0*/  SEL R144, R144, 0xffffffe0, !P0 ;  /* 0xffffffe090907807 */ /* 0x000fe20004000000 */
[----:B------:R-:W-:Y:S01]  /*0ae0*/  IMAD.IADD R170, R164, 0x1, R165 ;  /* 0x00000001a4aa7824 */ /* 0x000fe200078e02a5 */
[----:B------:R-:W-:Y:S01]  /*0af0*/  LEA R143, R143, UR4, 0x1 ;  /* 0x000000048f8f7c11 */ /* 0x000fe2000f8e08ff */
[----:B------:R-:W-:Y:S01]  /*0b00*/  IMAD.IADD R166, R165, 0x1, R162 ;  /* 0x00000001a5a67824 */ /* 0x000fe200078e02a2 */
[----:B------:R-:W-:Y:S01]  /*0b10*/  IADD3 R145, R145, UR5, R146 ;  /* 0x0000000591917c10 */ /* 0x000fe2000fffe092 */
[----:B------:R-:W-:-:S02]  /*0b20*/  VIADD R168, R169, 0x20 ;  /* 0x00000020a9a87836 */ /* 0x000fc40000000000 */
[----:B------:R-:W-:Y:S02]  /*0b30*/  IMAD.IADD R140, R142, 0x1, R136 ;  /* 0x000000018e8c7824 */ /* 0x000fe400078e0288 */
[----:B------:R-:W-:Y:S02]  /*0b40*/  IMAD.IADD R147, R0, 0x1, R147 ;  /* 0x0000000100937824 */ /* 0x000fe400078e0293 */
[----:B------:R-:W-:Y:S02]  /*0b50*/  IMAD.IADD R165, R165, 0x1, R167 ;  /* 0x00000001a5a57824 */ /* 0x000fe400078e02a7 */
[----:B------:R-:W-:Y:S02]  /*0b60*/  @P3 VIADD R168, R169, 0xffffffe0 ;  /* 0xffffffe0a9a83836 */ /* 0x000fe40000000000 */
[----:B------:R-:W-:Y:S02]  /*0b70*/  IMAD.IADD R136, R136, 0x1, R141 ;  /* 0x0000000188887824 */ /* 0x000fe400078e028d */
[----:B------:R-:W-:-:S02]  /*0b80*/  VIADD R137, R141, 0x2000 ;  /* 0x000020008d897836 */ /* 0x000fc40000000000 */
[C---:B------:R-:W-:Y:S02]  /*0b90*/  VIADD R3, R141.reuse, 0x4000 ;  /* 0x000040008d037836 */ /* 0x040fe40000000000 */
[----:B------:R-:W-:-:S07]  /*0ba0*/  VIADD R2, R141, 0x6000 ;  /* 0x000060008d027836 */ /* 0x000fce0000000000 */
.L_x_829:
        /* <DEDUP_REMOVED lines=13> */
[----:B------:R-:W-:Y:S02]  /*0c80*/  UIADD3 UR13, UP2, UR16, UR10, URZ ;  /* 0x0000000a100d7290 */ /* 0x000fe4000ff5e03f */
[----:B------:R-:W-:Y:S02]  /*0c90*/  @UP3 UIADD3.X UR7, UR5, UR7, URZ, UP0, !UPT ;  /* 0x0000000705073290 */ /* 0x000fe400087fe43f */
[----:B------:R-:W-:Y:S01]  /*0ca0*/  UISETP.NE.U32.AND UP0, UPT, UR10, URZ, UPT ;  /* 0x0000003f0a00728c */ /* 0x000fe2000bf05070 */
[----:B--2---:R-:W-:Y:S01]  /*0cb0*/  IMAD.U32 R12, RZ, RZ, UR6 ;  /* 0x00000006ff0c7e24 */ /* 0x004fe2000f8e00ff */
[----:B------:R-:W-:-:S02]  /*0cc0*/  @UP4 UIADD3 UR8, UP1, UR16, UR8, URZ ;  /* 0x0000000810084290 */ /* 0x000fc4000ff3e03f */
[----:B------:R-:W-:Y:S01]  /*0cd0*/  UIADD3.X UR12, UR5, UR11, URZ, UP2, !UPT ;  /* 0x0000000b050c7290 */ /* 0x000fe200097fe43f */
[----:B------:R-:W-:Y:S01]  /*0ce0*/  IMAD.U32 R13, RZ, RZ, UR7 ;  /* 0x00000007ff0d7e24 */ /* 0x000fe2000f8e00ff */
[----:B------:R-:W-:Y:S01]  /*0cf0*/  UISETP.NE.AND.EX UP2, UPT, UR11, URZ, UPT, UP0 ;  /* 0x0000003f0b00728c */ /* 0x000fe2000bf45300 */
[----:B------:R-:W-:Y:S02]  /*0d00*/  ULDC.U8 UR17, c[0x0][0x3c2] ;  /* 0x0000f08000117ab9 */ /* 0x000fe40000000000 */
[----:B------:R-:W-:Y:S01]  /*0d10*/  ULDC.64 UR10, c[0x0][0x2f8] ;  /* 0x0000be00000a7ab9 */ /* 0x000fe20000000a00 */
[----:B------:R-:W-:Y:S01]  /*0d20*/  @UP4 UIADD3.X UR9, UR5, UR9, URZ, UP1, !UPT ;  /* 0x0000000905094290 */ /* 0x000fe20008ffe43f */
[----:B-1----:R-:W-:Y:S01]  /*0d30*/  IMAD.U32 R14, RZ, RZ, UR8 ;  /* 0x00000008ff0e7e24 */ /* 0x002fe2000f8e00ff */
[----:B------:R-:W-:Y:S01]  /*0d40*/  UISETP.NE.AND UP1, UPT, UR17, URZ, UPT ;  /* 0x0000003f1100728c */ /* 0x000fe2000bf25270 */
[----:B------:R-:W2:Y:S01]  /*0d50*/  @P0 LDG.E R0, desc[UR14][R12.64] ;  /* 0x0000000e0c000981 */ /* 0x000ea2000c1e1900 */
[----:B------:R-:W-:Y:S01]  /*0d60*/  UISETP.EQ.U32.AND UP4, UPT, UR10, URZ, UPT ;  /* 0x0000003f0a00728c */ /* 0x000fe2000bf82070 */
[----:B------:R-:W-:Y:S01]  /*0d70*/  PLOP3.LUT P3, PT, PT, PT, UP2, 0x80, 0x0 ;  /* 0x000000000000781c */ /* 0x000fe20003f6f028 */
[----:B------:R-:W-:-:S02]  /*0d80*/  IMAD.U32 R15, RZ, RZ, UR9 ;  /* 0x00000009ff0f7e24 */ /* 0x000fc4000f8e00ff */
[----:B------:R-:W-:Y:S02]  /*0d90*/  UISETP.EQ.OR.EX UP4, UPT, UR11, URZ, !UP1, UP4 ;  /* 0x0000003f0b00728c */ /* 0x000fe4000cf82740 */
[----:B------:R-:W-:Y:S01]  /*0da0*/  UIADD3 UR6, UP0, UR16, UR10, URZ ;  /* 0x0000000a10067290 */ /* 0x000fe2000ff1e03f */
[----:B---3--:R-:W3:Y:S03]  /*0db0*/  @P1 LDG.E R5, desc[UR14][R14.64] ;  /* 0x0000000e0e051981 */ /* 0x008ee6000c1e1900 */
[----:B------:R-:W-:Y:S01]  /*0dc0*/  PLOP3.LUT P2, PT, PT, PT, UP4, 0x80, 0x0 ;  /* 0x000000000000781c */ /* 0x000fe20003f4f048 */
[----:B------:R-:W-:Y:S01]  /*0dd0*/  UIADD3.X UR5, UR5, UR11, URZ, UP0, !UPT ;  /* 0x0000000b05057290 */ /* 0x000fe200087fe43f */
[----:B----4-:R-:W-:Y:S02]  /*0de0*/  IMAD.U32 R10, RZ, RZ, UR13 ;  /* 0x0000000dff0a7e24 */ /* 0x010fe4000f8e00ff */
[----:B------:R-:W-:-:S02]  /*0df0*/  IMAD.U32 R11, RZ, RZ, UR12 ;  /* 0x0000000cff0b7e24 */ /* 0x000fc4000f8e00ff */
[----:B------:R-:W-:Y:S01]  /*0e00*/  IMAD.U32 R8, RZ, RZ, UR6 ;  /* 0x00000006ff087e24 */ /* 0x000fe2000f8e00ff */
[----:B------:R-:W-:Y:S01]  /*0e10*/  UMOV UR37, URZ ;  /* 0x0000003f00257c82 */ /* 0x000fe20008000000 */
[----:B------:R-:W-:Y:S01]  /*0e20*/  IMAD.U32 R9, RZ, RZ, UR5 ;  /* 0x00000005ff097e24 */ /* 0x000fe2000f8e00ff */
[----:B------:R-:W4:Y:S01]  /*0e30*/  @P3 LDG.E R7, desc[UR14][R10.64] ;  /* 0x0000000e0a073981 */ /* 0x000f22000c1e1900 */
[----:B------:R-:W-:Y:S01]  /*0e40*/  @!UP3 ULDC.64 UR6, c[0x0][0x318] ;  /* 0x0000c6000006bab9 */ /* 0x000fe20000000a00 */
[----:B------:R-:W-:Y:S02]  /*0e50*/  @!UP3 ULDC UR5, c[0x0][0x2cc] ;  /* 0x0000b3000005bab9 */ /* 0x000fe40000000800 */
[----:B-----5:R-:W5:Y:S04]  /*0e60*/  @P3 LDG.E R4, desc[UR14][R10.64+0x4] ;  /* 0x0000040e0a043981 */ /* 0x020f68000c1e1900 */
[----:B------:R-:W5:Y:S01]  /*0e70*/  @!P2 LDG.E R6, desc[UR14][R8.64] ;  /* 0x0000000e0806a981 */ /* 0x000f62000c1e1900 */
[----:B------:R-:W-:-:S04]  /*0e80*/  @!UP3 UISETP.NE.U32.AND UP0, UPT, UR6, URZ, UPT ;  /* 0x0000003f0600b28c */ /* 0x000fc8000bf05070 */
[----:B------:R-:W-:Y:S01]  /*0e90*/  @!UP3 UISETP.NE.AND.EX UP0, UPT, UR7, URZ, UPT, UP0 ;  /* 0x0000003f0700b28c */ /* 0x000fe2000bf05300 */
[----:B------:R-:W-:Y:S01]  /*0ea0*/  UMOV UR18, 0xffffffff ;  /* 0xffffffff00127882 */ /* 0x000fe20000000000 */
[----:B------:R-:W-:Y:S02]  /*0eb0*/  UMOV UR38, 0xffffffff ;  /* 0xffffffff00267882 */ /* 0x000fe40000000000 */
[----:B------:R-:W-:Y:S02]  /*0ec0*/  @!UP3 USEL UR7, UR5, URZ, UP0 ;  /* 0x0000003f0507b287 */ /* 0x000fe40008000000 */
[----:B------:R-:W-:Y:S01]  /*0ed0*/  USHF.L.U32 UR28, UR36, 0x7, URZ ;  /* 0x00000007241c7899 */ /* 0x000fe2000800063f */
[----:B------:R-:W-:Y:S01]  /*0ee0*/  ULDC UR5, c[0x0][0x2c8] ;  /* 0x0000b20000057ab9 */ /* 0x000fe20000000800 */
[----:B--2---:R-:W-:Y:S02]  /*0ef0*/  @P0 R2UR UR8, R0 ;  /* 0x00000000000802ca */ /* 0x004fe400000e0000 */
[----:B------:R-:W-:-:S04]  /*0f00*/  ISETP.NE.U32.AND P0, PT, RZ, UR10, PT ;  /* 0x0000000aff007c0c */ /* 0x000fc8000bf05070 */
[----:B------:R-:W-:Y:S02]  /*0f10*/  ISETP.NE.AND.EX P0, PT, RZ, UR11, PT, P0 ;  /* 0x0000000bff007c0c */ /* 0x000fe4000bf05300 */
[----:B---3--:R-:W-:Y:S02]  /*0f20*/  @P1 R2UR UR37, R5 ;  /* 0x00000000052512ca */ /* 0x008fe400000e0000 */
[----:B----4-:R-:W-:-:S11]  /*0f30*/  @P3 R2UR UR18, R7 ;  /* 0x00000000071232ca */ /* 0x010fd600000e0000 */
        /* <DEDUP_REMOVED lines=10> */
.L_x_801:
        /* <DEDUP_REMOVED lines=26> */
[----:B------:R-:W-:Y:S01]  /*1180*/  ULDC UR39, c[0x0][0x2dc] ;  /* 0x0000b70000277ab9 */ /* 0x000fe20000000800 */
[----:B------:R-:W1:Y:S01]  /*1190*/  I2F.RP R8, R6 ;  /* 0x0000000600087306 */ /* 0x000e620000209400 */
[----:B------:R-:W-:Y:S01]  /*11a0*/  ULDC UR61, c[0x0][0x270] ;  /* 0x00009c00003d7ab9 */ /* 0x000fe20000000800 */
[----:B------:R-:W-:-:S02]  /*11b0*/  @UP0 UIADD3 UR7, UR37, UR38, URZ ;  /* 0x0000002625070290 */ /* 0x000fc4000fffe03f */
[----:B--2---:R-:W-:Y:S02]  /*11c0*/  UIMAD.WIDE.U32 UR26, UR5, UR10, URZ ;  /* 0x0000000a051a72a5 */ /* 0x004fe4000f8e003f */
[----:B------:R-:W-:Y:S02]  /*11d0*/  @!UP1 UIMAD.WIDE.U32 UR40, UR45, UR8, URZ ;  /* 0x000000082d2892a5 */ /* 0x000fe4000f8e003f */
[----:B------:R-:W-:Y:S02]  /*11e0*/  UIMAD UR49, UR5, UR11, UR27 ;  /* 0x0000000b053172a4 */ /* 0x000fe4000f8e021b */
[----:B------:R-:W-:Y:S01]  /*11f0*/  @!UP1 UIMAD UR5, UR58, UR8, URZ ;  /* 0x000000083a0592a4 */ /* 0x000fe2000f8e023f */
[----:B------:R-:W-:Y:S01]  /*1200*/  @UP1 ULDC.64 UR10, c[0x0][0x420] ;  /* 0x00010800000a1ab9 */ /* 0x000fe20000000a00 */
[----:B------:R-:W-:Y:S01]  /*1210*/  UISETP.NE.AND UP4, UPT, UR25, URZ, UPT ;  /* 0x0000003f1900728c */ /* 0x000fe2000bf85270 */
[----:B-1----:R-:W1:Y:S01]  /*1220*/  MUFU.RCP R8, R8 ;  /* 0x0000000800087308 */ /* 0x002e620000001000 */
[----:B------:R-:W-:-:S02]  /*1230*/  @!UP1 UIMAD UR27, UR45, UR9, UR5 ;  /* 0x000000092d1b92a4 */ /* 0x000fc4000f8e0205 */
[----:B------:R-:W-:Y:S02]  /*1240*/  UIADD3 UR5, UR29, 0x7f, URZ ;  /* 0x0000007f1d057890 */ /* 0x000fe4000fffe03f */
[----:B------:R-:W-:Y:S02]  /*1250*/  @UP1 UIMAD.WIDE.U32 UR42, UR18, UR10, URZ ;  /* 0x0000000a122a12a5 */ /* 0x000fe4000f8e003f */
[----:B------:R-:W-:Y:S02]  /*1260*/  USHF.R.S32.HI UR20, URZ, 0x1f, UR5 ;  /* 0x0000001f3f147899 */ /* 0x000fe40008011405 */
[----:B------:R-:W-:Y:S02]  /*1270*/  UISETP.NE.AND UP3, UPT, UR24, URZ, UPT ;  /* 0x0000003f1800728c */ /* 0x000fe4000bf65270 */
[----:B------:R-:W-:Y:S02]  /*1280*/  ULEA.HI UR20, UR20, UR5, URZ, 0x7 ;  /* 0x0000000514147291 */ /* 0x000fe4000f8f383f */
[----:B------:R-:W-:-:S02]  /*1290*/  UIMAD.WIDE UR8, UR39, UR61, URZ ;  /* 0x0000003d270872a5 */ /* 0x000fc4000f8e023f */
[----:B------:R-:W-:Y:S01]  /*12a0*/  UIMAD UR50, UR57, UR39, URZ ;  /* 0x00000027393272a4 */ /* 0x000fe2000f8e023f */
[----:B-1----:R-:W-:Y:S01]  /*12b0*/  VIADD R8, R8, 0xffffffe ;  /* 0x0ffffffe08087836 */ /* 0x002fe20000000000 */
[----:B------:R-:W-:Y:S01]  /*12c0*/  @UP0 ULDC.64 UR24, c[0x0][0x248] ;  /* 0x0000920000180ab9 */ /* 0x000fe20000000a00 */
[----:B------:R-:W-:Y:S02]  /*12d0*/  UIMAD UR5, UR32, UR45, URZ ;  /* 0x0000002d200572a4 */ /* 0x000fe4000f8e023f */
[----:B------:R-:W1:Y:S01]  /*12e0*/  F2I.FTZ.U32.TRUNC.NTZ R9, R8 ;  /* 0x0000000800097305 */ /* 0x000e62000021f000 */
[----:B------:R-:W-:Y:S02]  /*12f0*/  USEL UR55, UR16, UR12, !UP1 ;  /* 0x0000000c10377287 */ /* 0x000fe4000c800000 */
[----:B------:R-:W-:Y:S02]  /*1300*/  UIADD3 UR39, UR17, UR22, URZ ;  /* 0x0000001611277290 */ /* 0x000fe4000fffe03f */
[----:B------:R-:W-:-:S02]  /*1310*/  @UP0 UIMAD.WIDE.U32 UR16, UR7, UR24, URZ ;  /* 0x00000018071002a5 */ /* 0x000fc4000f8e003f */
[----:B------:R-:W-:Y:S02]  /*1320*/  @UP1 UIMAD UR47, UR18, UR11, UR43 ;  /* 0x0000000b122f12a4 */ /* 0x000fe4000f8e022b */
[----:B------:R-:W-:Y:S02]  /*1330*/  @UP0 UIMAD UR7, UR7, UR25, URZ ;  /* 0x00000019070702a4 */ /* 0x000fe4000f8e023f */
[----:B------:R-:W-:Y:S02]  /*1340*/  UIMAD.WIDE.U32 UR10, UR45, UR59, URZ ;  /* 0x0000003b2d0a72a5 */ /* 0x000fe4000f8e003f */
[----:B------:R-:W-:Y:S01]  /*1350*/  UIMAD UR5, UR58, UR59, UR5 ;  /* 0x0000003b3a0572a4 */ /* 0x000fe2000f8e0205 */
[----:B-1----:R-:W-:Y:S01]  /*1360*/  IMAD.MOV R4, RZ, RZ, -R9 ;  /* 0x000000ffff047224 */ /* 0x002fe200078e0a09 */
[----:B------:R-:W-:Y:S01]  /*1370*/  UIMAD UR21, UR18, UR35, URZ ;  /* 0x00000023121572a4 */ /* 0x000fe2000f8e023f */
[----:B------:R-:W-:Y:S01]  /*1380*/  IMAD.MOV.U32 R8, RZ, RZ, RZ ;  /* 0x000000ffff087224 */ /* 0x000fe200078e00ff */
[----:B------:R-:W-:Y:S01]  /*1390*/  @UP0 UIADD3 UR48, UR17, UR7, URZ ;  /* 0x0000000711300290 */ /* 0x000fe2000fffe03f */
[----:B------:R-:W-:Y:S01]  /*13a0*/  IMAD R5, R4, R6, RZ ;  /* 0x0000000604057224 */ /* 0x000fe200078e02ff */
[----:B------:R-:W-:Y:S01]  /*13b0*/  IABS R4, UR57 ;  /* 0x0000003900047c13 */ /* 0x000fe20008000000 */
[----:B------:R-:W-:-:S02]  /*13c0*/  UIMAD UR7, UR9, UR10, URZ ;  /* 0x0000000a090772a4 */ /* 0x000fc4000f8e023f */
[----:B------:R-:W-:Y:S01]  /*13d0*/  IMAD.HI.U32 R5, R9, R5, R8 ;  /* 0x0000000509057227 */ /* 0x000fe200078e0008 */
[----:B------:R-:W-:Y:S02]  /*13e0*/  UIADD3 UR5, UR11, UR5, URZ ;  /* 0x000000050b057290 */ /* 0x000fe4000fffe03f */
[----:B------:R-:W-:Y:S02]  /*13f0*/  @UP1 UIADD3 UR39, UR13, UR21, URZ ;  /* 0x000000150d271290 */ /* 0x000fe4000fffe03f */
[----:B------:R-:W-:Y:S01]  /*1400*/  UIMAD.WIDE.U32 UR12, UR8, UR10, URZ ;  /* 0x0000000a080c72a5 */ /* 0x000fe2000f8e003f */
[----:B------:R-:W-:Y:S01]  /*1410*/  IMAD.HI.U32 R7, R5, R4, RZ ;  /* 0x0000000405077227 */ /* 0x000fe200078e00ff */
[----:B------:R-:W-:Y:S02]  /*1420*/  UIMAD UR5, UR8, UR5, UR7 ;  /* 0x00000005080572a4 */ /* 0x000fe4000f8e0207 */
[----:B------:R-:W-:Y:S02]  /*1430*/  UIMAD.WIDE.U32 UR10, UR8, UR18, URZ ;  /* 0x00000012080a72a5 */ /* 0x000fe4000f8e003f */
[----:B------:R-:W-:Y:S01]  /*1440*/  IADD3 R5, -R7, RZ, RZ ;  /* 0x000000ff07057210 */ /* 0x000fe20007ffe1ff */
[----:B------:R-:W-:-:S02]  /*1450*/  UIADD3 UR44, UR13, UR5, URZ ;  /* 0x000000050d2c7290 */ /* 0x000fc4000fffe03f */
[----:B------:R-:W-:Y:S02]  /*1460*/  ULOP3.LUT UR5, UR20, 0xffffff80, URZ, 0xc0, !UPT ;  /* 0xffffff8014057892 */ /* 0x000fe4000f8ec03f */
[----:B------:R-:W-:Y:S01]  /*1470*/  IMAD R5, R6, R5, R4 ;  /* 0x0000000506057224 */ /* 0x000fe200078e0204 */
[----:B------:R-:W-:Y:S01]  /*1480*/  ULDC UR33, c[0x0][0x2c4] ;  /* 0x0000b10000217ab9 */ /* 0x000fe20000000800 */
[----:B------:R-:W-:Y:S01]  /*1490*/  USHF.L.U64.HI UR19, UR45, 0x7, UR58 ;  /* 0x000000072d137899 */ /* 0x000fe2000801023a */
[----:B------:R-:W-:Y:S01]  /*14a0*/  LOP3.LUT R4, R0, UR57, RZ, 0x3c, !PT ;  /* 0x0000003900047c12 */ /* 0x000fe2000f8e3cff */
[----:B------:R-:W-:Y:S01]  /*14b0*/  @UP3 UIMAD UR7, UR45, UR33, URZ ;  /* 0x000000212d0732a4 */ /* 0x000fe2000f8e023f */
[----:B------:R-:W-:Y:S01]  /*14c0*/  ISETP.GT.U32.AND P1, PT, R6, R5, PT ;  /* 0x000000050600720c */ /* 0x000fe20003f24070 */
[----:B------:R-:W-:Y:S01]  /*14d0*/  USEL UR56, UR12, UR10, !UP1 ;  /* 0x0000000a0c387287 */ /* 0x000fe2000c800000 */
[----:B------:R-:W-:Y:S01]  /*14e0*/  ISETP.GE.AND P2, PT, R4, RZ, PT ;  /* 0x000000ff0400720c */ /* 0x000fe20003f46270 */
[----:B------:R-:W-:-:S02]  /*14f0*/  UIADD3 UR12, UR5, -0x80, URZ ;  /* 0xffffff80050c7890 */ /* 0x000fc4000fffe03f */
[----:B------:R-:W-:Y:S02]  /*1500*/  USEL UR31, UR19, URZ, UP2 ;  /* 0x0000003f131f7287 */ /* 0x000fe40009000000 */
[----:B------:R-:W-:Y:S01]  /*1510*/  @UP3 USEL UR7, UR7, UR18, !UP1 ;  /* 0x0000001207073287 */ /* 0x000fe2000c800000 */
[----:B------:R-:W-:Y:S01]  /*1520*/  @UP0 UMOV UR46, UR16 ;  /* 0x00000010002e0c82 */ /* 0x000fe20008000000 */
[----:B------:R-:W-:Y:S02]  /*1530*/  USHF.R.S32.HI UR19, URZ, 0x1f, UR12 ;  /* 0x0000001f3f137899 */ /* 0x000fe4000801140c */
[----:B------:R-:W-:Y:S02]  /*1540*/  UIADD3 UR5, UP2, UR12, UR30, URZ ;  /* 0x0000001e0c057290 */ /* 0x000fe4000ff5e03f */
[----:B------:R-:W-:Y:S01]  /*1550*/  @!P1 IMAD.IADD R5, R5, 0x1, -R6 ;  /* 0x0000000105059824 */ /* 0x000fe200078e0a06 */
[----:B------:R-:W-:Y:S01]  /*1560*/  @UP3 ULDC UR16, c[0x0][0x2e4] ;  /* 0x0000b90000103ab9 */ /* 0x000fe20000000800 */
[----:B------:R-:W-:Y:S01]  /*1570*/  @!UP3 UIMAD UR10, UR45, UR61, UR57 ;  /* 0x0000003d2d0ab2a4 */ /* 0x000fe2000f8e0239 */
[----:B------:R-:W-:Y:S01]  /*1580*/  @!P1 VIADD R7, R7, 0x1 ;  /* 0x0000000107079836 */ /* 0x000fe20000000000 */
[----:B------:R-:W-:Y:S01]  /*1590*/  @UP3 UIMAD UR22, UR57, UR16, UR7 ;  /* 0x00000010391632a4 */ /* 0x000fe2000f8e0207 */
[----:B------:R-:W-:Y:S01]  /*15a0*/  ISETP.GE.U32.AND P0, PT, R5, R6, PT ;  /* 0x000000060500720c */ /* 0x000fe20003f06070 */
[----:B------:R-:W-:Y:S01]  /*15b0*/  UIADD3.X UR13, UR19, UR31, URZ, UP2, !UPT ;  /* 0x0000001f130d7290 */ /* 0x000fe200097fe43f */
[----:B------:R-:W-:Y:S01]  /*15c0*/  PLOP3.LUT P1, PT, PT, PT, UP0, 0x80, 0x0 ;  /* 0x000000000000781c */ /* 0x000fe20003f2f008 */
[----:B------:R-:W-:-:S02]  /*15d0*/  UIMAD UR7, UR9, UR5, URZ ;  /* 0x00000005090772a4 */ /* 0x000fc4000f8e023f */
[----:B------:R-:W-:Y:S02]  /*15e0*/  @UP0 UIADD3 UR23, UR37, UR38, URZ ;  /* 0x0000002625170290 */ /* 0x000fe4000fffe03f */
[----:B------:R-:W-:Y:S01]  /*15f0*/  @!UP3 UIMAD UR22, UR10, UR33, URZ ;  /* 0x000000210a16b2a4 */ /* 0x000fe2000f8e023f */
[----:B------:R-:W-:Y:S01]  /*1600*/  @UP0 ULDC.64 UR16, c[0x0][0x250] ;  /* 0x0000940000100ab9 */ /* 0x000fe20000000a00 */
[----:B------:R-:W-:Y:S02]  /*1610*/  UIMAD.WIDE.U32 UR30, UR8, UR5, URZ ;  /* 0x00000005081e72a5 */ /* 0x000fe4000f8e003f */
[----:B------:R-:W-:Y:S02]  /*1620*/  UIMAD UR10, UR9, UR18, URZ ;  /* 0x00000012090a72a4 */ /* 0x000fe4000f8e023f */
[----:B------:R-:W-:Y:S01]  /*1630*/  @P0 IADD3 R7, R7, 0x1, RZ ;  /* 0x0000000107070810 */ /* 0x000fe20007ffe0ff */
[----:B------:R-:W-:Y:S01]  /*1640*/  UIMAD UR5, UR8, UR13, UR7 ;  /* 0x0000000d080572a4 */ /* 0x000fe2000f8e0207 */
[----:B------:R-:W-:Y:S01]  /*1650*/  PLOP3.LUT P0, PT, PT, PT, UP3, 0x80, 0x0 ;  /* 0x000000000000781c */ /* 0x000fe20003f0f038 */
[----:B------:R-:W-:-:S02]  /*1660*/  @UP0 UIMAD.WIDE.U32 UR8, UR23, UR16, URZ ;  /* 0x00000010170802a5 */ /* 0x000fc4000f8e003f */
[----:B------:R-:W-:Y:S01]  /*1670*/  @UP0 UIMAD UR7, UR23, UR17, URZ ;  /* 0x00000011170702a4 */ /* 0x000fe2000f8e023f */
[----:B------:R-:W-:Y:S01]  /*1680*/  IMAD.MOV.U32 R6, RZ, RZ, R7 ;  /* 0x000000ffff067224 */ /* 0x000fe200078e0007 */
[----:B------:R-:W-:Y:S02]  /*1690*/  USEL UR51, UR49, URZ, UP4 ;  /* 0x0000003f31337287 */ /* 0x000fe4000a000000 */
[----:B------:R-:W-:Y:S02]  /*16a0*/  USHF.R.S32.HI UR52, URZ, 0x1f, UR28 ;  /* 0x0000001f3f347899 */ /* 0x000fe4000801141c */
[----:B------:R-:W-:Y:S01]  /*16b0*/  @!UP1 UIADD3 UR47, UR41, UR27, URZ ;  /* 0x0000001b292f9290 */ /* 0x000fe2000fffe03f */
[----:B------:R-:W-:Y:S01]  /*16c0*/  @!P2 IADD3 R6, -R6, RZ, RZ ;  /* 0x000000ff0606a210 */ /* 0x000fe20007ffe1ff */
[----:B------:R-:W-:Y:S01]  /*16d0*/  @UP1 UIADD3 UR44, UR11, UR10, URZ ;  /* 0x0000000a0b2c1290 */ /* 0x000fe2000fffe03f */
[----:B------:R-:W-:Y:S01]  /*16e0*/  @!P3 LOP3.LUT R6, RZ, R0, RZ, 0x33, !PT ;  /* 0x00000000ff06b212 */ /* 0x000fe200078e33ff */
[----:B------:R-:W-:-:S02]  /*16f0*/  USHF.R.S32.HI UR54, URZ, 0x1f, UR50 ;  /* 0x0000001f3f367899 */ /* 0x000fc40008011432 */
        /* <DEDUP_REMOVED lines=17> */
.L_x_803:
        /* <DEDUP_REMOVED lines=13> */
.L_x_804:
        /* <DEDUP_REMOVED lines=11> */
.L_x_805:
[----:B------:R-:W-:-:S04]  /*1990*/  UIMAD UR7, UR45, UR61, UR57 ;  /* 0x0000003d2d0772a4 */ /* 0x000fc8000f8e0239 */
[----:B------:R-:W-:-:S12]  /*19a0*/  UIMAD UR7, UR7, UR59, URZ ;  /* 0x0000003b070772a4 */ /* 0x000fd8000f8e023f */
.L_x_806:
[----:B------:R-:W1:Y:S01]  /*19b0*/  S2R R11, SR_TID.X ;  /* 0x00000000000b7919 */ /* 0x000e620000002100 */
[----:B------:R-:W2:Y:S01]  /*19c0*/  LDC.64 R4, c[0x0][0x420] ;  /* 0x00010800ff047b82 */ /* 0x000ea20000000a00 */
[----:B------:R-:W-:Y:S01]  /*19d0*/  USHF.R.S32.HI UR10, URZ, 0x1f, UR57 ;  /* 0x0000001f3f0a7899 */ /* 0x000fe20008011439 */
[----:B------:R-:W-:Y:S01]  /*19e0*/  BSSY B1, `(.L_x_802) ;  /* 0x000084c000017945 */ /* 0x000fe20003800000 */
[----:B------:R-:W-:Y:S01]  /*19f0*/  ULDC.64 UR8, c[0x0][0x428] ;  /* 0x00010a0000087ab9 */ /* 0x000fe20000000a00 */
[----:B------:R-:W-:Y:S01]  /*1a00*/  UIADD3 UR23, UR12, UR7, URZ ;  /* 0x000000070c177290 */ /* 0x000fe2000fffe03f */
[----:B------:R-:W-:Y:S01]  /*1a10*/  ULDC UR11, c[0x0][0x2dc] ;  /* 0x0000b700000b7ab9 */ /* 0x000fe20000000800 */
[----:B------:R-:W-:Y:S02]  /*1a20*/  UIADD3 UR22, UR12, UR22, URZ ;  /* 0x000000160c167290 */ /* 0x000fe4000fffe03f */
[----:B------:R-:W-:Y:S02]  /*1a30*/  UIMAD UR21, UR11, UR61, URZ ;  /* 0x0000003d0b1572a4 */ /* 0x000fe4000f8e023f */
[----:B------:R-:W-:-:S02]  /*1a40*/  ULEA.HI.SX32 UR11, UR20, 0xffffffff, 0x19 ;  /* 0xffffffff140b7891 */ /* 0x000fc4000f8fca3f */
[----:B------:R-:W-:Y:S02]  /*1a50*/  USHF.L.U32 UR20, UR21, 0x7, URZ ;  /* 0x0000000715147899 */ /* 0x000fe4000800063f */
[----:B------:R-:W-:Y:S01]  /*1a60*/  UISETP.GE.AND UP2, UPT, UR29, 0x1, UPT ;  /* 0x000000011d00788c */ /* 0x000fe2000bf46270 */
[----:B------:R-:W-:Y:S01]  /*1a70*/  ULDC.64 UR26, c[0x0][0x2b0] ;  /* 0x0000ac00001a7ab9 */ /* 0x000fe20000000a00 */
[----:B------:R-:W-:Y:S01]  /*1a80*/  ULDC.64 UR40, c[0x0][0x478] ;  /* 0x00011e0000287ab9 */ /* 0x000fe20000000a00 */
[----:B------:R-:W-:Y:S02]  /*1a90*/  UIMAD.WIDE UR26, UR22, 0x4, UR26 ;  /* 0x00000004161a78a5 */ /* 0x000fe4000f8e021a */
        /* <DEDUP_REMOVED lines=15> */
[C---:B------:R-:W-:Y:S01]  /*1b90*/  IADD3.X R14, R17.reuse, UR19, RZ, P0, !PT ;  /* 0x00000013110e7c10 */ /* 0x040fe200087fe4ff */
[----:B------:R-:W-:Y:S01]  /*1ba0*/  IMAD R11, R17, R4, RZ ;  /* 0x00000004110b7224 */ /* 0x000fe200078e02ff */
[----:B------:R-:W-:Y:S01]  /*1bb0*/  SHF.R.S32.HI R9, RZ, 0x1f, R8 ;  /* 0x0000001fff097819 */ /* 0x000fe20000011408 */
[----:B------:R-:W-:Y:S01]  /*1bc0*/  IMAD R185, R185, UR21, R178 ;  /* 0x00000015b9b97c24 */ /* 0x000fe2000f8e02b2 */
[----:B------:R-:W-:Y:S01]  /*1bd0*/  IADD3 R18, P0, R8, UR5, RZ ;  /* 0x0000000508127c10 */ /* 0x000fe2000ff1e0ff */
[----:B------:R-:W-:Y:S01]  /*1be0*/  IMAD R14, R14, UR34, RZ ;  /* 0x000000220e0e7c24 */ /* 0x000fe2000f8e02ff */
[----:B------:R-:W-:Y:S01]  /*1bf0*/  UIMAD UR5, UR10, UR8, URZ ;  /* 0x000000080a0572a4 */ /* 0x000fe2000f8e023f */
[----:B------:R-:W-:Y:S01]  /*1c00*/  IMAD R11, R0, R5, R11 ;  /* 0x00000005000b7224 */ /* 0x000fe200078e020b */
[----:B------:R-:W-:Y:S01]  /*1c10*/  IADD3.X R19, R9, UR47, RZ, P0, !PT ;  /* 0x0000002f09137c10 */ /* 0x000fe200087fe4ff */
[C---:B------:R-:W-:Y:S01]  /*1c20*/  IMAD R13, R15.reuse, UR35, R14 ;  /* 0x000000230f0d7c24 */ /* 0x040fe2000f8e020e */
[----:B------:R-:W-:Y:S01]  /*1c30*/  UIMAD UR7, UR57, UR9, UR5 ;  /* 0x00000009390772a4 */ /* 0x000fe2000f8e0205 */
[----:B------:R-:W-:Y:S01]  /*1c40*/  IMAD.WIDE.U32 R14, R15, UR34, R8 ;  /* 0x000000220f0e7c25 */ /* 0x000fe2000f8e0008 */
[----:B------:R-:W-:-:S03]  /*1c50*/  ULDC.64 UR18, c[0x0][0x3e0] ;  /* 0x0000f80000127ab9 */ /* 0x000fc60000000a00 */
[----:B------:R-:W-:Y:S01]  /*1c60*/  IMAD.WIDE.U32 R20, R4, UR12, R18 ;  /* 0x0000000c04147c25 */ /* 0x000fe2000f8e0012 */
[----:B------:R-:W-:Y:S01]  /*1c70*/  IADD3 R18, P0, R14, UR55, RZ ;  /* 0x000000370e127c10 */ /* 0x000fe2000ff1e0ff */
[----:B------:R-:W-:Y:S02]  /*1c80*/  ULDC.64 UR12, c[0x0][0x210] ;  /* 0x00008400000c7ab9 */ /* 0x000fe40000000a00 */
[----:B------:R-:W-:Y:S01]  /*1c90*/  IMAD.U32 R14, RZ, RZ, UR8 ;  /* 0x00000008ff0e7e24 */ /* 0x000fe2000f8e00ff */
[----:B------:R-:W-:Y:S01]  /*1ca0*/  ULDC.64 UR8, c[0x0][0x258] ;  /* 0x0000960000087ab9 */ /* 0x000fe20000000a00 */
[----:B------:R-:W-:Y:S01]  /*1cb0*/  IMAD.IADD R21, R21, 0x1, R12 ;  /* 0x0000000115157824 */ /* 0x000fe200078e020c */
[----:B------:R-:W-:Y:S01]  /*1cc0*/  UIMAD UR5, UR10, UR8, URZ ;  /* 0x000000080a0572a4 */ /* 0x000fe2000f8e023f */
[----:B------:R-:W-:Y:S01]  /*1cd0*/  IADD3.X R19, R15, UR39, R13, P0, !PT ;  /* 0x000000270f137c10 */ /* 0x000fe200087fe40d */
[----:B------:R-:W-:Y:S02]  /*1ce0*/  IMAD.U32 R12, RZ, RZ, UR8 ;  /* 0x00000008ff0c7e24 */ /* 0x000fe4000f8e00ff */
[----:B------:R-:W-:Y:S01]  /*1cf0*/  IMAD.WIDE.U32 R14, R14, UR57, R20 ;  /* 0x000000390e0e7c25 */ /* 0x000fe2000f8e0014 */
[----:B------:R-:W-:-:S02]  /*1d00*/  UIMAD UR10, UR57, UR9, UR5 ;  /* 0x00000009390a72a4 */ /* 0x000fc4000f8e0205 */
[----:B------:R-:W-:Y:S01]  /*1d10*/  USHF.R.S32.HI UR5, URZ, 0x1f, UR20 ;  /* 0x0000001f3f057899 */ /* 0x000fe20008011414 */
[----:B------:R-:W-:Y:S01]  /*1d20*/  IMAD.WIDE.U32 R12, R12, UR57, R18 ;  /* 0x000000390c0c7c25 */ /* 0x000fe2000f8e0012 */
[----:B------:R-:W-:-:S03]  /*1d30*/  ULDC.64 UR8, c[0x0][0x400] ;  /* 0x0001000000087ab9 */ /* 0x000fc60000000a00 */
[----:B------:R-:W-:Y:S01]  /*1d40*/  VIADD R15, R15, UR7 ;  /* 0x000000070f0f7c36 */ /* 0x000fe20008000000 */
[----:B------:R-:W-:Y:S01]  /*1d50*/  UIADD3 UR7, UP1, UP0, UR30, UR20, UR50 ;  /* 0x000000141e077290 */ /* 0x000fe2000f83e032 */
[----:B------:R-:W-:Y:S01]  /*1d60*/  VIADD R10, R13, UR10 ;  /* 0x0000000a0d0a7c36 */ /* 0x000fe20008000000 */
[----:B------:R-:W-:Y:S01]  /*1d70*/  LEA R182, P0, R12, UR12, 0x1 ;  /* 0x0000000c0cb67c11 */ /* 0x000fe2000f8008ff */
[----:B------:R-:W-:Y:S01]  /*1d80*/  IMAD.WIDE.U32 R14, R0, R4, R14 ;  /* 0x00000004000e7225 */ /* 0x000fe200078e000e */
[----:B------:R-:W-:Y:S02]  /*1d90*/  UIADD3.X UR5, UR49, UR5, UR54, UP1, UP0 ;  /* 0x0000000531057290 */ /* 0x000fe40008fe0436 */
[----:B------:R-:W-:Y:S01]  /*1da0*/  UIADD3 UR7, UP1, UP0, UR53, UR7, UR56 ;  /* 0x0000000735077290 */ /* 0x000fe2000f83e038 */
[----:B------:R-:W-:Y:S01]  /*1db0*/  LEA.HI.X R183, R12, UR13, R10, 0x1, P0 ;  /* 0x0000000d0cb77c11 */ /* 0x000fe200080f0c0a */
[----:B------:R-:W-:Y:S01]  /*1dc0*/  IMAD.IADD R10, R15, 0x1, R11 ;  /* 0x000000010f0a7824 */ /* 0x000fe200078e020b */
[----:B------:R-:W-:Y:S01]  /*1dd0*/  PLOP3.LUT P0, PT, PT, PT, UP2, 0x80, 0x0 ;  /* 0x000000000000781c */ /* 0x000fe20003f0f028 */
[----:B------:R-:W-:Y:S01]  /*1de0*/  UIADD3.X UR5, UR51, UR5, UR44, UP1, UP0 ;  /* 0x0000000533057290 */ /* 0x000fe20008fe042c */
[----:B------:R-:W-:-:S02]  /*1df0*/  LEA R180, P3, R14, UR18, 0x1 ;  /* 0x000000120eb47c11 */ /* 0x000fc4000f8608ff */
[C---:B------:R-:W-:Y:S02]  /*1e00*/  IADD3 R12, P2, R185.reuse, UR7, RZ ;  /* 0x00000007b90c7c10 */ /* 0x040fe4000ff5e0ff */
[----:B------:R-:W-:Y:S02]  /*1e10*/  LEA.HI.X R181, R14, UR19, R10, 0x1, P3 ;  /* 0x000000130eb57c11 */ /* 0x000fe400098f0c0a */
[----:B------:R-:W-:Y:S02]  /*1e20*/  LEA R184, P1, R12, UR8, 0x2 ;  /* 0x000000080cb87c11 */ /* 0x000fe4000f8210ff */
[----:B------:R-:W-:-:S04]  /*1e30*/  LEA.HI.X.SX32 R185, R185, UR5, 0x1, P2 ;  /* 0x00000005b9b97c11 */ /* 0x000fc800090f0eff */
[----:B------:R-:W-:Y:S01]  /*1e40*/  LEA.HI.X R185, R12, UR9, R185, 0x2, P1 ;  /* 0x000000090cb97c11 */ /* 0x000fe200088f14b9 */
[----:B------:R-:W-:Y:S06]  /*1e50*/  @!P0 BRA `(.L_x_807) ;  /* 0x0000007800048947 */ /* 0x000fec0003800000 */
[----:B------:R-:W-:Y:S01]  /*1e60*/  UIMAD UR8, UR52, UR24, URZ ;  /* 0x00000018340872a4 */ /* 0x000fe2000f8e023f */
[----:B------:R-:W-:Y:S01]  /*1e70*/  IMAD.U32 R14, RZ, RZ, UR16 ;  /* 0x00000010ff0e7e24 */ /* 0x000fe2000f8e00ff */
[----:B------:R-:W-:Y:S01]  /*1e80*/  UIMAD UR7, UR52, UR16, URZ ;  /* 0x00000010340772a4 */ /* 0x000fe2000f8e023f */
[----:B------:R-:W-:Y:S01]  /*1e90*/  IMAD.U32 R12, RZ, RZ, UR24 ;  /* 0x00000018ff0c7e24 */ /* 0x000fe2000f8e00ff */
[----:B------:R-:W-:Y:S01]  /*1ea0*/  UIMAD UR9, UR28, UR25, UR8 ;  /* 0x000000191c0972a4 */ /* 0x000fe2000f8e0208 */
[--C-:B------:R-:W-:Y:S01]  /*1eb0*/  IMAD.WIDE.U32 R14, R14, UR28, R8.reuse ;  /* 0x0000001c0e0e7c25 */ /* 0x100fe2000f8e0008 */
[----:B------:R-:W-:Y:S02]  /*1ec0*/  UIMAD UR8, UR28, UR17, UR7 ;  /* 0x000000111c0872a4 */ /* 0x000fe4000f8e0207 */
[----:B------:R-:W-:Y:S01]  /*1ed0*/  UIMAD UR5, UR11, -0x80, UR29 ;  /* 0xffffff800b0578a4 */ /* 0x000fe2000f8e021d */
[----:B------:R-:W-:Y:S01]  /*1ee0*/  IMAD.WIDE.U32 R12, R12, UR28, R8 ;  /* 0x0000001c0c0c7c25 */ /* 0x000fe2000f8e0008 */
[----:B------:R-:W-:Y:S01]  /*1ef0*/  IADD3 R8, P0, R14, UR32, RZ ;  /* 0x000000200e087c10 */ /* 0x000fe2000ff1e0ff */
[----:B------:R-:W-:-:S02]  /*1f00*/  UIMAD UR7, UR36, -0x80, UR6 ;  /* 0xffffff80240778a4 */ /* 0x000fc4000f8e0206 */
[----:B------:R-:W-:Y:S01]  /*1f10*/  IMAD.U32 R9, RZ, RZ, UR8 ;  /* 0x00000008ff097e24 */ /* 0x000fe2000f8e00ff */
[----:B------:R-:W-:Y:S01]  /*1f20*/  IADD3 R12, P1, R12, UR46, RZ ;  /* 0x0000002e0c0c7c10 */ /* 0x000fe2000ff3e0ff */
[----:B------:R-:W-:Y:S01]  /*1f30*/  VIADD R11, R0, 0x40 ;  /* 0x00000040000b7836 */ /* 0x000fe20000000000 */
[----:B------:R-:W-:Y:S01]  /*1f40*/  ULDC.64 UR12, c[0x0][0x260] ;  /* 0x00009800000c7ab9 */ /* 0x000fe20000000a00 */
[----:B------:R-:W-:Y:S01]  /*1f50*/  IMAD.U32 R10, RZ, RZ, UR9 ;  /* 0x00000009ff0a7e24 */ /* 0x000fe2000f8e00ff */
[----:B------:R-:W-:Y:S01]  /*1f60*/  IADD3.X R9, R15, UR33, R9, P0, !PT ;  /* 0x000000210f097c10 */ /* 0x000fe200087fe409 */
[----:B------:R-:W-:Y:S01]  /*1f70*/  IMAD.WIDE.U32 R14, R4, 0x80, RZ ;  /* 0x00000080040e7825 */ /* 0x000fe200078e00ff */
[----:B------:R-:W-:Y:S01]  /*1f80*/  PLOP3.LUT P0, PT, PT, PT, UP4, 0x80, 0x0 ;  /* 0x000000000000781c */ /* 0x000fe20003f0f048 */
[----:B------:R-:W-:Y:S01]  /*1f90*/  ULDC.64 UR8, c[0x0][0x268] ;  /* 0x00009a0000087ab9 */ /* 0x000fe20000000a00 */
[----:B------:R-:W-:Y:S01]  /*1fa0*/  ISETP.GE.AND P4, PT, R11, UR5, PT ;  /* 0x000000050b007c0c */ /* 0x000fe2000bf86270 */
[----:B------:R-:W-:Y:S01]  /*1fb0*/  IMAD.SHL.U32 R5, R5, 0x80, RZ ;  /* 0x0000008005057824 */ /* 0x000fe200078e00ff */
[----:B------:R-:W-:Y:S01]  /*1fc0*/  ISETP.GE.AND P2, PT, R11, UR7, PT ;  /* 0x000000070b007c0c */ /* 0x000fe2000bf46270 */
[----:B------:R-:W-:Y:S01]  /*1fd0*/  IMAD R11, R7, UR12, RZ ;  /* 0x0000000c070b7c24 */ /* 0x000fe2000f8e02ff */
[----:B------:R-:W-:Y:S01]  /*1fe0*/  IADD3.X R13, R13, UR48, R10, P1, !PT ;  /* 0x000000300d0d7c10 */ /* 0x000fe20008ffe40a */
[----:B------:R-:W-:Y:S01]  /*1ff0*/  IMAD R7, R7, UR8, RZ ;  /* 0x0000000807077c24 */ /* 0x000fe2000f8e02ff */
[----:B------:R-:W-:Y:S01]  /*2000*/  ISETP.GE.AND P3, PT, R0, UR7, PT ;  /* 0x0000000700007c0c */ /* 0x000fe2000bf66270 */
[----:B------:R-:W-:Y:S01]  /*2010*/  IMAD R24, R6, UR13, R11 ;  /* 0x0000000d06187c24 */ /* 0x000fe2000f8e020b */
[----:B------:R-:W-:Y:S01]  /*2020*/  ISETP.GE.AND P5, PT, R0, UR5, PT ;  /* 0x0000000500007c0c */ /* 0x000fe2000bfa6270 */
[----:B------:R-:W-:Y:S01]  /*2030*/  IMAD.WIDE.U32 R10, R6, UR12, R12 ;  /* 0x0000000c060a7c25 */ /* 0x000fe2000f8e000c */
[----:B------:R-:W-:Y:S01]  /*2040*/  ULEA.HI UR7, UR11, UR11, URZ, 0x1 ;  /* 0x0000000b0b077291 */ /* 0x000fe2000f8f083f */
[----:B------:R-:W-:Y:S01]  /*2050*/  @P0 BAR.SYNC.DEFER_BLOCKING 0x0 ;  /* 0x0000000000000b1d */ /* 0x000fe20000010000 */
[----:B------:R-:W-:Y:S01]  /*2060*/  LEA R13, R152, UR4, 0x1 ;  /* 0x00000004980d7c11 */ /* 0x000fe2000f8e08ff */
[----:B------:R-:W-:Y:S01]  /*2070*/  IMAD.IADD R25, R11, 0x1, R24 ;  /* 0x000000010b197824 */ /* 0x000fe200078e0218 */
[----:B------:R-:W-:Y:S01]  /*2080*/  @!P4 IADD3 R4, P1, R180, R14, RZ ;  /* 0x0000000eb404c210 */ /* 0x000fe20007f3e0ff */
[----:B------:R-:W-:Y:S01]  /*2090*/  ULOP3.LUT UR7, UR7, 0xfffffffe, URZ, 0xc0, !UPT ;  /* 0xfffffffe07077892 */ /* 0x000fe2000f8ec03f */
[----:B------:R-:W-:Y:S01]  /*20a0*/  @!P2 IADD3 R22, P0, R0, 0x40, RZ ;  /* 0x000000400016a810 */ /* 0x000fe20007f1e0ff */
[----:B------:R-:W-:Y:S01]  /*20b0*/  @!P2 IMAD.MOV.U32 R11, RZ, RZ, R25 ;  /* 0x000000ffff0ba224 */ /* 0x000fe200078e0019 */
[----:B------:R-:W-:Y:S01]  /*20c0*/  @!P4 IADD3.X R5, R181, R15, R5, P1, !PT ;  /* 0x0000000fb505c210 */ /* 0x000fe20000ffe405 */
[----:B------:R-:W-:Y:S01]  /*20d0*/  @!P3 IMAD.MOV.U32 R24, RZ, RZ, R10 ;  /* 0x000000ffff18b224 */ /* 0x000fe200078e000a */
[----:B------:R-:W-:Y:S01]  /*20e0*/  UIADD3 UR7, UR11, -UR7, URZ ;  /* 0x800000070b077290 */ /* 0x000fe2000fffe03f */
[----:B------:R-:W-:Y:S01]  /*20f0*/  @!P2 IMAD.X R15, RZ, RZ, R17, P0 ;  /* 0x000000ffff0fa224 */ /* 0x000fe200000e0611 */
[----:B------:R-:W-:Y:S01]  /*2100*/  USHF.L.U32 UR10, UR35, 0x7, URZ ;  /* 0x00000007230a7899 */ /* 0x000fe2000800063f */
[----:B------:R-:W-:Y:S01]  /*2110*/  IMAD R20, R6, UR9, R7 ;  /* 0x0000000906147c24 */ /* 0x000fe2000f8e0207 */
[----:B------:R-:W-:Y:S01]  /*2120*/  UISETP.NE.AND UP0, UPT, UR7, 0x1, UPT ;  /* 0x000000010700788c */ /* 0x000fe2000bf05270 */
[----:B------:R-:W-:-:S02]  /*2130*/  @!P2 IMAD R15, R15, UR24, RZ ;  /* 0x000000180f0fac24 */ /* 0x000fc4000f8e02ff */
[----:B------:R-:W-:Y:S01]  /*2140*/  IMAD.WIDE.U32 R8, R6, UR8, R8 ;  /* 0x0000000806087c25 */ /* 0x000fe2000f8e0008 */
[----:B------:R-:W-:Y:S02]  /*2150*/  UIMAD.WIDE.U32 UR8, UR34, 0x80, URZ ;  /* 0x00000080220878a5 */ /* 0x000fe4000f8e003f */
[----:B------:R-:W-:Y:S01]  /*2160*/  PLOP3.LUT P0, PT, PT, PT, UP0, 0x80, 0x0 ;  /* 0x000000000000781c */ /* 0x000fe20003f0f008 */
[C---:B------:R-:W-:Y:S02]  /*2170*/  @!P2 IMAD R15, R22.reuse, UR25, R15 ;  /* 0x00000019160fac24 */ /* 0x040fe4000f8e020f */
[----:B------:R-:W-:Y:S02]  /*2180*/  @!P2 IMAD.WIDE.U32 R22, R22, UR24, R10 ;  /* 0x000000181616ac25 */ /* 0x000fe4000f8e000a */
[----:B------:R-:W1:Y:S01]  /*2190*/  @!P3 LDC.64 R10, c[0x0][0x218] ;  /* 0x00008600ff0abb82 */ /* 0x000e620000000a00 */
[----:B------:R2:W-:Y:S01]  /*21a0*/  @P5 STS [R13+0x4000], RZ ;  /* 0x004000ff0d005388 */ /* 0x0005e20000000800 */
[----:B------:R-:W-:-:S02]  /*21b0*/  IMAD.IADD R21, R9, 0x1, R20 ;  /* 0x0000000109157824 */ /* 0x000fc400078e0214 */
[----:B------:R-:W-:Y:S01]  /*21c0*/  @!P3 IMAD.MOV.U32 R20, RZ, RZ, R8 ;  /* 0x000000ffff14b224 */ /* 0x000fe200078e0008 */
[----:B------:R2:W-:Y:S01]  /*21d0*/  @P5 STS [R13+0x4004], RZ ;  /* 0x004004ff0d005388 */ /* 0x0005e20000000800 */
[----:B------:R-:W-:Y:S02]  /*21e0*/  @!P3 IMAD R7, R17, UR24, RZ ;  /* 0x000000181107bc24 */ /* 0x000fe4000f8e02ff */
[----:B------:R-:W-:Y:S01]  /*21f0*/  VIADD R177, R152, 0x1000 ;  /* 0x0000100098b17836 */ /* 0x000fe20000000000 */
[----:B------:R2:W-:Y:S01]  /*2200*/  @P5 STS.64 [R13+0x4008], RZ ;  /* 0x004008ff0d005388 */ /* 0x0005e20000000a00 */
[----:B------:R-:W-:Y:S02]  /*2210*/  @!P2 IMAD.MOV.U32 R19, RZ, RZ, R21 ;  /* 0x000000ffff13a224 */ /* 0x000fe400078e0015 */
[C---:B------:R-:W-:Y:S01]  /*2220*/  @!P3 IMAD R16, R0.reuse, UR25, R7 ;  /* 0x000000190010bc24 */ /* 0x040fe2000f8e0207 */
[----:B------:R-:W-:Y:S01]  /*2230*/  @!PT LDS RZ, [RZ] ;  /* 0x00000000fffff984 */ /* 0x000fe20000000800 */
[----:B------:R-:W-:Y:S01]  /*2240*/  @!PT LDS RZ, [RZ] ;  /* 0x00000000fffff984 */ /* 0x000fe20000000800 */
[----:B------:R-:W-:Y:S01]  /*2250*/  @!PT LDS RZ, [RZ] ;  /* 0x00000000fffff984 */ /* 0x000fe20000000800 */
[----:B------:R-:W-:Y:S01]  /*2260*/  @!P5 LDGSTS.E.BYPASS.LTC128B.128 [R13+0x4000], desc[UR14][R180.64] ;  /* 0x04000000b40ddfae */ /* 0x000fe2000b901d4e */
[C---:B------:R-:W-:Y:S01]  /*2270*/  @!P3 IMAD.WIDE.U32 R24, R0.reuse, UR24, R24 ;  /* 0x000000180018bc25 */ /* 0x040fe2000f8e0018 */
[----:B------:R-:W-:Y:S01]  /*2280*/  SEL R177, R177, R152, !P0 ;  /* 0x00000098b1b17207 */ /* 0x000fe20004000000 */
[----:B------:R-:W3:Y:S01]  /*2290*/  @!P2 LDC.64 R6, c[0x0][0x218] ;  /* 0x00008600ff06ab82 */ /* 0x000ee20000000a00 */
[----:B------:R2:W-:Y:S01]  /*22a0*/  @P4 STS.128 [R13+0x5000], RZ ;  /* 0x005000ff0d004388 */ /* 0x0005e20000000c00 */
[----:B------:R-:W-:Y:S01]  /*22b0*/  @!P3 IMAD.WIDE.U32 R20, R0, UR16, R20 ;  /* 0x000000100014bc25 */ /* 0x000fe2000f8e0014 */
[----:B------:R-:W-:-:S02]  /*22c0*/  LEA R177, R177, UR4, 0x1 ;  /* 0x00000004b1b17c11 */ /* 0x000fc4000f8e08ff */
[----:B------:R-:W-:Y:S01]  /*22d0*/  @!PT LDS RZ, [RZ] ;  /* 0x00000000fffff984 */ /* 0x000fe20000000800 */
[----:B------:R-:W-:Y:S01]  /*22e0*/  @!PT LDS RZ, [RZ] ;  /* 0x00000000fffff984 */ /* 0x000fe20000000800 */
[----:B------:R-:W-:Y:S01]  /*22f0*/  @!PT LDS RZ, [RZ] ;  /* 0x00000000fffff984 */ /* 0x000fe20000000800 */
[----:B------:R4:W-:Y:S01]  /*2300*/  @!P4 LDGSTS.E.BYPASS.LTC128B.128 [R13+0x5000], desc[UR14][R4.64] ;  /* 0x05000000040dcfae */ /* 0x0009e2000b901d4e */
[----:B------:R-:W-:Y:S01]  /*2310*/  @!P2 IMAD.MOV.U32 R18, RZ, RZ, R8 ;  /* 0x000000ffff12a224 */ /* 0x000fe200078e0008 */
[----:B------:R-:W-:Y:S01]  /*2320*/  @!P3 IADD3 R16, R25, R16, RZ ;  /* 0x000000101910b210 */ /* 0x000fe20007ffe0ff */
[----:B------:R-:W2:Y:S01]  /*2330*/  @!P3 LDC.64 R8, c[0x0][0x220] ;  /* 0x00008800ff08bb82 */ /* 0x000ea20000000a00 */
[----:B------:R1:W-:Y:S01]  /*2340*/  @P5 STS [R177], RZ ;  /* 0x000000ffb1005388 */ /* 0x0003e20000000800 */
[----:B------:R-:W-:-:S03]  /*2350*/  @!P2 IMAD.IADD R15, R23, 0x1, R15 ;  /* 0x00000001170fa824 */ /* 0x000fc600078e020f */
[----:B------:R2:W-:Y:S04]  /*2360*/  @P5 STS [R177+0x4], RZ ;  /* 0x000004ffb1005388 */ /* 0x0005e80000000800 */
[----:B------:R2:W-:Y:S04]  /*2370*/  @P5 STS [R177+0x8], RZ ;  /* 0x000008ffb1005388 */ /* 0x0005e80000000800 */
[----:B------:R2:W-:Y:S04]  /*2380*/  @P5 STS [R177+0xc], RZ ;  /* 0x00000cffb1005388 */ /* 0x0005e80000000800 */
[----:B------:R-:W-:Y:S01]  /*2390*/  @!PT LDS RZ, [RZ] ;  /* 0x00000000fffff984 */ /* 0x000fe20000000800 */
[----:B------:R-:W-:Y:S01]  /*23a0*/  @!PT LDS RZ, [RZ] ;  /* 0x00000000fffff984 */ /* 0x000fe20000000800 */
[----:B------:R-:W-:Y:S01]  /*23b0*/  @!PT LDS RZ, [RZ] ;  /* 0x00000000fffff984 */ /* 0x000fe20000000800 */
[----:B------:R-:W-:Y:S01]  /*23c0*/  @!P5 LDGSTS.E.BYPASS.LTC128B.128 [R177], desc[UR14][R182.64] ;  /* 0x00000000b6b1dfae */ /* 0x000fe2000b901d4e */
[----:B-1----:R-:W-:-:S03]  /*23d0*/  @!P3 LEA R10, P5, R24, R10, 0x1 ;  /* 0x0000000a180ab211 */ /* 0x002fc600078a08ff */
[----:B------:R1:W-:Y:S01]  /*23e0*/  @P4 STS [R177+0x1000], RZ ;  /* 0x001000ffb1004388 */ /* 0x0003e20000000800 */
[----:B------:R-:W-:Y:S01]  /*23f0*/  @!P3 LEA.HI.X R11, R24, R11, R16, 0x1, P5 ;  /* 0x0000000b180bb211 */ /* 0x000fe200028f0c10 */
[----:B----4-:R-:W-:Y:S02]  /*2400*/  @!P3 IMAD R5, R17, UR16, RZ ;  /* 0x000000101105bc24 */ /* 0x010fe4000f8e02ff */
[----:B------:R1:W-:Y:S02]  /*2410*/  @P4 STS [R177+0x1004], RZ ;  /* 0x001004ffb1004388 */ /* 0x0003e40000000800 */
[C---:B------:R-:W-:Y:S01]  /*2420*/  @!P3 IMAD R14, R0.reuse, UR17, R5 ;  /* 0x00000011000ebc24 */ /* 0x040fe2000f8e0205 */
[----:B------:R-:W-:Y:S01]  /*2430*/  @!P2 IADD3 R0, P1, R0, 0x40, RZ ;  /* 0x000000400000a810 */ /* 0x000fe20007f3e0ff */
[----:B------:R-:W-:Y:S01]  /*2440*/  IMAD.U32 R5, RZ, RZ, UR10 ;  /* 0x0000000aff057e24 */ /* 0x000fe2000f8e00ff */
[----:B------:R1:W-:Y:S01]  /*2450*/  @P4 STS [R177+0x1008], RZ ;  /* 0x001008ffb1004388 */ /* 0x0003e20000000800 */
[----:B------:R-:W-:-:S02]  /*2460*/  @!P3 IMAD.IADD R14, R21, 0x1, R14 ;  /* 0x00000001150eb824 */ /* 0x000fc400078e020e */
[----:B------:R-:W-:Y:S01]  /*2470*/  @!P2 IMAD.X R17, RZ, RZ, R17, P1 ;  /* 0x000000ffff11a224 */ /* 0x000fe200008e0611 */
[----:B------:R-:W-:Y:S01]  /*2480*/  @!P4 IADD3 R26, P1, R182, UR8, RZ ;  /* 0x00000008b61acc10 */ /* 0x000fe2000ff3e0ff */
[----:B------:R1:W-:Y:S01]  /*2490*/  @P4 STS [R177+0x100c], RZ ;  /* 0x00100cffb1004388 */ /* 0x0003e20000000800 */
[----:B------:R-:W-:Y:S02]  /*24a0*/  @!P2 IMAD.WIDE.U32 R18, R0, UR16, R18 ;  /* 0x000000100012ac25 */ /* 0x000fe4000f8e0012 */
[----:B------:R-:W-:Y:S02]  /*24b0*/  @!P4 IADD3.X R27, R183, UR9, R5, P1, !PT ;  /* 0x00000009b71bcc10 */ /* 0x000fe40008ffe405 */
[----:B------:R-:W-:Y:S01]  /*24c0*/  @!P2 IMAD R17, R17, UR16, RZ ;  /* 0x000000101111ac24 */ /* 0x000fe2000f8e02ff */
[----:B------:R-:W4:Y:S01]  /*24d0*/  @!P2 LDC.64 R4, c[0x0][0x220] ;  /* 0x00008800ff04ab82 */ /* 0x000f220000000a00 */
[----:B---3--:R-:W-:Y:S01]  /*24e0*/  @!P2 LEA R6, P1, R22, R6, 0x1 ;  /* 0x000000061606a211 */ /* 0x008fe200078208ff */
[----:B------:R-:W-:Y:S01]  /*24f0*/  @!PT LDS RZ, [RZ] ;  /* 0x00000000fffff984 */ /* 0x000fe20000000800 */
[----:B------:R-:W-:Y:S01]  /*2500*/  @!PT LDS RZ, [RZ] ;  /* 0x00000000fffff984 */ /* 0x000fe20000000800 */
[----:B------:R-:W-:Y:S01]  /*2510*/  @!PT LDS RZ, [RZ] ;  /* 0x00000000fffff984 */ /* 0x000fe20000000800 */
[----:B------:R-:W-:Y:S01]  /*2520*/  @!P4 LDGSTS.E.BYPASS.LTC128B.128 [R177+0x1000], desc[UR14][R26.64] ;  /* 0x010000001ab1cfae */ /* 0x000fe2000b901d4e */
[----:B------:R-:W-:Y:S01]  /*2530*/  @!P2 IMAD R12, R0, UR17, R17 ;  /* 0x00000011000cac24 */ /* 0x000fe2000f8e0211 */
[----:B--2---:R-:W-:Y:S01]  /*2540*/  @!P3 LEA R8, P4, R20, R8, 0x1 ;  /* 0x000000081408b211 */ /* 0x004fe200078808ff */
[----:B------:R-:W-:Y:S01]  /*2550*/  IMAD.MOV.U32 R175, RZ, RZ, 0x7f800000 ;  /* 0x7f800000ffaf7424 */ /* 0x000fe200078e00ff */
[----:B------:R-:W-:Y:S01]  /*2560*/  @!P2 LEA.HI.X R7, R22, R7, R15, 0x1, P1 ;  /* 0x000000071607a211 */ /* 0x000fe200008f0c0f */
[----:B------:R1:W-:Y:S01]  /*2570*/  @P3 STS [R13+0x6000], RZ ;  /* 0x006000ff0d003388 */ /* 0x0003e20000000800 */
[----:B------:R-:W2:Y:S01]  /*2580*/  LDC.64 R16, c[0x0][0x3b8] ;  /* 0x0000ee00ff107b82 */ /* 0x000ea20000000a00 */
[----:B------:R-:W-:Y:S01]  /*2590*/  @!P2 IMAD.IADD R12, R19, 0x1, R12 ;  /* 0x00000001130ca824 */ /* 0x000fe200078e020c */
[----:B------:R-:W-:Y:S01]  /*25a0*/  @!P3 LEA.HI.X R9, R20, R9, R14, 0x1, P4 ;  /* 0x000000091409b211 */ /* 0x000fe200020f0c0e */
[----:B------:R1:W-:Y:S01]  /*25b0*/  @P3 STS [R13+0x6004], RZ ;  /* 0x006004ff0d003388 */ /* 0x0003e20000000800 */
[----:B------:R-:W-:-:S02]  /*25c0*/  IMAD.MOV.U32 R176, RZ, RZ, 0x7f800000 ;  /* 0x7f800000ffb07424 */ /* 0x000fc400078e00ff */
[----:B------:R-:W-:Y:S01]  /*25d0*/  IMAD.MOV.U32 R173, RZ, RZ, 0x7f800000 ;  /* 0x7f800000ffad7424 */ /* 0x000fe200078e00ff */
[----:B------:R1:W-:Y:S01]  /*25e0*/  @P3 STS.64 [R13+0x6008], RZ ;  /* 0x006008ff0d003388 */ /* 0x0003e20000000a00 */
[----:B------:R-:W-:Y:S02]  /*25f0*/  IMAD.MOV.U32 R174, RZ, RZ, 0x7f800000 ;  /* 0x7f800000ffae7424 */ /* 0x000fe400078e00ff */
[----:B------:R-:W-:Y:S01]  /*2600*/  VIADD R139, R148, 0x1000 ;  /* 0x00001000948b7836 */ /* 0x000fe20000000000 */
[----:B------:R-:W-:Y:S01]  /*2610*/  @!PT LDS RZ, [RZ] ;  /* 0x00000000fffff984 */ /* 0x000fe20000000800 */
[----:B------:R-:W-:Y:S01]  /*2620*/  @!PT LDS RZ, [RZ] ;  /* 0x00000000fffff984 */ /* 0x000fe20000000800 */
[----:B------:R-:W-:Y:S01]  /*2630*/  @!PT LDS RZ, [RZ] ;  /* 0x00000000fffff984 */ /* 0x000fe20000000800 */
[----:B------:R-:W-:Y:S01]  /*2640*/  @!P3 LDGSTS.E.BYPASS.LTC128B.128 [R13+0x6000], desc[UR14][R10.64] ;  /* 0x060000000a0dbfae */ /* 0x000fe2000b901d4e */
[----:B------:R-:W-:Y:S01]  /*2650*/  VIADD R138, R147, 0x1000 ;  /* 0x00001000938a7836 */ /* 0x000fe20000000000 */
[----:B------:R-:W-:Y:S01]  /*2660*/  SHF.R.S32.HI R172, RZ, 0x1f, R178 ;  /* 0x0000001fffac7819 */ /* 0x000fe200000114b2 */
[----:B------:R-:W-:Y:S01]  /*2670*/  UIADD3 UR8, UR28, 0x80, URZ ;  /* 0x000000801c087890 */ /* 0x000fe2000fffe03f */
[----:B------:R1:W-:Y:S01]  /*2680*/  @P2 STS.128 [R13+0x7000], RZ ;  /* 0x007000ff0d002388 */ /* 0x0003e20000000c00 */
[C---:B----4-:R-:W-:Y:S01]  /*2690*/  @!P2 LEA R22, P1, R18.reuse, R4, 0x1 ;  /* 0x000000041216a211 */ /* 0x050fe200078208ff */
[----:B------:R-:W-:Y:S01]  /*26a0*/  IMAD.MOV.U32 R171, RZ, RZ, 0x4 ;  /* 0x00000004ffab7424 */ /* 0x000fe200078e00ff */
[----:B------:R-:W-:Y:S01]  /*26b0*/  CS2R R94, SRZ ;  /* 0x00000000005e7805 */ /* 0x000fe2000001ff00 */
[----:B------:R-:W-:Y:S01]  /*26c0*/  @!PT LDS RZ, [RZ] ;  /* 0x00000000fffff984 */ /* 0x000fe20000000800 */
[----:B------:R-:W-:Y:S01]  /*26d0*/  @!PT LDS RZ, [RZ] ;  /* 0x00000000fffff984 */ /* 0x000fe20000000800 */
[----:B------:R-:W-:Y:S01]  /*26e0*/  @!PT LDS RZ, [RZ] ;  /* 0x00000000fffff984 */ /* 0x000fe20000000800 */
[----:B------:R3:W-:Y:S01]  /*26f0*/  @!P2 LDGSTS.E.BYPASS.LTC128B.128 [R13+0x7000], desc[UR14][R6.64] ;  /* 0x07000000060dafae */ /* 0x0007e2000b901d4e */
[----:B------:R-:W-:-:S02]  /*2700*/  @!P2 LEA.HI.X R23, R18, R5, R12, 0x1, P1 ;  /* 0x000000051217a211 */ /* 0x000fc400008f0c0c */
[----:B------:R-:W-:Y:S02]  /*2710*/  CS2R R92, SRZ ;  /* 0x00000000005c7805 */ /* 0x000fe4000001ff00 */
[----:B------:R-:W-:Y:S01]  /*2720*/  CS2R R98, SRZ ;  /* 0x0000000000627805 */ /* 0x000fe2000001ff00 */
[----:B------:R1:W-:Y:S01]  /*2730*/  @P3 STS [R13+0x8000], RZ ;  /* 0x008000ff0d003388 */ /* 0x0003e20000000800 */
[----:B------:R-:W-:Y:S02]  /*2740*/  ISETP.GE.AND P4, PT, R150, UR5, PT ;  /* 0x0000000596007c0c */ /* 0x000fe4000bf86270 */
[----:B------:R-:W-:Y:S02]  /*2750*/  CS2R R96, SRZ ;  /* 0x0000000000607805 */ /* 0x000fe4000001ff00 */
[----:B------:R-:W-:Y:S01]  /*2760*/  CS2R R90, SRZ ;  /* 0x00000000005a7805 */ /* 0x000fe2000001ff00 */
[----:B------:R1:W-:Y:S01]  /*2770*/  @P3 STS [R13+0x8004], RZ ;  /* 0x008004ff0d003388 */ /* 0x0003e20000000800 */
[----:B------:R-:W-:-:S02]  /*2780*/  CS2R R88, SRZ ;  /* 0x0000000000587805 */ /* 0x000fc4000001ff00 */
[----:B------:R-:W-:Y:S02]  /*2790*/  CS2R R86, SRZ ;  /* 0x0000000000567805 */ /* 0x000fe4000001ff00 */
[----:B------:R-:W-:Y:S01]  /*27a0*/  CS2R R84, SRZ ;  /* 0x0000000000547805 */ /* 0x000fe2000001ff00 */
[----:B------:R1:W-:Y:S01]  /*27b0*/  @P3 STS.64 [R13+0x8008], RZ ;  /* 0x008008ff0d003388 */ /* 0x0003e20000000a00 */
[----:B------:R-:W-:Y:S02]  /*27c0*/  CS2R R78, SRZ ;  /* 0x00000000004e7805 */ /* 0x000fe4000001ff00 */
[----:B------:R-:W-:Y:S02]  /*27d0*/  CS2R R76, SRZ ;  /* 0x00000000004c7805 */ /* 0x000fe4000001ff00 */
[----:B------:R-:W-:Y:S01]  /*27e0*/  CS2R R82, SRZ ;  /* 0x0000000000527805 */ /* 0x000fe2000001ff00 */
[----:B------:R-:W-:Y:S01]  /*27f0*/  @!PT LDS RZ, [RZ] ;  /* 0x00000000fffff984 */ /* 0x000fe20000000800 */
[----:B------:R-:W-:Y:S01]  /*2800*/  @!PT LDS RZ, [RZ] ;  /* 0x00000000fffff984 */ /* 0x000fe20000000800 */
[----:B------:R-:W-:Y:S01]  /*2810*/  @!PT LDS RZ, [RZ] ;  /* 0x00000000fffff984 */ /* 0x000fe20000000800 */
[----:B------:R4:W-:Y:S01]  /*2820*/  @!P3 LDGSTS.E.BYPASS.LTC128B.128 [R13+0x8000], desc[UR14][R8.64] ;  /* 0x08000000080dbfae */ /* 0x0009e2000b901d4e */
[----:B------:R-:W-:-:S02]  /*2830*/  CS2R R80, SRZ ;  /* 0x0000000000507805 */ /* 0x000fc4000001ff00 */
[----:B------:R-:W-:Y:S02]  /*2840*/  CS2R R74, SRZ ;  /* 0x00000000004a7805 */ /* 0x000fe4000001ff00 */
[----:B------:R-:W-:Y:S01]  /*2850*/  CS2R R72, SRZ ;  /* 0x0000000000487805 */ /* 0x000fe2000001ff00 */
[----:B------:R1:W-:Y:S01]  /*2860*/  @P2 STS.128 [R13+0x9000], RZ ;  /* 0x009000ff0d002388 */ /* 0x0003e20000000c00 */
[----:B------:R-:W-:Y:S02]  /*2870*/  CS2R R70, SRZ ;  /* 0x0000000000467805 */ /* 0x000fe4000001ff00 */
[----:B------:R-:W-:Y:S01]  /*2880*/  CS2R R68, SRZ ;  /* 0x0000000000447805 */ /* 0x000fe2000001ff00 */
[----:B------:R-:W-:Y:S01]  /*2890*/  UMOV UR19, UR22 ;  /* 0x0000001600137c82 */ /* 0x000fe20008000000 */
[----:B------:R-:W-:Y:S01]  /*28a0*/  @!PT LDS RZ, [RZ] ;  /* 0x00000000fffff984 */ /* 0x000fe20000000800 */
[----:B------:R-:W-:Y:S01]  /*28b0*/  @!PT LDS RZ, [RZ] ;  /* 0x00000000fffff984 */ /* 0x000fe20000000800 */
[----:B------:R-:W-:Y:S01]  /*28c0*/  @!PT LDS RZ, [RZ] ;  /* 0x00000000fffff984 */ /* 0x000fe20000000800 */
[----:B------:R1:W-:Y:S01]  /*28d0*/  @!P2 LDGSTS.E.BYPASS.LTC128B.128 [R13+0x9000], desc[UR14][R22.64] ;  /* 0x09000000160dafae */ /* 0x0003e2000b901d4e */
[----:B------:R-:W-:Y:S01]  /*28e0*/  UMOV UR18, UR23 ;  /* 0x0000001700127c82 */ /* 0x000fe20008000000 */
[----:B------:R-:W-:-:S02]  /*28f0*/  USHF.L.U32 UR35, UR21, 0x3, URZ ;  /* 0x0000000315237899 */ /* 0x000fc4000800063f */
[----:B------:R-:W0:Y:S01]  /*2900*/  LDGDEPBAR ;  /* 0x00000000000079af */ /* 0x000e220000000000 */
[----:B---3--:R-:W-:Y:S01]  /*2910*/  VIADD R6, R150, 0x8 ;  /* 0x0000000896067836 */ /* 0x008fe20000000000 */
[----:B------:R-:W-:Y:S02]  /*2920*/  USHF.L.U32 UR34, UR21, 0x4, URZ ;  /* 0x0000000415227899 */ /* 0x000fe4000800063f */
[----:B--2---:R-:W2:Y:S01]  /*2930*/  LDG.E.64 R4, desc[UR14][R16.64] ;  /* 0x0000000e10047981 */ /* 0x004ea2000c1e1b00 */
[----:B------:R-:W-:Y:S01]  /*2940*/  UIMAD UR33, UR21, 0x18, URZ ;  /* 0x00000018152178a4 */ /* 0x000fe2000f8e023f */
[----:B------:R-:W-:Y:S01]  /*2950*/  ISETP.GE.AND P3, PT, R6, UR5, PT ;  /* 0x0000000506007c0c */ /* 0x000fe2000bf66270 */
[----:B------:R-:W-:Y:S01]  /*2960*/  IMAD.MOV.U32 R7, RZ, RZ, 0x4 ;  /* 0x00000004ff077424 */ /* 0x000fe200078e00ff */
[----:B------:R-:W3:Y:S01]  /*2970*/  LDG.E.64 R10, desc[UR14][R16.64+0x8] ;  /* 0x0000080e100a7981 */ /* 0x000ee2000c1e1b00 */
[----:B------:R-:W-:Y:S01]  /*2980*/  UMOV UR16, UR26 ;  /* 0x0000001a00107c82 */ /* 0x000fe20008000000 */
[----:B------:R-:W-:Y:S01]  /*2990*/  UMOV UR17, UR27 ;  /* 0x0000001b00117c82 */ /* 0x000fe20008000000 */
[----:B------:R-:W-:Y:S01]  /*29a0*/  USHF.L.U32 UR32, UR21, 0x5, URZ ;  /* 0x0000000515207899 */ /* 0x000fe2000800063f */
[----:B------:R-:W-:Y:S01]  /*29b0*/  IMAD.WIDE R6, R150, R7, UR16 ;  /* 0x0000001096067e25 */ /* 0x000fe2000f8e0207 */
[----:B------:R-:W-:-:S02]  /*29c0*/  UIMAD UR31, UR21, 0x28, URZ ;  /* 0x00000028151f78a4 */ /* 0x000fc4000f8e023f */
[----:B------:R-:W-:Y:S02]  /*29d0*/  UIMAD UR30, UR21, 0x30, URZ ;  /* 0x00000030151e78a4 */ /* 0x000fe4000f8e023f */
[----:B------:R1:W5:Y:S01]  /*29e0*/  @!P4 LDG.E R175, desc[UR14][R6.64] ;  /* 0x0000000e06afc981 */ /* 0x000362000c1e1900 */
[----:B------:R-:W-:Y:S02]  /*29f0*/  UIMAD UR29, UR21, 0x38, URZ ;  /* 0x00000038151d78a4 */ /* 0x000fe4000f8e023f */
[----:B------:R-:W-:Y:S01]  /*2a00*/  UIMAD UR25, UR21, 0x58, URZ ;  /* 0x00000058151978a4 */ /* 0x000fe2000f8e023f */
[----:B------:R1:W5:Y:S01]  /*2a10*/  @!P3 LDG.E R176, desc[UR14][R6.64+0x20] ;  /* 0x0000200e06b0b981 */ /* 0x000362000c1e1900 */
[C---:B------:R-:W-:Y:S01]  /*2a20*/  VIADD R15, R150.reuse, 0x48 ;  /* 0x00000048960f7836 */ /* 0x040fe20000000000 */
[----:B------:R-:W-:Y:S01]  /*2a30*/  UIMAD UR24, UR21, 0x60, URZ ;  /* 0x00000060151878a4 */ /* 0x000fe2000f8e023f */
[----:B------:R-:W-:Y:S01]  /*2a40*/  VIADD R0, R150, 0x40 ;  /* 0x0000004096007836 */ /* 0x000fe20000000000 */
[----:B------:R-:W-:-:S02]  /*2a50*/  UIADD3 UR20, -UR20, URZ, URZ ;  /* 0x0000003f14147290 */ /* 0x000fc4000fffe13f */
[----:B------:R-:W-:Y:S01]  /*2a60*/  ISETP.GE.AND P1, PT, R15, UR5, PT ;  /* 0x000000050f007c0c */ /* 0x000fe2000bf26270 */
[----:B------:R-:W-:Y:S01]  /*2a70*/  ULDC.U8 UR9, c[0x0][0x388] ;  /* 0x0000e20000097ab9 */ /* 0x000fe20000000000 */
[----:B------:R-:W-:Y:S01]  /*2a80*/  ISETP.GE.AND P2, PT, R0, UR5, PT ;  /* 0x0000000500007c0c */ /* 0x000fe2000bf46270 */
[----:B------:R-:W-:Y:S01]  /*2a90*/  UIMAD UR5, UR45, UR61, UR57 ;  /* 0x0000003d2d0572a4 */ /* 0x000fe2000f8e0239 */
[----:B------:R-:W-:-:S03]  /*2aa0*/  MOV R0, 0x4 ;  /* 0x0000000400007802 */ /* 0x000fc60000000f00 */
[----:B------:R-:W-:-:S06]  /*2ab0*/  USHF.L.U32 UR5, UR5, 0x5, URZ ;  /* 0x0000000505057899 */ /* 0x000fcc000800063f */
[----:B----4-:R-:W-:Y:S01]  /*2ac0*/  @!P1 IMAD.WIDE R8, R15, R0, UR16 ;  /* 0x000000100f089e25 */ /* 0x010fe2000f8e0200 */
[----:B------:R-:W-:Y:S01]  /*2ad0*/  USHF.R.S32.HI UR7, URZ, 0x1f, UR5 ;  /* 0x0000001f3f077899 */ /* 0x000fe20008011405 */
[----:B------:R1:W5:Y:S01]  /*2ae0*/  @!P2 LDG.E R173, desc[UR14][R6.64+0x100] ;  /* 0x0001000e06ada981 */ /* 0x000362000c1e1900 */
[----:B------:R-:W-:-:S03]  /*2af0*/  SEL R139, R139, R148, !P0 ;  /* 0x000000948b8b7207 */ /* 0x000fc60004000000 */
[----:B------:R1:W5:Y:S01]  /*2b00*/  @!P1 LDG.E R174, desc[UR14][R8.64] ;  /* 0x0000000e08ae9981 */ /* 0x000362000c1e1900 */
[----:B------:R-:W-:Y:S01]  /*2b10*/  SEL R138, R138, R147, !P0 ;  /* 0x000000938a8a7207 */ /* 0x000fe20004000000 */
[----:B------:R-:W-:Y:S01]  /*2b20*/  IMAD.SHL.U32 R0, R148, 0x2, RZ ;  /* 0x0000000294007824 */ /* 0x000fe200078e00ff */
[----:B------:R-:W-:Y:S02]  /*2b30*/  LEA R139, R139, UR4, 0x1 ;  /* 0x000000048b8b7c11 */ /* 0x000fe4000f8e08ff */
[----:B------:R-:W-:Y:S01]  /*2b40*/  LEA R138, R138, UR4, 0x1 ;  /* 0x000000048a8a7c11 */ /* 0x000fe2000f8e08ff */
[----:B------:R-:W-:Y:S02]  /*2b50*/  USHF.L.U32 UR28, UR21, 0x6, URZ ;  /* 0x00000006151c7899 */ /* 0x000fe4000800063f */
[----:B------:R-:W-:Y:S02]  /*2b60*/  UIMAD UR27, UR21, 0x48, URZ ;  /* 0x00000048151b78a4 */ /* 0x000fe4000f8e023f */
[----:B------:R-:W-:-:S02]  /*2b70*/  UIMAD UR26, UR21, 0x50, URZ ;  /* 0x00000050151a78a4 */ /* 0x000fc4000f8e023f */
[----:B------:R-:W-:Y:S02]  /*2b80*/  UIMAD UR23, UR21, 0x68, URZ ;  /* 0x00000068151778a4 */ /* 0x000fe4000f8e023f */
[----:B------:R-:W-:Y:S02]  /*2b90*/  UIMAD UR22, UR21, 0x70, URZ ;  /* 0x00000070151678a4 */ /* 0x000fe4000f8e023f */
[----:B------:R-:W-:Y:S02]  /*2ba0*/  UISETP.GE.AND UP0, UPT, UR8, UR6, UPT ;  /* 0x000000060800728c */ /* 0x000fe4000bf06270 */
[----:B------:R-:W-:Y:S01]  /*2bb0*/  UIMAD UR21, UR21, 0x78, URZ ;  /* 0x00000078151578a4 */ /* 0x000fe2000f8e023f */
[----:B------:R-:W-:Y:S01]  /*2bc0*/  ULDC UR8, c[0x0][0x2ec] ;  /* 0x0000bb0000087ab9 */ /* 0x000fe20000000800 */
[----:B--2---:R-:W-:Y:S02]  /*2bd0*/  R2UR UR12, R5 ;  /* 0x00000000050c72ca */ /* 0x004fe400000e0000 */
[----:B------:R-:W-:-:S02]  /*2be0*/  R2UR UR13, R4 ;  /* 0x00000000040d72ca */ /* 0x000fc400000e0000 */
[----:B---3--:R-:W-:-:S04]  /*2bf0*/  IADD3 R178, P2, P1, R10, UR5, R178 ;  /* 0x000000050ab27c10 */ /* 0x008fc8000f95e0b2 */
[----:B------:R-:W-:Y:S01]  /*2c00*/  IADD3.X R172, R11, UR7, R172, P2, P1 ;  /* 0x000000070bac7c10 */ /* 0x000fe200097e24ac */
[----:B-1----:R-:W-:-:S08]  /*2c10*/  IMAD.WIDE.U32 R178, R178, -0x2daee0ad, RZ ;  /* 0xd2511f53b2b27825 */ /* 0x002fd000078e00ff */
.L_x_810:
        /* <DEDUP_REMOVED lines=8> */
[----:B------:R-:W-:Y:S01]  /*2ca0*/  PLOP3.LUT P2, PT, PT, PT, UP0, 0x80, 0x0 ;  /* 0x000000000000781c */ /* 0x000fe20003f4f008 */
[----:B------:R-:W-:Y:S01]  /*2cb0*/  FMUL.FTZ R252, R176, 1.4426950216293334961 ;  /* 0x3fb8aa3bb0fc7820 */ /* 0x000fe20000410000 */
[----:B------:R-:W-:Y:S01]  /*2cc0*/  PLOP3.LUT P4, PT, PT, PT, UP0, 0x80, 0x0 ;  /* 0x000000000000781c */ /* 0x000fe20003f8f008 */
[----:B------:R-:W-:Y:S01]  /*2cd0*/  FMUL.FTZ R249, R173, 1.4426950216293334961 ;  /* 0x3fb8aa3badf97820 */ /* 0x000fe20000410000 */
[----:B------:R-:W-:Y:S01]  /*2ce0*/  PLOP3.LUT P1, PT, PT, PT, UP0, 0x80, 0x0 ;  /* 0x000000000000781c */ /* 0x000fe20003f2f008 */
[----:B------:R-:W1:Y:S01]  /*2cf0*/  @P0 S2R R186, SR_TID.X ;  /* 0x0000000000ba0919 */ /* 0x000e620000002100 */
[----:B------:R-:W-:Y:S01]  /*2d00*/  LOP3.LUT R232, R172, UR13, RZ, 0x3c, !PT ;  /* 0x0000000dace87c12 */ /* 0x000fe2000f8e3cff */
[----:B------:R-:W-:Y:S01]  /*2d10*/  UIADD3 UR7, UR12, -0x4498517b, URZ ;  /* 0xbb67ae850c077890 */ /* 0x000fe2000fffe03f */
[----:B------:R-:W-:Y:S01]  /*2d20*/  PLOP3.LUT P0, PT, PT, PT, UP0, 0x80, 0x0 ;  /* 0x000000000000781c */ /* 0x000fe20003f0f008 */
[----:B------:R-:W-:Y:S02]  /*2d30*/  UIADD3 UR10, UR12, -0x56f99767, URZ ;  /* 0xa90668990c0a7890 */ /* 0x000fe4000fffe03f */
[----:B------:R-:W-:Y:S02]  /*2d40*/  UIADD3 UR5, UR13, -0x61c88647, URZ ;  /* 0x9e3779b90d057890 */ /* 0x000fe4000fffe03f */
[----:B------:R-:W-:Y:S01]  /*2d50*/  UISETP.GE.AND UP3, UPT, UR11, 0x1, UPT ;  /* 0x000000010b00788c */ /* 0x000fe2000bf66270 */
[----:B-1----:R-:W-:Y:S01]  /*2d60*/  @P3 IMAD.SHL.U32 R186, R186, 0x2, RZ ;  /* 0x00000002baba3824 */ /* 0x002fe200078e00ff */
[----:B------:R-:W-:Y:S01]  /*2d70*/  PLOP3.LUT P3, PT, PT, PT, UP0, 0x80, 0x0 ;  /* 0x000000000000781c */ /* 0x000fe20003f6f008 */
[----:B------:R-:W-:Y:S04]  /*2d80*/  DEPBAR.LE SB0, 0x0 ;  /* 0x000080000000791a */ /* 0x000fe80000000000 */
[----:B------:R-:W-:Y:S01]  /*2d90*/  @P2 LOP3.LUT R186, R186, 0x6, RZ, 0xc0, !PT ;  /* 0x00000006baba2812 */ /* 0x000fe200078ec0ff */
[----:B------:R-:W-:Y:S01]  /*2da0*/  BAR.SYNC.DEFER_BLOCKING 0x0 ;  /* 0x0000000000007b1d */ /* 0x000fe20000010000 */
[----:B------:R-:W-:Y:S03]  /*2db0*/  PLOP3.LUT P2, PT, PT, PT, UP0, 0x80, 0x0 ;  /* 0x000000000000781c */ /* 0x000fe60003f4f008 */
[----:B------:R-:W-:Y:S01]  /*2dc0*/  @P1 IMAD R187, R151, 0x40, R186 ;  /* 0x0000004097bb1824 */ /* 0x000fe200078e02ba */
[----:B------:R-:W-:Y:S03]  /*2dd0*/  PLOP3.LUT P1, PT, PT, PT, UP0, 0x80, 0x0 ;  /* 0x000000000000781c */ /* 0x000fe60003f2f008 */
[----:B------:R-:W-:Y:S01]  /*2de0*/  @P0 IMAD R190, R190, 0x80, R187 ;  /* 0x00000080bebe0824 */ /* 0x000fe200078e02bb */
[----:B------:R-:W-:Y:S03]  /*2df0*/  PLOP3.LUT P0, PT, PT, PT, UP0, 0x80, 0x0 ;  /* 0x000000000000781c */ /* 0x000fe60003f0f008 */
[C---:B------:R-:W-:Y:S01]  /*2e00*/  @P6 VIADD R186, R190.reuse, 0x1 ;  /* 0x00000001beba6836 */ /* 0x040fe20000000000 */
[----:B------:R-:W-:Y:S02]  /*2e10*/  PLOP3.LUT P6, PT, PT, PT, UP0, 0x80, 0x0 ;  /* 0x000000000000781c */ /* 0x000fe40003fcf008 */
[----:B------:R-:W-:Y:S02]  /*2e20*/  @P2 ISETP.GE.AND P2, PT, R190, UR6, PT ;  /* 0x00000006be002c0c */ /* 0x000fe4000bf46270 */
[----:B------:R-:W-:Y:S01]  /*2e30*/  @P3 ISETP.GE.AND P3, PT, R186, UR6, PT ;  /* 0x00000006ba003c0c */ /* 0x000fe2000bf66270 */
[----:B------:R-:W-:Y:S08]  /*2e40*/  LDSM.16.M88.4 R100, [R139] ;  /* 0x000000008b64783b */ /* 0x000ff00000000200 */
[----:B------:R-:W-:Y:S01]  /*2e50*/  @P6 VIADD R186, R190, 0x8 ;  /* 0x00000008beba6836 */ /* 0x000fe20000000000 */
[----:B------:R-:W-:Y:S01]  /*2e60*/  PLOP3.LUT P6, PT, PT, PT, UP0, 0x80, 0x0 ;  /* 0x000000000000781c */ /* 0x000fe20003fcf008 */
[----:B------:R-:W1:Y:S08]  /*2e70*/  LDSM.16.M88.4 R104, [R146+UR4+0x6000] ;  /* 0x006000049268783b */ /* 0x000e700008000200 */
[----:B------:R-:W2:Y:S08]  /*2e80*/  LDSM.16.M88.4 R108, [R139+0x1000] ;  /* 0x001000008b6c783b */ /* 0x000eb00000000200 */
[----:B------:R-:W3:Y:S08]  /*2e90*/  LDSM.16.M88.4 R112, [R146+UR4+0x6400] ;  /* 0x006400049270783b */ /* 0x000ef00008000200 */
[----:B------:R-:W4:Y:S08]  /*2ea0*/  LDSM.16.M88.4 R116, [R146+UR4+0x6800] ;  /* 0x006800049274783b */ /* 0x000f300008000200 */
[----:B------:R-:W4:Y:S01]  /*2eb0*/  LDSM.16.M88.4 R120, [R146+UR4+0x6c00] ;  /* 0x006c00049278783b */ /* 0x000f220008000200 */
[-C--:B-1----:R-:W-:Y:S07]  /*2ec0*/  HMMA.16816.F32 R4, R100, R104.reuse, RZ ;  /* 0x000000686404723c */ /* 0x082fee00000018ff */
[----:B------:R-:W-:Y:S01]  /*2ed0*/  LDSM.16.M88.4 R124, [R149] ;  /* 0x00000000957c783b */ /* 0x000fe20000000200 */
[C---:B--2---:R-:W-:Y:S07]  /*2ee0*/  HMMA.16816.F32 R8, R108.reuse, R104, RZ ;  /* 0x000000686c08723c */ /* 0x044fee00000018ff */
[----:B------:R-:W1:Y:S01]  /*2ef0*/  LDSM.16.M88.4 R128, [R145] ;  /* 0x000000009180783b */ /* 0x000e620000000200 */
[-C--:B------:R-:W-:Y:S07]  /*2f00*/  HMMA.16816.F32 R12, R108, R106.reuse, RZ ;  /* 0x0000006a6c0c723c */ /* 0x080fee00000018ff */
[----:B------:R-:W2:Y:S01]  /*2f10*/  LDSM.16.M88.4 R132, [R149+0x1000] ;  /* 0x001000009584783b */ /* 0x000ea20000000200 */
[C---:B------:R-:W-:Y:S07]  /*2f20*/  HMMA.16816.F32 R16, R100.reuse, R106, RZ ;  /* 0x0000006a6410723c */ /* 0x040fee00000018ff */
[----:B------:R-:W-:Y:S01]  /*2f30*/  LDSM.16.M88.4 R104, [R145+0x800] ;  /* 0x000800009168783b */ /* 0x000fe20000000200 */
        /* <DEDUP_REMOVED lines=11> */
[----:B------:R-:W-:Y:S01]  /*2ff0*/  HMMA.16816.F32 R64, R100, R122, RZ ;  /* 0x0000007a6440723c */ /* 0x000fe200000018ff */
[----:B------:R-:W3:Y:S05]  /*3000*/  LDSM.16.M88.4 R100, [R145+0x400] ;  /* 0x000400009164783b */ /* 0x000eea0000000200 */
[-C--:B-1----:R-:W-:Y:S06]  /*3010*/  HMMA.16816.F32 R4, R124, R128.reuse, R4 ;  /* 0x000000807c04723c */ /* 0x082fec0000001804 */
[C---:B--2---:R-:W-:Y:S06]  /*3020*/  HMMA.16816.F32 R8, R132.reuse, R128, R8 ;  /* 0x000000808408723c */ /* 0x044fec0000001808 */
[-C--:B------:R-:W-:Y:S06]  /*3030*/  HMMA.16816.F32 R12, R132, R130.reuse, R12 ;  /* 0x00000082840c723c */ /* 0x080fec000000180c */
[C---:B------:R-:W-:Y:S06]  /*3040*/  HMMA.16816.F32 R16, R124.reuse, R130, R16 ;  /* 0x000000827c10723c */ /* 0x040fec0000001810 */
[----:B------:R-:W-:Y:S02]  /*3050*/  @P0 FSEL R6, R6, -INF , !P2 ;  /* 0xff80000006060808 */ /* 0x000fe40005000000 */
[----:B------:R-:W-:Y:S03]  /*3060*/  PLOP3.LUT P0, PT, PT, PT, UP0, 0x80, 0x0 ;  /* 0x000000000000781c */ /* 0x000fe60003f0f008 */
[----:B------:R-:W-:Y:S02]  /*3070*/  @P5 FSEL R4, R4, -INF , !P2 ;  /* 0xff80000004045808 */ /* 0x000fe40005000000 */
[----:B------:R-:W-:Y:S02]  /*3080*/  @P4 FSEL R8, R8, -INF , !P2 ;  /* 0xff80000008084808 */ /* 0x000fe40005000000 */
[----:B------:R-:W-:Y:S02]  /*3090*/  @P1 FSEL R10, R10, -INF , !P2 ;  /* 0xff8000000a0a1808 */ /* 0x000fe40005000000 */
[----:B------:R-:W-:Y:S01]  /*30a0*/  PLOP3.LUT P5, PT, PT, PT, UP0, 0x80, 0x0 ;  /* 0x000000000000781c */ /* 0x000fe20003faf008 */
[-C--:B---3--:R-:W-:Y:S01]  /*30b0*/  HMMA.16816.F32 R20, R124, R100.reuse, R20 ;  /* 0x000000647c14723c */ /* 0x088fe20000001814 */
[----:B------:R-:W-:Y:S02]  /*30c0*/  PLOP3.LUT P4, PT, PT, PT, UP0, 0x80, 0x0 ;  /* 0x000000000000781c */ /* 0x000fe40003f8f008 */
[----:B------:R-:W-:Y:S02]  /*30d0*/  PLOP3.LUT P1, PT, PT, PT, UP0, 0x80, 0x0 ;  /* 0x000000000000781c */ /* 0x000fe40003f2f008 */
[----:B------:R-:W-:Y:S01]  /*30e0*/  PLOP3.LUT P2, PT, PT, PT, UP0, 0x80, 0x0 ;  /* 0x000000000000781c */ /* 0x000fe20003f4f008 */
[C---:B------:R-:W-:Y:S05]  /*30f0*/  HMMA.16816.F32 R24, R132.reuse, R100, R24 ;  /* 0x000000648418723c */ /* 0x040fea0000001818 */
[----:B------:R-:W-:Y:S01]  /*3100*/  @P0 FSEL R7, R7, -INF , !P3 ;  /* 0xff80000007070808 */ /* 0x000fe20005800000 */
[-C--:B------:R-:W-:Y:S01]  /*3110*/  HMMA.16816.F32 R28, R132, R102.reuse, R28 ;  /* 0x00000066841c723c */ /* 0x080fe2000000181c */
[----:B------:R-:W-:Y:S04]  /*3120*/  PLOP3.LUT P0, PT, PT, PT, UP0, 0x80, 0x0 ;  /* 0x000000000000781c */ /* 0x000fe80003f0f008 */
[----:B------:R-:W-:Y:S01]  /*3130*/  @P5 FSEL R5, R5, -INF , !P3 ;  /* 0xff80000005055808 */ /* 0x000fe20005800000 */
[C---:B------:R-:W-:Y:S01]  /*3140*/  HMMA.16816.F32 R32, R124.reuse, R102, R32 ;  /* 0x000000667c20723c */ /* 0x040fe20000001820 */
[----:B------:R-:W-:Y:S01]  /*3150*/  PLOP3.LUT P5, PT, PT, PT, UP0, 0x80, 0x0 ;  /* 0x000000000000781c */ /* 0x000fe20003faf008 */
[----:B------:R-:W1:Y:S02]  /*3160*/  LDSM.16.M88.4 R100, [R145+0xc00] ;  /* 0x000c00009164783b */ /* 0x000e640000000200 */
[----:B------:R-:W-:Y:S01]  /*3170*/  @P2 ISETP.GE.AND P2, PT, R186, UR6, PT ;  /* 0x00000006ba002c0c */ /* 0x000fe2000bf46270 */
[----:B------:R-:W-:Y:S01]  /*3180*/  @P6 VIADD R186, R190, 0x9 ;  /* 0x00000009beba6836 */ /* 0x000fe20000000000 */
[----:B------:R-:W-:Y:S01]  /*3190*/  PLOP3.LUT P6, PT, PT, PT, UP0, 0x80, 0x0 ;  /* 0x000000000000781c */ /* 0x000fe20003fcf008 */
[-C--:B------:R-:W-:Y:S04]  /*31a0*/  HMMA.16816.F32 R36, R124, R104.reuse, R36 ;  /* 0x000000687c24723c */ /* 0x080fe80000001824 */
[----:B------:R-:W-:Y:S02]  /*31b0*/  @P4 FSEL R9, R9, -INF , !P3 ;  /* 0xff80000009094808 */ /* 0x000fe40005800000 */
[----:B------:R-:W-:Y:S01]  /*31c0*/  @P1 FSEL R11, R11, -INF , !P3 ;  /* 0xff8000000b0b1808 */ /* 0x000fe20005800000 */
[C---:B------:R-:W-:Y:S01]  /*31d0*/  HMMA.16816.F32 R40, R132.reuse, R104, R40 ;  /* 0x000000688428723c */ /* 0x040fe20000001828 */
[----:B------:R-:W-:Y:S02]  /*31e0*/  PLOP3.LUT P3, PT, PT, PT, UP0, 0x80, 0x0 ;  /* 0x000000000000781c */ /* 0x000fe40003f6f008 */
[----:B------:R-:W-:Y:S02]  /*31f0*/  PLOP3.LUT P4, PT, PT, PT, UP0, 0x80, 0x0 ;  /* 0x000000000000781c */ /* 0x000fe40003f8f008 */
[----:B------:R-:W-:Y:S01]  /*3200*/  PLOP3.LUT P1, PT, PT, PT, UP0, 0x80, 0x0 ;  /* 0x000000000000781c */ /* 0x000fe20003f2f008 */
[-C--:B------:R-:W-:Y:S05]  /*3210*/  HMMA.16816.F32 R44, R132, R106.reuse, R44 ;  /* 0x0000006a842c723c */ /* 0x080fea000000182c */
[----:B------:R-:W-:Y:S01]  /*3220*/  @P0 FSEL R14, R14, -INF , !P2 ;  /* 0xff8000000e0e0808 */ /* 0x000fe20005000000 */
[C---:B------:R-:W-:Y:S01]  /*3230*/  HMMA.16816.F32 R48, R124.reuse, R106, R48 ;  /* 0x0000006a7c30723c */ /* 0x040fe20000001830 */
[----:B------:R-:W-:Y:S03]  /*3240*/  PLOP3.LUT P0, PT, PT, PT, UP0, 0x80, 0x0 ;  /* 0x000000000000781c */ /* 0x000fe60003f0f008 */
[----:B------:R-:W-:Y:S01]  /*3250*/  @P3 ISETP.GE.AND P3, PT, R186, UR6, PT ;  /* 0x00000006ba003c0c */ /* 0x000fe2000bf66270 */
[----:B------:R-:W-:Y:S01]  /*3260*/  @P6 VIADD R186, R190, 0x10 ;  /* 0x00000010beba6836 */ /* 0x000fe20000000000 */
[----:B------:R-:W-:Y:S02]  /*3270*/  @P5 FSEL R12, R12, -INF , !P2 ;  /* 0xff8000000c0c5808 */ /* 0x000fe40005000000 */
[----:B------:R-:W-:Y:S02]  /*3280*/  PLOP3.LUT P5, PT, PT, PT, UP0, 0x80, 0x0 ;  /* 0x000000000000781c */ /* 0x000fe40003faf008 */
[----:B------:R-:W-:Y:S02]  /*3290*/  PLOP3.LUT P6, PT, PT, PT, UP0, 0x80, 0x0 ;  /* 0x000000000000781c */ /* 0x000fe40003fcf008 */
[----:B------:R-:W-:Y:S02]  /*32a0*/  @P4 FSEL R16, R16, -INF , !P2 ;  /* 0xff80000010104808 */ /* 0x000fe40005000000 */
[----:B------:R-:W-:Y:S02]  /*32b0*/  @P1 FSEL R18, R18, -INF , !P2 ;  /* 0xff80000012121808 */ /* 0x000fe40005000000 */
[----:B------:R-:W-:Y:S01]  /*32c0*/  PLOP3.LUT P2, PT, PT, PT, UP0, 0x80, 0x0 ;  /* 0x000000000000781c */ /* 0x000fe20003f4f008 */
[-C--:B-1----:R-:W-:Y:S01]  /*32d0*/  HMMA.16816.F32 R52, R124, R100.reuse, R52 ;  /* 0x000000647c34723c */ /* 0x082fe20000001834 */
[----:B------:R-:W-:Y:S02]  /*32e0*/  PLOP3.LUT P4, PT, PT, PT, UP0, 0x80, 0x0 ;  /* 0x000000000000781c */ /* 0x000fe40003f8f008 */
[----:B------:R-:W-:Y:S01]  /*32f0*/  PLOP3.LUT P1, PT, PT, PT, UP0, 0x80, 0x0 ;  /* 0x000000000000781c */ /* 0x000fe20003f2f008 */
[----:B------:R-:W-:Y:S01]  /*3300*/  @P5 VIADD R187, R190, 0x11 ;  /* 0x00000011bebb5836 */ /* 0x000fe20000000000 */
[----:B------:R-:W-:Y:S01]  /*3310*/  @P0 FSEL R13, R13, -INF , !P3 ;  /* 0xff8000000d0d0808 */ /* 0x000fe20005800000 */
[C---:B------:R-:W-:Y:S01]  /*3320*/  HMMA.16816.F32 R56, R132.reuse, R100, R56 ;  /* 0x000000648438723c */ /* 0x040fe20000001838 */
[----:B------:R-:W-:Y:S02]  /*3330*/  PLOP3.LUT P5, PT, PT, PT, UP0, 0x80, 0x0 ;  /* 0x000000000000781c */ /* 0x000fe40003faf008 */
[----:B------:R-:W-:Y:S02]  /*3340*/  PLOP3.LUT P0, PT, PT, PT, UP0, 0x80, 0x0 ;  /* 0x000000000000781c */ /* 0x000fe40003f0f008 */
[----:B------:R-:W-:Y:S01]  /*3350*/  @P6 ISETP.GE.AND P6, PT, R186, UR6, PT ;  /* 0x00000006ba006c0c */ /* 0x000fe2000bfc6270 */
[-C--:B------:R-:W-:Y:S01]  /*3360*/  HMMA.16816.F32 R60, R132, R102.reuse, R60 ;  /* 0x00000066843c723c */ /* 0x080fe2000000183c */
[----:B------:R-:W-:Y:S04]  /*3370*/  IMAD.U32 R186, RZ, RZ, UR19 ;  /* 0x00000013ffba7e24 */ /* 0x000fe8000f8e00ff */
[----:B------:R-:W-:Y:S01]  /*3380*/  @P2 FSEL R17, R17, -INF , !P3 ;  /* 0xff80000011112808 */ /* 0x000fe20005800000 */
[----:B------:R-:W-:Y:S01]  /*3390*/  HMMA.16816.F32 R64, R124, R102, R64 ;  /* 0x000000667c40723c */ /* 0x000fe20000001840 */
[----:B------:R-:W-:Y:S03]  /*33a0*/  PLOP3.LUT P2, PT, PT, PT, UP0, 0x80, 0x0 ;  /* 0x000000000000781c */ /* 0x000fe60003f4f008 */
[----:B------:R-:W-:Y:S01]  /*33b0*/  @P5 ISETP.GE.AND P5, PT, R187, UR6, PT ;  /* 0x00000006bb005c0c */ /* 0x000fe2000bfa6270 */
[----:B------:R-:W-:Y:S01]  /*33c0*/  IMAD.U32 R187, RZ, RZ, UR18 ;  /* 0x00000012ffbb7e24 */ /* 0x000fe2000f8e00ff */
[----:B------:R-:W-:Y:S02]  /*33d0*/  @P4 FSEL R15, R15, -INF , !P3 ;  /* 0xff8000000f0f4808 */ /* 0x000fe40005800000 */
[----:B------:R-:W-:Y:S03]  /*33e0*/  PLOP3.LUT P4, PT, PT, PT, UP0, 0x80, 0x0 ;  /* 0x000000000000781c */ /* 0x000fe60003f8f008 */
[----:B------:R-:W-:Y:S02]  /*33f0*/  @P1 FSEL R19, R19, -INF , !P3 ;  /* 0xff80000013131808 */ /* 0x000fe40005800000 */
[----:B------:R-:W-:Y:S02]  /*3400*/  PLOP3.LUT P3, PT, PT, PT, UP0, 0x80, 0x0 ;  /* 0x000000000000781c */ /* 0x000fe40003f6f008 */
[----:B------:R-:W-:Y:S02]  /*3410*/  @P0 FSEL R20, R20, -INF , !P6 ;  /* 0xff80000014140808 */ /* 0x000fe40007000000 */
[----:B------:R-:W-:Y:S02]  /*3420*/  @P2 FSEL R24, R24, -INF , !P6 ;  /* 0xff80000018182808 */ /* 0x000fe40007000000 */
[----:B------:R-:W-:Y:S02]  /*3430*/  PLOP3.LUT P0, PT, PT, PT, UP0, 0x80, 0x0 ;  /* 0x000000000000781c */ /* 0x000fe40003f0f008 */
[----:B------:R-:W-:Y:S02]  /*3440*/  PLOP3.LUT P2, PT, PT, PT, UP0, 0x80, 0x0 ;  /* 0x000000000000781c */ /* 0x000fe40003f4f008 */
[----:B------:R-:W-:Y:S02]  /*3450*/  @P4 FSEL R22, R22, -INF , !P6 ;  /* 0xff80000016164808 */ /* 0x000fe40007000000 */
[----:B------:R-:W-:Y:S02]  /*3460*/  PLOP3.LUT P1, PT, PT, PT, UP0, 0x80, 0x0 ;  /* 0x000000000000781c */ /* 0x000fe40003f2f008 */
[----:B------:R-:W-:Y:S02]  /*3470*/  @P3 FSEL R26, R26, -INF , !P6 ;  /* 0xff8000001a1a3808 */ /* 0x000fe40007000000 */
[----:B------:R-:W-:Y:S02]  /*3480*/  PLOP3.LUT P3, PT, PT, PT, UP0, 0x80, 0x0 ;  /* 0x000000000000781c */ /* 0x000fe40003f6f008 */
[----:B------:R-:W-:Y:S02]  /*3490*/  PLOP3.LUT P6, PT, PT, PT, UP0, 0x80, 0x0 ;  /* 0x000000000000781c */ /* 0x000fe40003fcf008 */
[----:B------:R-:W-:Y:S02]  /*34a0*/  @P0 FSEL R23, R23, -INF , !P5 ;  /* 0xff80000017170808 */ /* 0x000fe40006800000 */
[----:B------:R-:W-:Y:S02]  /*34b0*/  PLOP3.LUT P4, PT, PT, PT, UP0, 0x80, 0x0 ;  /* 0x000000000000781c */ /* 0x000fe40003f8f008 */
[----:B------:R-:W-:Y:S02]  /*34c0*/  PLOP3.LUT P0, PT, PT, PT, UP0, 0x80, 0x0 ;  /* 0x000000000000781c */ /* 0x000fe40003f0f008 */
[----:B------:R-:W-:Y:S02]  /*34d0*/  @P2 FSEL R27, R27, -INF , !P5 ;  /* 0xff8000001b1b2808 */ /* 0x000fe40006800000 */
[----:B------:R-:W-:Y:S01]  /*34e0*/  LEA R194, P2, R150, R186, 0x2 ;  /* 0x000000ba96c27211 */ /* 0x000fe200078410ff */
[----:B------:R-:W-:Y:S01]  /*34f0*/  @P3 VIADD R186, R190, 0x18 ;  /* 0x00000018beba3836 */ /* 0x000fe20000000000 */
[----:B------:R-:W-:Y:S02]  /*3500*/  PLOP3.LUT P3, PT, PT, PT, UP0, 0x80, 0x0 ;  /* 0x000000000000781c */ /* 0x000fe40003f6f008 */
[----:B------:R-:W-:Y:S02]  /*3510*/  @P1 FSEL R21, R21, -INF , !P5 ;  /* 0xff80000015151808 */ /* 0x000fe40006800000 */
[----:B------:R-:W-:Y:S02]  /*3520*/  @P6 ISETP.GE.AND P6, PT, R186, UR6, PT ;  /* 0x00000006ba006c0c */ /* 0x000fe4000bfc6270 */
[----:B------:R-:W-:Y:S02]  /*3530*/  @P4 FSEL R25, R25, -INF , !P5 ;  /* 0xff80000019194808 */ /* 0x000fe40006800000 */
[----:B------:R-:W-:Y:S02]  /*3540*/  PLOP3.LUT P5, PT, PT, PT, UP0, 0x80, 0x0 ;  /* 0x000000000000781c */ /* 0x000fe40003faf008 */
[----:B------:R-:W-:Y:S02]  /*3550*/  LEA.HI.X.SX32 R195, R150, R187, 0x2, P2 ;  /* 0x000000bb96c37211 */ /* 0x000fe400010f16ff */
[----:B------:R-:W-:Y:S02]  /*3560*/  PLOP3.LUT P2, PT, PT, PT, UP0, 0x80, 0x0 ;  /* 0x000000000000781c */ /* 0x000fe40003f4f008 */
[----:B------:R-:W-:Y:S01]  /*3570*/  PLOP3.LUT P1, PT, PT, PT, UP0, 0x80, 0x0 ;  /* 0x000000000000781c */ /* 0x000fe20003f2f008 */
[----:B------:R-:W2:Y:S01]  /*3580*/  LDG.E R189, desc[UR14][R194.64] ;  /* 0x0000000ec2bd7981 */ /* 0x000ea2000c1e1900 */
[----:B------:R-:W-:Y:S02]  /*3590*/  @P0 FSEL R28, R28, -INF , !P6 ;  /* 0xff8000001c1c0808 */ /* 0x000fe40007000000 */
[----:B------:R-:W-:Y:S01]  /*35a0*/  PLOP3.LUT P4, PT, PT, PT, UP0, 0x80, 0x0 ;  /* 0x000000000000781c */ /* 0x000fe20003f8f008 */
[----:B------:R-:W3:Y:S01]  /*35b0*/  LDG.E R188, desc[UR14][R194.64+0x20] ;  /* 0x0000200ec2bc7981 */ /* 0x000ee2000c1e1900 */
[----:B------:R-:W-:Y:S02]  /*35c0*/  PLOP3.LUT P0, PT, PT, PT, UP0, 0x80, 0x0 ;  /* 0x000000000000781c */ /* 0x000fe40003f0f008 */
[----:B------:R-:W-:Y:S01]  /*35d0*/  @P5 FSEL R30, R30, -INF , !P6 ;  /* 0xff8000001e1e5808 */ /* 0x000fe20007000000 */
[----:B------:R-:W5:Y:S01]  /*35e0*/  LDG.E R187, desc[UR14][R194.64+0x100] ;  /* 0x0001000ec2bb7981 */ /* 0x000f62000c1e1900 */
[----:B------:R-:W-:Y:S02]  /*35f0*/  @P3 FSEL R32, R32, -INF , !P6 ;  /* 0xff80000020203808 */ /* 0x000fe40007000000 */
[----:B------:R-:W-:Y:S01]  /*3600*/  @P2 FSEL R34, R34, -INF , !P6 ;  /* 0xff80000022222808 */ /* 0x000fe20007000000 */
[----:B------:R-:W-:Y:S01]  /*3610*/  @P1 VIADD R186, R190, 0x19 ;  /* 0x00000019beba1836 */ /* 0x000fe20000000000 */
[----:B------:R-:W-:Y:S02]  /*3620*/  PLOP3.LUT P1, PT, PT, PT, UP0, 0x80, 0x0 ;  /* 0x000000000000781c */ /* 0x000fe40003f2f008 */
[----:B------:R-:W-:Y:S02]  /*3630*/  PLOP3.LUT P3, PT, PT, PT, UP0, 0x80, 0x0 ;  /* 0x000000000000781c */ /* 0x000fe40003f6f008 */
[----:B------:R-:W-:Y:S01]  /*3640*/  @P4 ISETP.GE.AND P4, PT, R186, UR6, PT ;  /* 0x00000006ba004c0c */ /* 0x000fe2000bf86270 */
[C---:B------:R-:W-:Y:S01]  /*3650*/  @P0 VIADD R192, R190.reuse, 0x21 ;  /* 0x00000021bec00836 */ /* 0x040fe20000000000 */
[----:B------:R-:W-:Y:S01]  /*3660*/  PLOP3.LUT P6, PT, PT, PT, UP0, 0x80, 0x0 ;  /* 0x000000000000781c */ /* 0x000fe20003fcf008 */
[----:B------:R1:W5:Y:S01]  /*3670*/  LDG.E R186, desc[UR14][R194.64+0x120] ;  /* 0x0001200ec2ba7981 */ /* 0x000362000c1e1900 */
[----:B------:R-:W-:Y:S02]  /*3680*/  PLOP3.LUT P0, PT, PT, PT, UP0, 0x80, 0x0 ;  /* 0x000000000000781c */ /* 0x000fe40003f0f008 */
[----:B------:R-:W-:Y:S02]  /*3690*/  PLOP3.LUT P5, PT, PT, PT, UP0, 0x80, 0x0 ;  /* 0x000000000000781c */ /* 0x000fe40003faf008 */
[----:B------:R-:W-:Y:S01]  /*36a0*/  PLOP3.LUT P2, PT, PT, PT, UP0, 0x80, 0x0 ;  /* 0x000000000000781c */ /* 0x000fe20003f4f008 */
[----:B------:R-:W-:Y:S01]  /*36b0*/  @P1 VIADD R191, R190, 0x20 ;  /* 0x00000020bebf1836 */ /* 0x000fe20000000000 */
[----:B------:R-:W-:Y:S02]  /*36c0*/  PLOP3.LUT P1, PT, PT, PT, UP0, 0x80, 0x0 ;  /* 0x000000000000781c */ /* 0x000fe40003f2f008 */
[----:B------:R-:W-:Y:S02]  /*36d0*/  @P3 FSEL R29, R29, -INF , !P4 ;  /* 0xff8000001d1d3808 */ /* 0x000fe40006000000 */
[----:B------:R-:W-:Y:S02]  /*36e0*/  PLOP3.LUT P3, PT, PT, PT, UP0, 0x80, 0x0 ;  /* 0x000000000000781c */ /* 0x000fe40003f6f008 */
[----:B------:R-:W-:Y:S02]  /*36f0*/  @P6 FSEL R31, R31, -INF , !P4 ;  /* 0xff8000001f1f6808 */ /* 0x000fe40006000000 */
[----:B------:R-:W-:Y:S02]  /*3700*/  PLOP3.LUT P6, PT, PT, PT, UP0, 0x80, 0x0 ;  /* 0x000000000000781c */ /* 0x000fe40003fcf008 */
[----:B------:R-:W-:Y:S02]  /*3710*/  @P0 FSEL R35, R35, -INF , !P4 ;  /* 0xff80000023230808 */ /* 0x000fe40006000000 */
[----:B------:R-:W-:Y:S02]  /*3720*/  PLOP3.LUT P0, PT, PT, PT, UP0, 0x80, 0x0 ;  /* 0x000000000000781c */ /* 0x000fe40003f0f008 */
[----:B------:R-:W-:Y:S02]  /*3730*/  @P5 ISETP.GE.AND P5, PT, R191, UR6, PT ;  /* 0x00000006bf005c0c */ /* 0x000fe4000bfa6270 */
[----:B------:R-:W-:Y:S01]  /*3740*/  @P2 ISETP.GE.AND P2, PT, R192, UR6, PT ;  /* 0x00000006c0002c0c */ /* 0x000fe2000bf46270 */
[----:B------:R-:W-:Y:S01]  /*3750*/  IMAD.U32 R192, RZ, RZ, UR36 ;  /* 0x00000024ffc07e24 */ /* 0x000fe2000f8e00ff */
[----:B------:R-:W-:Y:S02]  /*3760*/  @P1 FSEL R33, R33, -INF , !P4 ;  /* 0xff80000021211808 */ /* 0x000fe40006000000 */
[----:B------:R-:W-:Y:S01]  /*3770*/  @P3 FSEL R36, R36, -INF , !P5 ;  /* 0xff80000024243808 */ /* 0x000fe20006800000 */
[----:B------:R-:W-:Y:S01]  /*3780*/  IMAD R192, R192, 0x2, R151 ;  /* 0x00000002c0c07824 */ /* 0x000fe200078e0297 */
[----:B------:R-:W-:Y:S02]  /*3790*/  @P6 FSEL R38, R38, -INF , !P5 ;  /* 0xff80000026266808 */ /* 0x000fe40006800000 */
[----:B------:R-:W-:Y:S01]  /*37a0*/  PLOP3.LUT P1, PT, PT, PT, UP0, 0x80, 0x0 ;  /* 0x000000000000781c */ /* 0x000fe20003f2f008 */
[----:B-1----:R-:W-:Y:S01]  /*37b0*/  IMAD.SHL.U32 R195, R192, 0x2, RZ ;  /* 0x00000002c0c37824 */ /* 0x002fe200078e00ff */
[----:B------:R-:W-:Y:S01]  /*37c0*/  PLOP3.LUT P4, PT, PT, PT, UP0, 0x80, 0x0 ;  /* 0x000000000000781c */ /* 0x000fe20003f8f008 */
[----:B------:R-:W-:Y:S01]  /*37d0*/  IMAD.U32 R192, RZ, RZ, UR11 ;  /* 0x0000000bffc07e24 */ /* 0x000fe2000f8e00ff */
[----:B------:R-:W-:Y:S01]  /*37e0*/  PLOP3.LUT P3, PT, PT, PT, UP0, 0x80, 0x0 ;  /* 0x000000000000781c */ /* 0x000fe20003f6f008 */
[----:B------:R-:W-:Y:S01]  /*37f0*/  VIADD R191, R195, 0x1 ;  /* 0x00000001c3bf7836 */ /* 0x000fe20000000000 */
[----:B------:R-:W-:Y:S01]  /*3800*/  PLOP3.LUT P6, PT, PT, PT, UP0, 0x80, 0x0 ;  /* 0x000000000000781c */ /* 0x000fe20003fcf008 */
[----:B------:R-:W-:Y:S01]  /*3810*/  IMAD R193, R192, 0x8, R153 ;  /* 0x00000008c0c17824 */ /* 0x000fe200078e0299 */
[----:B------:R-:W-:Y:S02]  /*3820*/  @P0 FSEL R37, R37, -INF , !P2 ;  /* 0xff80000025250808 */ /* 0x000fe40005000000 */
[----:B------:R-:W-:Y:S01]  /*3830*/  PLOP3.LUT P0, PT, PT, PT, UP0, 0x80, 0x0 ;  /* 0x000000000000781c */ /* 0x000fe20003f0f008 */
[----:B------:R-:W-:Y:S01]  /*3840*/  IMAD.WIDE.U32 R202, R193, -0x326172a9, RZ ;  /* 0xcd9e8d57c1ca7825 */ /* 0x000fe200078e00ff */
[----:B------:R-:W-:Y:S02]  /*3850*/  LOP3.LUT R210, R179, UR12, R195, 0x96, !PT ;  /* 0x0000000cb3d27c12 */ /* 0x000fe4000f8e96c3 */
[----:B------:R-:W-:Y:S01]  /*3860*/  @P1 FSEL R40, R40, -INF , !P5 ;  /* 0xff80000028281808 */ /* 0x000fe20006800000 */
[----:B------:R-:W-:Y:S01]  /*3870*/  VIADD R193, R193, 0x4 ;  /* 0x00000004c1c17836 */ /* 0x000fe20000000000 */
[----:B------:R-:W-:Y:S01]  /*3880*/  @P4 FSEL R42, R42, -INF , !P5 ;  /* 0xff8000002a2a4808 */ /* 0x000fe20006800000 */
[----:B------:R-:W-:Y:S01]  /*3890*/  IMAD.WIDE.U32 R210, R210, -0x326172a9, RZ ;  /* 0xcd9e8d57d2d27825 */ /* 0x000fe200078e00ff */
[----:B------:R-:W-:Y:S02]  /*38a0*/  @P3 FSEL R39, R39, -INF , !P2 ;  /* 0xff80000027273808 */ /* 0x000fe40005000000 */
[----:B------:R-:W-:Y:S01]  /*38b0*/  @P6 FSEL R41, R41, -INF , !P2 ;  /* 0xff80000029296808 */ /* 0x000fe20005000000 */
[----:B------:R-:W-:Y:S01]  /*38c0*/  IMAD.WIDE.U32 R228, R193, -0x326172a9, RZ ;  /* 0xcd9e8d57c1e47825 */ /* 0x000fe200078e00ff */
[----:B------:R-:W-:Y:S02]  /*38d0*/  PLOP3.LUT P4, PT, PT, PT, UP0, 0x80, 0x0 ;  /* 0x000000000000781c */ /* 0x000fe40003f8f008 */
[----:B------:R-:W-:Y:S01]  /*38e0*/  PLOP3.LUT P5, PT, PT, PT, UP0, 0x80, 0x0 ;  /* 0x000000000000781c */ /* 0x000fe20003faf008 */
[C---:B------:R-:W-:Y:S01]  /*38f0*/  @P0 VIADD R192, R190.reuse, 0x30 ;  /* 0x00000030bec00836 */ /* 0x040fe20000000000 */
[----:B------:R-:W-:Y:S02]  /*3900*/  PLOP3.LUT P3, PT, PT, PT, UP0, 0x80, 0x0 ;  /* 0x000000000000781c */ /* 0x000fe40003f6f008 */
[----:B------:R-:W-:Y:S02]  /*3910*/  PLOP3.LUT P6, PT, PT, PT, UP0, 0x80, 0x0 ;  /* 0x000000000000781c */ /* 0x000fe40003fcf008 */
[----:B------:R-:W-:Y:S02]  /*3920*/  PLOP3.LUT P1, PT, PT, PT, UP0, 0x80, 0x0 ;  /* 0x000000000000781c */ /* 0x000fe40003f2f008 */
[----:B------:R-:W-:Y:S02]  /*3930*/  PLOP3.LUT P0, PT, PT, PT, UP0, 0x80, 0x0 ;  /* 0x000000000000781c */ /* 0x000fe40003f0f008 */
[----:B------:R-:W-:Y:S01]  /*3940*/  LOP3.LUT R224, R179, UR12, R191, 0x96, !PT ;  /* 0x0000000cb3e07c12 */ /* 0x000fe2000f8e96bf */
[C---:B------:R-:W-:Y:S01]  /*3950*/  @P4 VIADD R191, R190.reuse, 0x28 ;  /* 0x00000028bebf4836 */ /* 0x040fe20000000000 */
[-C--:B------:R-:W-:Y:S01]  /*3960*/  LOP3.LUT R230, R203, R232.reuse, RZ, 0x3c, !PT ;  /* 0x000000e8cbe67212 */ /* 0x080fe200078e3cff */
[C---:B------:R-:W-:Y:S01]  /*3970*/  @P5 VIADD R195, R190.reuse, 0x29 ;  /* 0x00000029bec35836 */ /* 0x040fe20000000000 */
[----:B------:R-:W-:Y:S01]  /*3980*/  PLOP3.LUT P5, PT, PT, PT, UP0, 0x80, 0x0 ;  /* 0x000000000000781c */ /* 0x000fe20003faf008 */
[C---:B------:R-:W-:Y:S01]  /*3990*/  @P3 VIADD R193, R190.reuse, 0x31 ;  /* 0x00000031bec13836 */ /* 0x040fe20000000000 */
[----:B------:R-:W-:Y:S01]  /*39a0*/  LOP3.LUT R232, R229, R232, RZ, 0x3c, !PT ;  /* 0x000000e8e5e87212 */ /* 0x000fe200078e3cff */
[----:B------:R-:W-:Y:S01]  /*39b0*/  @P6 VIADD R194, R190, 0x38 ;  /* 0x00000038bec26836 */ /* 0x000fe20000000000 */
[----:B------:R-:W-:Y:S01]  /*39c0*/  LOP3.LUT R238, R211, UR5, R202, 0x96, !PT ;  /* 0x00000005d3ee7c12 */ /* 0x000fe2000f8e96ca */
[----:B------:R-:W-:Y:S01]  /*39d0*/  IMAD.WIDE.U32 R230, R230, -0x2daee0ad, RZ ;  /* 0xd2511f53e6e67825 */ /* 0x000fe200078e00ff */
[----:B------:R-:W-:Y:S02]  /*39e0*/  @P1 FSEL R43, R43, -INF , !P2 ;  /* 0xff8000002b2b1808 */ /* 0x000fe40005000000 */
[----:B------:R-:W-:Y:S01]  /*39f0*/  PLOP3.LUT P2, PT, PT, PT, UP0, 0x80, 0x0 ;  /* 0x000000000000781c */ /* 0x000fe20003f4f008 */
[----:B------:R-:W-:Y:S01]  /*3a00*/  @P0 VIADD R190, R190, 0x39 ;  /* 0x00000039bebe0836 */ /* 0x000fe20000000000 */
[----:B------:R-:W-:Y:S01]  /*3a10*/  FSETP.NEU.FTZ.AND P0, PT, R175, -INF , PT ;  /* 0xff800000af00780b */ /* 0x000fe20003f1d000 */
[----:B------:R-:W-:Y:S01]  /*3a20*/  IMAD.WIDE.U32 R232, R232, -0x2daee0ad, RZ ;  /* 0xd2511f53e8e87825 */ /* 0x000fe200078e00ff */
[----:B------:R-:W-:Y:S02]  /*3a30*/  PLOP3.LUT P1, PT, PT, PT, UP0, 0x80, 0x0 ;  /* 0x000000000000781c */ /* 0x000fe40003f2f008 */
[----:B------:R-:W-:Y:S01]  /*3a40*/  FSEL R246, R246, RZ, P0 ;  /* 0x000000fff6f67208 */ /* 0x000fe20000000000 */
[----:B------:R-:W-:Y:S01]  /*3a50*/  IMAD.WIDE.U32 R224, R224, -0x326172a9, RZ ;  /* 0xcd9e8d57e0e07825 */ /* 0x000fe200078e00ff */
[----:B------:R-:W-:Y:S02]  /*3a60*/  FSETP.NEU.FTZ.AND P0, PT, R176, -INF , PT ;  /* 0xff800000b000780b */ /* 0x000fe40003f1d000 */
[----:B------:R-:W-:Y:S01]  /*3a70*/  @P5 ISETP.GE.AND P5, PT, R193, UR6, PT ;  /* 0x00000006c1005c0c */ /* 0x000fe2000bfa6270 */
[----:B------:R-:W-:Y:S01]  /*3a80*/  FFMA.FTZ R193, R5, UR8, -R246 ;  /* 0x0000000805c17c23 */ /* 0x000fe200080108f6 */
[----:B------:R-:W-:Y:S01]  /*3a90*/  FSEL R252, R252, RZ, P0 ;  /* 0x000000fffcfc7208 */ /* 0x000fe20000000000 */
[----:B------:R-:W-:Y:S01]  /*3aa0*/  IMAD.WIDE.U32 R238, R238, -0x2daee0ad, RZ ;  /* 0xd2511f53eeee7825 */ /* 0x000fe200078e00ff */
[----:B------:R-:W-:Y:S02]  /*3ab0*/  FSETP.NEU.FTZ.AND P0, PT, R173, -INF , PT ;  /* 0xff800000ad00780b */ /* 0x000fe40003f1d000 */
[----:B------:R-:W-:Y:S01]  /*3ac0*/  @P2 ISETP.GE.AND P2, PT, R195, UR6, PT ;  /* 0x00000006c3002c0c */ /* 0x000fe2000bf46270 */
[C---:B------:R-:W-:Y:S01]  /*3ad0*/  FMUL.FTZ R195, R174.reuse, 1.4426950216293334961 ;  /* 0x3fb8aa3baec37820 */ /* 0x040fe20000410000 */
[----:B------:R-:W-:Y:S01]  /*3ae0*/  FSEL R249, R249, RZ, P0 ;  /* 0x000000fff9f97208 */ /* 0x000fe20000000000 */
[----:B------:R-:W1:Y:S01]  /*3af0*/  MUFU.EX2 R193, R193 ;  /* 0x000000c100c17308 */ /* 0x000e620000000800 */
[----:B------:R-:W-:Y:S02]  /*3b00*/  FSETP.NEU.FTZ.AND P0, PT, R174, -INF , PT ;  /* 0xff800000ae00780b */ /* 0x000fe40003f1d000 */
[----:B------:R-:W-:Y:S01]  /*3b10*/  @P1 ISETP.GE.AND P1, PT, R191, UR6, PT ;  /* 0x00000006bf001c0c */ /* 0x000fe2000bf26270 */
[--C-:B------:R-:W-:Y:S01]  /*3b20*/  FFMA.FTZ R248, R29, UR8, -R249.reuse ;  /* 0x000000081df87c23 */ /* 0x100fe200080108f9 */
[----:B------:R-:W-:Y:S01]  /*3b30*/  FSEL R5, R195, RZ, P0 ;  /* 0x000000ffc3057208 */ /* 0x000fe20000000000 */
[--C-:B------:R-:W-:Y:S01]  /*3b40*/  FFMA.FTZ R195, R9, UR8, -R249.reuse ;  /* 0x0000000809c37c23 */ /* 0x100fe200080108f9 */
[----:B------:R-:W-:Y:S01]  /*3b50*/  PLOP3.LUT P0, PT, PT, PT, UP0, 0x80, 0x0 ;  /* 0x000000000000781c */ /* 0x000fe20003f0f008 */
[----:B------:R-:W-:Y:S01]  /*3b60*/  FFMA.FTZ R41, R41, UR8, -R249 ;  /* 0x0000000829297c23 */ /* 0x000fe200080108f9 */
[----:B------:R-:W-:Y:S01]  /*3b70*/  LOP3.LUT R191, R178, UR7, RZ, 0x3c, !PT ;  /* 0x00000007b2bf7c12 */ /* 0x000fe2000f8e3cff */
[--C-:B------:R-:W-:Y:S01]  /*3b80*/  FFMA.FTZ R197, R11, UR8, -R5.reuse ;  /* 0x000000080bc57c23 */ /* 0x100fe20008010805 */
[----:B------:R-:W-:Y:S01]  /*3b90*/  LOP3.LUT R200, R211, UR5, R228, 0x96, !PT ;  /* 0x00000005d3c87c12 */ /* 0x000fe2000f8e96e4 */
[--C-:B------:R-:W-:Y:S01]  /*3ba0*/  FFMA.FTZ R196, R10, UR8, -R5.reuse ;  /* 0x000000080ac47c23 */ /* 0x100fe20008010805 */
[C---:B------:R-:W-:Y:S01]  /*3bb0*/  LOP3.LUT R206, R191.reuse, R231, RZ, 0x3c, !PT ;  /* 0x000000e7bfce7212 */ /* 0x040fe200078e3cff */
[--C-:B------:R-:W-:Y:S01]  /*3bc0*/  FFMA.FTZ R247, R30, UR8, -R5.reuse ;  /* 0x000000081ef77c23 */ /* 0x100fe20008010805 */
[----:B------:R-:W-:Y:S01]  /*3bd0*/  LOP3.LUT R212, R191, R233, RZ, 0x3c, !PT ;  /* 0x000000e9bfd47212 */ /* 0x000fe200078e3cff */
[----:B------:R-:W-:Y:S01]  /*3be0*/  FFMA.FTZ R191, R7, UR8, -R252 ;  /* 0x0000000807bf7c23 */ /* 0x000fe200080108fc */
[C---:B------:R-:W-:Y:S01]  /*3bf0*/  LOP3.LUT R202, R225.reuse, UR5, R202, 0x96, !PT ;  /* 0x00000005e1ca7c12 */ /* 0x040fe2000f8e96ca */
[--C-:B------:R-:W-:Y:S01]  /*3c00*/  FFMA.FTZ R42, R42, UR8, -R5.reuse ;  /* 0x000000082a2a7c23 */ /* 0x100fe20008010805 */
[----:B------:R-:W-:Y:S01]  /*3c10*/  LOP3.LUT R228, R225, UR5, R228, 0x96, !PT ;  /* 0x00000005e1e47c12 */ /* 0x000fe2000f8e96e4 */
[--C-:B------:R-:W-:Y:S01]  /*3c20*/  FFMA.FTZ R43, R43, UR8, -R5.reuse ;  /* 0x000000082b2b7c23 */ /* 0x100fe20008010805 */
[----:B------:R-:W-:Y:S01]  /*3c30*/  @P0 FSEL R44, R44, -INF , !P1 ;  /* 0xff8000002c2c0808 */ /* 0x000fe20004800000 */
[----:B------:R-:W-:Y:S01]  /*3c40*/  MUFU.EX2 R191, R191 ;  /* 0x000000bf00bf7308 */ /* 0x000fe20000000800 */
[----:B------:R-:W-:Y:S01]  /*3c50*/  PLOP3.LUT P0, PT, PT, PT, UP0, 0x80, 0x0 ;  /* 0x000000000000781c */ /* 0x000fe20003f0f008 */
[----:B------:R-:W-:Y:S01]  /*3c60*/  IMAD.WIDE.U32 R206, R206, -0x326172a9, RZ ;  /* 0xcd9e8d57cece7825 */ /* 0x000fe200078e00ff */
[----:B------:R-:W-:Y:S01]  /*3c70*/  PLOP3.LUT P4, PT, PT, PT, UP0, 0x80, 0x0 ;  /* 0x000000000000781c */ /* 0x000fe20003f8f008 */
[----:B------:R-:W-:Y:S01]  /*3c80*/  UIADD3 UR5, UR13, 0x3c6ef372, URZ ;  /* 0x3c6ef3720d057890 */ /* 0x000fe2000fffe03f */
[----:B------:R-:W-:Y:S01]  /*3c90*/  PLOP3.LUT P3, PT, PT, PT, UP0, 0x80, 0x0 ;  /* 0x000000000000781c */ /* 0x000fe20003f6f008 */
[----:B------:R-:W-:Y:S01]  /*3ca0*/  IMAD.WIDE.U32 R200, R200, -0x2daee0ad, RZ ;  /* 0xd2511f53c8c87825 */ /* 0x000fe200078e00ff */
[----:B------:R-:W-:Y:S03]  /*3cb0*/  PLOP3.LUT P6, PT, PT, PT, UP0, 0x80, 0x0 ;  /* 0x000000000000781c */ /* 0x000fe60003fcf008 */
[----:B------:R-:W-:Y:S01]  /*3cc0*/  MUFU.EX2 R197, R197 ;  /* 0x000000c500c57308 */ /* 0x000fe20000000800 */
[----:B------:R-:W-:Y:S01]  /*3cd0*/  UIADD3 UR7, UR12, 0x76cf5d0a, URZ ;  /* 0x76cf5d0a0c077890 */ /* 0x000fe2000fffe03f */
[C---:B------:R-:W-:Y:S01]  /*3ce0*/  LOP3.LUT R214, R207.reuse, UR5, R210, 0x96, !PT ;  /* 0x00000005cfd67c12 */ /* 0x040fe2000f8e96d2 */
[----:B------:R-:W-:Y:S01]  /*3cf0*/  IMAD.WIDE.U32 R202, R202, -0x2daee0ad, RZ ;  /* 0xd2511f53caca7825 */ /* 0x000fe200078e00ff */
[----:B------:R-:W-:Y:S02]  /*3d00*/  LOP3.LUT R216, R207, UR5, R224, 0x96, !PT ;  /* 0x00000005cfd87c12 */ /* 0x000fe4000f8e96e0 */
[----:B------:R-:W-:Y:S01]  /*3d10*/  @P0 FSEL R46, R46, -INF , !P1 ;  /* 0xff8000002e2e0808 */ /* 0x000fe20004800000 */
[----:B------:R-:W-:Y:S01]  /*3d20*/  IMAD.WIDE.U32 R214, R214, -0x2daee0ad, RZ ;  /* 0xd2511f53d6d67825 */ /* 0x000fe200078e00ff */
[----:B------:R-:W-:Y:S02]  /*3d30*/  PLOP3.LUT P0, PT, PT, PT, UP0, 0x80, 0x0 ;  /* 0x000000000000781c */ /* 0x000fe40003f0f008 */
[----:B------:R-:W-:Y:S01]  /*3d40*/  MUFU.EX2 R195, R195 ;  /* 0x000000c300c37308 */ /* 0x000fe20000000800 */
[----:B------:R-:W-:Y:S01]  /*3d50*/  @P4 ISETP.GE.AND P4, PT, R192, UR6, PT ;  /* 0x00000006c0004c0c */ /* 0x000fe2000bf86270 */
[----:B------:R-:W-:Y:S01]  /*3d60*/  FFMA.FTZ R46, R46, UR8, -R5 ;  /* 0x000000082e2e7c23 */ /* 0x000fe20008010805 */
[----:B------:R-:W-:Y:S01]  /*3d70*/  LOP3.LUT R192, R239, UR7, R230, 0x96, !PT ;  /* 0x00000007efc07c12 */ /* 0x000fe2000f8e96e6 */
[----:B------:R-:W-:Y:S01]  /*3d80*/  IMAD.WIDE.U32 R216, R216, -0x2daee0ad, RZ ;  /* 0xd2511f53d8d87825 */ /* 0x000fe200078e00ff */
[----:B------:R-:W-:Y:S02]  /*3d90*/  LOP3.LUT R218, R201, UR7, R232, 0x96, !PT ;  /* 0x00000007c9da7c12 */ /* 0x000fe4000f8e96e8 */
[----:B------:R-:W-:Y:S03]  /*3da0*/  LOP3.LUT R230, R203, UR7, R230, 0x96, !PT ;  /* 0x00000007cbe67c12 */ /* 0x000fe6000f8e96e6 */
[----:B------:R-:W-:Y:S01]  /*3db0*/  MUFU.EX2 R196, R196 ;  /* 0x000000c400c47308 */ /* 0x000fe20000000800 */
[----:B------:R-:W-:Y:S01]  /*3dc0*/  @P3 ISETP.GE.AND P3, PT, R194, UR6, PT ;  /* 0x00000006c2003c0c */ /* 0x000fe2000bf66270 */
[----:B------:R-:W-:Y:S01]  /*3dd0*/  FFMA.FTZ R194, R6, UR8, -R252 ;  /* 0x0000000806c27c23 */ /* 0x000fe200080108fc */
[----:B------:R-:W-:Y:S01]  /*3de0*/  @P6 ISETP.GE.AND P6, PT, R190, UR6, PT ;  /* 0x00000006be006c0c */ /* 0x000fe2000bfc6270 */
[--C-:B------:R-:W-:Y:S01]  /*3df0*/  FFMA.FTZ R190, R4, UR8, -R246.reuse ;  /* 0x0000000804be7c23 */ /* 0x100fe200080108f6 */
[----:B------:R-:W-:Y:S01]  /*3e00*/  @P0 FSEL R48, R48, -INF , !P1 ;  /* 0xff80000030300808 */ /* 0x000fe20004800000 */
[----:B------:R-:W-:Y:S01]  /*3e10*/  IMAD.WIDE.U32 R204, R192, -0x326172a9, RZ ;  /* 0xcd9e8d57c0cc7825 */ /* 0x000fe200078e00ff */
[----:B------:R-:W-:Y:S03]  /*3e20*/  PLOP3.LUT P0, PT, PT, PT, UP0, 0x80, 0x0 ;  /* 0x000000000000781c */ /* 0x000fe60003f0f008 */
[----:B------:R4:W-:Y:S01]  /*3e30*/  MUFU.EX2 R192, R194 ;  /* 0x000000c200c07308 */ /* 0x0009e20000000800 */
[----:B------:R-:W-:Y:S01]  /*3e40*/  FFMA.FTZ R48, R48, UR8, -R246 ;  /* 0x0000000830307c23 */ /* 0x000fe200080108f6 */
[----:B------:R-:W-:Y:S04]  /*3e50*/  IMAD.WIDE.U32 R230, R230, -0x326172a9, RZ ;  /* 0xcd9e8d57e6e67825 */ /* 0x000fe800078e00ff */
[----:B------:R-:W-:Y:S04]  /*3e60*/  IMAD.WIDE.U32 R212, R212, -0x326172a9, RZ ;  /* 0xcd9e8d57d4d47825 */ /* 0x000fe800078e00ff */
[----:B------:R-:W1:Y:S01]  /*3e70*/  MUFU.EX2 R190, R190 ;  /* 0x000000be00be7308 */ /* 0x000e620000000800 */
[----:B------:R-:W-:Y:S01]  /*3e80*/  IMAD.WIDE.U32 R228, R228, -0x2daee0ad, RZ ;  /* 0xd2511f53e4e47825 */ /* 0x000fe200078e00ff */
[----:B------:R-:W-:Y:S02]  /*3e90*/  @P0 FSEL R50, R50, -INF , !P1 ;  /* 0xff80000032320808 */ /* 0x000fe40004800000 */
[----:B------:R-:W-:Y:S01]  /*3ea0*/  PLOP3.LUT P0, PT, PT, PT, UP0, 0x80, 0x0 ;  /* 0x000000000000781c */ /* 0x000fe20003f0f008 */
[----:B------:R-:W-:Y:S01]  /*3eb0*/  IMAD.WIDE.U32 R218, R218, -0x326172a9, RZ ;  /* 0xcd9e8d57dada7825 */ /* 0x000fe200078e00ff */
[----:B------:R-:W-:Y:S02]  /*3ec0*/  PLOP3.LUT P1, PT, PT, PT, UP0, 0x80, 0x0 ;  /* 0x000000000000781c */ /* 0x000fe40003f2f008 */
[C---:B------:R-:W-:Y:S01]  /*3ed0*/  LOP3.LUT R210, R213.reuse, UR5, R210, 0x96, !PT ;  /* 0x00000005d5d27c12 */ /* 0x040fe2000f8e96d2 */
[----:B------:R-:W-:Y:S01]  /*3ee0*/  FFMA.FTZ R50, R50, UR8, -R252 ;  /* 0x0000000832327c23 */ /* 0x000fe200080108fc */
[----:B------:R-:W-:Y:S01]  /*3ef0*/  LOP3.LUT R224, R213, UR5, R224, 0x96, !PT ;  /* 0x00000005d5e07c12 */ /* 0x000fe2000f8e96e0 */
[--C-:B----4-:R-:W-:Y:S01]  /*3f00*/  FFMA.FTZ R194, R8, UR8, -R249.reuse ;  /* 0x0000000808c27c23 */ /* 0x110fe200080108f9 */
[----:B------:R-:W-:Y:S01]  /*3f10*/  LOP3.LUT R232, R229, UR7, R232, 0x96, !PT ;  /* 0x00000007e5e87c12 */ /* 0x000fe2000f8e96e8 */
[----:B------:R-:W-:Y:S01]  /*3f20*/  IMAD.WIDE.U32 R210, R210, -0x2daee0ad, RZ ;  /* 0xd2511f53d2d27825 */ /* 0x000fe200078e00ff */
[----:B------:R-:W-:Y:S02]  /*3f30*/  UIADD3 UR5, UR12, 0x32370b8f, URZ ;  /* 0x32370b8f0c057890 */ /* 0x000fe4000fffe03f */
[----:B------:R-:W-:Y:S01]  /*3f40*/  UIADD3 UR7, UR13, 0x78dde6e4, URZ ;  /* 0x78dde6e40d077890 */ /* 0x000fe2000fffe03f */
[----:B------:R-:W-:Y:S01]  /*3f50*/  @P0 FSEL R45, R45, -INF , !P2 ;  /* 0xff8000002d2d0808 */ /* 0x000fe20005000000 */
[----:B------:R-:W4:Y:S01]  /*3f60*/  MUFU.EX2 R194, R194 ;  /* 0x000000c200c27308 */ /* 0x000f220000000800 */
[----:B------:R-:W-:Y:S01]  /*3f70*/  PLOP3.LUT P0, PT, PT, PT, UP0, 0x80, 0x0 ;  /* 0x000000000000781c */ /* 0x000fe20003f0f008 */
[----:B------:R-:W-:Y:S01]  /*3f80*/  IMAD.WIDE.U32 R224, R224, -0x2daee0ad, RZ ;  /* 0xd2511f53e0e07825 */ /* 0x000fe200078e00ff */
[----:B------:R-:W-:Y:S02]  /*3f90*/  @P1 FSEL R47, R47, -INF , !P2 ;  /* 0xff8000002f2f1808 */ /* 0x000fe40005000000 */
[----:B------:R-:W-:Y:S01]  /*3fa0*/  PLOP3.LUT P1, PT, PT, PT, UP0, 0x80, 0x0 ;  /* 0x000000000000781c */ /* 0x000fe20003f2f008 */
[----:B------:R-:W-:Y:S01]  /*3fb0*/  IMAD.WIDE.U32 R232, R232, -0x326172a9, RZ ;  /* 0xcd9e8d57e8e87825 */ /* 0x000fe200078e00ff */
[----:B------:R-:W-:Y:S02]  /*3fc0*/  LOP3.LUT R238, R215, UR5, R238, 0x96, !PT ;  /* 0x00000005d7ee7c12 */ /* 0x000fe4000f8e96ee */
[----:B------:R-:W-:Y:S02]  /*3fd0*/  LOP3.LUT R202, R217, UR5, R202, 0x96, !PT ;  /* 0x00000005d9ca7c12 */ /* 0x000fe4000f8e96ca */
[----:B------:R-:W-:Y:S01]  /*3fe0*/  LOP3.LUT R200, R211, UR5, R200, 0x96, !PT ;  /* 0x00000005d3c87c12 */ /* 0x000fe2000f8e96c8 */
[----:B------:R-:W-:Y:S01]  /*3ff0*/  IMAD.WIDE.U32 R238, R238, -0x326172a9, RZ ;  /* 0xcd9e8d57eeee7825 */ /* 0x000fe200078e00ff */
[----:B------:R-:W-:Y:S01]  /*4000*/  LOP3.LUT R228, R225, UR5, R228, 0x96, !PT ;  /* 0x00000005e1e47c12 */ /* 0x000fe2000f8e96e4 */
[----:B------:R-:W-:Y:S01]  /*4010*/  UIADD3 UR5, UR13, -0x255992d5, URZ ;  /* 0xdaa66d2b0d057890 */ /* 0x000fe2000fffe03f */
[----:B------:R-:W-:Y:S01]  /*4020*/  @P0 FSEL R49, R49, -INF , !P2 ;  /* 0xff80000031310808 */ /* 0x000fe20005000000 */
[----:B------:R-:W-:Y:S01]  /*4030*/  IMAD.WIDE.U32 R200, R200, -0x326172a9, RZ ;  /* 0xcd9e8d57c8c87825 */ /* 0x000fe200078e00ff */
[----:B------:R-:W-:Y:S02]  /*4040*/  PLOP3.LUT P0, PT, PT, PT, UP0, 0x80, 0x0 ;  /* 0x000000000000781c */ /* 0x000fe40003f0f008 */
[----:B------:R-:W-:Y:S01]  /*4050*/  @P1 FSEL R51, R51, -INF , !P2 ;  /* 0xff80000033331808 */ /* 0x000fe20005000000 */
[----:B------:R-:W-:Y:S01]  /*4060*/  FFMA.FTZ R49, R49, UR8, -R246 ;  /* 0x0000000831317c23 */ /* 0x000fe200080108f6 */
[----:B------:R-:W-:Y:S01]  /*4070*/  LOP3.LUT R198, R205, UR5, R206, 0x96, !PT ;  /* 0x00000005cdc67c12 */ /* 0x000fe2000f8e96ce */
[----:B------:R-:W-:Y:S01]  /*4080*/  IMAD.WIDE.U32 R202, R202, -0x326172a9, RZ ;  /* 0xcd9e8d57caca7825 */ /* 0x000fe200078e00ff */
[----:B------:R-:W-:Y:S02]  /*4090*/  LOP3.LUT R208, R219, UR5, R212, 0x96, !PT ;  /* 0x00000005dbd07c12 */ /* 0x000fe4000f8e96d4 */
[----:B------:R-:W-:Y:S01]  /*40a0*/  LOP3.LUT R206, R231, UR5, R206, 0x96, !PT ;  /* 0x00000005e7ce7c12 */ /* 0x000fe2000f8e96ce */
[----:B------:R-:W-:Y:S01]  /*40b0*/  FFMA.FTZ R51, R51, UR8, -R252 ;  /* 0x0000000833337c23 */ /* 0x000fe200080108fc */
[----:B------:R-:W-:Y:S01]  /*40c0*/  LOP3.LUT R212, R233, UR5, R212, 0x96, !PT ;  /* 0x00000005e9d47c12 */ /* 0x000fe2000f8e96d4 */
[----:B------:R-:W-:Y:S01]  /*40d0*/  IMAD.WIDE.U32 R198, R198, -0x2daee0ad, RZ ;  /* 0xd2511f53c6c67825 */ /* 0x000fe200078e00ff */
[----:B------:R-:W-:Y:S01]  /*40e0*/  PLOP3.LUT P1, PT, PT, PT, UP0, 0x80, 0x0 ;  /* 0x000000000000781c */ /* 0x000fe20003f2f008 */
[----:B------:R-:W-:Y:S01]  /*40f0*/  UIADD3 UR5, UR12, -0x126145ec, URZ ;  /* 0xed9eba140c057890 */ /* 0x000fe2000fffe03f */
[----:B------:R-:W-:Y:S01]  /*4100*/  @P0 FSEL R52, R52, -INF , !P4 ;  /* 0xff80000034340808 */ /* 0x000fe20006000000 */
[----:B------:R-:W-:Y:S01]  /*4110*/  IMAD.WIDE.U32 R208, R208, -0x2daee0ad, RZ ;  /* 0xd2511f53d0d07825 */ /* 0x000fe200078e00ff */
[----:B------:R-:W-:Y:S02]  /*4120*/  PLOP3.LUT P2, PT, PT, PT, UP0, 0x80, 0x0 ;  /* 0x000000000000781c */ /* 0x000fe40003f4f008 */
[----:B------:R-:W-:Y:S01]  /*4130*/  PLOP3.LUT P0, PT, PT, PT, UP0, 0x80, 0x0 ;  /* 0x000000000000781c */ /* 0x000fe20003f0f008 */
[----:B------:R-:W-:Y:S01]  /*4140*/  FFMA.FTZ R52, R52, UR8, -R246 ;  /* 0x0000000834347c23 */ /* 0x000fe200080108f6 */
[----:B------:R-:W-:Y:S01]  /*4150*/  LOP3.LUT R218, R201, UR7, R218, 0x96, !PT ;  /* 0x00000007c9da7c12 */ /* 0x000fe2000f8e96da */
[----:B------:R-:W-:Y:S01]  /*4160*/  IMAD.WIDE.U32 R206, R206, -0x2daee0ad, RZ ;  /* 0xd2511f53cece7825 */ /* 0x000fe200078e00ff */
[----:B------:R-:W-:Y:S02]  /*4170*/  LOP3.LUT R214, R199, UR5, R214, 0x96, !PT ;  /* 0x00000005c7d67c12 */ /* 0x000fe4000f8e96d6 */
[----:B------:R-:W-:Y:S01]  /*4180*/  LOP3.LUT R210, R209, UR5, R210, 0x96, !PT ;  /* 0x00000005d1d27c12 */ /* 0x000fe2000f8e96d2 */
[----:B------:R-:W-:Y:S01]  /*4190*/  IMAD.WIDE.U32 R212, R212, -0x2daee0ad, RZ ;  /* 0xd2511f53d4d47825 */ /* 0x000fe200078e00ff */
[----:B------:R-:W-:Y:S02]  /*41a0*/  LOP3.LUT R216, R207, UR5, R216, 0x96, !PT ;  /* 0x00000005cfd87c12 */ /* 0x000fe4000f8e96d8 */
[----:B------:R-:W-:Y:S01]  /*41b0*/  @P1 FSEL R54, R54, -INF , !P4 ;  /* 0xff80000036361808 */ /* 0x000fe20006000000 */
[--C-:B------:R-:W-:Y:S01]  /*41c0*/  FFMA.FTZ R199, R13, UR8, -R249.reuse ;  /* 0x000000080dc77c23 */ /* 0x100fe200080108f9 */
[----:B------:R-:W-:Y:S01]  /*41d0*/  LOP3.LUT R224, R213, UR5, R224, 0x96, !PT ;  /* 0x00000005d5e07c12 */ /* 0x000fe2000f8e96e0 */
[----:B------:R-:W-:Y:S01]  /*41e0*/  IMAD.WIDE.U32 R218, R218, -0x2daee0ad, RZ ;  /* 0xd2511f53dada7825 */ /* 0x000fe200078e00ff */
[----:B------:R-:W-:Y:S01]  /*41f0*/  @P2 FSEL R56, R56, -INF , !P4 ;  /* 0xff80000038382808 */ /* 0x000fe20006000000 */
[----:B------:R-:W-:Y:S01]  /*4200*/  UIADD3 UR5, UR13, 0x1715609d, URZ ;  /* 0x1715609d0d057890 */ /* 0x000fe2000fffe03f */
[----:B------:R-:W-:Y:S01]  /*4210*/  @P0 FSEL R58, R58, -INF , !P4 ;  /* 0xff8000003a3a0808 */ /* 0x000fe20006000000 */
[----:B------:R-:W-:Y:S01]  /*4220*/  IMAD.WIDE.U32 R214, R214, -0x326172a9, RZ ;  /* 0xcd9e8d57d6d67825 */ /* 0x000fe200078e00ff */
[----:B------:R-:W-:Y:S01]  /*4230*/  LOP3.LUT R208, R219, UR10, R208, 0x96, !PT ;  /* 0x0000000adbd07c12 */ /* 0x000fe2000f8e96d0 */
[----:B------:R-:W-:Y:S01]  /*4240*/  MUFU.EX2 R199, R199 ;  /* 0x000000c700c77308 */ /* 0x000fe20000000800 */
[----:B------:R-:W-:Y:S01]  /*4250*/  PLOP3.LUT P4, PT, PT, PT, UP0, 0x80, 0x0 ;  /* 0x000000000000781c */ /* 0x000fe20003f8f008 */
[----:B------:R-:W-:Y:S01]  /*4260*/  FFMA.FTZ R207, R21, UR8, -R246 ;  /* 0x0000000815cf7c23 */ /* 0x000fe200080108f6 */
[----:B------:R-:W-:Y:S01]  /*4270*/  LOP3.LUT R204, R239, UR7, R204, 0x96, !PT ;  /* 0x00000007efcc7c12 */ /* 0x000fe2000f8e96cc */
[----:B------:R-:W-:Y:S01]  /*4280*/  FFMA.FTZ R209, R23, UR8, -R252 ;  /* 0x0000000817d17c23 */ /* 0x000fe200080108fc */
[----:B------:R-:W-:Y:S01]  /*4290*/  LOP3.LUT R238, R215, UR5, R238, 0x96, !PT ;  /* 0x00000005d7ee7c12 */ /* 0x000fe2000f8e96ee */
[----:B------:R-:W-:Y:S01]  /*42a0*/  FFMA.FTZ R215, R22, UR8, -R252 ;  /* 0x0000000816d77c23 */ /* 0x000fe200080108fc */
[----:B------:R-:W-:Y:S01]  /*42b0*/  PLOP3.LUT P1, PT, PT, PT, UP0, 0x80, 0x0 ;  /* 0x000000000000781c */ /* 0x000fe20003f2f008 */
[----:B------:R-:W-:Y:S01]  /*42c0*/  IMAD.WIDE.U32 R210, R210, -0x326172a9, RZ ;  /* 0xcd9e8d57d2d27825 */ /* 0x000fe200078e00ff */
[----:B------:R-:W-:Y:S01]  /*42d0*/  LOP3.LUT R230, R203, UR7, R230, 0x96, !PT ;  /* 0x00000007cbe67c12 */ /* 0x000fe2000f8e96e6 */
[----:B------:R-:W-:Y:S01]  /*42e0*/  MUFU.EX2 R207, R207 ;  /* 0x000000cf00cf7308 */ /* 0x000fe20000000800 */
[----:B------:R-:W-:Y:S01]  /*42f0*/  PLOP3.LUT P2, PT, PT, PT, UP0, 0x80, 0x0 ;  /* 0x000000000000781c */ /* 0x000fe20003f4f008 */
[----:B------:R-:W-:Y:S01]  /*4300*/  IMAD.WIDE.U32 R244, R208, -0x326172a9, RZ ;  /* 0xcd9e8d57d0f47825 */ /* 0x000fe200078e00ff */
[----:B------:R-:W-:Y:S02]  /*4310*/  PLOP3.LUT P0, PT, PT, PT, UP0, 0x80, 0x0 ;  /* 0x000000000000781c */ /* 0x000fe40003f0f008 */
[----:B------:R-:W-:Y:S01]  /*4320*/  LOP3.LUT R203, R211, UR5, R200, 0x96, !PT ;  /* 0x00000005d3cb7c12 */ /* 0x000fe2000f8e96c8 */
[----:B------:R-:W-:Y:S01]  /*4330*/  IMAD.WIDE.U32 R204, R204, -0x2daee0ad, RZ ;  /* 0xd2511f53cccc7825 */ /* 0x000fe200078e00ff */
[----:B------:R-:W-:Y:S03]  /*4340*/  @P4 FSEL R57, R57, -INF , !P5 ;  /* 0xff80000039394808 */ /* 0x000fe60006800000 */
[----:B------:R1:W-:Y:S01]  /*4350*/  MUFU.EX2 R208, R215 ;  /* 0x000000d700d07308 */ /* 0x0003e20000000800 */
[----:B------:R-:W-:Y:S01]  /*4360*/  PLOP3.LUT P4, PT, PT, PT, UP0, 0x80, 0x0 ;  /* 0x000000000000781c */ /* 0x000fe20003f8f008 */
[----:B------:R-:W-:Y:S01]  /*4370*/  IMAD.WIDE.U32 R224, R224, -0x326172a9, RZ ;  /* 0xcd9e8d57e0e07825 */ /* 0x000fe200078e00ff */
[----:B------:R-:W-:Y:S02]  /*4380*/  LOP3.LUT R201, R205, UR10, R198, 0x96, !PT ;  /* 0x0000000acdc97c12 */ /* 0x000fe4000f8e96c6 */
[----:B------:R-:W-:Y:S01]  /*4390*/  @P1 FSEL R53, R53, -INF , !P5 ;  /* 0xff80000035351808 */ /* 0x000fe20006800000 */
[----:B------:R-:W-:Y:S01]  /*43a0*/  IMAD.WIDE.U32 R228, R228, -0x326172a9, RZ ;  /* 0xcd9e8d57e4e47825 */ /* 0x000fe200078e00ff */
[----:B------:R-:W-:Y:S03]  /*43b0*/  PLOP3.LUT P1, PT, PT, PT, UP0, 0x80, 0x0 ;  /* 0x000000000000781c */ /* 0x000fe60003f2f008 */
[----:B------:R-:W-:Y:S01]  /*43c0*/  MUFU.EX2 R209, R209 ;  /* 0x000000d100d17308 */ /* 0x000fe20000000800 */
[----:B------:R-:W-:Y:S01]  /*43d0*/  @P2 FSEL R55, R55, -INF , !P5 ;  /* 0xff80000037372808 */ /* 0x000fe20006800000 */
[----:B------:R-:W-:Y:S01]  /*43e0*/  IMAD.WIDE.U32 R216, R216, -0x326172a9, RZ ;  /* 0xcd9e8d57d8d87825 */ /* 0x000fe200078e00ff */
[----:B------:R-:W-:Y:S02]  /*43f0*/  LOP3.LUT R228, R225, UR5, R228, 0x96, !PT ;  /* 0x00000005e1e47c12 */ /* 0x000fe4000f8e96e4 */
[----:B------:R-:W-:Y:S01]  /*4400*/  LOP3.LUT R232, R229, UR7, R232, 0x96, !PT ;  /* 0x00000007e5e87c12 */ /* 0x000fe2000f8e96e8 */
[----:B------:R-:W-:Y:S01]  /*4410*/  IMAD.WIDE.U32 R230, R230, -0x2daee0ad, RZ ;  /* 0xd2511f53e6e67825 */ /* 0x000fe200078e00ff */
[----:B------:R-:W-:Y:S01]  /*4420*/  LOP3.LUT R227, R217, UR5, R202, 0x96, !PT ;  /* 0x00000005d9e37c12 */ /* 0x000fe2000f8e96ca */
[----:B------:R-:W-:Y:S01]  /*4430*/  UIADD3 UR5, UR12, 0x646e171e, URZ ;  /* 0x646e171e0c057890 */ /* 0x000fe2000fffe03f */
[----:B------:R-:W-:Y:S01]  /*4440*/  @P0 FSEL R59, R59, -INF , !P5 ;  /* 0xff8000003b3b0808 */ /* 0x000fe20006800000 */
[----:B------:R-:W-:Y:S01]  /*4450*/  IMAD.WIDE.U32 R234, R203, -0x2daee0ad, RZ ;  /* 0xd2511f53cbea7825 */ /* 0x000fe200078e00ff */
[----:B------:R-:W-:Y:S01]  /*4460*/  LOP3.LUT R206, R231, UR10, R206, 0x96, !PT ;  /* 0x0000000ae7ce7c12 */ /* 0x000fe2000f8e96ce */
[----:B------:R-:W-:Y:S01]  /*4470*/  UIADD3 UR7, UR13, -0x4ab325aa, URZ ;  /* 0xb54cda560d077890 */ /* 0x000fe2000fffe03f */
[----:B------:R-:W-:Y:S01]  /*4480*/  PLOP3.LUT P2, PT, PT, PT, UP0, 0x80, 0x0 ;  /* 0x000000000000781c */ /* 0x000fe20003f4f008 */
[----:B------:R-:W-:Y:S01]  /*4490*/  IMAD.WIDE.U32 R222, R201, -0x326172a9, RZ ;  /* 0xcd9e8d57c9de7825 */ /* 0x000fe200078e00ff */
[----:B------:R-:W-:Y:S02]  /*44a0*/  LOP3.LUT R229, R235, UR5, R218, 0x96, !PT ;  /* 0x00000005ebe57c12 */ /* 0x000fe4000f8e96da */
[----:B------:R-:W-:Y:S01]  /*44b0*/  PLOP3.LUT P0, PT, PT, PT, UP0, 0x80, 0x0 ;  /* 0x000000000000781c */ /* 0x000fe20003f0f008 */
[----:B------:R-:W-:Y:S01]  /*44c0*/  IMAD.WIDE.U32 R232, R232, -0x2daee0ad, RZ ;  /* 0xd2511f53e8e87825 */ /* 0x000fe200078e00ff */
[----:B------:R-:W-:Y:S02]  /*44d0*/  LOP3.LUT R211, R222, 0xff, RZ, 0xc0, !PT ;  /* 0x000000ffded37812 */ /* 0x000fe400078ec0ff */
[----:B------:R-:W-:Y:S01]  /*44e0*/  LOP3.LUT R214, R223, UR7, R214, 0x96, !PT ;  /* 0x00000007dfd67c12 */ /* 0x000fe2000f8e96d6 */
[----:B------:R-:W-:Y:S01]  /*44f0*/  IMAD.WIDE.U32 R238, R238, -0x2daee0ad, RZ ;  /* 0xd2511f53eeee7825 */ /* 0x000fe200078e00ff */
[----:B------:R-:W-:Y:S02]  /*4500*/  LOP3.LUT R221, R233, UR10, R212, 0x96, !PT ;  /* 0x0000000ae9dd7c12 */ /* 0x000fe4000f8e96d4 */
[----:B------:R-:W-:Y:S01]  /*4510*/  LOP3.LUT R220, R222, 0xffff, RZ, 0xc0, !PT ;  /* 0x0000ffffdedc7812 */ /* 0x000fe200078ec0ff */
[----:B------:R-:W-:Y:S01]  /*4520*/  IMAD.WIDE.U32 R218, R206, -0x326172a9, RZ ;  /* 0xcd9e8d57ceda7825 */ /* 0x000fe200078e00ff */
[C---:B------:R-:W-:Y:S02]  /*4530*/  LOP3.LUT R213, R234.reuse, 0xff, RZ, 0xc0, !PT ;  /* 0x000000ffead57812 */ /* 0x040fe400078ec0ff */
[--C-:B------:R-:W-:Y:S01]  /*4540*/  SHF.R.U32.HI R226, RZ, 0x18, R234.reuse ;  /* 0x00000018ffe27819 */ /* 0x100fe200000116ea */
[----:B-1----:R-:W-:Y:S01]  /*4550*/  FFMA.FTZ R215, R25, UR8, -R249 ;  /* 0x0000000819d77c23 */ /* 0x002fe200080108f9 */
[----:B------:R-:W-:Y:S01]  /*4560*/  LOP3.LUT R236, R234, 0xffff, RZ, 0xc0, !PT ;  /* 0x0000ffffeaec7812 */ /* 0x000fe200078ec0ff */
[--C-:B------:R-:W-:Y:S01]  /*4570*/  FFMA.FTZ R201, R15, UR8, -R5.reuse ;  /* 0x000000080fc97c23 */ /* 0x100fe20008010805 */
[----:B------:R-:W-:Y:S01]  /*4580*/  SHF.R.U32.HI R231, RZ, 0x10, R234 ;  /* 0x00000010ffe77819 */ /* 0x000fe200000116ea */
[----:B------:R-:W-:Y:S01]  /*4590*/  FFMA.FTZ R200, R14, UR8, -R5 ;  /* 0x000000080ec87c23 */ /* 0x000fe20008010805 */
[----:B------:R-:W-:Y:S01]  /*45a0*/  LOP3.LUT R225, R239, UR5, R204, 0x96, !PT ;  /* 0x00000005efe17c12 */ /* 0x000fe2000f8e96cc */
[----:B------:R-:W-:Y:S01]  /*45b0*/  FFMA.FTZ R198, R12, UR8, -R249 ;  /* 0x000000080cc67c23 */ /* 0x000fe200080108f9 */
[----:B------:R-:W-:Y:S01]  /*45c0*/  LOP3.LUT R223, R238, 0xff, RZ, 0xc0, !PT ;  /* 0x000000ffeedf7812 */ /* 0x000fe200078ec0ff */
[----:B------:R-:W-:Y:S01]  /*45d0*/  FFMA.FTZ R204, R18, UR8, -R252 ;  /* 0x0000000812cc7c23 */ /* 0x000fe200080108fc */
[----:B------:R-:W-:Y:S01]  /*45e0*/  SHF.R.U32.HI R237, RZ, 0x18, R238 ;  /* 0x00000018ffed7819 */ /* 0x000fe200000116ee */
[--C-:B------:R-:W-:Y:S01]  /*45f0*/  FFMA.FTZ R205, R17, UR8, -R246.reuse ;  /* 0x0000000811cd7c23 */ /* 0x100fe200080108f6 */
[----:B------:R-:W-:Y:S01]  /*4600*/  LOP3.LUT R234, R238, 0xffff, RZ, 0xc0, !PT ;  /* 0x0000ffffeeea7812 */ /* 0x000fe200078ec0ff */
[----:B------:R-:W-:Y:S01]  /*4610*/  FFMA.FTZ R202, R16, UR8, -R246 ;  /* 0x0000000810ca7c23 */ /* 0x000fe200080108f6 */
[----:B------:R-:W-:Y:S01]  /*4620*/  SHF.R.U32.HI R233, RZ, 0x10, R238 ;  /* 0x00000010ffe97819 */ /* 0x000fe200000116ee */
[----:B------:R-:W-:Y:S01]  /*4630*/  FFMA.FTZ R206, R20, UR8, -R246 ;  /* 0x0000000814ce7c23 */ /* 0x000fe200080108f6 */
[----:B------:R-:W-:Y:S01]  /*4640*/  SHF.R.U32.HI R212, RZ, 0x18, R222 ;  /* 0x00000018ffd47819 */ /* 0x000fe200000116de */
[----:B------:R-:W-:Y:S01]  /*4650*/  IMAD.WIDE.U32 R250, R227, -0x2daee0ad, RZ ;  /* 0xd2511f53e3fa7825 */ /* 0x000fe200078e00ff */
[----:B------:R-:W-:Y:S01]  /*4660*/  LOP3.LUT R235, R219, UR7, R216, 0x96, !PT ;  /* 0x00000007dbeb7c12 */ /* 0x000fe2000f8e96d8 */
[----:B------:R-:W-:Y:S01]  /*4670*/  MUFU.EX2 R201, R201 ;  /* 0x000000c900c97308 */ /* 0x000fe20000000800 */
[----:B------:R-:W-:Y:S01]  /*4680*/  LOP3.LUT R241, R218, 0xff, RZ, 0xc0, !PT ;  /* 0x000000ffdaf17812 */ /* 0x000fe200078ec0ff */
[----:B------:R-:W-:Y:S01]  /*4690*/  FFMA.FTZ R55, R55, UR8, -R252 ;  /* 0x0000000837377c23 */ /* 0x000fe200080108fc */
[----:B------:R-:W-:Y:S01]  /*46a0*/  SHF.R.U32.HI R238, RZ, 0x18, R218 ;  /* 0x00000018ffee7819 */ /* 0x000fe200000116da */
[----:B------:R-:W-:Y:S01]  /*46b0*/  FFMA.FTZ R53, R53, UR8, -R246 ;  /* 0x0000000835357c23 */ /* 0x000fe200080108f6 */
[----:B------:R-:W-:Y:S01]  /*46c0*/  SHF.R.U32.HI R239, RZ, 0x10, R218 ;  /* 0x00000010ffef7819 */ /* 0x000fe200000116da */
[----:B------:R-:W-:Y:S01]  /*46d0*/  FFMA.FTZ R58, R58, UR8, -R5 ;  /* 0x000000083a3a7c23 */ /* 0x000fe20008010805 */
[----:B------:R-:W-:Y:S01]  /*46e0*/  LOP3.LUT R240, R218, 0xffff, RZ, 0xc0, !PT ;  /* 0x0000ffffdaf07812 */ /* 0x000fe200078ec0ff */
[--C-:B------:R-:W-:Y:S01]  /*46f0*/  FFMA.FTZ R57, R57, UR8, -R249.reuse ;  /* 0x0000000839397c23 */ /* 0x100fe200080108f9 */
[----:B------:R-:W-:Y:S01]  /*4700*/  LOP3.LUT R218, R244, 0xffff, RZ, 0xc0, !PT ;  /* 0x0000fffff4da7812 */ /* 0x000fe200078ec0ff */
[----:B------:R-:W-:Y:S01]  /*4710*/  FFMA.FTZ R56, R56, UR8, -R249 ;  /* 0x0000000838387c23 */ /* 0x000fe200080108f9 */
[----:B------:R-:W-:Y:S01]  /*4720*/  LOP3.LUT R243, R244, 0xff, RZ, 0xc0, !PT ;  /* 0x000000fff4f37812 */ /* 0x000fe200078ec0ff */
[----:B------:R-:W-:Y:S01]  /*4730*/  FFMA.FTZ R54, R54, UR8, -R252 ;  /* 0x0000000836367c23 */ /* 0x000fe200080108fc */
[--C-:B------:R-:W-:Y:S01]  /*4740*/  SHF.R.U32.HI R242, RZ, 0x10, R244.reuse ;  /* 0x00000010fff27819 */ /* 0x100fe200000116f4 */
[--C-:B------:R-:W-:Y:S01]  /*4750*/  FFMA.FTZ R59, R59, UR8, -R5.reuse ;  /* 0x000000083b3b7c23 */ /* 0x100fe20008010805 */
[----:B------:R-:W-:Y:S01]  /*4760*/  SHF.R.U32.HI R219, RZ, 0x18, R244 ;  /* 0x00000018ffdb7819 */ /* 0x000fe200000116f4 */
[----:B------:R-:W-:Y:S01]  /*4770*/  FFMA.FTZ R244, R26, UR8, -R5 ;  /* 0x000000081af47c23 */ /* 0x000fe20008010805 */
[----:B------:R-:W-:Y:S01]  /*4780*/  ISETP.LE.U32.AND P5, PT, R211, UR9, PT ;  /* 0x00000009d3007c0c */ /* 0x000fe2000bfa3070 */
[----:B------:R-:W-:Y:S01]  /*4790*/  MUFU.EX2 R200, R200 ;  /* 0x000000c800c87308 */ /* 0x000fe20000000800 */
[----:B------:R-:W-:Y:S02]  /*47a0*/  @P4 FSEL R64, R64, -INF , !P3 ;  /* 0xff80000040404808 */ /* 0x000fe40005800000 */
[----:B------:R-:W-:Y:S02]  /*47b0*/  ISETP.LE.U32.AND P4, PT, R212, UR9, PT ;  /* 0x00000009d4007c0c */ /* 0x000fe4000bf83070 */
[----:B------:R-:W-:Y:S01]  /*47c0*/  @P1 FSEL R60, R60, -INF , !P3 ;  /* 0xff8000003c3c1808 */ /* 0x000fe20005800000 */
[----:B------:R-:W-:Y:S01]  /*47d0*/  FFMA.FTZ R64, R64, UR8, -R246 ;  /* 0x0000000840407c23 */ /* 0x000fe200080108f6 */
[----:B------:R-:W-:Y:S03]  /*47e0*/  PLOP3.LUT P1, PT, PT, PT, UP0, 0x80, 0x0 ;  /* 0x000000000000781c */ /* 0x000fe60003f2f008 */
[----:B------:R1:W-:Y:S01]  /*47f0*/  MUFU.EX2 R211, R215 ;  /* 0x000000d700d37308 */ /* 0x0003e20000000800 */
[----:B------:R-:W-:Y:S01]  /*4800*/  @P2 FSEL R62, R62, -INF , !P3 ;  /* 0xff8000003e3e2808 */ /* 0x000fe20005800000 */
[----:B------:R-:W-:Y:S01]  /*4810*/  FFMA.FTZ R60, R60, UR8, -R249 ;  /* 0x000000083c3c7c23 */ /* 0x000fe200080108f9 */
[----:B------:R-:W-:Y:S02]  /*4820*/  @P0 FSEL R66, R66, -INF , !P3 ;  /* 0xff80000042420808 */ /* 0x000fe40005800000 */
[----:B------:R-:W-:Y:S01]  /*4830*/  PLOP3.LUT P2, PT, PT, PT, UP0, 0x80, 0x0 ;  /* 0x000000000000781c */ /* 0x000fe20003f4f008 */
[----:B------:R-:W-:Y:S01]  /*4840*/  FFMA.FTZ R62, R62, UR8, -R5 ;  /* 0x000000083e3e7c23 */ /* 0x000fe20008010805 */
[----:B------:R-:W-:Y:S03]  /*4850*/  PLOP3.LUT P0, PT, PT, PT, UP0, 0x80, 0x0 ;  /* 0x000000000000781c */ /* 0x000fe60003f0f008 */
[----:B------:R4:W-:Y:S01]  /*4860*/  MUFU.EX2 R212, R244 ;  /* 0x000000f400d47308 */ /* 0x0009e20000000800 */
[----:B------:R-:W-:Y:S01]  /*4870*/  LOP3.LUT R216, R214, 0xffff, RZ, 0xc0, !PT ;  /* 0x0000ffffd6d87812 */ /* 0x000fe200078ec0ff */
[----:B------:R-:W-:Y:S01]  /*4880*/  FFMA.FTZ R66, R66, UR8, -R252 ;  /* 0x0000000842427c23 */ /* 0x000fe200080108fc */
[----:B------:R-:W-:Y:S01]  /*4890*/  LOP3.LUT R217, R245, UR7, R210, 0x96, !PT ;  /* 0x00000007f5d97c12 */ /* 0x000fe2000f8e96d2 */
[--C-:B------:R-:W-:Y:S01]  /*48a0*/  FFMA.FTZ R210, R24, UR8, -R249.reuse ;  /* 0x0000000818d27c23 */ /* 0x100fe200080108f9 */
[----:B------:R-:W-:Y:S02]  /*48b0*/  SHF.R.U32.HI R216, RZ, 0x8, R216 ;  /* 0x00000008ffd87819 */ /* 0x000fe400000116d8 */
[----:B------:R-:W-:Y:S03]  /*48c0*/  @P1 FSEL R61, R61, -INF , !P6 ;  /* 0xff8000003d3d1808 */ /* 0x000fe60007000000 */
[----:B------:R-:W-:Y:S01]  /*48d0*/  MUFU.EX2 R198, R198 ;  /* 0x000000c600c67308 */ /* 0x000fe20000000800 */
[----:B-1----:R-:W-:Y:S02]  /*48e0*/  LOP3.LUT R215, R214, 0xff, RZ, 0xc0, !PT ;  /* 0x000000ffd6d77812 */ /* 0x002fe400078ec0ff */
[----:B------:R-:W-:Y:S02]  /*48f0*/  LOP3.LUT R216, R216, 0xffff, RZ, 0xc0, !PT ;  /* 0x0000ffffd8d87812 */ /* 0x000fe400078ec0ff */
[----:B------:R-:W-:Y:S02]  /*4900*/  PLOP3.LUT P1, PT, PT, PT, UP0, 0x80, 0x0 ;  /* 0x000000000000781c */ /* 0x000fe40003f2f008 */
[----:B------:R-:W-:Y:S03]  /*4910*/  @P2 FSEL R63, R63, -INF , !P6 ;  /* 0xff8000003f3f2808 */ /* 0x000fe60007000000 */
[----:B------:R-:W-:Y:S01]  /*4920*/  MUFU.EX2 R204, R204 ;  /* 0x000000cc00cc7308 */ /* 0x000fe20000000800 */
[----:B------:R-:W-:Y:S01]  /*4930*/  @P0 FSEL R65, R65, -INF , !P6 ;  /* 0xff80000041410808 */ /* 0x000fe20007000000 */
[----:B----4-:R-:W-:Y:S01]  /*4940*/  FFMA.FTZ R244, R28, UR8, -R249 ;  /* 0x000000081cf47c23 */ /* 0x010fe200080108f9 */
[----:B------:R-:W-:Y:S02]  /*4950*/  ISETP.LE.U32.AND P2, PT, R215, UR9, PT ;  /* 0x00000009d7007c0c */ /* 0x000fe4000bf43070 */
[----:B------:R-:W-:Y:S02]  /*4960*/  ISETP.LE.U32.AND P0, PT, R216, UR9, PT ;  /* 0x00000009d8007c0c */ /* 0x000fe4000bf03070 */
[--C-:B------:R-:W-:Y:S03]  /*4970*/  SHF.R.U32.HI R215, RZ, 0x10, R214.reuse ;  /* 0x00000010ffd77819 */ /* 0x100fe600000116d6 */
[----:B------:R1:W-:Y:S01]  /*4980*/  MUFU.EX2 R203, R205 ;  /* 0x000000cd00cb7308 */ /* 0x0003e20000000800 */
[----:B------:R-:W-:Y:S02]  /*4990*/  SHF.R.U32.HI R216, RZ, 0x18, R214 ;  /* 0x00000018ffd87819 */ /* 0x000fe400000116d6 */
[----:B------:R-:W-:Y:S02]  /*49a0*/  @P1 FSEL R67, R67, -INF , !P6 ;  /* 0xff80000043431808 */ /* 0x000fe40007000000 */
[----:B------:R-:W-:Y:S02]  /*49b0*/  ISETP.LE.U32.AND P1, PT, R216, UR9, PT ;  /* 0x00000009d8007c0c */ /* 0x000fe4000bf23070 */
[----:B------:R-:W-:Y:S03]  /*49c0*/  LOP3.LUT R216, R217, 0xffff, RZ, 0xc0, !PT ;  /* 0x0000ffffd9d87812 */ /* 0x000fe600078ec0ff */
[----:B------:R4:W-:Y:S01]  /*49d0*/  MUFU.EX2 R214, R244 ;  /* 0x000000f400d67308 */ /* 0x0009e20000000800 */
[----:B------:R-:W-:Y:S01]  /*49e0*/  LOP3.LUT R215, R215, 0xff, RZ, 0xc0, !PT ;  /* 0x000000ffd7d77812 */ /* 0x000fe200078ec0ff */
[----:B------:R-:W-:Y:S01]  /*49f0*/  @!P0 FADD.FTZ R193, -R193, -RZ ;  /* 0x800000ffc1c18221 */ /* 0x000fe20000010100 */
[----:B------:R-:W-:Y:S01]  /*4a00*/  SHF.R.U32.HI R216, RZ, 0x8, R216 ;  /* 0x00000008ffd87819 */ /* 0x000fe200000116d8 */
[----:B------:R-:W-:Y:S01]  /*4a10*/  @!P2 FADD.FTZ R190, -R190, -RZ ;  /* 0x800000ffbebea221 */ /* 0x000fe20000010100 */
[----:B------:R-:W-:Y:S02]  /*4a20*/  LOP3.LUT R245, R217, 0xff, RZ, 0xc0, !PT ;  /* 0x000000ffd9f57812 */ /* 0x000fe400078ec0ff */
[----:B------:R-:W-:Y:S03]  /*4a30*/  ISETP.LE.U32.AND P6, PT, R215, UR9, PT ;  /* 0x00000009d7007c0c */ /* 0x000fe6000bfc3070 */
[----:B------:R-:W2:Y:S01]  /*4a40*/  MUFU.EX2 R202, R202 ;  /* 0x000000ca00ca7308 */ /* 0x000ea20000000800 */
[----:B------:R-:W-:Y:S01]  /*4a50*/  ISETP.LE.U32.AND P2, PT, R245, UR9, PT ;  /* 0x00000009f5007c0c */ /* 0x000fe2000bf43070 */
[----:B------:R-:W-:Y:S01]  /*4a60*/  @!P1 FADD.FTZ R191, -R191, -RZ ;  /* 0x800000ffbfbf9221 */ /* 0x000fe20000010100 */
[--C-:B------:R-:W-:Y:S01]  /*4a70*/  SHF.R.U32.HI R245, RZ, 0x10, R217.reuse ;  /* 0x00000010fff57819 */ /* 0x100fe200000116d9 */
[----:B-1----:R-:W-:Y:S01]  /*4a80*/  FFMA.FTZ R205, R19, UR8, -R252 ;  /* 0x0000000813cd7c23 */ /* 0x002fe200080108fc */
[----:B------:R-:W-:Y:S02]  /*4a90*/  SHF.R.U32.HI R218, RZ, 0x8, R218 ;  /* 0x00000008ffda7819 */ /* 0x000fe400000116da */
[----:B------:R-:W-:Y:S03]  /*4aa0*/  LOP3.LUT R245, R245, 0xff, RZ, 0xc0, !PT ;  /* 0x000000fff5f57812 */ /* 0x000fe600078ec0ff */
[----:B------:R-:W-:Y:S01]  /*4ab0*/  MUFU.EX2 R206, R206 ;  /* 0x000000ce00ce7308 */ /* 0x000fe20000000800 */
[----:B----4-:R-:W-:Y:S02]  /*4ac0*/  LOP3.LUT R244, R216, 0xffff, RZ, 0xc0, !PT ;  /* 0x0000ffffd8f47812 */ /* 0x010fe400078ec0ff */
[----:B------:R-:W-:Y:S01]  /*4ad0*/  SHF.R.U32.HI R222, RZ, 0x10, R222 ;  /* 0x00000010ffde7819 */ /* 0x000fe200000116de */
[----:B------:R-:W-:Y:S01]  /*4ae0*/  @!P6 FADD.FTZ R192, -R192, -RZ ;  /* 0x800000ffc0c0e221 */ /* 0x000fe20000010100 */
[----:B------:R-:W-:Y:S01]  /*4af0*/  ISETP.LE.U32.AND P0, PT, R244, UR9, PT ;  /* 0x00000009f4007c0c */ /* 0x000fe2000bf03070 */
[----:B------:R-:W-:Y:S01]  /*4b00*/  @!P2 FADD.FTZ R194, -R194, -RZ ;  /* 0x800000ffc2c2a221 */ /* 0x000fe20000010100 */
[----:B------:R-:W-:Y:S03]  /*4b10*/  SHF.R.U32.HI R244, RZ, 0x18, R217 ;  /* 0x00000018fff47819 */ /* 0x000fe600000116d9 */
[----:B------:R-:W1:Y:S01]  /*4b20*/  MUFU.EX2 R205, R205 ;  /* 0x000000cd00cd7308 */ /* 0x000e620000000800 */
[----:B------:R-:W-:Y:S01]  /*4b30*/  ISETP.LE.U32.AND P6, PT, R245, UR9, PT ;  /* 0x00000009f5007c0c */ /* 0x000fe2000bfc3070 */
[--C-:B------:R-:W-:Y:S01]  /*4b40*/  FFMA.FTZ R245, R33, UR8, -R246.reuse ;  /* 0x0000000821f57c23 */ /* 0x100fe200080108f6 */
[----:B------:R-:W-:Y:S01]  /*4b50*/  ISETP.LE.U32.AND P1, PT, R244, UR9, PT ;  /* 0x00000009f4007c0c */ /* 0x000fe2000bf23070 */
[----:B------:R-:W-:Y:S01]  /*4b60*/  FFMA.FTZ R244, R32, UR8, -R246 ;  /* 0x0000000820f47c23 */ /* 0x000fe200080108f6 */
[----:B------:R-:W-:Y:S01]  /*4b70*/  ISETP.LE.U32.AND P2, PT, R243, UR9, PT ;  /* 0x00000009f3007c0c */ /* 0x000fe2000bf43070 */
[----:B--2---:R-:W-:Y:S01]  /*4b80*/  @!P5 FADD.FTZ R202, -R202, -RZ ;  /* 0x800000ffcacad221 */ /* 0x004fe20000010100 */
[----:B------:R-:W-:Y:S03]  /*4b90*/  LOP3.LUT R243, R218, 0xffff, RZ, 0xc0, !PT ;  /* 0x0000ffffdaf37812 */ /* 0x000fe600078ec0ff */
[----:B------:R-:W-:Y:S01]  /*4ba0*/  MUFU.EX2 R210, R210 ;  /* 0x000000d200d27308 */ /* 0x000fe20000000800 */
[----:B------:R-:W-:Y:S01]  /*4bb0*/  LOP3.LUT R242, R242, 0xff, RZ, 0xc0, !PT ;  /* 0x000000fff2f27812 */ /* 0x000fe200078ec0ff */
[----:B------:R-:W-:Y:S01]  /*4bc0*/  @!P0 FADD.FTZ R195, -R195, -RZ ;  /* 0x800000ffc3c38221 */ /* 0x000fe20000010100 */
[----:B------:R-:W-:Y:S01]  /*4bd0*/  ISETP.LE.U32.AND P0, PT, R243, UR9, PT ;  /* 0x00000009f3007c0c */ /* 0x000fe2000bf03070 */
[----:B------:R-:W-:Y:S01]  /*4be0*/  FFMA.FTZ R243, R35, UR8, -R252 ;  /* 0x0000000823f37c23 */ /* 0x000fe200080108fc */
[----:B------:R-:W-:Y:S01]  /*4bf0*/  LOP3.LUT R222, R222, 0xff, RZ, 0xc0, !PT ;  /* 0x000000ffdede7812 */ /* 0x000fe200078ec0ff */
[----:B------:R-:W-:Y:S01]  /*4c00*/  @!P6 FADD.FTZ R196, -R196, -RZ ;  /* 0x800000ffc4c4e221 */ /* 0x000fe20000010100 */
[----:B------:R-:W-:Y:S01]  /*4c10*/  ISETP.LE.U32.AND P6, PT, R242, UR9, PT ;  /* 0x00000009f2007c0c */ /* 0x000fe2000bfc3070 */
[----:B------:R-:W-:Y:S01]  /*4c20*/  @!P1 FADD.FTZ R197, -R197, -RZ ;  /* 0x800000ffc5c59221 */ /* 0x000fe20000010100 */
[----:B------:R-:W-:Y:S01]  /*4c30*/  ISETP.LE.U32.AND P1, PT, R219, UR9, PT ;  /* 0x00000009db007c0c */ /* 0x000fe2000bf23070 */
[----:B------:R-:W2:Y:S01]  /*4c40*/  MUFU.EX2 R218, R244 ;  /* 0x000000f400da7308 */ /* 0x000ea20000000800 */
[----:B------:R-:W-:Y:S01]  /*4c50*/  SHF.R.U32.HI R220, RZ, 0x8, R220 ;  /* 0x00000008ffdc7819 */ /* 0x000fe200000116dc */
[----:B------:R-:W-:Y:S01]  /*4c60*/  @!P2 FADD.FTZ R198, -R198, -RZ ;  /* 0x800000ffc6c6a221 */ /* 0x000fe20000010100 */
[----:B------:R-:W-:Y:S01]  /*4c70*/  ISETP.LE.U32.AND P2, PT, R226, UR9, PT ;  /* 0x00000009e2007c0c */ /* 0x000fe2000bf43070 */
[----:B------:R-:W-:Y:S01]  /*4c80*/  FFMA.FTZ R226, R34, UR8, -R252 ;  /* 0x0000000822e27c23 */ /* 0x000fe200080108fc */
[----:B------:R-:W-:Y:S01]  /*4c90*/  LOP3.LUT R242, R220, 0xffff, RZ, 0xc0, !PT ;  /* 0x0000ffffdcf27812 */ /* 0x000fe200078ec0ff */
[----:B------:R-:W-:Y:S01]  /*4ca0*/  @!P0 FADD.FTZ R199, -R199, -RZ ;  /* 0x800000ffc7c78221 */ /* 0x000fe20000010100 */
[----:B------:R-:W-:Y:S03]  /*4cb0*/  ISETP.LE.U32.AND P0, PT, R222, UR9, PT ;  /* 0x00000009de007c0c */ /* 0x000fe6000bf03070 */
[----:B------:R4:W-:Y:S01]  /*4cc0*/  MUFU.EX2 R219, R245 ;  /* 0x000000f500db7308 */ /* 0x0009e20000000800 */
[----:B------:R-:W-:Y:S01]  /*4cd0*/  LOP3.LUT R222, R225, 0xffff, RZ, 0xc0, !PT ;  /* 0x0000ffffe1de7812 */ /* 0x000fe200078ec0ff */
[----:B------:R-:W-:Y:S01]  /*4ce0*/  @!P6 FADD.FTZ R200, -R200, -RZ ;  /* 0x800000ffc8c8e221 */ /* 0x000fe20000010100 */
[----:B------:R-:W-:Y:S01]  /*4cf0*/  ISETP.LE.U32.AND P6, PT, R242, UR9, PT ;  /* 0x00000009f2007c0c */ /* 0x000fe2000bfc3070 */
[----:B------:R-:W-:Y:S01]  /*4d00*/  @!P1 FADD.FTZ R201, -R201, -RZ ;  /* 0x800000ffc9c99221 */ /* 0x000fe20000010100 */
[----:B------:R-:W-:Y:S01]  /*4d10*/  ISETP.LE.U32.AND P1, PT, R223, UR9, PT ;  /* 0x00000009df007c0c */ /* 0x000fe2000bf23070 */
[----:B-1----:R-:W-:Y:S01]  /*4d20*/  @!P4 FADD.FTZ R205, -R205, -RZ ;  /* 0x800000ffcdcdc221 */ /* 0x002fe20000010100 */
[----:B------:R-:W-:Y:S03]  /*4d30*/  SHF.R.U32.HI R223, RZ, 0x8, R222 ;  /* 0x00000008ffdf7819 */ /* 0x000fe600000116de */
[----:B------:R1:W-:Y:S01]  /*4d40*/  MUFU.EX2 R220, R226 ;  /* 0x000000e200dc7308 */ /* 0x0003e20000000800 */
[----:B------:R-:W-:Y:S02]  /*4d50*/  ISETP.LE.U32.AND P5, PT, R237, UR9, PT ;  /* 0x00000009ed007c0c */ /* 0x000fe4000bfa3070 */
[----:B------:R-:W-:Y:S01]  /*4d60*/  LOP3.LUT R223, R223, 0xffff, RZ, 0xc0, !PT ;  /* 0x0000ffffdfdf7812 */ /* 0x000fe200078ec0ff */
[----:B------:R-:W-:Y:S01]  /*4d70*/  @!P0 FADD.FTZ R204, -R204, -RZ ;  /* 0x800000ffcccc8221 */ /* 0x000fe20000010100 */
[----:B------:R-:W-:Y:S01]  /*4d80*/  ISETP.LE.U32.AND P3, PT, R213, UR9, PT ;  /* 0x00000009d5007c0c */ /* 0x000fe2000bf63070 */
[----:B------:R-:W-:Y:S01]  /*4d90*/  FFMA.FTZ R213, R27, UR8, -R5 ;  /* 0x000000081bd57c23 */ /* 0x000fe20008010805 */
[----:B------:R-:W-:Y:S01]  /*4da0*/  ISETP.LE.U32.AND P0, PT, R223, UR9, PT ;  /* 0x00000009df007c0c */ /* 0x000fe2000bf03070 */
[----:B------:R-:W-:Y:S01]  /*4db0*/  @!P6 FADD.FTZ R203, -R203, -RZ ;  /* 0x800000ffcbcbe221 */ /* 0x000fe20000010100 */
[----:B------:R-:W-:Y:S01]  /*4dc0*/  LOP3.LUT R231, R231, 0xff, RZ, 0xc0, !PT ;  /* 0x000000ffe7e77812 */ /* 0x000fe200078ec0ff */
[----:B----4-:R-:W-:Y:S01]  /*4dd0*/  IMAD.WIDE.U32 R244, R221, -0x326172a9, RZ ;  /* 0xcd9e8d57ddf47825 */ /* 0x010fe200078e00ff */
[----:B------:R-:W-:Y:S01]  /*4de0*/  SHF.R.U32.HI R236, RZ, 0x8, R236 ;  /* 0x00000008ffec7819 */ /* 0x000fe200000116ec */
[----:B------:R4:W3:Y:S02]  /*4df0*/  MUFU.EX2 R221, R243 ;  /* 0x000000f300dd7308 */ /* 0x0008e40000000800 */
[----:B--2---:R-:W-:Y:S01]  /*4e00*/  @!P1 FADD.FTZ R218, -R218, -RZ ;  /* 0x800000ffdada9221 */ /* 0x004fe20000010100 */
[----:B------:R-:W-:Y:S01]  /*4e10*/  LOP3.LUT R242, R245, UR7, R224, 0x96, !PT ;  /* 0x00000007f5f27c12 */ /* 0x000fe2000f8e96e0 */
[----:B------:R-:W-:Y:S01]  /*4e20*/  FFMA.FTZ R224, R36, UR8, -R246 ;  /* 0x0000000824e07c23 */ /* 0x000fe200080108f6 */
[----:B------:R-:W-:Y:S01]  /*4e30*/  LOP3.LUT R36, R225, 0xff, RZ, 0xc0, !PT ;  /* 0x000000ffe1247812 */ /* 0x000fe200078ec0ff */
[----:B------:R-:W-:Y:S01]  /*4e40*/  @!P3 FADD.FTZ R214, -R214, -RZ ;  /* 0x800000ffd6d6b221 */ /* 0x000fe20000010100 */
[--C-:B-1----:R-:W-:Y:S03]  /*4e50*/  SHF.R.U32.HI R226, RZ, 0x10, R225.reuse ;  /* 0x00000010ffe27819 */ /* 0x102fe600000116e1 */
[----:B------:R1:W-:Y:S01]  /*4e60*/  MUFU.EX2 R222, R224 ;  /* 0x000000e000de7308 */ /* 0x0003e20000000800 */
[----:B------:R-:W-:Y:S01]  /*4e70*/  ISETP.LE.U32.AND P6, PT, R36, UR9, PT ;  /* 0x0000000924007c0c */ /* 0x000fe2000bfc3070 */
[----:B------:R-:W-:Y:S01]  /*4e80*/  @!P0 FADD.FTZ R207, -R207, -RZ ;  /* 0x800000ffcfcf8221 */ /* 0x000fe20000010100 */
[----:B------:R-:W-:Y:S02]  /*4e90*/  LOP3.LUT R237, R244, 0xff, RZ, 0xc0, !PT ;  /* 0x000000fff4ed7812 */ /* 0x000fe400078ec0ff */
[----:B------:R-:W-:Y:S02]  /*4ea0*/  SHF.R.U32.HI R36, RZ, 0x18, R244 ;  /* 0x00000018ff247819 */ /* 0x000fe400000116f4 */
[----:B------:R-:W-:Y:S03]  /*4eb0*/  LOP3.LUT R226, R226, 0xff, RZ, 0xc0, !PT ;  /* 0x000000ffe2e27812 */ /* 0x000fe600078ec0ff */
[----:B------:R2:W-:Y:S01]  /*4ec0*/  MUFU.EX2 R215, R248 ;  /* 0x000000f800d77308 */ /* 0x0005e20000000800 */
[----:B------:R-:W-:Y:S01]  /*4ed0*/  SHF.R.U32.HI R225, RZ, 0x18, R225 ;  /* 0x00000018ffe17819 */ /* 0x000fe200000116e1 */
[--C-:B----4-:R-:W-:Y:S01]  /*4ee0*/  FFMA.FTZ R243, R37, UR8, -R246.reuse ;  /* 0x0000000825f37c23 */ /* 0x110fe200080108f6 */
[----:B------:R-:W-:Y:S01]  /*4ef0*/  LOP3.LUT R37, R244, 0xffff, RZ, 0xc0, !PT ;  /* 0x0000fffff4257812 */ /* 0x000fe200078ec0ff */
[----:B------:R-:W-:Y:S01]  /*4f00*/  FFMA.FTZ R246, R65, UR8, -R246 ;  /* 0x0000000841f67c23 */ /* 0x000fe200080108f6 */
[----:B------:R-:W-:Y:S01]  /*4f10*/  ISETP.LE.U32.AND P4, PT, R226, UR9, PT ;  /* 0x00000009e2007c0c */ /* 0x000fe2000bf83070 */
[----:B------:R-:W-:Y:S01]  /*4f20*/  @!P6 FADD.FTZ R206, -R206, -RZ ;  /* 0x800000ffcecee221 */ /* 0x000fe20000010100 */
[----:B------:R-:W-:Y:S03]  /*4f30*/  ISETP.LE.U32.AND P6, PT, R225, UR9, PT ;  /* 0x00000009e1007c0c */ /* 0x000fe6000bfc3070 */
[----:B------:R4:W-:Y:S01]  /*4f40*/  MUFU.EX2 R223, R243 ;  /* 0x000000f300df7308 */ /* 0x0009e20000000800 */
[----:B------:R-:W-:Y:S01]  /*4f50*/  ISETP.LE.U32.AND P3, PT, R231, UR9, PT ;  /* 0x00000009e7007c0c */ /* 0x000fe2000bf63070 */
[----:B-1----:R-:W-:Y:S01]  /*4f60*/  FFMA.FTZ R224, R38, UR8, -R252 ;  /* 0x0000000826e07c23 */ /* 0x002fe200080108fc */
[----:B------:R-:W-:Y:S01]  /*4f70*/  SHF.R.U32.HI R38, RZ, 0x10, R244 ;  /* 0x00000010ff267819 */ /* 0x000fe200000116f4 */
[--C-:B------:R-:W-:Y:S01]  /*4f80*/  FFMA.FTZ R244, R39, UR8, -R252.reuse ;  /* 0x0000000827f47c23 */ /* 0x100fe200080108fc */
[----:B------:R-:W-:Y:S01]  /*4f90*/  LOP3.LUT R39, R229, 0xffff, RZ, 0xc0, !PT ;  /* 0x0000ffffe5277812 */ /* 0x000fe200078ec0ff */
[----:B------:R-:W-:Y:S01]  /*4fa0*/  FFMA.FTZ R252, R67, UR8, -R252 ;  /* 0x0000000843fc7c23 */ /* 0x000fe200080108fc */
[----:B------:R-:W-:Y:S01]  /*4fb0*/  LOP3.LUT R236, R236, 0xffff, RZ, 0xc0, !PT ;  /* 0x0000ffffecec7812 */ /* 0x000fe200078ec0ff */
[----:B------:R-:W-:Y:S01]  /*4fc0*/  FFMA.FTZ R226, R40, UR8, -R249 ;  /* 0x0000000828e27c23 */ /* 0x000fe200080108f9 */
[----:B------:R-:W-:Y:S01]  /*4fd0*/  SHF.R.U32.HI R39, RZ, 0x8, R39 ;  /* 0x00000008ff277819 */ /* 0x000fe20000011627 */
[----:B--2---:R-:W-:Y:S01]  /*4fe0*/  FFMA.FTZ R248, R31, UR8, -R5 ;  /* 0x000000081ff87c23 */ /* 0x004fe20008010805 */
[----:B------:R-:W-:Y:S01]  /*4ff0*/  SHF.R.U32.HI R37, RZ, 0x8, R37 ;  /* 0x00000008ff257819 */ /* 0x000fe20000011625 */
[----:B------:R-:W-:Y:S01]  /*5000*/  @!P4 FADD.FTZ R208, -R208, -RZ ;  /* 0x800000ffd0d0c221 */ /* 0x000fe20000010100 */
[----:B------:R-:W-:Y:S01]  /*5010*/  LOP3.LUT R40, R39, 0xffff, RZ, 0xc0, !PT ;  /* 0x0000ffff27287812 */ /* 0x000fe200078ec0ff */
[----:B------:R-:W1:Y:S01]  /*5020*/  MUFU.EX2 R217, R248 ;  /* 0x000000f800d97308 */ /* 0x000e620000000800 */
[----:B------:R-:W-:Y:S01]  /*5030*/  SHF.R.U32.HI R39, RZ, 0x10, R229 ;  /* 0x00000010ff277819 */ /* 0x000fe200000116e5 */
[----:B---3--:R-:W-:Y:S01]  /*5040*/  @!P5 FADD.FTZ R221, -R221, -RZ ;  /* 0x800000ffddddd221 */ /* 0x008fe20000010100 */
[----:B----4-:R-:W-:Y:S01]  /*5050*/  LOP3.LUT R243, R229, 0xff, RZ, 0xc0, !PT ;  /* 0x000000ffe5f37812 */ /* 0x010fe200078ec0ff */
[----:B------:R-:W-:Y:S01]  /*5060*/  FFMA.FTZ R231, R45, UR8, -R249 ;  /* 0x000000082de77c23 */ /* 0x000fe200080108f9 */
[----:B------:R-:W-:Y:S01]  /*5070*/  SHF.R.U32.HI R229, RZ, 0x18, R229 ;  /* 0x00000018ffe57819 */ /* 0x000fe200000116e5 */
[----:B------:R-:W-:Y:S01]  /*5080*/  @!P6 FADD.FTZ R209, -R209, -RZ ;  /* 0x800000ffd1d1e221 */ /* 0x000fe20000010100 */
[----:B------:R-:W-:Y:S03]  /*5090*/  ISETP.LE.U32.AND P0, PT, R243, UR9, PT ;  /* 0x00000009f3007c0c */ /* 0x000fe6000bf03070 */
[----:B------:R2:W-:Y:S01]  /*50a0*/  MUFU.EX2 R225, R244 ;  /* 0x000000f400e17308 */ /* 0x0005e20000000800 */
[----:B------:R-:W-:Y:S02]  /*50b0*/  ISETP.LE.U32.AND P4, PT, R40, UR9, PT ;  /* 0x0000000928007c0c */ /* 0x000fe4000bf83070 */
[----:B------:R-:W-:Y:S02]  /*50c0*/  LOP3.LUT R38, R38, 0xff, RZ, 0xc0, !PT ;  /* 0x000000ff26267812 */ /* 0x000fe400078ec0ff */
[----:B------:R-:W-:Y:S02]  /*50d0*/  LOP3.LUT R37, R37, 0xffff, RZ, 0xc0, !PT ;  /* 0x0000ffff25257812 */ /* 0x000fe400078ec0ff */
[----:B------:R-:W-:Y:S03]  /*50e0*/  LOP3.LUT R39, R39, 0xff, RZ, 0xc0, !PT ;  /* 0x000000ff27277812 */ /* 0x000fe600078ec0ff */
[----:B------:R-:W3:Y:S01]  /*50f0*/  MUFU.EX2 R213, R213 ;  /* 0x000000d500d57308 */ /* 0x000ee20000000800 */
[----:B------:R-:W-:Y:S01]  /*5100*/  LOP3.LUT R243, R250, 0xff, RZ, 0xc0, !PT ;  /* 0x000000fffaf37812 */ /* 0x000fe200078ec0ff */
[----:B-1----:R-:W-:Y:S01]  /*5110*/  @!P2 FADD.FTZ R217, -R217, -RZ ;  /* 0x800000ffd9d9a221 */ /* 0x002fe20000010100 */
[----:B------:R-:W-:Y:S01]  /*5120*/  ISETP.LE.U32.AND P6, PT, R39, UR9, PT ;  /* 0x0000000927007c0c */ /* 0x000fe2000bfc3070 */
[----:B------:R-:W-:Y:S01]  /*5130*/  @!P0 FADD.FTZ R210, -R210, -RZ ;  /* 0x800000ffd2d28221 */ /* 0x000fe20000010100 */
[----:B------:R-:W-:Y:S01]  /*5140*/  ISETP.LE.U32.AND P0, PT, R229, UR9, PT ;  /* 0x00000009e5007c0c */ /* 0x000fe2000bf03070 */
[----:B------:R-:W-:Y:S01]  /*5150*/  @!P4 FADD.FTZ R211, -R211, -RZ ;  /* 0x800000ffd3d3c221 */ /* 0x000fe20000010100 */
[----:B------:R-:W-:Y:S03]  /*5160*/  ISETP.LE.U32.AND P4, PT, R241, UR9, PT ;  /* 0x00000009f1007c0c */ /* 0x000fe6000bf83070 */
[----:B------:R-:W1:Y:S01]  /*5170*/  MUFU.EX2 R216, R247 ;  /* 0x000000f700d87308 */ /* 0x000e620000000800 */
[----:B------:R-:W-:Y:S01]  /*5180*/  SHF.R.U32.HI R241, RZ, 0x18, R250 ;  /* 0x00000018fff17819 */ /* 0x000fe200000116fa */
[----:B--2---:R-:W-:Y:S01]  /*5190*/  IMAD.WIDE.U32 R244, R228, -0x2daee0ad, RZ ;  /* 0xd2511f53e4f47825 */ /* 0x004fe200078e00ff */
[----:B------:R-:W-:Y:S03]  /*51a0*/  LOP3.LUT R39, R251, UR5, R230, 0x96, !PT ;  /* 0x00000005fb277c12 */ /* 0x000fe6000f8e96e6 */
[--C-:B------:R-:W-:Y:S01]  /*51b0*/  FFMA.FTZ R230, R44, UR8, -R249.reuse ;  /* 0x000000082ce67c23 */ /* 0x100fe200080108f9 */
[----:B------:R-:W-:Y:S01]  /*51c0*/  FFMA.FTZ R249, R61, UR8, -R249 ;  /* 0x000000083df97c23 */ /* 0x000fe200080108f9 */
[----:B------:R-:W-:Y:S02]  /*51d0*/  LOP3.LUT R40, R245, UR5, R232, 0x96, !PT ;  /* 0x00000005f5287c12 */ /* 0x000fe4000f8e96e8 */
[----:B------:R-:W-:Y:S01]  /*51e0*/  MUFU.EX2 R248, R60 ;  /* 0x0000003c00f87308 */ /* 0x000fe20000000800 */
[----:B------:R-:W-:Y:S01]  /*51f0*/  SHF.R.U32.HI R232, RZ, 0x8, R234 ;  /* 0x00000008ffe87819 */ /* 0x000fe200000116ea */
[----:B---3--:R-:W-:Y:S01]  /*5200*/  @!P0 FADD.FTZ R213, -R213, -RZ ;  /* 0x800000ffd5d58221 */ /* 0x008fe20000010100 */
[----:B------:R-:W-:Y:S01]  /*5210*/  ISETP.LE.U32.AND P0, PT, R236, UR9, PT ;  /* 0x00000009ec007c0c */ /* 0x000fe2000bf03070 */
[--C-:B------:R-:W-:Y:S01]  /*5220*/  FFMA.FTZ R236, R47, UR8, -R5.reuse ;  /* 0x000000082fec7c23 */ /* 0x100fe20008010805 */
[----:B------:R-:W-:Y:S01]  /*5230*/  LOP3.LUT R234, R233, 0xff, RZ, 0xc0, !PT ;  /* 0x000000ffe9ea7812 */ /* 0x000fe200078ec0ff */
[----:B------:R-:W-:Y:S01]  /*5240*/  FFMA.FTZ R5, R63, UR8, -R5 ;  /* 0x000000083f057c23 */ /* 0x000fe20008010805 */
[----:B------:R-:W-:Y:S01]  /*5250*/  LOP3.LUT R232, R232, 0xffff, RZ, 0xc0, !PT ;  /* 0x0000ffffe8e87812 */ /* 0x000fe200078ec0ff */
[----:B------:R-:W-:Y:S01]  /*5260*/  @!P6 FADD.FTZ R212, -R212, -RZ ;  /* 0x800000ffd4d4e221 */ /* 0x000fe20000010100 */
[C---:B------:R-:W-:Y:S01]  /*5270*/  LOP3.LUT R47, R235.reuse, 0xffff, RZ, 0xc0, !PT ;  /* 0x0000ffffeb2f7812 */ /* 0x040fe200078ec0ff */
[----:B-1----:R-:W-:Y:S01]  /*5280*/  @!P3 FADD.FTZ R216, -R216, -RZ ;  /* 0x800000ffd8d8b221 */ /* 0x002fe20000010100 */
[----:B------:R-:W-:Y:S01]  /*5290*/  ISETP.LE.U32.AND P3, PT, R234, UR9, PT ;  /* 0x00000009ea007c0c */ /* 0x000fe2000bf63070 */
[----:B------:R-:W1:Y:S01]  /*52a0*/  MUFU.EX2 R224, R224 ;  /* 0x000000e000e07308 */ /* 0x000e620000000800 */
[----:B------:R-:W-:Y:S02]  /*52b0*/  LOP3.LUT R233, R235, 0xff, RZ, 0xc0, !PT ;  /* 0x000000ffebe97812 */ /* 0x000fe400078ec0ff */
[----:B------:R-:W-:Y:S01]  /*52c0*/  SHF.R.U32.HI R47, RZ, 0x8, R47 ;  /* 0x00000008ff2f7819 */ /* 0x000fe2000001162f */
[----:B------:R-:W-:Y:S01]  /*52d0*/  @!P0 FADD.FTZ R215, -R215, -RZ ;  /* 0x800000ffd7d78221 */ /* 0x000fe20000010100 */
[----:B------:R-:W-:Y:S02]  /*52e0*/  ISETP.LE.U32.AND P0, PT, R232, UR9, PT ;  /* 0x00000009e8007c0c */ /* 0x000fe4000bf03070 */
[----:B------:R-:W-:Y:S03]  /*52f0*/  ISETP.LE.U32.AND P2, PT, R233, UR9, PT ;  /* 0x00000009e9007c0c */ /* 0x000fe6000bf43070 */
[----:B------:R2:W-:Y:S01]  /*5300*/  MUFU.EX2 R232, R46 ;  /* 0x0000002e00e87308 */ /* 0x0005e20000000800 */
[--C-:B------:R-:W-:Y:S02]  /*5310*/  SHF.R.U32.HI R234, RZ, 0x18, R235.reuse ;  /* 0x00000018ffea7819 */ /* 0x100fe400000116eb */
[----:B------:R-:W-:Y:S01]  /*5320*/  LOP3.LUT R47, R47, 0xffff, RZ, 0xc0, !PT ;  /* 0x0000ffff2f2f7812 */ /* 0x000fe200078ec0ff */
[----:B------:R-:W-:Y:S01]  /*5330*/  @!P3 FADD.FTZ R220, -R220, -RZ ;  /* 0x800000ffdcdcb221 */ /* 0x000fe20000010100 */
[----:B------:R-:W-:Y:S02]  /*5340*/  SHF.R.U32.HI R235, RZ, 0x10, R235 ;  /* 0x00000010ffeb7819 */ /* 0x000fe400000116eb */
[----:B------:R-:W-:Y:S03]  /*5350*/  ISETP.LE.U32.AND P3, PT, R47, UR9, PT ;  /* 0x000000092f007c0c */ /* 0x000fe6000bf63070 */
[----:B------:R-:W-:Y:S01]  /*5360*/  MUFU.EX2 R233, R236 ;  /* 0x000000ec00e97308 */ /* 0x000fe20000000800 */
[----:B------:R-:W-:Y:S01]  /*5370*/  LOP3.LUT R47, R235, 0xff, RZ, 0xc0, !PT ;  /* 0x000000ffeb2f7812 */ /* 0x000fe200078ec0ff */
[----:B------:R-:W-:Y:S01]  /*5380*/  @!P0 FADD.FTZ R219, -R219, -RZ ;  /* 0x800000ffdbdb8221 */ /* 0x000fe20000010100 */
[----:B------:R-:W-:Y:S01]  /*5390*/  ISETP.LE.U32.AND P1, PT, R234, UR9, PT ;  /* 0x00000009ea007c0c */ /* 0x000fe2000bf23070 */
[----:B------:R-:W-:Y:S01]  /*53a0*/  @!P2 FADD.FTZ R222, -R222, -RZ ;  /* 0x800000ffdedea221 */ /* 0x000fe20000010100 */
[----:B------:R-:W-:Y:S02]  /*53b0*/  ISETP.LE.U32.AND P5, PT, R47, UR9, PT ;  /* 0x000000092f007c0c */ /* 0x000fe4000bfa3070 */
[C---:B------:R-:W-:Y:S03]  /*53c0*/  LOP3.LUT R47, R242.reuse, 0xff, RZ, 0xc0, !PT ;  /* 0x000000fff22f7812 */ /* 0x040fe600078ec0ff */
[----:B------:R-:W3:Y:S01]  /*53d0*/  MUFU.EX2 R234, R48 ;  /* 0x0000003000ea7308 */ /* 0x000ee20000000800 */
[----:B--2---:R-:W-:Y:S02]  /*53e0*/  LOP3.LUT R46, R242, 0xffff, RZ, 0xc0, !PT ;  /* 0x0000fffff22e7812 */ /* 0x004fe400078ec0ff */
[----:B------:R-:W-:Y:S01]  /*53f0*/  ISETP.LE.U32.AND P2, PT, R47, UR9, PT ;  /* 0x000000092f007c0c */ /* 0x000fe2000bf43070 */
[----:B------:R-:W-:Y:S01]  /*5400*/  @!P3 FADD.FTZ R223, -R223, -RZ ;  /* 0x800000ffdfdfb221 */ /* 0x000fe20000010100 */
[----:B------:R-:W-:Y:S02]  /*5410*/  SHF.R.U32.HI R47, RZ, 0x10, R242 ;  /* 0x00000010ff2f7819 */ /* 0x000fe400000116f2 */
[----:B------:R-:W-:Y:S03]  /*5420*/  SHF.R.U32.HI R46, RZ, 0x8, R46 ;  /* 0x00000008ff2e7819 */ /* 0x000fe6000001162e */
[----:B------:R-:W-:Y:S01]  /*5430*/  MUFU.EX2 R236, R50 ;  /* 0x0000003200ec7308 */ /* 0x000fe20000000800 */
[----:B------:R-:W-:Y:S01]  /*5440*/  LOP3.LUT R47, R47, 0xff, RZ, 0xc0, !PT ;  /* 0x000000ff2f2f7812 */ /* 0x000fe200078ec0ff */
[----:B-1----:R-:W-:Y:S01]  /*5450*/  @!P5 FADD.FTZ R224, -R224, -RZ ;  /* 0x800000ffe0e0d221 */ /* 0x002fe20000010100 */
[----:B------:R-:W-:Y:S01]  /*5460*/  LOP3.LUT R46, R46, 0xffff, RZ, 0xc0, !PT ;  /* 0x0000ffff2e2e7812 */ /* 0x000fe200078ec0ff */
[----:B------:R-:W-:Y:S01]  /*5470*/  @!P1 FADD.FTZ R225, -R225, -RZ ;  /* 0x800000ffe1e19221 */ /* 0x000fe20000010100 */
[----:B------:R-:W-:Y:S02]  /*5480*/  ISETP.LE.U32.AND P5, PT, R47, UR9, PT ;  /* 0x000000092f007c0c */ /* 0x000fe4000bfa3070 */
[----:B------:R-:W-:Y:S03]  /*5490*/  SHF.R.U32.HI R242, RZ, 0x18, R242 ;  /* 0x00000018fff27819 */ /* 0x000fe600000116f2 */
[----:B------:R-:W1:Y:S01]  /*54a0*/  MUFU.EX2 R226, R226 ;  /* 0x000000e200e27308 */ /* 0x000e620000000800 */
[----:B------:R-:W-:Y:S01]  /*54b0*/  ISETP.LE.U32.AND P3, PT, R46, UR9, PT ;  /* 0x000000092e007c0c */ /* 0x000fe2000bf63070 */
[----:B---3--:R-:W-:Y:S01]  /*54c0*/  @!P4 FADD.FTZ R234, -R234, -RZ ;  /* 0x800000ffeaeac221 */ /* 0x008fe20000010100 */
[----:B------:R-:W-:Y:S02]  /*54d0*/  ISETP.LE.U32.AND P1, PT, R242, UR9, PT ;  /* 0x00000009f2007c0c */ /* 0x000fe4000bf23070 */
[----:B------:R-:W-:Y:S02]  /*54e0*/  ISETP.LE.U32.AND P6, PT, R238, UR9, PT ;  /* 0x00000009ee007c0c */ /* 0x000fe4000bfc3070 */
[----:B------:R-:W-:Y:S03]  /*54f0*/  ISETP.LE.U32.AND P0, PT, R237, UR9, PT ;  /* 0x00000009ed007c0c */ /* 0x000fe6000bf03070 */
[----:B------:R2:W3:Y:S01]  /*5500*/  MUFU.EX2 R228, R42 ;  /* 0x0000002a00e47308 */ /* 0x0004e20000000800 */
[--C-:B------:R-:W-:Y:S02]  /*5510*/  SHF.R.U32.HI R45, RZ, 0x10, R244.reuse ;  /* 0x00000010ff2d7819 */ /* 0x100fe400000116f4 */
[----:B------:R-:W-:Y:S02]  /*5520*/  LOP3.LUT R247, R244, 0xff, RZ, 0xc0, !PT ;  /* 0x000000fff4f77812 */ /* 0x000fe400078ec0ff */
[----:B------:R-:W-:Y:S02]  /*5530*/  SHF.R.U32.HI R44, RZ, 0x18, R244 ;  /* 0x00000018ff2c7819 */ /* 0x000fe400000116f4 */
[----:B------:R-:W-:Y:S03]  /*5540*/  F2FP.RELU.F16.F32.PACK_AB R47, R197, R196 ;  /* 0x000000c4c52f723e */ /* 0x000fe600000008ff */
[----:B------:R-:W4:Y:S01]  /*5550*/  MUFU.EX2 R227, R41 ;  /* 0x0000002900e37308 */ /* 0x000f220000000800 */
[----:B-1----:R-:W-:Y:S01]  /*5560*/  @!P2 FADD.FTZ R226, -R226, -RZ ;  /* 0x800000ffe2e2a221 */ /* 0x002fe20000010100 */
[----:B------:R-:W-:Y:S02]  /*5570*/  ISETP.LE.U32.AND P2, PT, R36, UR9, PT ;  /* 0x0000000924007c0c */ /* 0x000fe4000bf43070 */
[----:B------:R-:W-:Y:S06]  /*5580*/  LOP3.LUT R36, R239, 0xff, RZ, 0xc0, !PT ;  /* 0x000000ffef247812 */ /* 0x000fec00078ec0ff */
[----:B------:R-:W1:Y:S01]  /*5590*/  MUFU.EX2 R229, R43 ;  /* 0x0000002b00e57308 */ /* 0x000e620000000800 */
[----:B--2---:R-:W-:Y:S01]  /*55a0*/  LOP3.LUT R42, R250, 0xffff, RZ, 0xc0, !PT ;  /* 0x0000fffffa2a7812 */ /* 0x004fe200078ec0ff */
[----:B---3--:R-:W-:Y:S01]  /*55b0*/  @!P5 FADD.FTZ R228, -R228, -RZ ;  /* 0x800000ffe4e4d221 */ /* 0x008fe20000010100 */
[----:B------:R-:W-:Y:S02]  /*55c0*/  ISETP.LE.U32.AND P5, PT, R38, UR9, PT ;  /* 0x0000000926007c0c */ /* 0x000fe4000bfa3070 */
[----:B------:R-:W-:Y:S02]  /*55d0*/  SHF.R.U32.HI R42, RZ, 0x8, R42 ;  /* 0x00000008ff2a7819 */ /* 0x000fe4000001162a */
[----:B------:R-:W-:Y:S03]  /*55e0*/  F2FP.RELU.F16.F32.PACK_AB R38, R211, R210 ;  /* 0x000000d2d326723e */ /* 0x000fe600000008ff */
[----:B------:R-:W2:Y:S01]  /*55f0*/  MUFU.EX2 R231, R231 ;  /* 0x000000e700e77308 */ /* 0x000ea20000000800 */
[----:B------:R-:W-:Y:S01]  /*5600*/  LOP3.LUT R42, R42, 0xffff, RZ, 0xc0, !PT ;  /* 0x0000ffff2a2a7812 */ /* 0x000fe200078ec0ff */
[----:B----4-:R-:W-:Y:S01]  /*5610*/  @!P3 FADD.FTZ R227, -R227, -RZ ;  /* 0x800000ffe3e3b221 */ /* 0x010fe20000010100 */
[----:B------:R-:W-:Y:S01]  /*5620*/  ISETP.LE.U32.AND P3, PT, R37, UR9, PT ;  /* 0x0000000925007c0c */ /* 0x000fe2000bf63070 */
[----:B------:R-:W-:Y:S01]  /*5630*/  @!P2 FADD.FTZ R233, -R233, -RZ ;  /* 0x800000ffe9e9a221 */ /* 0x000fe20000010100 */
[----:B------:R-:W-:Y:S02]  /*5640*/  LOP3.LUT R37, R39, 0xff, RZ, 0xc0, !PT ;  /* 0x000000ff27257812 */ /* 0x000fe400078ec0ff */
[----:B------:R-:W-:Y:S03]  /*5650*/  SHF.R.U32.HI R41, RZ, 0x10, R250 ;  /* 0x00000010ff297819 */ /* 0x000fe600000116fa */
[----:B------:R-:W3:Y:S01]  /*5660*/  MUFU.EX2 R235, R49 ;  /* 0x0000003100eb7308 */ /* 0x000ee20000000800 */
[----:B-1----:R-:W-:Y:S01]  /*5670*/  @!P1 FADD.FTZ R229, -R229, -RZ ;  /* 0x800000ffe5e59221 */ /* 0x002fe20000010100 */
[----:B------:R-:W-:Y:S01]  /*5680*/  ISETP.LE.U32.AND P1, PT, R36, UR9, PT ;  /* 0x0000000924007c0c */ /* 0x000fe2000bf23070 */
[----:B------:R-:W-:Y:S01]  /*5690*/  @!P5 FADD.FTZ R232, -R232, -RZ ;  /* 0x800000ffe8e8d221 */ /* 0x000fe20000010100 */
[----:B------:R-:W-:Y:S02]  /*56a0*/  SHF.R.U32.HI R36, RZ, 0x8, R240 ;  /* 0x00000008ff247819 */ /* 0x000fe400000116f0 */
[----:B------:R-:W-:Y:S02]  /*56b0*/  ISETP.LE.U32.AND P2, PT, R37, UR9, PT ;  /* 0x0000000925007c0c */ /* 0x000fe4000bf43070 */
[----:B------:R-:W-:Y:S01]  /*56c0*/  LOP3.LUT R36, R36, 0xffff, RZ, 0xc0, !PT ;  /* 0x0000ffff24247812 */ /* 0x000fe200078ec0ff */
[----:B--2---:R-:W-:Y:S01]  /*56d0*/  @!P3 FADD.FTZ R231, -R231, -RZ ;  /* 0x800000ffe7e7b221 */ /* 0x004fe20000010100 */
[----:B------:R-:W-:Y:S01]  /*56e0*/  ISETP.LE.U32.AND P3, PT, R241, UR9, PT ;  /* 0x00000009f1007c0c */ /* 0x000fe2000bf63070 */
[----:B------:R-:W1:Y:S01]  /*56f0*/  MUFU.EX2 R238, R52 ;  /* 0x0000003400ee7308 */ /* 0x000e620000000800 */
[----:B------:R-:W-:Y:S02]  /*5700*/  ISETP.LE.U32.AND P5, PT, R36, UR9, PT ;  /* 0x0000000924007c0c */ /* 0x000fe4000bfa3070 */
[----:B------:R-:W-:Y:S01]  /*5710*/  SHF.R.U32.HI R36, RZ, 0x18, R39 ;  /* 0x00000018ff247819 */ /* 0x000fe20000011627 */
[----:B------:R-:W-:Y:S01]  /*5720*/  @!P1 FADD.FTZ R236, -R236, -RZ ;  /* 0x800000ffecec9221 */ /* 0x000fe20000010100 */
[----:B------:R-:W-:Y:S02]  /*5730*/  LOP3.LUT R37, R39, 0xffff, RZ, 0xc0, !PT ;  /* 0x0000ffff27257812 */ /* 0x000fe400078ec0ff */
[----:B------:R-:W-:Y:S03]  /*5740*/  ISETP.LE.U32.AND P4, PT, R36, UR9, PT ;  /* 0x0000000924007c0c */ /* 0x000fe6000bf83070 */
[----:B------:R-:W2:Y:S01]  /*5750*/  MUFU.EX2 R241, R55 ;  /* 0x0000003700f17308 */ /* 0x000ea20000000800 */
[----:B------:R-:W-:Y:S02]  /*5760*/  LOP3.LUT R36, R40, 0xff, RZ, 0xc0, !PT ;  /* 0x000000ff28247812 */ /* 0x000fe400078ec0ff */
[----:B------:R-:W-:Y:S02]  /*5770*/  SHF.R.U32.HI R37, RZ, 0x8, R37 ;  /* 0x00000008ff257819 */ /* 0x000fe40000011625 */
[----:B------:R-:W-:Y:S01]  /*5780*/  LOP3.LUT R43, R244, 0xffff, RZ, 0xc0, !PT ;  /* 0x0000fffff42b7812 */ /* 0x000fe200078ec0ff */
[----:B---3--:R-:W-:Y:S01]  /*5790*/  @!P5 FADD.FTZ R235, -R235, -RZ ;  /* 0x800000ffebebd221 */ /* 0x008fe20000010100 */
[----:B------:R-:W-:Y:S03]  /*57a0*/  ISETP.LE.U32.AND P5, PT, R36, UR9, PT ;  /* 0x0000000924007c0c */ /* 0x000fe6000bfa3070 */
[----:B------:R-:W3:Y:S01]  /*57b0*/  MUFU.EX2 R246, R246 ;  /* 0x000000f600f67308 */ /* 0x000ee20000000800 */
[----:B------:R-:W-:Y:S01]  /*57c0*/  LOP3.LUT R36, R40, 0xffff, RZ, 0xc0, !PT ;  /* 0x0000ffff28247812 */ /* 0x000fe200078ec0ff */
[----:B-1----:R-:W-:Y:S01]  /*57d0*/  @!P2 FADD.FTZ R238, -R238, -RZ ;  /* 0x800000ffeeeea221 */ /* 0x002fe20000010100 */
[----:B------:R-:W-:Y:S02]  /*57e0*/  LOP3.LUT R37, R37, 0xffff, RZ, 0xc0, !PT ;  /* 0x0000ffff25257812 */ /* 0x000fe400078ec0ff */
[----:B------:R-:W-:Y:S02]  /*57f0*/  SHF.R.U32.HI R36, RZ, 0x8, R36 ;  /* 0x00000008ff247819 */ /* 0x000fe40000011624 */
[----:B------:R-:W-:Y:S03]  /*5800*/  ISETP.LE.U32.AND P1, PT, R37, UR9, PT ;  /* 0x0000000925007c0c */ /* 0x000fe6000bf23070 */
[----:B------:R-:W1:Y:S01]  /*5810*/  MUFU.EX2 R239, R53 ;  /* 0x0000003500ef7308 */ /* 0x000e620000000800 */
[----:B--2---:R-:W-:Y:S01]  /*5820*/  @!P4 FADD.FTZ R241, -R241, -RZ ;  /* 0x800000fff1f1c221 */ /* 0x004fe20000010100 */
[----:B------:R-:W-:Y:S02]  /*5830*/  LOP3.LUT R36, R36, 0xffff, RZ, 0xc0, !PT ;  /* 0x0000ffff24247812 */ /* 0x000fe400078ec0ff */
[----:B------:R-:W-:Y:S02]  /*5840*/  ISETP.LE.U32.AND P4, PT, R42, UR9, PT ;  /* 0x000000092a007c0c */ /* 0x000fe4000bf83070 */
[----:B------:R-:W-:Y:S04]  /*5850*/  ISETP.LE.U32.AND P2, PT, R36, UR9, PT ;  /* 0x0000000924007c0c */ /* 0x000fe8000bf43070 */
[----:B------:R-:W2:Y:S01]  /*5860*/  MUFU.EX2 R237, R51 ;  /* 0x0000003300ed7308 */ /* 0x000ea20000000800 */
[----:B------:R-:W-:Y:S02]  /*5870*/  LOP3.LUT R36, R45, 0xff, RZ, 0xc0, !PT ;  /* 0x000000ff2d247812 */ /* 0x000fe400078ec0ff */
[----:B------:R-:W-:Y:S02]  /*5880*/  F2FP.RELU.F16.F32.PACK_AB R45, R193, R190 ;  /* 0x000000bec12d723e */ /* 0x000fe400000008ff */
[----:B------:R-:W-:Y:S02]  /*5890*/  SHF.R.U32.HI R43, RZ, 0x8, R43 ;  /* 0x00000008ff2b7819 */ /* 0x000fe4000001162b */
[--C-:B------:R-:W-:Y:S01]  /*58a0*/  SHF.R.U32.HI R37, RZ, 0x10, R40.reuse ;  /* 0x00000010ff257819 */ /* 0x100fe20000011628 */
[----:B------:R4:W-:Y:S02]  /*58b0*/  STS [R158+0x12000], R45 ;  /* 0x0120002d9e007388 */ /* 0x0009e40000000800 */
[----:B------:R-:W4:Y:S01]  /*58c0*/  MUFU.EX2 R230, R230 ;  /* 0x000000e600e67308 */ /* 0x000f220000000800 */
[----:B------:R-:W-:Y:S01]  /*58d0*/  LOP3.LUT R43, R43, 0xffff, RZ, 0xc0, !PT ;  /* 0x0000ffff2b2b7812 */ /* 0x000fe200078ec0ff */
[----:B---3--:R-:W-:Y:S01]  /*58e0*/  @!P4 FADD.FTZ R246, -R246, -RZ ;  /* 0x800000fff6f6c221 */ /* 0x008fe20000010100 */
[----:B------:R-:W-:Y:S01]  /*58f0*/  SHF.R.U32.HI R39, RZ, 0x10, R39 ;  /* 0x00000010ff277819 */ /* 0x000fe20000011627 */
[----:B-1----:R-:W-:Y:S01]  /*5900*/  @!P1 FADD.FTZ R239, -R239, -RZ ;  /* 0x800000ffefef9221 */ /* 0x002fe20000010100 */
[----:B------:R-:W-:Y:S02]  /*5910*/  LOP3.LUT R37, R37, 0xff, RZ, 0xc0, !PT ;  /* 0x000000ff25257812 */ /* 0x000fe400078ec0ff */
[----:B------:R-:W-:Y:S03]  /*5920*/  LOP3.LUT R39, R39, 0xff, RZ, 0xc0, !PT ;  /* 0x000000ff27277812 */ /* 0x000fe600078ec0ff */
[----:B------:R-:W1:Y:S01]  /*5930*/  MUFU.EX2 R244, R58 ;  /* 0x0000003a00f47308 */ /* 0x000e620000000800 */
[----:B------:R-:W-:Y:S01]  /*5940*/  ISETP.LE.U32.AND P4, PT, R43, UR9, PT ;  /* 0x000000092b007c0c */ /* 0x000fe2000bf83070 */
[----:B--2---:R-:W-:Y:S01]  /*5950*/  @!P6 FADD.FTZ R237, -R237, -RZ ;  /* 0x800000ffedede221 */ /* 0x004fe20000010100 */
[----:B------:R-:W-:Y:S02]  /*5960*/  F2FP.RELU.F16.F32.PACK_AB R43, R191, R192 ;  /* 0x000000c0bf2b723e */ /* 0x000fe400000008ff */
[----:B------:R-:W-:Y:S02]  /*5970*/  ISETP.LE.U32.AND P1, PT, R37, UR9, PT ;  /* 0x0000000925007c0c */ /* 0x000fe4000bf23070 */
[----:B------:R-:W-:Y:S01]  /*5980*/  ISETP.LE.U32.AND P6, PT, R39, UR9, PT ;  /* 0x0000000927007c0c */ /* 0x000fe2000bfc3070 */
[----:B------:R2:W-:Y:S01]  /*5990*/  STS [R158+0x12400], R43 ;  /* 0x0124002b9e007388 */ /* 0x0005e20000000800 */
[----:B------:R-:W-:Y:S01]  /*59a0*/  F2FP.RELU.F16.F32.PACK_AB R39, R203, R202 ;  /* 0x000000cacb27723e */ /* 0x000fe200000008ff */
[----:B----4-:R-:W-:Y:S01]  /*59b0*/  @!P0 FADD.FTZ R230, -R230, -RZ ;  /* 0x800000ffe6e68221 */ /* 0x010fe20000010100 */
[----:B------:R-:W-:Y:S01]  /*59c0*/  F2FP.RELU.F16.F32.PACK_AB R37, R205, R204 ;  /* 0x000000cccd25723e */ /* 0x000fe200000008ff */
[----:B------:R-:W3:Y:S01]  /*59d0*/  MUFU.EX2 R245, R64 ;  /* 0x0000004000f57308 */ /* 0x000ee20000000800 */
[----:B------:R-:W-:Y:S01]  /*59e0*/  F2FP.RELU.F16.F32.PACK_AB R49, R199, R198 ;  /* 0x000000c6c731723e */ /* 0x000fe200000008ff */
[----:B------:R4:W-:Y:S01]  /*59f0*/  STS [R164+0x12000], R39 ;  /* 0x01200027a4007388 */ /* 0x0009e20000000800 */
[----:B------:R-:W-:Y:S02]  /*5a00*/  F2FP.RELU.F16.F32.PACK_AB R42, R213, R212 ;  /* 0x000000d4d52a723e */ /* 0x000fe400000008ff */
[----:B------:R-:W-:Y:S01]  /*5a10*/  F2FP.RELU.F16.F32.PACK_AB R45, R201, R200 ;  /* 0x000000c8c92d723e */ /* 0x000fe200000008ff */
[----:B------:R4:W-:Y:S01]  /*5a20*/  STS [R164+0x12400], R37 ;  /* 0x01240025a4007388 */ /* 0x0009e20000000800 */
[----:B------:R-:W-:Y:S01]  /*5a30*/  ISETP.LE.U32.AND P0, PT, R243, UR9, PT ;  /* 0x00000009f3007c0c */ /* 0x000fe2000bf03070 */
[----:B-1----:R-:W-:Y:S01]  /*5a40*/  @!P1 FADD.FTZ R244, -R244, -RZ ;  /* 0x800000fff4f49221 */ /* 0x002fe20000010100 */
[----:B------:R-:W-:Y:S01]  /*5a50*/  LOP3.LUT R41, R41, 0xff, RZ, 0xc0, !PT ;  /* 0x000000ff29297812 */ /* 0x000fe200078ec0ff */
[----:B------:R1:W-:Y:S01]  /*5a60*/  STS [R158+0x14400], R47 ;  /* 0x0144002f9e007388 */ /* 0x0003e20000000800 */
[----:B------:R-:W4:Y:S01]  /*5a70*/  MUFU.EX2 R243, R57 ;  /* 0x0000003900f37308 */ /* 0x000f220000000800 */
[----:B------:R-:W-:Y:S02]  /*5a80*/  SHF.R.U32.HI R40, RZ, 0x18, R40 ;  /* 0x00000018ff287819 */ /* 0x000fe40000011628 */
[----:B------:R-:W-:Y:S02]  /*5a90*/  ISETP.LE.U32.AND P1, PT, R41, UR9, PT ;  /* 0x0000000929007c0c */ /* 0x000fe4000bf23070 */
[----:B------:R-:W-:Y:S02]  /*5aa0*/  F2FP.RELU.F16.F32.PACK_AB R41, R195, R194 ;  /* 0x000000c2c329723e */ /* 0x000fe400000008ff */
[----:B------:R-:W-:Y:S03]  /*5ab0*/  F2FP.RELU.F16.F32.PACK_AB R46, R235, R234 ;  /* 0x000000eaeb2e723e */ /* 0x000fe600000008ff */
[----:B------:R-:W1:Y:S01]  /*5ac0*/  MUFU.EX2 R251, R66 ;  /* 0x0000004200fb7308 */ /* 0x000e620000000800 */
[----:B---3--:R-:W-:Y:S01]  /*5ad0*/  @!P0 FADD.FTZ R245, -R245, -RZ ;  /* 0x800000fff5f58221 */ /* 0x008fe20000010100 */
[----:B------:R3:W-:Y:S01]  /*5ae0*/  STS [R158+0x14000], R41 ;  /* 0x014000299e007388 */ /* 0x0007e20000000800 */
[----:B--2---:R-:W-:Y:S02]  /*5af0*/  F2FP.RELU.F16.F32.PACK_AB R43, R215, R214 ;  /* 0x000000d6d72b723e */ /* 0x004fe400000008ff */
[----:B------:R-:W-:Y:S01]  /*5b00*/  ISETP.LE.U32.AND P0, PT, R36, UR9, PT ;  /* 0x0000000924007c0c */ /* 0x000fe2000bf03070 */
[----:B------:R2:W-:Y:S01]  /*5b10*/  STS [R164+0x14000], R49 ;  /* 0x01400031a4007388 */ /* 0x0005e20000000800 */
[----:B------:R-:W-:Y:S03]  /*5b20*/  F2FP.RELU.F16.F32.PACK_AB R36, R207, R206 ;  /* 0x000000cecf24723e */ /* 0x000fe600000008ff */
[----:B------:R-:W3:Y:S01]  /*5b30*/  MUFU.EX2 R250, R62 ;  /* 0x0000003e00fa7308 */ /* 0x000ee20000000800 */
[----:B----4-:R-:W-:Y:S01]  /*5b40*/  F2FP.RELU.F16.F32.PACK_AB R39, R219, R218 ;  /* 0x000000dadb27723e */ /* 0x010fe200000008ff */
[----:B------:R4:W-:Y:S01]  /*5b50*/  STS [R164+0x14400], R45 ;  /* 0x0144002da4007388 */ /* 0x0009e20000000800 */
[----:B------:R-:W-:Y:S01]  /*5b60*/  @!P2 FADD.FTZ R243, -R243, -RZ ;  /* 0x800000fff3f3a221 */ /* 0x000fe20000010100 */
[----:B------:R-:W-:Y:S02]  /*5b70*/  ISETP.LE.U32.AND P2, PT, R40, UR9, PT ;  /* 0x0000000928007c0c */ /* 0x000fe4000bf43070 */
[----:B------:R-:W-:Y:S01]  /*5b80*/  F2FP.RELU.F16.F32.PACK_AB R40, R209, R208 ;  /* 0x000000d0d128723e */ /* 0x000fe200000008ff */
[----:B------:R-:W-:Y:S01]  /*5b90*/  STS [R163+0x12000], R36 ;  /* 0x01200024a3007388 */ /* 0x000fe20000000800 */
[----:B------:R-:W-:Y:S02]  /*5ba0*/  F2FP.RELU.F16.F32.PACK_AB R37, R221, R220 ;  /* 0x000000dcdd25723e */ /* 0x000fe400000008ff */
[----:B------:R-:W4:Y:S01]  /*5bb0*/  MUFU.EX2 R242, R56 ;  /* 0x0000003800f27308 */ /* 0x000f220000000800 */
[----:B-1----:R-:W-:Y:S01]  /*5bc0*/  F2FP.RELU.F16.F32.PACK_AB R47, R227, R226 ;  /* 0x000000e2e32f723e */ /* 0x002fe200000008ff */
[----:B------:R1:W-:Y:S01]  /*5bd0*/  STS [R163+0x12400], R40 ;  /* 0x01240028a3007388 */ /* 0x0003e20000000800 */
[----:B------:R-:W-:Y:S01]  /*5be0*/  @!P1 FADD.FTZ R251, -R251, -RZ ;  /* 0x800000fffbfb9221 */ /* 0x000fe20000010100 */
[----:B------:R-:W-:Y:S02]  /*5bf0*/  FSETP.GE.FTZ.AND P1, PT, R206, RZ, PT ;  /* 0x000000ffce00720b */ /* 0x000fe40003f36000 */
[----:B------:R1:W-:Y:S04]  /*5c00*/  STS [R170+0x12000], R39 ;  /* 0x01200027aa007388 */ /* 0x0003e80000000800 */
[----:B------:R-:W1:Y:S01]  /*5c10*/  MUFU.EX2 R240, R54 ;  /* 0x0000003600f07308 */ /* 0x000e620000000800 */
[----:B---3--:R-:W-:Y:S01]  /*5c20*/  @!P0 FADD.FTZ R250, -R250, -RZ ;  /* 0x800000fffafa8221 */ /* 0x008fe20000010100 */
[----:B------:R3:W-:Y:S01]  /*5c30*/  STS [R170+0x12400], R37 ;  /* 0x01240025aa007388 */ /* 0x0007e20000000800 */
[----:B------:R-:W-:Y:S02]  /*5c40*/  F2FP.RELU.F16.F32.PACK_AB R41, R217, R216 ;  /* 0x000000d8d929723e */ /* 0x000fe400000008ff */
[----:B------:R-:W-:Y:S01]  /*5c50*/  FSETP.GE.FTZ.AND P0, PT, R190, RZ, PT ;  /* 0x000000ffbe00720b */ /* 0x000fe20003f16000 */
[----:B------:R3:W-:Y:S01]  /*5c60*/  STS [R163+0x14000], R38 ;  /* 0x01400026a3007388 */ /* 0x0007e20000000800 */
[----:B--2---:R-:W-:Y:S03]  /*5c70*/  F2FP.RELU.F16.F32.PACK_AB R49, R225, R224 ;  /* 0x000000e0e131723e */ /* 0x004fe600000008ff */
[----:B------:R-:W2:Y:S01]  /*5c80*/  MUFU.EX2 R129, R252 ;  /* 0x000000fc00817308 */ /* 0x000ea20000000800 */
[----:B----4-:R-:W-:Y:S01]  /*5c90*/  @!P5 FADD.FTZ R242, -R242, -RZ ;  /* 0x800000fff2f2d221 */ /* 0x010fe20000010100 */
[----:B------:R-:W-:Y:S01]  /*5ca0*/  STS [R163+0x14400], R42 ;  /* 0x0144002aa3007388 */ /* 0x000fe20000000800 */
[----:B------:R-:W-:Y:S02]  /*5cb0*/  F2FP.RELU.F16.F32.PACK_AB R45, R223, R222 ;  /* 0x000000dedf2d723e */ /* 0x000fe400000008ff */
[----:B------:R-:W-:Y:S01]  /*5cc0*/  ISETP.LE.U32.AND P5, PT, R44, UR9, PT ;  /* 0x000000092c007c0c */ /* 0x000fe2000bfa3070 */
[----:B------:R4:W-:Y:S01]  /*5cd0*/  STS [R170+0x14000], R43 ;  /* 0x0140002baa007388 */ /* 0x0009e20000000800 */
[----:B------:R-:W-:Y:S03]  /*5ce0*/  F2FP.RELU.F16.F32.PACK_AB R44, R237, R236 ;  /* 0x000000eced2c723e */ /* 0x000fe600000008ff */
[----:B------:R-:W4:Y:S01]  /*5cf0*/  MUFU.EX2 R249, R249 ;  /* 0x000000f900f97308 */ /* 0x000f220000000800 */
[----:B-1----:R-:W-:Y:S01]  /*5d00*/  @!P6 FADD.FTZ R240, -R240, -RZ ;  /* 0x800000fff0f0e221 */ /* 0x002fe20000010100 */
[----:B------:R-:W-:Y:S01]  /*5d10*/  STS [R170+0x14400], R41 ;  /* 0x01440029aa007388 */ /* 0x000fe20000000800 */
[----:B------:R-:W-:Y:S02]  /*5d20*/  ISETP.LE.U32.AND P6, PT, R247, UR9, PT ;  /* 0x00000009f7007c0c */ /* 0x000fe4000bfc3070 */
[----:B------:R-:W-:Y:S01]  /*5d30*/  F2FP.RELU.F16.F32.PACK_AB R40, R231, R230 ;  /* 0x000000e6e728723e */ /* 0x000fe200000008ff */
[----:B------:R1:W-:Y:S01]  /*5d40*/  STS [R162+0x12000], R45 ;  /* 0x0120002da2007388 */ /* 0x0003e20000000800 */
[----:B------:R-:W-:Y:S03]  /*5d50*/  F2FP.RELU.F16.F32.PACK_AB R39, R239, R238 ;  /* 0x000000eeef27723e */ /* 0x000fe600000008ff */
[----:B------:R-:W1:Y:S01]  /*5d60*/  MUFU.EX2 R247, R59 ;  /* 0x0000003b00f77308 */ /* 0x000e620000000800 */
[----:B--2---:R-:W-:Y:S01]  /*5d70*/  @!P3 FADD.FTZ R129, -R129, -RZ ;  /* 0x800000ff8181b221 */ /* 0x004fe20000010100 */
[----:B------:R-:W-:Y:S01]  /*5d80*/  STS [R162+0x12400], R49 ;  /* 0x01240031a2007388 */ /* 0x000fe20000000800 */
[----:B---3--:R-:W-:Y:S02]  /*5d90*/  F2FP.RELU.F16.F32.PACK_AB R37, R241, R240 ;  /* 0x000000f0f125723e */ /* 0x008fe400000008ff */
[----:B------:R-:W-:Y:S01]  /*5da0*/  F2FP.RELU.F16.F32.PACK_AB R36, R246, R245 ;  /* 0x000000f5f624723e */ /* 0x000fe200000008ff */
[----:B------:R2:W-:Y:S01]  /*5db0*/  STS [R167+0x12000], R46 ;  /* 0x0120002ea7007388 */ /* 0x0005e20000000800 */
[----:B------:R-:W-:Y:S03]  /*5dc0*/  F2FP.RELU.F16.F32.PACK_AB R38, R233, R232 ;  /* 0x000000e8e926723e */ /* 0x000fe600000008ff */
[----:B------:R-:W3:Y:S01]  /*5dd0*/  MUFU.EX2 R252, R5 ;  /* 0x0000000500fc7308 */ /* 0x000ee20000000800 */
[----:B------:R-:W-:Y:S01]  /*5de0*/  @!P6 FADD.FTZ R248, -R248, -RZ ;  /* 0x800000fff8f8e221 */ /* 0x000fe20000010100 */
[----:B------:R2:W-:Y:S01]  /*5df0*/  STS [R167+0x12400], R44 ;  /* 0x0124002ca7007388 */ /* 0x0005e20000000800 */
[----:B----4-:R-:W-:Y:S01]  /*5e00*/  @!P4 FADD.FTZ R249, -R249, -RZ ;  /* 0x800000fff9f9c221 */ /* 0x010fe20000010100 */
[----:B------:R-:W-:Y:S02]  /*5e10*/  F2FP.RELU.F16.F32.PACK_AB R53, R243, R242 ;  /* 0x000000f2f335723e */ /* 0x000fe400000008ff */
[----:B------:R4:W-:Y:S01]  /*5e20*/  STS [R162+0x14000], R47 ;  /* 0x0140002fa2007388 */ /* 0x0009e20000000800 */
[----:B------:R-:W-:Y:S01]  /*5e30*/  F2FP.RELU.F16.F32.PACK_AB R43, R229, R228 ;  /* 0x000000e4e52b723e */ /* 0x000fe200000008ff */
[----:B-1----:R-:W-:Y:S01]  /*5e40*/  @!P2 FADD.FTZ R247, -R247, -RZ ;  /* 0x800000fff7f7a221 */ /* 0x002fe20000010100 */
[----:B------:R-:W-:Y:S03]  /*5e50*/  F2FP.RELU.F16.F32.PACK_AB R52, R249, R248 ;  /* 0x000000f8f934723e */ /* 0x000fe600000008ff */
[----:B------:R-:W-:Y:S01]  /*5e60*/  STS [R162+0x14400], R43 ;  /* 0x0144002ba2007388 */ /* 0x000fe20000000800 */
[----:B------:R-:W-:Y:S01]  /*5e70*/  FSETP.GE.FTZ.AND P4, PT, R193, RZ, PT ;  /* 0x000000ffc100720b */ /* 0x000fe20003f96000 */
[----:B------:R-:W-:Y:S02]  /*5e80*/  IMAD.U32 R45, RZ, RZ, UR4 ;  /* 0x00000004ff2d7e24 */ /* 0x000fe4000f8e00ff */
[----:B------:R-:W-:Y:S01]  /*5e90*/  STS [R167+0x14000], R40 ;  /* 0x01400028a7007388 */ /* 0x000fe20000000800 */
[----:B---3--:R-:W-:Y:S01]  /*5ea0*/  @!P5 FADD.FTZ R252, -R252, -RZ ;  /* 0x800000fffcfcd221 */ /* 0x008fe20000010100 */
[----:B------:R-:W-:Y:S02]  /*5eb0*/  FSETP.GE.FTZ.AND P3, PT, R202, RZ, PT ;  /* 0x000000ffca00720b */ /* 0x000fe40003f76000 */
[----:B------:R-:W-:Y:S01]  /*5ec0*/  STS [R167+0x14400], R38 ;  /* 0x01440026a7007388 */ /* 0x000fe20000000800 */
[----:B------:R-:W-:Y:S02]  /*5ed0*/  IADD3 R45, R0, 0x4000, R45 ;  /* 0x00004000002d7810 */ /* 0x000fe40007ffe02d */
[----:B--2---:R-:W-:Y:S01]  /*5ee0*/  F2FP.RELU.F16.F32.PACK_AB R46, R252, R250 ;  /* 0x000000fafc2e723e */ /* 0x004fe200000008ff */
[----:B------:R-:W-:Y:S01]  /*5ef0*/  STS [R166+0x12000], R39 ;  /* 0x01200027a6007388 */ /* 0x000fe20000000800 */
[----:B------:R-:W-:Y:S02]  /*5f00*/  FSETP.GE.FTZ.AND P2, PT, R203, RZ, PT ;  /* 0x000000ffcb00720b */ /* 0x000fe40003f56000 */
[----:B------:R-:W-:Y:S01]  /*5f10*/  F2FP.RELU.F16.F32.PACK_AB R44, R129, R251 ;  /* 0x000000fb812c723e */ /* 0x000fe200000008ff */
[----:B------:R-:W-:Y:S01]  /*5f20*/  STS [R166+0x12400], R37 ;  /* 0x01240025a6007388 */ /* 0x000fe20000000800 */
[----:B----4-:R-:W-:Y:S03]  /*5f30*/  F2FP.RELU.F16.F32.PACK_AB R47, R247, R244 ;  /* 0x000000f4f72f723e */ /* 0x010fe600000008ff */
[----:B------:R-:W-:Y:S04]  /*5f40*/  STS [R165+0x12000], R36 ;  /* 0x01200024a5007388 */ /* 0x000fe80000000800 */
[----:B------:R1:W-:Y:S04]  /*5f50*/  STS [R165+0x12400], R44 ;  /* 0x0124002ca5007388 */ /* 0x0003e80000000800 */
[----:B------:R-:W-:Y:S04]  /*5f60*/  STS [R166+0x14000], R53 ;  /* 0x01400035a6007388 */ /* 0x000fe80000000800 */
[----:B------:R-:W-:Y:S04]  /*5f70*/  STS [R166+0x14400], R47 ;  /* 0x0144002fa6007388 */ /* 0x000fe80000000800 */
[----:B------:R-:W-:Y:S04]  /*5f80*/  STS [R165+0x14000], R52 ;  /* 0x01400034a5007388 */ /* 0x000fe80000000800 */
[----:B------:R-:W-:Y:S04]  /*5f90*/  STS [R165+0x14400], R46 ;  /* 0x0144002ea5007388 */ /* 0x000fe80000000800 */
[----:B------:R-:W-:Y:S01]  /*5fa0*/  LDSM.16.M88.4 R64, [R0+UR4+0x4000] ;  /* 0x004000040040783b */ /* 0x000fe20008000200 */
[----:B-1----:R-:W-:Y:S07]  /*5fb0*/  IMAD.IADD R44, R45, 0x1, R144 ;  /* 0x000000012d2c7824 */ /* 0x002fee00078e0290 */
[----:B------:R-:W1:Y:S08]  /*5fc0*/  LDSM.16.M88.4 R36, [R146+UR4+0x8000] ;  /* 0x008000049224783b */ /* 0x000e700008000200 */
[----:B------:R-:W2:Y:S08]  /*5fd0*/  LDSM.16.M88.4 R60, [R0+UR4+0x5000] ;  /* 0x00500004003c783b */ /* 0x000eb00008000200 */
[----:B------:R-:W3:Y:S08]  /*5fe0*/  LDSM.16.M88.4 R40, [R146+UR4+0x8400] ;  /* 0x008400049228783b */ /* 0x000ef00008000200 */
[----:B------:R-:W4:Y:S08]  /*5ff0*/  LDSM.16.M88.4 R48, [R146+UR4+0x8800] ;  /* 0x008800049230783b */ /* 0x000f300008000200 */
[----:B------:R-:W4:Y:S01]  /*6000*/  LDSM.16.M88.4 R100, [R146+UR4+0x8c00] ;  /* 0x008c00049264783b */ /* 0x000f220008000200 */
[-C--:B-1----:R-:W-:Y:S07]  /*6010*/  HMMA.16816.F32 R4, R64, R36.reuse, RZ ;  /* 0x000000244004723c */ /* 0x082fee00000018ff */
[----:B------:R-:W-:Y:S01]  /*6020*/  LDSM.16.M88.4 R104, [R44] ;  /* 0x000000002c68783b */ /* 0x000fe20000000200 */
[C---:B--2---:R-:W-:Y:S07]  /*6030*/  HMMA.16816.F32 R8, R60.reuse, R36, RZ ;  /* 0x000000243c08723c */ /* 0x044fee00000018ff */
[----:B------:R1:W-:Y:S01]  /*6040*/  LDSM.16.M88.4 R112, [R44+0x1000] ;  /* 0x001000002c70783b */ /* 0x0003e20000000200 */
[-C--:B------:R-:W-:Y:S07]  /*6050*/  HMMA.16816.F32 R12, R60, R38.reuse, RZ ;  /* 0x000000263c0c723c */ /* 0x080fee00000018ff */
[----:B------:R-:W2:Y:S01]  /*6060*/  LDSM.16.M88.4 R108, [R145+0x2000] ;  /* 0x00200000916c783b */ /* 0x000ea20000000200 */
[C---:B------:R-:W-:Y:S07]  /*6070*/  HMMA.16816.F32 R16, R64.reuse, R38, RZ ;  /* 0x000000264010723c */ /* 0x040fee00000018ff */
[----:B------:R-:W2:Y:S01]  /*6080*/  LDSM.16.M88.4 R116, [R145+0x2400] ;  /* 0x002400009174783b */ /* 0x000ea20000000200 */
[-C--:B---3--:R-:W-:Y:S06]  /*6090*/  HMMA.16816.F32 R20, R64, R40.reuse, RZ ;  /* 0x000000284014723c */ /* 0x088fec00000018ff */
[C---:B------:R-:W-:Y:S01]  /*60a0*/  HMMA.16816.F32 R24, R60.reuse, R40, RZ ;  /* 0x000000283c18723c */ /* 0x040fe200000018ff */
[----:B------:R-:W3:Y:S05]  /*60b0*/  LDSM.16.M88.4 R120, [R145+0x2800] ;  /* 0x002800009178783b */ /* 0x000eea0000000200 */
[-C--:B------:R-:W-:Y:S03]  /*60c0*/  HMMA.16816.F32 R28, R60, R42.reuse, RZ ;  /* 0x0000002a3c1c723c */ /* 0x080fe600000018ff */
[----:B------:R-:W3:Y:S03]  /*60d0*/  LDSM.16.M88.4 R124, [R145+0x2c00] ;  /* 0x002c0000917c783b */ /* 0x000ee60000000200 */
[C---:B------:R-:W-:Y:S06]  /*60e0*/  HMMA.16816.F32 R32, R64.reuse, R42, RZ ;  /* 0x0000002a4020723c */ /* 0x040fec00000018ff */
[-C--:B----4-:R-:W-:Y:S06]  /*60f0*/  HMMA.16816.F32 R36, R64, R48.reuse, RZ ;  /* 0x000000304024723c */ /* 0x090fec00000018ff */
[C---:B------:R-:W-:Y:S06]  /*6100*/  HMMA.16816.F32 R40, R60.reuse, R48, RZ ;  /* 0x000000303c28723c */ /* 0x040fec00000018ff */
[-C--:B-1----:R-:W-:Y:S06]  /*6110*/  HMMA.16816.F32 R44, R60, R50.reuse, RZ ;  /* 0x000000323c2c723c */ /* 0x082fec00000018ff */
[C---:B------:R-:W-:Y:S06]  /*6120*/  HMMA.16816.F32 R48, R64.reuse, R50, RZ ;  /* 0x000000324030723c */ /* 0x040fec00000018ff */
[-C--:B------:R-:W-:Y:S06]  /*6130*/  HMMA.16816.F32 R52, R64, R100.reuse, RZ ;  /* 0x000000644034723c */ /* 0x080fec00000018ff */
[C---:B------:R-:W-:Y:S06]  /*6140*/  HMMA.16816.F32 R56, R60.reuse, R100, RZ ;  /* 0x000000643c38723c */ /* 0x040fec00000018ff */
[-C--:B------:R-:W-:Y:S06]  /*6150*/  HMMA.16816.F32 R60, R60, R102.reuse, RZ ;  /* 0x000000663c3c723c */ /* 0x080fec00000018ff */
[----:B------:R-:W-:Y:S06]  /*6160*/  HMMA.16816.F32 R64, R64, R102, RZ ;  /* 0x000000664040723c */ /* 0x000fec00000018ff */
[-C--:B--2---:R-:W-:Y:S06]  /*6170*/  HMMA.16816.F32 R4, R104, R108.reuse, R4 ;  /* 0x0000006c6804723c */ /* 0x084fec0000001804 */
[C---:B------:R-:W-:Y:S06]  /*6180*/  HMMA.16816.F32 R8, R112.reuse, R108, R8 ;  /* 0x0000006c7008723c */ /* 0x040fec0000001808 */
[-C--:B------:R-:W-:Y:S06]  /*6190*/  HMMA.16816.F32 R12, R112, R110.reuse, R12 ;  /* 0x0000006e700c723c */ /* 0x080fec000000180c */
[C---:B------:R-:W-:Y:S06]  /*61a0*/  HMMA.16816.F32 R16, R104.reuse, R110, R16 ;  /* 0x0000006e6810723c */ /* 0x040fec0000001810 */
[-C--:B------:R-:W-:Y:S05]  /*61b0*/  HMMA.16816.F32 R20, R104, R116.reuse, R20 ;  /* 0x000000746814723c */ /* 0x080fea0000001814 */
[----:B------:R-:W-:Y:S01]  /*61c0*/  FADD.FTZ R134, -R189, R5 ;  /* 0x00000005bd867221 */ /* 0x000fe20000010100 */
[C---:B------:R-:W-:Y:S05]  /*61d0*/  HMMA.16816.F32 R24, R112.reuse, R116, R24 ;  /* 0x000000747018723c */ /* 0x040fea0000001818 */
[-C--:B------:R-:W-:Y:S01]  /*61e0*/  FSEL R134, R134, R189.reuse, P4 ;  /* 0x000000bd86867208 */ /* 0x080fe20002000000 */
[-C--:B------:R-:W-:Y:S03]  /*61f0*/  HMMA.16816.F32 R28, R112, R118.reuse, R28 ;  /* 0x00000076701c723c */ /* 0x080fe6000000181c */
[----:B------:R-:W-:Y:S02]  /*6200*/  FSETP.GE.FTZ.AND P4, PT, R234, RZ, PT ;  /* 0x000000ffea00720b */ /* 0x000fe40003f96000 */
[----:B------:R-:W-:Y:S01]  /*6210*/  FMUL.FTZ R193, R193, R134 ;  /* 0x00000086c1c17220 */ /* 0x000fe20000410000 */
[C---:B------:R-:W-:Y:S06]  /*6220*/  HMMA.16816.F32 R32, R104.reuse, R118, R32 ;  /* 0x000000766820723c */ /* 0x040fec0000001820 */
[-C--:B---3--:R-:W-:Y:S05]  /*6230*/  HMMA.16816.F32 R36, R104, R120.reuse, R36 ;  /* 0x000000786824723c */ /* 0x088fea0000001824 */
[----:B------:R-:W-:Y:S01]  /*6240*/  FADD.FTZ R118, -R189, R4 ;  /* 0x00000004bd767221 */ /* 0x000fe20000010100 */
[C---:B------:R-:W-:Y:S05]  /*6250*/  HMMA.16816.F32 R40, R112.reuse, R120, R40 ;  /* 0x000000787028723c */ /* 0x040fea0000001828 */
[-C--:B------:R-:W-:Y:S01]  /*6260*/  FSEL R117, R118, R189.reuse, P0 ;  /* 0x000000bd76757208 */ /* 0x080fe20000000000 */
[-C--:B------:R-:W-:Y:S03]  /*6270*/  HMMA.16816.F32 R44, R112, R122.reuse, R44 ;  /* 0x0000007a702c723c */ /* 0x080fe6000000182c */
[----:B------:R-:W-:Y:S02]  /*6280*/  FSETP.GE.FTZ.AND P0, PT, R207, RZ, PT ;  /* 0x000000ffcf00720b */ /* 0x000fe40003f16000 */
[C---:B------:R-:W-:Y:S01]  /*6290*/  FADD.FTZ R118, -R189.reuse, R16 ;  /* 0x00000010bd767221 */ /* 0x040fe20000010100 */
[C---:B------:R-:W-:Y:S05]  /*62a0*/  HMMA.16816.F32 R48, R104.reuse, R122, R48 ;  /* 0x0000007a6830723c */ /* 0x040fea0000001830 */
[-C--:B------:R-:W-:Y:S01]  /*62b0*/  FSEL R5, R118, R189.reuse, P3 ;  /* 0x000000bd76057208 */ /* 0x080fe20001800000 */
[-C--:B------:R-:W-:Y:S03]  /*62c0*/  HMMA.16816.F32 R52, R104, R124.reuse, R52 ;  /* 0x0000007c6834723c */ /* 0x080fe60000001834 */
[----:B------:R-:W-:Y:S02]  /*62d0*/  FSETP.GE.FTZ.AND P3, PT, R218, RZ, PT ;  /* 0x000000ffda00720b */ /* 0x000fe40003f76000 */
[----:B------:R-:W-:Y:S01]  /*62e0*/  FADD.FTZ R122, -R189, R17 ;  /* 0x00000011bd7a7221 */ /* 0x000fe20000010100 */
[C---:B------:R-:W-:Y:S05]  /*62f0*/  HMMA.16816.F32 R56, R112.reuse, R124, R56 ;  /* 0x0000007c7038723c */ /* 0x040fea0000001838 */
[----:B------:R-:W-:Y:S01]  /*6300*/  FSEL R122, R122, R189, P2 ;  /* 0x000000bd7a7a7208 */ /* 0x000fe20001000000 */
[-C--:B------:R-:W-:Y:S03]  /*6310*/  HMMA.16816.F32 R60, R112, R126.reuse, R60 ;  /* 0x0000007e703c723c */ /* 0x080fe6000000183c */
[----:B------:R-:W-:Y:S02]  /*6320*/  FSETP.GE.FTZ.AND P2, PT, R219, RZ, PT ;  /* 0x000000ffdb00720b */ /* 0x000fe40003f56000 */
[----:B------:R-:W-:Y:S01]  /*6330*/  FMUL.FTZ R190, R190, R117 ;  /* 0x00000075bebe7220 */ /* 0x000fe20000410000 */
[----:B------:R-:W-:Y:S05]  /*6340*/  HMMA.16816.F32 R64, R104, R126, R64 ;  /* 0x0000007e6840723c */ /* 0x000fea0000001840 */
[----:B------:R-:W-:Y:S01]  /*6350*/  F2FP.F16.F32.PACK_AB R193, R193, R190 ;  /* 0x000000bec1c1723e */ /* 0x000fe200000000ff */
[----:B------:R-:W-:Y:S01]  /*6360*/  FADD.FTZ R118, -R189, R21 ;  /* 0x00000015bd767221 */ /* 0x000fe20000010100 */
[----:B------:R-:W-:Y:S01]  /*6370*/  FMUL.FTZ R202, R202, R5 ;  /* 0x00000005caca7220 */ /* 0x000fe20000410000 */
[----:B------:R-:W-:Y:S03]  /*6380*/  FMUL.FTZ R203, R203, R122 ;  /* 0x0000007acbcb7220 */ /* 0x000fe60000410000 */
[-C--:B------:R-:W-:Y:S01]  /*6390*/  FSEL R118, R118, R189.reuse, P0 ;  /* 0x000000bd76767208 */ /* 0x080fe20000000000 */
[----:B------:R-:W-:Y:S01]  /*63a0*/  FADD.FTZ R190, -R189, R32 ;  /* 0x00000020bdbe7221 */ /* 0x000fe20000010100 */
[----:B------:R-:W-:Y:S01]  /*63b0*/  F2FP.F16.F32.PACK_AB R203, R203, R202 ;  /* 0x000000cacbcb723e */ /* 0x000fe200000000ff */
[----:B------:R-:W-:Y:S01]  /*63c0*/  FADD.FTZ R130, -R189, R20 ;  /* 0x00000014bd827221 */ /* 0x000fe20000010100 */
[----:B------:R-:W-:Y:S01]  /*63d0*/  FSETP.GE.FTZ.AND P0, PT, R223, RZ, PT ;  /* 0x000000ffdf00720b */ /* 0x000fe20003f16000 */
[C---:B------:R-:W-:Y:S01]  /*63e0*/  FADD.FTZ R37, -R189.reuse, R37 ;  /* 0x00000025bd257221 */ /* 0x040fe20000010100 */
[-C--:B------:R-:W-:Y:S01]  /*63f0*/  FSEL R190, R190, R189.reuse, P3 ;  /* 0x000000bdbebe7208 */ /* 0x080fe20001800000 */
[C---:B------:R-:W-:Y:S01]  /*6400*/  FADD.FTZ R202, -R189.reuse, R33 ;  /* 0x00000021bdca7221 */ /* 0x040fe20000010100 */
[-C--:B------:R-:W-:Y:S01]  /*6410*/  FSEL R5, R130, R189.reuse, P1 ;  /* 0x000000bd82057208 */ /* 0x080fe20000800000 */
[----:B------:R-:W-:Y:S01]  /*6420*/  FADD.FTZ R36, -R189, R36 ;  /* 0x00000024bd247221 */ /* 0x000fe20000010100 */
[----:B------:R-:W-:Y:S01]  /*6430*/  FSETP.GE.FTZ.AND P1, PT, R222, RZ, PT ;  /* 0x000000ffde00720b */ /* 0x000fe20003f36000 */
[----:B------:R-:W-:Y:S01]  /*6440*/  FMUL.FTZ R190, R218, R190 ;  /* 0x000000bedabe7220 */ /* 0x000fe20000410000 */
[-C--:B------:R-:W-:Y:S01]  /*6450*/  FSEL R37, R37, R189.reuse, P0 ;  /* 0x000000bd25257208 */ /* 0x080fe20000000000 */
[C---:B------:R-:W-:Y:S01]  /*6460*/  FADD.FTZ R218, -R189.reuse, R53 ;  /* 0x00000035bdda7221 */ /* 0x040fe20000010100 */
        /* <DEDUP_REMOVED lines=9> */
[----:B------:R-:W-:Y:S01]  /*6500*/  FADD.FTZ R202, -R189, R49 ;  /* 0x00000031bdca7221 */ /* 0x000fe20000010100 */
        /* <DEDUP_REMOVED lines=8> */
[-C--:B------:R-:W-:Y:S01]  /*6590*/  FSEL R202, R202, R189.reuse, P3 ;  /* 0x000000bdcaca7208 */ /* 0x080fe20001800000 */
[----:B------:R-:W-:Y:S01]  /*65a0*/  FMUL.FTZ R218, R239, R218 ;  /* 0x000000daefda7220 */ /* 0x000fe20000410000 */
        /* <DEDUP_REMOVED lines=9> */
[----:B------:R-:W-:Y:S01]  /*6640*/  FADD.FTZ R65, -R188, R7 ;  /* 0x00000007bc417221 */ /* 0x000fe20000010100 */
[----:B------:R-:W-:Y:S01]  /*6650*/  F2FP.F16.F32.PACK_AB R202, R202, R49 ;  /* 0x00000031caca723e */ /* 0x000fe200000000ff */
[----:B------:R-:W-:Y:S01]  /*6660*/  FADD.FTZ R49, -R188, R6 ;  /* 0x00000006bc317221 */ /* 0x000fe20000010100 */
[----:B------:R-:W-:Y:S01]  /*6670*/  F2FP.F16.F32.PACK_AB R37, R37, R36 ;  /* 0x000000242525723e */ /* 0x000fe200000000ff */
[----:B------:R-:W-:Y:S01]  /*6680*/  FMUL.FTZ R64, R245, R64 ;  /* 0x00000040f5407220 */ /* 0x000fe20000410000 */
[----:B------:R-:W-:Y:S01]  /*6690*/  F2FP.F16.F32.PACK_AB R206, R207, R206 ;  /* 0x000000cecfce723e */ /* 0x000fe200000000ff */
[----:B------:R-:W-:Y:S01]  /*66a0*/  FMUL.FTZ R189, R246, R189 ;  /* 0x000000bdf6bd7220 */ /* 0x000fe20000410000 */
[----:B------:R-:W-:Y:S02]  /*66b0*/  F2FP.F16.F32.PACK_AB R219, R219, R190 ;  /* 0x000000bedbdb723e */ /* 0x000fe400000000ff */
[----:B------:R-:W-:Y:S02]  /*66c0*/  F2FP.F16.F32.PACK_AB R53, R218, R53 ;  /* 0x00000035da35723e */ /* 0x000fe400000000ff */
[-C--:B------:R-:W-:Y:S02]  /*66d0*/  FSEL R49, R49, R188.reuse, P2 ;  /* 0x000000bc31317208 */ /* 0x080fe40001000000 */
[----:B------:R-:W-:Y:S01]  /*66e0*/  FSEL R36, R65, R188, P1 ;  /* 0x000000bc41247208 */ /* 0x000fe20000800000 */
        /* <DEDUP_REMOVED lines=19> */
.L_x_808:
[----:B------:R-:W-:Y:S01]  /*6820*/  STS [R158+0xa000], R193 ;  /* 0x00a000c19e007388 */ /* 0x000fe20000000800 */
[C---:B------:R-:W-:Y:S01]  /*6830*/  FADD.FTZ R19, -R188.reuse, R19 ;  /* 0x00000013bc137221 */ /* 0x040fe20000010100 */
[----:B------:R-:W-:Y:S01]  /*6840*/  FSETP.GE.FTZ.AND P2, PT, R205, RZ, PT ;  /* 0x000000ffcd00720b */ /* 0x000fe20003f56000 */
[----:B------:R-:W-:Y:S01]  /*6850*/  FADD.FTZ R7, -R188, R22 ;  /* 0x00000016bc077221 */ /* 0x000fe20000010100 */
[----:B------:R-:W-:Y:S01]  /*6860*/  FSETP.GE.FTZ.AND P1, PT, R208, RZ, PT ;  /* 0x000000ffd000720b */ /* 0x000fe20003f36000 */
[C---:B------:R-:W-:Y:S01]  /*6870*/  FADD.FTZ R23, -R188.reuse, R23 ;  /* 0x00000017bc177221 */ /* 0x040fe20000010100 */
[-C--:B-1----:R-:W-:Y:S01]  /*6880*/  FSEL R4, R19, R188.reuse, P2 ;  /* 0x000000bc13047208 */ /* 0x082fe20001000000 */
[C---:B------:R-:W-:Y:S01]  /*6890*/  FADD.FTZ R5, -R188.reuse, R18 ;  /* 0x00000012bc057221 */ /* 0x040fe20000010100 */
[----:B------:R-:W-:Y:S01]  /*68a0*/  FSETP.GE.FTZ.AND P2, PT, R209, RZ, PT ;  /* 0x000000ffd100720b */ /* 0x000fe20003f56000 */
[C---:B------:R-:W-:Y:S01]  /*68b0*/  FADD.FTZ R17, -R188.reuse, R34 ;  /* 0x00000022bc117221 */ /* 0x040fe20000010100 */
[-C--:B------:R-:W-:Y:S01]  /*68c0*/  FSEL R7, R7, R188.reuse, P1 ;  /* 0x000000bc07077208 */ /* 0x080fe20000800000 */
[----:B------:R-:W-:Y:S01]  /*68d0*/  FADD.FTZ R35, -R188, R35 ;  /* 0x00000023bc237221 */ /* 0x000fe20000010100 */
[----:B------:R-:W-:Y:S01]  /*68e0*/  FSETP.GE.FTZ.AND P3, PT, R204, RZ, PT ;  /* 0x000000ffcc00720b */ /* 0x000fe20003f76000 */
[----:B------:R-:W-:Y:S01]  /*68f0*/  FADD.FTZ R39, -R188, R39 ;  /* 0x00000027bc277221 */ /* 0x000fe20000010100 */
[----:B------:R-:W-:Y:S01]  /*6900*/  FSETP.GE.FTZ.AND P1, PT, R220, RZ, PT ;  /* 0x000000ffdc00720b */ /* 0x000fe20003f36000 */
[----:B------:R-:W-:Y:S01]  /*6910*/  FMUL.FTZ R7, R208, R7 ;  /* 0x00000007d0077220 */ /* 0x000fe20000410000 */
        /* <DEDUP_REMOVED lines=9> */
[----:B------:R-:W-:Y:S01]  /*69b0*/  FADD.FTZ R51, -R188, R51 ;  /* 0x00000033bc337221 */ /* 0x000fe20000010100 */
[-C--:B------:R-:W-:Y:S01]  /*69c0*/  FSEL R16, R35, R188.reuse, P3 ;  /* 0x000000bc23107208 */ /* 0x080fe20001800000 */
[----:B------:R-:W-:Y:S01]  /*69d0*/  FMUL.FTZ R17, R220, R17 ;  /* 0x00000011dc117220 */ /* 0x000fe20000410000 */
[----:B------:R-:W-:Y:S01]  /*69e0*/  FSEL R18, R39, R188, P1 ;  /* 0x000000bc27127208 */ /* 0x000fe20000800000 */
[----:B------:R-:W-:Y:S01]  /*69f0*/  FADD.FTZ R21, -R188, R54 ;  /* 0x00000036bc157221 */ /* 0x000fe20000010100 */
[----:B------:R-:W-:Y:S01]  /*6a00*/  FSETP.GE.FTZ.AND P1, PT, R129, RZ, PT ;  /* 0x000000ff8100720b */ /* 0x000fe20003f36000 */
[----:B------:R-:W-:Y:S01]  /*6a10*/  FMUL.FTZ R16, R221, R16 ;  /* 0x00000010dd107220 */ /* 0x000fe20000410000 */
[----:B------:R-:W-:Y:S01]  /*6a20*/  F2FP.F16.F32.PACK_AB R6, R6, R7 ;  /* 0x000000070606723e */ /* 0x000fe200000000ff */
[----:B------:R-:W-:Y:S01]  /*6a30*/  FADD.FTZ R7, -R188, R50 ;  /* 0x00000032bc077221 */ /* 0x000fe20000010100 */
[----:B------:R-:W-:Y:S01]  /*6a40*/  FSETP.GE.FTZ.AND P2, PT, R224, RZ, PT ;  /* 0x000000ffe000720b */ /* 0x000fe20003f56000 */
        /* <DEDUP_REMOVED lines=8> */
[----:B-----5:R-:W-:Y:S01]  /*6ad0*/  FADD.FTZ R8, -R187, R8 ;  /* 0x00000008bb087221 */ /* 0x020fe20000010100 */
[----:B------:R-:W-:Y:S01]  /*6ae0*/  FSETP.GE.FTZ.AND P3, PT, R241, RZ, PT ;  /* 0x000000fff100720b */ /* 0x000fe20003f76000 */
[----:B------:R-:W-:Y:S01]  /*6af0*/  FADD.FTZ R12, -R187, R12 ;  /* 0x0000000cbb0c7221 */ /* 0x000fe20000010100 */
[-C--:B------:R-:W-:Y:S01]  /*6b00*/  FSEL R19, R19, R188.reuse, P2 ;  /* 0x000000bc13137208 */ /* 0x080fe20001000000 */
[----:B------:R-:W-:Y:S01]  /*6b10*/  FADD.FTZ R24, -R187, R24 ;  /* 0x00000018bb187221 */ /* 0x000fe20000010100 */
        /* <DEDUP_REMOVED lines=8> */
[-C--:B------:R-:W-:Y:S01]  /*6ba0*/  FSEL R21, R21, R188.reuse, P4 ;  /* 0x000000bc15157208 */ /* 0x080fe20002000000 */
[----:B------:R-:W-:Y:S01]  /*6bb0*/  FADD.FTZ R28, -R187, R28 ;  /* 0x0000001cbb1c7221 */ /* 0x000fe20000010100 */
[-C--:B------:R-:W-:Y:S01]  /*6bc0*/  FSEL R16, R55, R188.reuse, P3 ;  /* 0x000000bc37107208 */ /* 0x080fe20001800000 */
[----:B------:R-:W-:Y:S01]  /*6bd0*/  FADD.FTZ R40, -R187, R40 ;  /* 0x00000028bb287221 */ /* 0x000fe20000010100 */
[----:B------:R-:W-:Y:S01]  /*6be0*/  FSEL R20, R23, R188, P2 ;  /* 0x000000bc17147208 */ /* 0x000fe20001000000 */
[----:B------:R-:W-:Y:S01]  /*6bf0*/  @P1 FADD.FTZ R188, -R188, R67 ;  /* 0x00000043bcbc1221 */ /* 0x000fe20000010100 */
[----:B------:R-:W-:Y:S01]  /*6c00*/  FSETP.GE.FTZ.AND P1, PT, R194, RZ, PT ;  /* 0x000000ffc200720b */ /* 0x000fe20003f36000 */
[----:B------:R-:W-:Y:S01]  /*6c10*/  FMUL.FTZ R21, R240, R21 ;  /* 0x00000015f0157220 */ /* 0x000fe20000410000 */
[----:B------:R-:W-:Y:S01]  /*6c20*/  FMUL.FTZ R16, R241, R16 ;  /* 0x00000010f1107220 */ /* 0x000fe20000410000 */
[----:B------:R-:W-:Y:S01]  /*6c30*/  F2FP.F16.F32.PACK_AB R49, R36, R49 ;  /* 0x000000312431723e */ /* 0x000fe200000000ff */
[----:B------:R-:W-:Y:S01]  /*6c40*/  FADD.FTZ R11, -R186, R11 ;  /* 0x0000000bba0b7221 */ /* 0x000fe20000010100 */
[----:B------:R-:W-:Y:S01]  /*6c50*/  F2FP.F16.F32.PACK_AB R4, R4, R7 ;  /* 0x000000070404723e */ /* 0x000fe200000000ff */
[----:B------:R-:W-:Y:S01]  /*6c60*/  FMUL.FTZ R20, R251, R20 ;  /* 0x00000014fb147220 */ /* 0x000fe20000410000 */
[----:B------:R-:W-:Y:S01]  /*6c70*/  FSEL R7, R8, R187, P1 ;  /* 0x000000bb08077208 */ /* 0x000fe20000800000 */
[----:B------:R-:W-:Y:S01]  /*6c80*/  STS [R158+0xa400], R49 ;  /* 0x00a400319e007388 */ /* 0x000fe20000000800 */
[C---:B------:R-:W-:Y:S01]  /*6c90*/  FADD.FTZ R8, -R187.reuse, R9 ;  /* 0x00000009bb087221 */ /* 0x040fe20000010100 */
[----:B------:R-:W-:Y:S01]  /*6ca0*/  F2FP.F16.F32.PACK_AB R21, R16, R21 ;  /* 0x000000151015723e */ /* 0x000fe200000000ff */
[----:B------:R-:W-:Y:S01]  /*6cb0*/  FADD.FTZ R16, -R187, R13 ;  /* 0x0000000dbb107221 */ /* 0x000fe20000010100 */
[----:B------:R1:W-:Y:S01]  /*6cc0*/  STS [R164+0xa400], R5 ;  /* 0x00a40005a4007388 */ /* 0x0003e20000000800 */
[----:B------:R-:W-:Y:S01]  /*6cd0*/  FSETP.GE.FTZ.AND P3, PT, R195, RZ, PT ;  /* 0x000000ffc300720b */ /* 0x000fe20003f76000 */
[----:B------:R-:W-:Y:S01]  /*6ce0*/  FMUL.FTZ R7, R194, R7 ;  /* 0x00000007c2077220 */ /* 0x000fe20000410000 */
[----:B------:R-:W-:Y:S01]  /*6cf0*/  FSETP.GE.FTZ.AND P2, PT, R198, RZ, PT ;  /* 0x000000ffc600720b */ /* 0x000fe20003f56000 */
[----:B------:R-:W-:Y:S01]  /*6d00*/  STS [R164+0xa000], R203 ;  /* 0x00a000cba4007388 */ /* 0x000fe20000000800 */
[----:B------:R-:W-:Y:S01]  /*6d10*/  FSETP.GE.FTZ.AND P1, PT, R199, RZ, PT ;  /* 0x000000ffc700720b */ /* 0x000fe20003f36000 */
[C---:B------:R-:W-:Y:S01]  /*6d20*/  FADD.FTZ R44, -R187.reuse, R44 ;  /* 0x0000002cbb2c7221 */ /* 0x040fe20000010100 */
[-C--:B------:R-:W-:Y:S01]  /*6d30*/  FSEL R8, R8, R187.reuse, P3 ;  /* 0x000000bb08087208 */ /* 0x080fe20001800000 */
        /* <DEDUP_REMOVED lines=9> */
[----:B------:R-:W-:Y:S01]  /*6dd0*/  F2FP.F16.F32.PACK_AB R7, R8, R7 ;  /* 0x000000070807723e */ /* 0x000fe200000000ff */
[C---:B------:R-:W-:Y:S01]  /*6de0*/  FADD.FTZ R8, -R187.reuse, R25 ;  /* 0x00000019bb087221 */ /* 0x040fe20000010100 */
[----:B------:R-:W-:Y:S01]  /*6df0*/  FSEL R13, R24, R187, P1 ;  /* 0x000000bb180d7208 */ /* 0x000fe20000800000 */
[C---:B------:R-:W-:Y:S01]  /*6e00*/  FADD.FTZ R22, -R187.reuse, R57 ;  /* 0x00000039bb167221 */ /* 0x040fe20000010100 */
[----:B------:R-:W-:Y:S01]  /*6e10*/  F2FP.F16.F32.PACK_AB R9, R16, R9 ;  /* 0x000000091009723e */ /* 0x000fe200000000ff */
[----:B------:R2:W-:Y:S01]  /*6e20*/  STS [R158+0xc000], R7 ;  /* 0x00c000079e007388 */ /* 0x0005e20000000800 */
[----:B------:R-:W-:Y:S01]  /*6e30*/  FADD.FTZ R16, -R187, R41 ;  /* 0x00000029bb107221 */ /* 0x000fe20000010100 */
[----:B------:R-:W-:Y:S01]  /*6e40*/  FSETP.GE.FTZ.AND P1, PT, R227, RZ, PT ;  /* 0x000000ffe300720b */ /* 0x000fe20003f36000 */
[----:B------:R-:W-:Y:S01]  /*6e50*/  FMUL.FTZ R13, R210, R13 ;  /* 0x0000000dd20d7220 */ /* 0x000fe20000410000 */
[-C--:B------:R-:W-:Y:S01]  /*6e60*/  FSEL R8, R8, R187.reuse, P5 ;  /* 0x000000bb08087208 */ /* 0x080fe20002800000 */
[----:B------:R-:W-:Y:S01]  /*6e70*/  FADD.FTZ R60, -R187, R60 ;  /* 0x0000003cbb3c7221 */ /* 0x000fe20000010100 */
[----:B------:R-:W-:Y:S01]  /*6e80*/  FSEL R16, R16, R187, P1 ;  /* 0x000000bb10107208 */ /* 0x000fe20000800000 */
[----:B------:R-:W-:Y:S01]  /*6e90*/  FADD.FTZ R15, -R186, R15 ;  /* 0x0000000fba0f7221 */ /* 0x000fe20000010100 */
[----:B------:R-:W-:Y:S01]  /*6ea0*/  FSETP.GE.FTZ.AND P1, PT, R249, RZ, PT ;  /* 0x000000fff900720b */ /* 0x000fe20003f36000 */
[----:B------:R-:W-:Y:S01]  /*6eb0*/  FMUL.FTZ R8, R211, R8 ;  /* 0x00000008d3087220 */ /* 0x000fe20000410000 */
[----:B------:R-:W-:Y:S01]  /*6ec0*/  F2FP.F16.F32.PACK_AB R19, R18, R19 ;  /* 0x000000131213723e */ /* 0x000fe200000000ff */
[----:B------:R-:W-:Y:S01]  /*6ed0*/  FADD.FTZ R18, -R187, R45 ;  /* 0x0000002dbb127221 */ /* 0x000fe20000010100 */
[----:B------:R-:W-:Y:S01]  /*6ee0*/  FSETP.GE.FTZ.AND P4, PT, R214, RZ, PT ;  /* 0x000000ffd600720b */ /* 0x000fe20003f96000 */
[C---:B------:R-:W-:Y:S01]  /*6ef0*/  FADD.FTZ R27, -R186.reuse, R27 ;  /* 0x0000001bba1b7221 */ /* 0x040fe20000010100 */
[----:B------:R-:W-:Y:S01]  /*6f00*/  FSETP.GE.FTZ.AND P3, PT, R215, RZ, PT ;  /* 0x000000ffd700720b */ /* 0x000fe20003f76000 */
[----:B------:R-:W-:Y:S01]  /*6f10*/  FADD.FTZ R31, -R186, R31 ;  /* 0x0000001fba1f7221 */ /* 0x000fe20000010100 */
[----:B------:R-:W-:Y:S01]  /*6f20*/  FSETP.GE.FTZ.AND P2, PT, R226, RZ, PT ;  /* 0x000000ffe200720b */ /* 0x000fe20003f56000 */
[----:B------:R-:W-:Y:S01]  /*6f30*/  FADD.FTZ R43, -R186, R43 ;  /* 0x0000002bba2b7221 */ /* 0x000fe20000010100 */
[----:B------:R-:W-:Y:S01]  /*6f40*/  FSETP.GE.FTZ.AND P6, PT, R230, RZ, PT ;  /* 0x000000ffe600720b */ /* 0x000fe20003fd6000 */
[----:B------:R-:W-:Y:S01]  /*6f50*/  FMUL.FTZ R16, R227, R16 ;  /* 0x00000010e3107220 */ /* 0x000fe20000410000 */
[----:B------:R-:W-:Y:S01]  /*6f60*/  FSETP.GE.FTZ.AND P5, PT, R231, RZ, PT ;  /* 0x000000ffe700720b */ /* 0x000fe20003fb6000 */
[----:B------:R-:W-:Y:S01]  /*6f70*/  FADD.FTZ R47, -R186, R47 ;  /* 0x0000002fba2f7221 */ /* 0x000fe20000010100 */
[----:B------:R-:W-:Y:S01]  /*6f80*/  F2FP.F16.F32.PACK_AB R8, R8, R13 ;  /* 0x0000000d0808723e */ /* 0x000fe200000000ff */
[----:B------:R-:W-:Y:S01]  /*6f90*/  FADD.FTZ R59, -R186, R59 ;  /* 0x0000003bba3b7221 */ /* 0x000fe20000010100 */
[-C--:B-1----:R-:W-:Y:S01]  /*6fa0*/  FSEL R5, R28, R187.reuse, P4 ;  /* 0x000000bb1c057208 */ /* 0x082fe20002000000 */
[----:B--2---:R-:W-:Y:S01]  /*6fb0*/  FADD.FTZ R7, -R186, R30 ;  /* 0x0000001eba077221 */ /* 0x004fe20000010100 */
[-C--:B------:R-:W-:Y:S01]  /*6fc0*/  FSEL R12, R12, R187.reuse, P3 ;  /* 0x000000bb0c0c7208 */ /* 0x080fe20001800000 */
        /* <DEDUP_REMOVED lines=11> */
[----:B------:R-:W-:Y:S02]  /*7080*/  FSETP.GE.FTZ.AND P2, PT, R248, RZ, PT ;  /* 0x000000fff800720b */ /* 0x000fe40003f56000 */
[-C--:B------:R-:W-:Y:S02]  /*7090*/  FSEL R25, R56, R187.reuse, P4 ;  /* 0x000000bb38197208 */ /* 0x080fe40002000000 */
[-C--:B------:R-:W-:Y:S02]  /*70a0*/  FSEL R22, R22, R187.reuse, P3 ;  /* 0x000000bb16167208 */ /* 0x080fe40001800000 */
[----:B------:R-:W-:Y:S01]  /*70b0*/  FSEL R29, R60, R187, P2 ;  /* 0x000000bb3c1d7208 */ /* 0x000fe20001000000 */
[----:B------:R-:W-:Y:S01]  /*70c0*/  @P1 FADD.FTZ R187, -R187, R61 ;  /* 0x0000003dbbbb1221 */ /* 0x000fe20000010100 */
[----:B------:R-:W-:Y:S01]  /*70d0*/  F2FP.F16.F32.PACK_AB R18, R18, R13 ;  /* 0x0000000d1212723e */ /* 0x000fe200000000ff */
[----:B------:R-:W-:Y:S01]  /*70e0*/  FADD.FTZ R13, -R186, R10 ;  /* 0x0000000aba0d7221 */ /* 0x000fe20000010100 */
[----:B------:R-:W-:Y:S01]  /*70f0*/  FSETP.GE.FTZ.AND P3, PT, R197, RZ, PT ;  /* 0x000000ffc500720b */ /* 0x000fe20003f76000 */
[----:B------:R-:W-:Y:S01]  /*7100*/  FMUL.FTZ R24, R249, R187 ;  /* 0x000000bbf9187220 */ /* 0x000fe20000410000 */
[----:B------:R-:W-:Y:S01]  /*7110*/  FMUL.FTZ R29, R248, R29 ;  /* 0x0000001df81d7220 */ /* 0x000fe20000410000 */
[----:B------:R-:W-:Y:S01]  /*7120*/  FSETP.GE.FTZ.AND P4, PT, R196, RZ, PT ;  /* 0x000000ffc400720b */ /* 0x000fe20003f96000 */
[----:B------:R-:W-:Y:S01]  /*7130*/  FMUL.FTZ R25, R242, R25 ;  /* 0x00000019f2197220 */ /* 0x000fe20000410000 */
[-C--:B------:R-:W-:Y:S01]  /*7140*/  FSEL R10, R11, R186.reuse, P3 ;  /* 0x000000ba0b0a7208 */ /* 0x080fe20001800000 */
[----:B------:R-:W-:Y:S01]  /*7150*/  FADD.FTZ R11, -R186, R26 ;  /* 0x0000001aba0b7221 */ /* 0x000fe20000010100 */
[----:B------:R-:W-:Y:S01]  /*7160*/  F2FP.F16.F32.PACK_AB R28, R24, R29 ;  /* 0x0000001d181c723e */ /* 0x000fe200000000ff */
[----:B------:R-:W-:Y:S01]  /*7170*/  FADD.FTZ R29, -R186, R14 ;  /* 0x0000000eba1d7221 */ /* 0x000fe20000010100 */
[----:B------:R-:W-:Y:S01]  /*7180*/  FSEL R13, R13, R186, P4 ;  /* 0x000000ba0d0d7208 */ /* 0x000fe20002000000 */
[----:B------:R-:W-:Y:S01]  /*7190*/  FMUL.FTZ R10, R197, R10 ;  /* 0x0000000ac50a7220 */ /* 0x000fe20000410000 */
[----:B------:R-:W-:Y:S01]  /*71a0*/  FSETP.GE.FTZ.AND P2, PT, R200, RZ, PT ;  /* 0x000000ffc800720b */ /* 0x000fe20003f56000 */
[----:B------:R-:W-:Y:S01]  /*71b0*/  FMUL.FTZ R22, R243, R22 ;  /* 0x00000016f3167220 */ /* 0x000fe20000410000 */
[----:B------:R-:W-:Y:S01]  /*71c0*/  FSETP.GE.FTZ.AND P1, PT, R201, RZ, PT ;  /* 0x000000ffc900720b */ /* 0x000fe20003f36000 */
[----:B------:R-:W-:Y:S01]  /*71d0*/  FMUL.FTZ R13, R196, R13 ;  /* 0x0000000dc40d7220 */ /* 0x000fe20000410000 */
[----:B------:R-:W-:Y:S02]  /*71e0*/  F2FP.F16.F32.PACK_AB R5, R12, R5 ;  /* 0x000000050c05723e */ /* 0x000fe400000000ff */
[-C--:B------:R-:W-:Y:S02]  /*71f0*/  FSEL R29, R29, R186.reuse, P2 ;  /* 0x000000ba1d1d7208 */ /* 0x080fe40001000000 */
        /* <DEDUP_REMOVED lines=8> */
[-C--:B------:R-:W-:Y:S02]  /*7280*/  FSEL R11, R11, R186.reuse, P2 ;  /* 0x000000ba0b0b7208 */ /* 0x080fe40001000000 */
        /* <DEDUP_REMOVED lines=22> */
[----:B------:R-:W-:Y:S01]  /*73f0*/  FSETP.GE.FTZ.AND P2, PT, R228, RZ, PT ;  /* 0x000000ffe400720b */ /* 0x000fe20003f56000 */
[----:B------:R-:W-:Y:S01]  /*7400*/  FADD.FTZ R31, -R186, R62 ;  /* 0x0000003eba1f7221 */ /* 0x000fe20000010100 */
[----:B------:R-:W-:Y:S01]  /*7410*/  FSETP.GE.FTZ.AND P1, PT, R229, RZ, PT ;  /* 0x000000ffe500720b */ /* 0x000fe20003f36000 */
[----:B------:R-:W-:Y:S01]  /*7420*/  STS [R163+0xc000], R8 ;  /* 0x00c00008a3007388 */ /* 0x000fe20000000800 */
[-C--:B------:R-:W-:Y:S02]  /*7430*/  FSEL R15, R15, R186.reuse, P2 ;  /* 0x000000ba0f0f7208 */ /* 0x080fe40001000000 */
[-C--:B------:R-:W-:Y:S01]  /*7440*/  FSEL R14, R43, R186.reuse, P1 ;  /* 0x000000ba2b0e7208 */ /* 0x080fe20000800000 */
[----:B------:R-:W-:Y:S01]  /*7450*/  STS [R163+0xc400], R10 ;  /* 0x00c4000aa3007388 */ /* 0x000fe20000000800 */
[----:B------:R-:W-:Y:S01]  /*7460*/  FSETP.GE.FTZ.AND P2, PT, R232, RZ, PT ;  /* 0x000000ffe800720b */ /* 0x000fe20003f56000 */
[----:B------:R-:W-:Y:S01]  /*7470*/  FMUL.FTZ R15, R228, R15 ;  /* 0x0000000fe40f7220 */ /* 0x000fe20000410000 */
[----:B------:R-:W-:Y:S01]  /*7480*/  FSETP.GE.FTZ.AND P5, PT, R233, RZ, PT ;  /* 0x000000ffe900720b */ /* 0x000fe20003fb6000 */
[----:B------:R-:W-:Y:S01]  /*7490*/  STS [R170+0xc000], R5 ;  /* 0x00c00005aa007388 */ /* 0x000fe20000000800 */
[----:B------:R-:W-:Y:S01]  /*74a0*/  FSEL R11, R11, R186, P2 ;  /* 0x000000ba0b0b7208 */ /* 0x000fe20001000000 */
[----:B------:R-:W-:Y:S01]  /*74b0*/  FMUL.FTZ R14, R229, R14 ;  /* 0x0000000ee50e7220 */ /* 0x000fe20000410000 */
        /* <DEDUP_REMOVED lines=21> */
[----:B------:R-:W-:Y:S01]  /*7610*/  @P1 FADD.FTZ R186, -R186, R63 ;  /* 0x0000003fbaba1221 */ /* 0x000fe20000010100 */
[----:B------:R-:W-:Y:S01]  /*7620*/  STS [R162+0xc400], R15 ;  /* 0x00c4000fa2007388 */ /* 0x000fe20000000800 */
[----:B------:R-:W-:Y:S01]  /*7630*/  F2FP.F16.F32.PACK_AB R64, R189, R64 ;  /* 0x00000040bd40723e */ /* 0x000fe200000000ff */
[----:B------:R-:W-:Y:S01]  /*7640*/  FMUL.FTZ R31, R250, R31 ;  /* 0x0000001ffa1f7220 */ /* 0x000fe20000410000 */
[----:B------:R-:W-:Y:S01]  /*7650*/  FMUL.FTZ R186, R252, R186 ;  /* 0x000000bafcba7220 */ /* 0x000fe20000410000 */
[----:B------:R-:W-:Y:S01]  /*7660*/  STS [R167+0xc000], R18 ;  /* 0x00c00012a7007388 */ /* 0x000fe20000000800 */
[----:B------:R-:W-:Y:S02]  /*7670*/  F2FP.F16.F32.PACK_AB R33, R22, R27 ;  /* 0x0000001b1621723e */ /* 0x000fe400000000ff */
[----:B------:R-:W-:Y:S01]  /*7680*/  LEA R52, R147, UR4, 0x1 ;  /* 0x0000000493347c11 */ /* 0x000fe2000f8e08ff */
[----:B------:R-:W-:Y:S01]  /*7690*/  STS [R167+0xc400], R16 ;  /* 0x00c40010a7007388 */ /* 0x000fe20000000800 */
[----:B------:R-:W-:Y:S03]  /*76a0*/  F2FP.F16.F32.PACK_AB R186, R186, R31 ;  /* 0x0000001fbaba723e */ /* 0x000fe600000000ff */
[----:B------:R1:W-:Y:S04]  /*76b0*/  STS [R166+0xa000], R53 ;  /* 0x00a00035a6007388 */ /* 0x0003e80000000800 */
[----:B------:R-:W-:Y:S04]  /*76c0*/  STS [R166+0xa400], R21 ;  /* 0x00a40015a6007388 */ /* 0x000fe80000000800 */
[----:B------:R-:W-:Y:S04]  /*76d0*/  STS [R165+0xa000], R64 ;  /* 0x00a00040a5007388 */ /* 0x000fe80000000800 */
[----:B------:R-:W-:Y:S04]  /*76e0*/  STS [R165+0xa400], R20 ;  /* 0x00a40014a5007388 */ /* 0x000fe80000000800 */
[----:B------:R-:W-:Y:S04]  /*76f0*/  STS [R166+0xc000], R25 ;  /* 0x00c00019a6007388 */ /* 0x000fe80000000800 */
[----:B------:R-:W-:Y:S04]  /*7700*/  STS [R166+0xc400], R33 ;  /* 0x00c40021a6007388 */ /* 0x000fe80000000800 */
[----:B------:R-:W-:Y:S01]  /*7710*/  STS [R165+0xc000], R28 ;  /* 0x00c0001ca5007388 */ /* 0x000fe20000000800 */
[----:B-1----:R-:W-:Y:S03]  /*7720*/  LEA R53, R152, UR4, 0x1 ;  /* 0x0000000498357c11 */ /* 0x002fe6000f8e08ff */
        /* <DEDUP_REMOVED lines=75> */
.L_x_809:
        /* <DEDUP_REMOVED lines=13> */
[----:B------:R-:W-:Y:S01]  /*7cb0*/  IMAD.U32 R105, RZ, RZ, UR32 ;  /* 0x00000020ff697e24 */ /* 0x000fe2000f8e00ff */
[----:B------:R-:W-:Y:S01]  /*7cc0*/  @UP3 UIADD3 UR7, UP2, UR16, -0x200, URZ ;  /* 0xfffffe0010073890 */ /* 0x000fe2000ff5e03f */
[----:B------:R-:W-:Y:S01]  /*7cd0*/  IMAD.U32 R107, RZ, RZ, UR33 ;  /* 0x00000021ff6b7e24 */ /* 0x000fe2000f8e00ff */
[----:B------:R-:W3:Y:S01]  /*7ce0*/  LDSM.16.MT88.4 R28, [R52+0x6400] ;  /* 0x00640000341c783b */ /* 0x000ee20000004200 */
[----:B------:R-:W-:Y:S01]  /*7cf0*/  IMAD.U32 R101, RZ, RZ, UR31 ;  /* 0x0000001fff657e24 */ /* 0x000fe2000f8e00ff */
[----:B------:R-:W-:Y:S01]  /*7d00*/  UIADD3 UR10, UR11, -0x1, URZ ;  /* 0xffffffff0b0a7890 */ /* 0x000fe2000fffe03f */
[----:B------:R-:W-:Y:S01]  /*7d10*/  IMAD.U32 R103, RZ, RZ, UR32 ;  /* 0x00000020ff677e24 */ /* 0x000fe2000f8e00ff */
[----:B------:R-:W4:Y:S01]  /*7d20*/  LDSM.16.M88.4 R32, [R137] ;  /* 0x000000008920783b */ /* 0x000f220000000200 */
[----:B------:R-:W-:Y:S01]  /*7d30*/  IMAD.U32 R65, RZ, RZ, UR30 ;  /* 0x0000001eff417e24 */ /* 0x000fe2000f8e00ff */
[----:B------:R-:W-:Y:S01]  /*7d40*/  @UP3 UIADD3.X UR5, UR17, -0x1, URZ, UP2, !UPT ;  /* 0xffffffff11053890 */ /* 0x000fe200097fe43f */
[----:B------:R-:W-:Y:S01]  /*7d50*/  IMAD.U32 R67, RZ, RZ, UR31 ;  /* 0x0000001fff437e24 */ /* 0x000fe2000f8e00ff */
[----:B------:R-:W-:Y:S01]  /*7d60*/  LDSM.16.M88.4 R36, [R140] ;  /* 0x000000008c24783b */ /* 0x000fe20000000200 */
[----:B------:R-:W-:Y:S02]  /*7d70*/  IMAD.U32 R63, RZ, RZ, UR30 ;  /* 0x0000001eff3f7e24 */ /* 0x000fe4000f8e00ff */
[----:B------:R-:W-:Y:S01]  /*7d80*/  IMAD.U32 R59, RZ, RZ, UR29 ;  /* 0x0000001dff3b7e24 */ /* 0x000fe2000f8e00ff */
[----:B------:R-:W4:Y:S01]  /*7d90*/  LDSM.16.MT88.4 R40, [R52+0x6800] ;  /* 0x006800003428783b */ /* 0x000f220000004200 */
[----:B------:R-:W-:Y:S03]  /*7da0*/  IMAD.U32 R55, RZ, RZ, UR28 ;  /* 0x0000001cff377e24 */ /* 0x000fe6000f8e00ff */
        /* <DEDUP_REMOVED lines=43> */
[----:B------:R-:W-:Y:S01]  /*8060*/  @P0 VIADD R36, R150, 0xffffff80 ;  /* 0xffffff8096240836 */ /* 0x000fe20000000000 */
[C---:B---3--:R-:W-:Y:S01]  /*8070*/  HMMA.16816.F32 R8, R44.reuse, R48, R8 ;  /* 0x000000302c08723c */ /* 0x048fe20000001808 */
[----:B------:R-:W-:Y:S04]  /*8080*/  IMAD.U32 R43, RZ, RZ, UR25 ;  /* 0x00000019ff2b7e24 */ /* 0x000fe8000f8e00ff */
[----:B------:R-:W-:Y:S01]  /*8090*/  @P0 IMAD.WIDE R38, R36, R171, UR16 ;  /* 0x0000001024260e25 */ /* 0x000fe2000f8e02ab */
[-C--:B------:R-:W-:Y:S01]  /*80a0*/  HMMA.16816.F32 R12, R44, R50.reuse, R12 ;  /* 0x000000322c0c723c */ /* 0x080fe2000000180c */
[----:B------:R-:W-:Y:S01]  /*80b0*/  @UP3 UMOV UR16, UR7 ;  /* 0x0000000700103c82 */ /* 0x000fe20008000000 */
[----:B------:R-:W-:Y:S02]  /*80c0*/  @UP3 UMOV UR17, UR5 ;  /* 0x0000000500113c82 */ /* 0x000fe40008000000 */
[----:B------:R-:W5:Y:S01]  /*80d0*/  @P0 LDG.E R175, desc[UR14][R38.64] ;  /* 0x0000000e26af0981 */ /* 0x000f62000c1e1900 */
[----:B------:R-:W-:Y:S01]  /*80e0*/  LEA R184, P1, R37, R184, 0x2 ;  /* 0x000000b825b87211 */ /* 0x000fe200078210ff */
[----:B------:R-:W-:Y:S01]  /*80f0*/  HMMA.16816.F32 R16, R20, R50, R16 ;  /* 0x000000321410723c */ /* 0x000fe20000001810 */
[----:B------:R-:W-:Y:S01]  /*8100*/  IMAD.U32 R47, RZ, RZ, UR26 ;  /* 0x0000001aff2f7e24 */ /* 0x000fe2000f8e00ff */
[----:B------:R-:W-:Y:S03]  /*8110*/  LDSM.16.MT88.4 R20, [R138] ;  /* 0x000000008a14783b */ /* 0x000fe60000004200 */
[-C--:B------:R-:W-:Y:S01]  /*8120*/  LEA R56, P6, R113, R184.reuse, 0x2 ;  /* 0x000000b871387211 */ /* 0x080fe200078c10ff */
[-C--:B----4-:R-:W-:Y:S01]  /*8130*/  HMMA.16816.F32 R4, R24, R28.reuse, R4 ;  /* 0x0000001c1804723c */ /* 0x090fe20000001804 */
[----:B------:R-:W5:Y:S01]  /*8140*/  @P0 LDG.E R176, desc[UR14][R38.64+0x20] ;  /* 0x0000200e26b00981 */ /* 0x000f62000c1e1900 */
[----:B------:R-:W-:Y:S03]  /*8150*/  IMAD.U32 R51, RZ, RZ, UR27 ;  /* 0x0000001bff337e24 */ /* 0x000fe6000f8e00ff */
[----:B------:R-:W5:Y:S01]  /*8160*/  @P0 LDG.E R173, desc[UR14][R38.64+0x100] ;  /* 0x0001000e26ad0981 */ /* 0x000f62000c1e1900 */
[C---:B-1----:R-:W-:Y:S01]  /*8170*/  HMMA.16816.F32 R8, R32.reuse, R28, R8 ;  /* 0x0000001c2008723c */ /* 0x042fe20000001808 */
[----:B------:R-:W-:Y:S01]  /*8180*/  IMAD.U32 R49, RZ, RZ, UR27 ;  /* 0x0000001bff317e24 */ /* 0x000fe2000f8e00ff */
[----:B------:R-:W-:Y:S01]  /*8190*/  MOV R37, UR24 ;  /* 0x0000001800257c02 */ /* 0x000fe20008000f00 */
[----:B------:R1:W5:Y:S02]  /*81a0*/  @P0 LDG.E R174, desc[UR14][R38.64+0x120] ;  /* 0x0001200e26ae0981 */ /* 0x000364000c1e1900 */
[-C--:B------:R-:W-:Y:S01]  /*81b0*/  LEA R60, P0, R117, R184.reuse, 0x2 ;  /* 0x000000b8753c7211 */ /* 0x080fe200078010ff */
[-C--:B------:R-:W-:Y:S01]  /*81c0*/  HMMA.16816.F32 R12, R32, R30.reuse, R12 ;  /* 0x0000001e200c723c */ /* 0x080fe2000000180c */
[----:B------:R-:W-:Y:S04]  /*81d0*/  IMAD.U32 R29, RZ, RZ, UR20 ;  /* 0x00000014ff1d7e24 */ /* 0x000fe8000f8e00ff */
[-C--:B------:R-:W-:Y:S01]  /*81e0*/  LEA R50, P5, R109, R184.reuse, 0x2 ;  /* 0x000000b86d327211 */ /* 0x080fe200078a10ff */
[----:B------:R-:W-:Y:S01]  /*81f0*/  HMMA.16816.F32 R16, R24, R30, R16 ;  /* 0x0000001e1810723c */ /* 0x000fe20000001810 */
[----:B------:R-:W-:Y:S01]  /*8200*/  MOV R35, UR23 ;  /* 0x0000001700237c02 */ /* 0x000fe20008000f00 */
[----:B------:R-:W-:Y:S03]  /*8210*/  IMAD.U32 R45, RZ, RZ, UR26 ;  /* 0x0000001aff2d7e24 */ /* 0x000fe6000f8e00ff */
[----:B------:R-:W-:Y:S01]  /*8220*/  LEA.HI.X.SX32 R185, R29, R185, 0x2, P1 ;  /* 0x000000b91db97211 */ /* 0x000fe200008f16ff */
[----:B------:R-:W-:Y:S01]  /*8230*/  IMAD.U32 R33, RZ, RZ, UR23 ;  /* 0x00000017ff217e24 */ /* 0x000fe2000f8e00ff */
[-C--:B------:R-:W-:Y:S01]  /*8240*/  LEA R34, P1, R61, R184.reuse, 0x2 ;  /* 0x000000b83d227211 */ /* 0x080fe200078210ff */
[----:B------:R-:W-:Y:S02]  /*8250*/  IMAD.U32 R31, RZ, RZ, UR22 ;  /* 0x00000016ff1f7e24 */ /* 0x000fe4000f8e00ff */
[----:B------:R-:W-:Y:S01]  /*8260*/  REDG.E.ADD.F32.FTZ.RN.STRONG.GPU desc[UR14][R184.64], R4 ;  /* 0x00000004b80079a6 */ /* 0x000fe2000c10f38e */
[-C--:B------:R-:W-:Y:S01]  /*8270*/  LEA.HI.X.SX32 R61, R115, R185.reuse, 0x2, P0 ;  /* 0x000000b9733d7211 */ /* 0x080fe200000f16ff */
[----:B------:R-:W-:Y:S01]  /*8280*/  IMAD.U32 R27, RZ, RZ, UR21 ;  /* 0x00000015ff1b7e24 */ /* 0x000fe2000f8e00ff */
[-C--:B------:R-:W-:Y:S01]  /*8290*/  LEA R30, P0, R57, R184.reuse, 0x2 ;  /* 0x000000b8391e7211 */ /* 0x080fe200078010ff */
[----:B------:R-:W-:Y:S01]  /*82a0*/  IMAD.U32 R29, RZ, RZ, UR22 ;  /* 0x00000016ff1d7e24 */ /* 0x000fe2000f8e00ff */
[-C--:B------:R-:W-:Y:S01]  /*82b0*/  LEA.HI.X.SX32 R57, R111, R185.reuse, 0x2, P6 ;  /* 0x000000b96f397211 */ /* 0x080fe200030f16ff */
[----:B------:R-:W-:Y:S01]  /*82c0*/  REDG.E.ADD.F32.FTZ.RN.STRONG.GPU desc[UR14][R60.64], R5 ;  /* 0x000000053c0079a6 */ /* 0x000fe2000c10f38e */
[-C--:B------:R-:W-:Y:S01]  /*82d0*/  LEA R48, P6, R51, R184.reuse, 0x2 ;  /* 0x000000b833307211 */ /* 0x080fe200078c10ff */
[----:B-1----:R-:W-:Y:S01]  /*82e0*/  IMAD.U32 R39, RZ, RZ, UR24 ;  /* 0x00000018ff277e24 */ /* 0x002fe2000f8e00ff */
[-C--:B------:R-:W-:Y:S01]  /*82f0*/  LEA R46, P4, R105, R184.reuse, 0x2 ;  /* 0x000000b8692e7211 */ /* 0x080fe200078810ff */
[----:B------:R-:W-:Y:S01]  /*8300*/  REDG.E.ADD.F32.FTZ.RN.STRONG.GPU desc[UR14][R56.64], R6 ;  /* 0x00000006380079a6 */ /* 0x000fe2000c10f38e */
[-C--:B------:R-:W-:Y:S01]  /*8310*/  LEA.HI.X.SX32 R51, R107, R185.reuse, 0x2, P5 ;  /* 0x000000b96b337211 */ /* 0x080fe200028f16ff */
[----:B------:R-:W-:Y:S01]  /*8320*/  IMAD.U32 R25, RZ, RZ, UR21 ;  /* 0x00000015ff197e24 */ /* 0x000fe2000f8e00ff */
[-C--:B------:R-:W-:Y:S02]  /*8330*/  LEA R44, P5, R47, R184.reuse, 0x2 ;  /* 0x000000b82f2c7211 */ /* 0x080fe400078a10ff */
[-C--:B------:R-:W-:Y:S01]  /*8340*/  LEA R42, P3, R101, R184.reuse, 0x2 ;  /* 0x000000b8652a7211 */ /* 0x080fe200078610ff */
[----:B------:R-:W-:Y:S01]  /*8350*/  REDG.E.ADD.F32.FTZ.RN.STRONG.GPU desc[UR14][R50.64], R7 ;  /* 0x00000007320079a6 */ /* 0x000fe2000c10f38e */
[-C--:B------:R-:W-:Y:S02]  /*8360*/  LEA.HI.X.SX32 R47, R103, R185.reuse, 0x2, P4 ;  /* 0x000000b9672f7211 */ /* 0x080fe400020f16ff */
[-C--:B------:R-:W-:Y:S01]  /*8370*/  LEA R40, P4, R43, R184.reuse, 0x2 ;  /* 0x000000b82b287211 */ /* 0x080fe200078810ff */
[----:B------:R-:W1:Y:S01]  /*8380*/  LDSM.16.MT88.4 R4, [R143+0xa000] ;  /* 0x00a000008f04783b */ /* 0x000e620000004200 */
        /* <DEDUP_REMOVED lines=13> */
[-C--:B------:R-:W-:Y:S01]  /*8460*/  LEA.HI.X.SX32 R45, R45, R185.reuse, 0x2, P5 ;  /* 0x000000b92d2d7211 */ /* 0x080fe200028f16ff */
[----:B------:R-:W-:Y:S01]  /*8470*/  REDG.E.ADD.F32.FTZ.RN.STRONG.GPU desc[UR14][R30.64], R16 ;  /* 0x000000101e0079a6 */ /* 0x000fe2000c10f38e */
[-C--:B------:R-:W-:Y:S02]  /*8480*/  LEA.HI.X.SX32 R41, R41, R185.reuse, 0x2, P4 ;  /* 0x000000b929297211 */ /* 0x080fe400020f16ff */
[-C--:B------:R-:W-:Y:S01]  /*8490*/  LEA.HI.X.SX32 R37, R37, R185.reuse, 0x2, P3 ;  /* 0x000000b925257211 */ /* 0x080fe200018f16ff */
[----:B------:R-:W-:Y:S01]  /*84a0*/  REDG.E.ADD.F32.FTZ.RN.STRONG.GPU desc[UR14][R48.64], R17 ;  /* 0x00000011300079a6 */ /* 0x000fe2000c10f38e */
[-C--:B------:R-:W-:Y:S02]  /*84b0*/  LEA.HI.X.SX32 R55, R33, R185.reuse, 0x2, P2 ;  /* 0x000000b921377211 */ /* 0x080fe400010f16ff */
[----:B------:R-:W-:Y:S01]  /*84c0*/  LEA R62, P0, R27, R184, 0x2 ;  /* 0x000000b81b3e7211 */ /* 0x000fe200078010ff */
[----:B------:R-:W-:Y:S01]  /*84d0*/  REDG.E.ADD.F32.FTZ.RN.STRONG.GPU desc[UR14][R44.64], R18 ;  /* 0x000000122c0079a6 */ /* 0x000fe2000c10f38e */
[-C--:B------:R-:W-:Y:S02]  /*84e0*/  LEA.HI.X.SX32 R59, R29, R185.reuse, 0x2, P1 ;  /* 0x000000b91d3b7211 */ /* 0x080fe400008f16ff */
[----:B------:R-:W-:Y:S01]  /*84f0*/  LEA.HI.X.SX32 R63, R25, R185, 0x2, P0 ;  /* 0x000000b9193f7211 */ /* 0x000fe200000f16ff */
[----:B------:R-:W-:Y:S01]  /*8500*/  REDG.E.ADD.F32.FTZ.RN.STRONG.GPU desc[UR14][R40.64], R19 ;  /* 0x00000013280079a6 */ /* 0x000fe2000c10f38e */
[----:B------:R-:W-:Y:S01]  /*8510*/  PLOP3.LUT P0, PT, PT, PT, UP1, 0x80, 0x0 ;  /* 0x000000000000781c */ /* 0x000fe20003f0f018 */
[----:B------:R-:W-:Y:S01]  /*8520*/  @UP3 UIADD3 UR19, UP1, UR19, -0x200, URZ ;  /* 0xfffffe0013133890 */ /* 0x000fe2000ff3e03f */
[----:B------:R-:W-:Y:S01]  /*8530*/  ISETP.LT.AND P1, PT, RZ, UR11, PT ;  /* 0x0000000bff007c0c */ /* 0x000fe2000bf21270 */
[----:B------:R-:W-:Y:S01]  /*8540*/  REDG.E.ADD.F32.FTZ.RN.STRONG.GPU desc[UR14][R36.64], R12 ;  /* 0x0000000c240079a6 */ /* 0x000fe2000c10f38e */
[----:B------:R-:W-:Y:S01]  /*8550*/  UMOV UR11, UR10 ;  /* 0x0000000a000b7c82 */ /* 0x000fe20008000000 */
[----:B------:R-:W-:Y:S01]  /*8560*/  @UP3 UIADD3.X UR18, UR18, -0x1, URZ, UP1, !UPT ;  /* 0xffffffff12123890 */ /* 0x000fe20008ffe43f */
[-C--:B-1----:R-:W-:Y:S01]  /*8570*/  HMMA.16816.F32 R84, R4, R20.reuse, R84 ;  /* 0x000000140454723c */ /* 0x082fe20000001854 */
[----:B------:R-:W-:Y:S04]  /*8580*/  REDG.E.ADD.F32.FTZ.RN.STRONG.GPU desc[UR14][R54.64], R13 ;  /* 0x0000000d360079a6 */ /* 0x000fe8000c10f38e */
[----:B------:R-:W-:Y:S04]  /*8590*/  REDG.E.ADD.F32.FTZ.RN.STRONG.GPU desc[UR14][R58.64], R14 ;  /* 0x0000000e3a0079a6 */ /* 0x000fe8000c10f38e */
[----:B------:R-:W-:Y:S04]  /*85a0*/  REDG.E.ADD.F32.FTZ.RN.STRONG.GPU desc[UR14][R62.64], R15 ;  /* 0x0000000f3e0079a6 */ /* 0x000fe8000c10f38e */
[----:B------:R-:W1:Y:S04]  /*85b0*/  LDSM.16.MT88.4 R8, [R143+0xe000] ;  /* 0x00e000008f08783b */ /* 0x000e680000004200 */
[----:B------:R-:W-:Y:S04]  /*85c0*/  LDSM.16.MT88.4 R24, [R143+0xa800] ;  /* 0x00a800008f18783b */ /* 0x000fe80000004200 */
[----:B------:R-:W2:Y:S04]  /*85d0*/  LDSM.16.MT88.4 R28, [R138+0x400] ;  /* 0x000400008a1c783b */ /* 0x000ea80000004200 */
[----:B------:R-:W3:Y:S04]  /*85e0*/  LDSM.16.MT88.4 R32, [R143+0xe800] ;  /* 0x00e800008f20783b */ /* 0x000ee80000004200 */
[----:B------:R-:W-:Y:S04]  /*85f0*/  LDSM.16.MT88.4 R12, [R138+0x800] ;  /* 0x000800008a0c783b */ /* 0x000fe80000004200 */
[----:B------:R-:W-:Y:S01]  /*8600*/  LDSM.16.MT88.4 R16, [R143+0xb800] ;  /* 0x00b800008f10783b */ /* 0x000fe20000004200 */
[C---:B-1----:R-:W-:Y:S06]  /*8610*/  HMMA.16816.F32 R88, R8.reuse, R20, R88 ;  /* 0x000000140858723c */ /* 0x042fec0000001858 */
[-C--:B------:R-:W-:Y:S01]  /*8620*/  HMMA.16816.F32 R92, R8, R22.reuse, R92 ;  /* 0x00000016085c723c */ /* 0x080fe2000000185c */
[----:B------:R-:W1:Y:S05]  /*8630*/  LDSM.16.MT88.4 R8, [R143+0xb000] ;  /* 0x00b000008f08783b */ /* 0x000e6a0000004200 */
[----:B------:R-:W-:Y:S01]  /*8640*/  HMMA.16816.F32 R96, R4, R22, R96 ;  /* 0x000000160460723c */ /* 0x000fe20000001860 */
[----:B------:R-:W4:Y:S04]  /*8650*/  LDSM.16.MT88.4 R4, [R143+0xf000] ;  /* 0x00f000008f04783b */ /* 0x000f280000004200 */
[----:B------:R-:W4:Y:S01]  /*8660*/  LDSM.16.MT88.4 R20, [R138+0xc00] ;  /* 0x000c00008a14783b */ /* 0x000f220000004200 */
[-C--:B--2---:R-:W-:Y:S06]  /*8670*/  HMMA.16816.F32 R84, R24, R28.reuse, R84 ;  /* 0x0000001c1854723c */ /* 0x084fec0000001854 */
[C---:B---3--:R-:W-:Y:S06]  /*8680*/  HMMA.16816.F32 R88, R32.reuse, R28, R88 ;  /* 0x0000001c2058723c */ /* 0x048fec0000001858 */
[-C--:B------:R-:W-:Y:S06]  /*8690*/  HMMA.16816.F32 R92, R32, R30.reuse, R92 ;  /* 0x0000001e205c723c */ /* 0x080fec000000185c */
[----:B------:R-:W-:Y:S01]  /*86a0*/  HMMA.16816.F32 R96, R24, R30, R96 ;  /* 0x0000001e1860723c */ /* 0x000fe20000001860 */
[----:B------:R-:W2:Y:S04]  /*86b0*/  LDSM.16.MT88.4 R24, [R143+0xf800] ;  /* 0x00f800008f18783b */ /* 0x000ea80000004200 */
[----:B------:R-:W-:Y:S01]  /*86c0*/  LDSM.16.MT88.4 R28, [R138+0x1000] ;  /* 0x001000008a1c783b */ /* 0x000fe20000004200 */
[-C--:B-1----:R-:W-:Y:S06]  /*86d0*/  HMMA.16816.F32 R84, R8, R12.reuse, R84 ;  /* 0x0000000c0854723c */ /* 0x082fec0000001854 */
[C---:B----4-:R-:W-:Y:S06]  /*86e0*/  HMMA.16816.F32 R88, R4.reuse, R12, R88 ;  /* 0x0000000c0458723c */ /* 0x050fec0000001858 */
[-C--:B------:R-:W-:Y:S01]  /*86f0*/  HMMA.16816.F32 R92, R4, R14.reuse, R92 ;  /* 0x0000000e045c723c */ /* 0x080fe2000000185c */
[----:B------:R-:W1:Y:S05]  /*8700*/  LDSM.16.MT88.4 R4, [R143+0xc000] ;  /* 0x00c000008f04783b */ /* 0x000e6a0000004200 */
[----:B------:R-:W-:Y:S01]  /*8710*/  HMMA.16816.F32 R96, R8, R14, R96 ;  /* 0x0000000e0860723c */ /* 0x000fe20000001860 */
[----:B------:R-:W3:Y:S04]  /*8720*/  LDSM.16.MT88.4 R8, [R143+0x10000] ;  /* 0x010000008f08783b */ /* 0x000ee80000004200 */
[----:B------:R-:W-:Y:S01]  /*8730*/  LDSM.16.MT88.4 R12, [R143+0xc800] ;  /* 0x00c800008f0c783b */ /* 0x000fe20000004200 */
[-C--:B------:R-:W-:Y:S06]  /*8740*/  HMMA.16816.F32 R84, R16, R20.reuse, R84 ;  /* 0x000000141054723c */ /* 0x080fec0000001854 */
[C---:B--2---:R-:W-:Y:S06]  /*8750*/  HMMA.16816.F32 R88, R24.reuse, R20, R88 ;  /* 0x000000141858723c */ /* 0x044fec0000001858 */
[-C--:B------:R-:W-:Y:S01]  /*8760*/  HMMA.16816.F32 R92, R24, R22.reuse, R92 ;  /* 0x00000016185c723c */ /* 0x080fe2000000185c */
[----:B------:R-:W2:Y:S05]  /*8770*/  LDSM.16.MT88.4 R24, [R138+0x1400] ;  /* 0x001400008a18783b */ /* 0x000eaa0000004200 */
[----:B------:R-:W-:Y:S01]  /*8780*/  HMMA.16816.F32 R96, R16, R22, R96 ;  /* 0x000000161060723c */ /* 0x000fe20000001860 */
[----:B------:R-:W4:Y:S04]  /*8790*/  LDSM.16.MT88.4 R16, [R143+0x10800] ;  /* 0x010800008f10783b */ /* 0x000f280000004200 */
[----:B------:R-:W-:Y:S01]  /*87a0*/  LDSM.16.MT88.4 R20, [R138+0x1800] ;  /* 0x001800008a14783b */ /* 0x000fe20000004200 */
[-C--:B-1----:R-:W-:Y:S06]  /*87b0*/  HMMA.16816.F32 R84, R4, R28.reuse, R84 ;  /* 0x0000001c0454723c */ /* 0x082fec0000001854 */
[C---:B---3--:R-:W-:Y:S06]  /*87c0*/  HMMA.16816.F32 R88, R8.reuse, R28, R88 ;  /* 0x0000001c0858723c */ /* 0x048fec0000001858 */
[-C--:B------:R-:W-:Y:S01]  /*87d0*/  HMMA.16816.F32 R92, R8, R30.reuse, R92 ;  /* 0x0000001e085c723c */ /* 0x080fe2000000185c */
[----:B------:R-:W1:Y:S05]  /*87e0*/  LDSM.16.MT88.4 R8, [R143+0xd000] ;  /* 0x00d000008f08783b */ /* 0x000e6a0000004200 */
[----:B------:R-:W-:Y:S01]  /*87f0*/  HMMA.16816.F32 R96, R4, R30, R96 ;  /* 0x0000001e0460723c */ /* 0x000fe20000001860 */
[----:B------:R-:W3:Y:S04]  /*8800*/  LDSM.16.MT88.4 R4, [R143+0x11000] ;  /* 0x011000008f04783b */ /* 0x000ee80000004200 */
[----:B------:R-:W-:Y:S01]  /*8810*/  LDSM.16.MT88.4 R28, [R138+0x1c00] ;  /* 0x001c00008a1c783b */ /* 0x000fe20000004200 */
[-C--:B--2---:R-:W-:Y:S06]  /*8820*/  HMMA.16816.F32 R84, R12, R24.reuse, R84 ;  /* 0x000000180c54723c */ /* 0x084fec0000001854 */
[C---:B----4-:R-:W-:Y:S06]  /*8830*/  HMMA.16816.F32 R88, R16.reuse, R24, R88 ;  /* 0x000000181058723c */ /* 0x050fec0000001858 */
[-C--:B------:R-:W-:Y:S01]  /*8840*/  HMMA.16816.F32 R92, R16, R26.reuse, R92 ;  /* 0x0000001a105c723c */ /* 0x080fe2000000185c */
[----:B------:R-:W2:Y:S05]  /*8850*/  LDSM.16.MT88.4 R16, [R143+0xd800] ;  /* 0x00d800008f10783b */ /* 0x000eaa0000004200 */
[----:B------:R-:W-:Y:S01]  /*8860*/  HMMA.16816.F32 R96, R12, R26, R96 ;  /* 0x0000001a0c60723c */ /* 0x000fe20000001860 */
[----:B------:R-:W4:Y:S05]  /*8870*/  LDSM.16.MT88.4 R12, [R143+0x11800] ;  /* 0x011800008f0c783b */ /* 0x000f2a0000004200 */
[-C--:B-1----:R-:W-:Y:S06]  /*8880*/  HMMA.16816.F32 R84, R8, R20.reuse, R84 ;  /* 0x000000140854723c */ /* 0x082fec0000001854 */
[C---:B---3--:R-:W-:Y:S06]  /*8890*/  HMMA.16816.F32 R88, R4.reuse, R20, R88 ;  /* 0x000000140458723c */ /* 0x048fec0000001858 */
[-C--:B------:R-:W-:Y:S06]  /*88a0*/  HMMA.16816.F32 R92, R4, R22.reuse, R92 ;  /* 0x00000016045c723c */ /* 0x080fec000000185c */
[----:B------:R-:W-:Y:S05]  /*88b0*/  HMMA.16816.F32 R96, R8, R22, R96 ;  /* 0x000000160860723c */ /* 0x000fea0000001860 */
[C---:B------:R-:W-:Y:S01]  /*88c0*/  VIADD R4, R138.reuse, 0xffffe000 ;  /* 0xffffe0008a047836 */ /* 0x040fe20000000000 */
[-C--:B--2---:R-:W-:Y:S05]  /*88d0*/  HMMA.16816.F32 R84, R16, R28.reuse, R84 ;  /* 0x0000001c1054723c */ /* 0x084fea0000001854 */
        /* <DEDUP_REMOVED lines=101> */
.L_x_811:
        /* <DEDUP_REMOVED lines=21> */
.L_x_812:
        /* <DEDUP_REMOVED lines=9> */
[C---:B------:R-:W-:Y:S01]  /*9110*/  IADD3 R0, R16.reuse, 0x40, RZ ;  /* 0x0000004010007810 */ /* 0x040fe20007ffe0ff */
[----:B------:R-:W-:Y:S01]  /*9120*/  UIMAD UR7, UR18, UR9, UR7 ;  /* 0x00000009120772a4 */ /* 0x000fe2000f8e0207 */
[----:B------:R-:W-:Y:S01]  /*9130*/  ISETP.GE.AND P2, PT, R16, UR6, PT ;  /* 0x0000000610007c0c */ /* 0x000fe2000bf46270 */
[----:B------:R-:W-:Y:S01]  /*9140*/  IMAD.WIDE.U32 R6, R5, UR18, R20 ;  /* 0x0000001205067c25 */ /* 0x000fe2000f8e0014 */
[----:B------:R-:W-:Y:S01]  /*9150*/  ULDC.64 UR16, c[0x0][0x468] ;  /* 0x00011a0000107ab9 */ /* 0x000fe20000000a00 */
[----:B------:R-:W-:Y:S01]  /*9160*/  BSSY B0, `(.L_x_813) ;  /* 0x0000019000007945 */ /* 0x000fe20003800000 */
[----:B------:R-:W-:Y:S01]  /*9170*/  ISETP.GE.AND P1, PT, R0, UR6, PT ;  /* 0x0000000600007c0c */ /* 0x000fe2000bf26270 */
[----:B------:R-:W-:Y:S01]  /*9180*/  IMAD.U32 R4, RZ, RZ, UR7 ;  /* 0x00000007ff047e24 */ /* 0x000fe2000f8e00ff */
[----:B------:R-:W-:Y:S01]  /*9190*/  IADD3 R6, P0, R6, UR19, RZ ;  /* 0x0000001306067c10 */ /* 0x000fe2000ff1e0ff */
[----:B------:R-:W-:Y:S01]  /*91a0*/  UIMAD UR7, UR21, UR16, URZ ;  /* 0x00000010150772a4 */ /* 0x000fe2000f8e023f */
[----:B------:R-:W-:Y:S01]  /*91b0*/  IMAD.U32 R22, RZ, RZ, UR16 ;  /* 0x00000010ff167e24 */ /* 0x000fe2000f8e00ff */
[----:B------:R-:W-:-:S02]  /*91c0*/  SHF.R.S32.HI R0, RZ, 0x1f, R16 ;  /* 0x0000001fff007819 */ /* 0x000fc40000011410 */
[----:B------:R-:W-:Y:S01]  /*91d0*/  IADD3.X R7, R7, UR20, R4, P0, !PT ;  /* 0x0000001407077c10 */ /* 0x000fe200087fe404 */
[----:B------:R-:W-:Y:S01]  /*91e0*/  UIMAD UR17, UR57, UR17, UR7 ;  /* 0x00000011391172a4 */ /* 0x000fe2000f8e0207 */
[----:B------:R1:W3:Y:S01]  /*91f0*/  LDS.128 R12, [R53+0x7000] ;  /* 0x00700000350c7984 */ /* 0x0002e20000000c00 */
[----:B------:R-:W-:-:S03]  /*9200*/  IMAD.WIDE.U32 R22, R22, UR57, R6 ;  /* 0x0000003916167c25 */ /* 0x000fc6000f8e0006 */
[----:B------:R1:W4:Y:S02]  /*9210*/  LDS.128 R8, [R53+0x9000] ;  /* 0x0090000035087984 */ /* 0x0003240000000c00 */
        /* <DEDUP_REMOVED lines=13> */
.L_x_814:
[----:B------:R-:W-:Y:S05]  /*92f0*/  BSYNC B0 ;  /* 0x0000000000007941 */ /* 0x000fea0003800000 */
.L_x_813:
        /* <DEDUP_REMOVED lines=14> */
.L_x_816:
[----:B------:R-:W-:Y:S05]  /*93e0*/  BSYNC B0 ;  /* 0x0000000000007941 */ /* 0x000fea0003800000 */
.L_x_815:
        /* <DEDUP_REMOVED lines=19> */
[----:B------:R-:W-:-:S03]  /*9520*/  ULDC.64 UR6, c[0x0][0x3f8] ;  /* 0x0000fe0000067ab9 */ /* 0x000fc60000000a00 */
[----:B------:R-:W-:-:S04]  /*9530*/  IMAD.WIDE.U32 R20, R16, UR10, R12 ;  /* 0x0000000a10147c25 */ /* 0x000fc8000f8e000c */
[----:B------:R-:W-:Y:S01]  /*9540*/  IMAD R12, R16, UR11, R15 ;  /* 0x0000000b100c7c24 */ /* 0x000fe2000f8e020f */
[----:B------:R-:W-:-:S04]  /*9550*/  LEA R14, P0, R20, UR6, 0x1 ;  /* 0x00000006140e7c11 */ /* 0x000fc8000f8008ff */
[----:B------:R-:W-:-:S04]  /*9560*/  IADD3 R12, R21, R12, RZ ;  /* 0x0000000c150c7210 */ /* 0x000fc80007ffe0ff */
[----:B------:R-:W-:-:S05]  /*9570*/  LEA.HI.X R15, R20, UR7, R12, 0x1, P0 ;  /* 0x00000007140f7c11 */ /* 0x000fca00080f0c0c */
[----:B-1----:R2:W-:Y:S02]  /*9580*/  STG.E.128 desc[UR14][R14.64], R4 ;  /* 0x000000040e007986 */ /* 0x0025e4000c101d0e */
.L_x_818:
[----:B------:R-:W-:Y:S05]  /*9590*/  BSYNC B0 ;  /* 0x0000000000007941 */ /* 0x000fea0003800000 */
.L_x_817:
[----:B------:R-:W-:Y:S05]  /*95a0*/  @P1 BRA `(.L_x_819) ;  /* 0x00000008003c1947 */ /* 0x000fea0003800000 */
[----:B------:R-:W-:Y:S01]  /*95b0*/  IADD3 R16, P0, R16, 0x40, RZ ;  /* 0x0000004010107810 */ /* 0x000fe20007f1e0ff */
[----:B------:R-:W-:Y:S01]  /*95c0*/  ULDC.64 UR6, c[0x0][0x3f8] ;  /* 0x0000fe0000067ab9 */ /* 0x000fe20000000a00 */
[----:B------:R-:W-:Y:S02]  /*95d0*/  MOV R12, R18 ;  /* 0x00000012000c7202 */ /* 0x000fe40000000f00 */
[----:B------:R-:W-:-:S03]  /*95e0*/  IADD3.X R0, RZ, R0, RZ, P0, !PT ;  /* 0x00000000ff007210 */ /* 0x000fc600007fe4ff */
[----:B-12---:R-:W-:-:S04]  /*95f0*/  IMAD.WIDE.U32 R6, R16, UR10, R12 ;  /* 0x0000000a10067c25 */ /* 0x006fc8000f8e000c */
[----:B------:R-:W-:Y:S01]  /*9600*/  IMAD R5, R0, UR10, RZ ;  /* 0x0000000a00057c24 */ /* 0x000fe2000f8e02ff */
[----:B------:R-:W-:-:S03]  /*9610*/  LEA R4, P0, R6, UR6, 0x1 ;  /* 0x0000000606047c11 */ /* 0x000fc6000f8008ff */
[----:B------:R-:W-:-:S05]  /*9620*/  IMAD R5, R16, UR11, R5 ;  /* 0x0000000b10057c24 */ /* 0x000fca000f8e0205 */
[----:B------:R-:W-:-:S04]  /*9630*/  IADD3 R5, R7, R5, RZ ;  /* 0x0000000507057210 */ /* 0x000fc80007ffe0ff */
[----:B------:R-:W-:-:S05]  /*9640*/  LEA.HI.X R5, R6, UR7, R5, 0x1, P0 ;  /* 0x0000000706057c11 */ /* 0x000fca00080f0c05 */
[----:B----4-:R1:W-:Y:S01]  /*9650*/  STG.E.128 desc[UR14][R4.64], R8 ;  /* 0x0000000804007986 */ /* 0x0103e2000c101d0e */
[----:B------:R-:W-:Y:S05]  /*9660*/  BRA `(.L_x_819) ;  /* 0x00000008000c7947 */ /* 0x000fea0003800000 */
.L_x_807:
        /* <DEDUP_REMOVED lines=24> */
.L_x_820:
[----:B------:R-:W-:Y:S01]  /*97f0*/  @UP0 UIADD3 UR5, UR37, UR38, URZ ;  /* 0x0000002625050290 */ /* 0x000fe2000fffe03f */
[----:B-1----:R-:W-:Y:S01]  /*9800*/  SHF.R.S32.HI R4, RZ, 0x1f, R5 ;  /* 0x0000001fff047819 */ /* 0x002fe20000011405 */
        /* <DEDUP_REMOVED lines=20> */
.L_x_821:
        /* <DEDUP_REMOVED lines=14> */
[----:B------:R-:W-:Y:S01]  /*9a30*/  IMAD.U32 R10, RZ, RZ, UR12 ;  /* 0x0000000cff0a7e24 */ /* 0x000fe2000f8e00ff */
[----:B------:R-:W-:Y:S01]  /*9a40*/  IADD3.X R7, R7, UR21, R5, P0, !PT ;  /* 0x0000001507077c10 */ /* 0x000fe200087fe405 */
[----:B------:R-:W-:Y:S01]  /*9a50*/  UIMAD UR13, UR57, UR13, UR7 ;  /* 0x0000000d390d72a4 */ /* 0x000fe2000f8e0207 */
[----:B------:R-:W-:-:S02]  /*9a60*/  VIADD R0, R4, 0x40 ;  /* 0x0000004004007836 */ /* 0x000fc40000000000 */
[----:B------:R-:W-:-:S03]  /*9a70*/  IMAD.WIDE.U32 R10, R10, UR57, R6 ;  /* 0x000000390a0a7c25 */ /* 0x000fc6000f8e0006 */
[----:B------:R-:W-:Y:S01]  /*9a80*/  ISETP.GE.AND P1, PT, R0, UR6, PT ;  /* 0x0000000600007c0c */ /* 0x000fe2000bf26270 */
[----:B------:R-:W-:Y:S01]  /*9a90*/  VIADD R7, R11, UR13 ;  /* 0x0000000d0b077c36 */ /* 0x000fe20008000000 */
[----:B------:R-:W-:Y:S02]  /*9aa0*/  SHF.R.S32.HI R0, RZ, 0x1f, R4 ;  /* 0x0000001fff007819 */ /* 0x000fe40000011404 */
[----:B------:R-:W-:Y:S09]  /*9ab0*/  @P2 BRA `(.L_x_823) ;  /* 0x0000000000242947 */ /* 0x000ff20003800000 */
        /* <DEDUP_REMOVED lines=8> */
[----:B------:R1:W-:Y:S02]  /*9b40*/  STG.E.128 desc[UR14][R14.64], RZ ;  /* 0x000000ff0e007986 */ /* 0x0003e4000c101d0e */
.L_x_823:
[----:B------:R-:W-:Y:S05]  /*9b50*/  BSYNC B0 ;  /* 0x0000000000007941 */ /* 0x000fea0003800000 */
.L_x_822:
[----:B------:R-:W-:Y:S04]  /*9b60*/  BSSY B0, `(.L_x_824) ;  /* 0x000000d000007945 */ /* 0x000fe80003800000 */
        /* <DEDUP_REMOVED lines=11> */
[----:B------:R2:W-:Y:S02]  /*9c20*/  STG.E.128 desc[UR14][R6.64], RZ ;  /* 0x000000ff06007986 */ /* 0x0005e4000c101d0e */
.L_x_825:
[----:B------:R-:W-:Y:S05]  /*9c30*/  BSYNC B0 ;  /* 0x0000000000007941 */ /* 0x000fea0003800000 */
.L_x_824:
[----:B------:R-:W-:Y:S01]  /*9c40*/  UIMAD UR6, UR19, UR10, URZ ;  /* 0x0000000a130672a4 */ /* 0x000fe2000f8e023f */
[----:B------:R-:W-:Y:S01]  /*9c50*/  IMAD.U32 R5, RZ, RZ, UR10 ;  /* 0x0000000aff057e24 */ /* 0x000fe2000f8e00ff */
[----:B------:R-:W-:Y:S01]  /*9c60*/  USHF.R.S32.HI UR8, URZ, 0x1f, UR57 ;  /* 0x0000001f3f087899 */ /* 0x000fe20008011439 */
[----:B------:R-:W-:Y:S01]  /*9c70*/  BSSY B0, `(.L_x_826) ;  /* 0x0000016000007945 */ /* 0x000fe20003800000 */
[----:B------:R-:W-:Y:S01]  /*9c80*/  UIMAD UR6, UR18, UR11, UR6 ;  /* 0x0000000b120672a4 */ /* 0x000fe2000f8e0206 */
[----:B------:R-:W-:-:S05]  /*9c90*/  IMAD.WIDE.U32 R8, R5, UR18, R8 ;  /* 0x0000001205087c25 */ /* 0x000fca000f8e0008 */
[----:B------:R-:W-:Y:S01]  /*9ca0*/  IMAD.U32 R5, RZ, RZ, UR6 ;  /* 0x00000006ff057e24 */ /* 0x000fe2000f8e00ff */
[----:B--2---:R-:W-:Y:S01]  /*9cb0*/  IADD3 R6, P0, R8, UR5, RZ ;  /* 0x0000000508067c10 */ /* 0x004fe2000ff1e0ff */
        /* <DEDUP_REMOVED lines=17> */
.L_x_827:
[----:B------:R-:W-:Y:S05]  /*9dd0*/  BSYNC B0 ;  /* 0x0000000000007941 */ /* 0x000fea0003800000 */
.L_x_826:
[----:B------:R-:W-:Y:S05]  /*9de0*/  @P1 BRA `(.L_x_819) ;  /* 0x00000000002c1947 */ /* 0x000fea0003800000 */
[----:B------:R-:W-:Y:S01]  /*9df0*/  IADD3 R4, P0, R4, 0x40, RZ ;  /* 0x0000004004047810 */ /* 0x000fe20007f1e0ff */
[----:B------:R-:W-:Y:S01]  /*9e00*/  ULDC.64 UR6, c[0x0][0x3f8] ;  /* 0x0000fe0000067ab9 */ /* 0x000fe20000000a00 */
[----:B------:R-:W-:Y:S02]  /*9e10*/  MOV R6, R8 ;  /* 0x0000000800067202 */ /* 0x000fe40000000f00 */
[----:B------:R-:W-:-:S03]  /*9e20*/  IADD3.X R5, RZ, R0, RZ, P0, !PT ;  /* 0x00000000ff057210 */ /* 0x000fc600007fe4ff */
[----:B------:R-:W-:-:S04]  /*9e30*/  IMAD.WIDE.U32 R6, R4, UR10, R6 ;  /* 0x0000000a04067c25 */ /* 0x000fc8000f8e0006 */
[----:B------:R-:W-:-:S04]  /*9e40*/  IMAD R5, R5, UR10, RZ ;  /* 0x0000000a05057c24 */ /* 0x000fc8000f8e02ff */
[----:B------:R-:W-:Y:S01]  /*9e50*/  IMAD R5, R4, UR11, R5 ;  /* 0x0000000b04057c24 */ /* 0x000fe2000f8e0205 */
[----:B------:R-:W-:-:S04]  /*9e60*/  LEA R4, P0, R6, UR6, 0x1 ;  /* 0x0000000606047c11 */ /* 0x000fc8000f8008ff */
[----:B------:R-:W-:-:S04]  /*9e70*/  IADD3 R5, R5, R7, RZ ;  /* 0x0000000705057210 */ /* 0x000fc80007ffe0ff */
[----:B------:R-:W-:-:S05]  /*9e80*/  LEA.HI.X R5, R6, UR7, R5, 0x1, P0 ;  /* 0x0000000706057c11 */ /* 0x000fca00080f0c05 */
[----:B------:R3:W-:Y:S02]  /*9e90*/  STG.E.128 desc[UR14][R4.64], RZ ;  /* 0x000000ff04007986 */ /* 0x0007e4000c101d0e */
.L_x_819:
[----:B------:R-:W-:Y:S05]  /*9ea0*/  BSYNC B1 ;  /* 0x0000000000017941 */ /* 0x000fea0003800000 */
.L_x_802:
[----:B------:R-:W-:Y:S01]  /*9eb0*/  R2UR UR6, R157 ;  /* 0x000000009d0672ca */ /* 0x000fe200000e0000 */
[----:B------:R-:W-:Y:S02]  /*9ec0*/  ULDC UR5, c[0x0][0xc] ;  /* 0x0000030000057ab9 */ /* 0x000fe40000000800 */
[----:B------:R-:W-:-:S10]  /*9ed0*/  UIADD3 UR36, UR5, UR36, URZ ;  /* 0x0000002405247290 */ /* 0x000fd4000fffe03f */
[----:B------:R-:W-:-:S06]  /*9ee0*/  UISETP.GE.AND UP0, UPT, UR36, UR6, UPT ;  /* 0x000000062400728c */ /* 0x000fcc000bf06270 */
[----:B------:R-:W-:-:S13]  /*9ef0*/  PLOP3.LUT P0, PT, PT, PT, UP0, 0x80, 0x0 ;  /* 0x000000000000781c */ /* 0x000fda0003f0f008 */
[----:B------:R-:W-:Y:S05]  /*9f00*/  @P0 BRA `(.L_x_828) ;  /* 0x0000000000040947 */ /* 0x000fea0003800000 */
[----:B------:R-:W-:Y:S05]  /*9f10*/  BRA `(.L_x_829) ;  /* 0xffffff6c00247947 */ /* 0x000fea000383ffff */
.L_x_828:
[----:B------:R-:W-:Y:S05]  /*9f20*/  EXIT ;  /* 0x000000000000794d */ /* 0x000fea0003800000 */
.L_x_830:
        /* <DEDUP_REMOVED lines=13> */
.L_x_1353:


//--------------------- .text._ZN5flash44flash_bwd_dq_dk_dv_loop_seqk_parallel_kernelI23Flash_bwd_kernel_traitsILi32ELi128ELi128ELi8ELi4ELi4ELi4ELb0ELb0EN7cutlass6half_tE19Flash_kernel_traitsILi32ELi128ELi128ELi8ES3_EELb0ELb0ELb0ELb0ELb0ELb1ELb1EEEvNS_16Flash_bwd_paramsE --------------------------
	.section	.text._ZN5flash44flash_bwd_dq_dk_dv_loop_seqk_parallel_kernelI23Flash_bwd_kernel_traitsILi32ELi128ELi128ELi8ELi4ELi4ELi4ELb0ELb0EN7cutlass6half_tE19Flash_kernel_traitsILi32ELi128ELi128ELi8ES3_EELb0ELb0ELb0ELb0ELb0ELb1ELb1EEEvNS_16Flash_bwd_paramsE,"ax",@progbits
	.align	128
        .global         _ZN5flash44flash_bwd_dq_dk_dv_loop_seqk_parallel_kernelI23Flash_bwd_kernel_traitsILi32ELi128ELi128ELi8ELi4ELi4ELi4ELb0ELb0EN7cutlass6half_tE19Flash_kernel_traitsILi32ELi128ELi128ELi8ES3_EELb0ELb0ELb0ELb0ELb0ELb1ELb1EEEvNS_16Flash_bwd_paramsE
        .type           _ZN5flash44flash_bwd_dq_dk_dv_loop_seqk_parallel_kernelI23Flash_bwd_kernel_traitsILi32ELi128ELi128ELi8ELi4ELi4ELi4ELb0ELb0EN7cutlass6half_tE19Flash_kernel_traitsILi32ELi128ELi128ELi8ES3_EELb0ELb0ELb0ELb0ELb0ELb1ELb1EEEvNS_16Flash_bwd_paramsE,@function
        .size           _ZN5flash44flash_bwd_dq_dk_dv_loop_seqk_parallel_kernelI23Flash_bwd_kernel_traitsILi32ELi128ELi128ELi8ELi4ELi4ELi4ELb0ELb0EN7cutlass6half_tE19Flash_kernel_traitsILi32ELi128ELi128ELi8ES3_EELb0ELb0ELb0ELb0ELb0ELb1ELb1EEEvNS_16Flash_bwd_paramsE,(.L_x_1354 - _ZN5flash44flash_bwd_dq_dk_dv_loop_seqk_parallel_kernelI23Flash_bwd_kernel_traitsILi32ELi128ELi128ELi8ELi4ELi4ELi4ELb0ELb0EN7cutlass6half_tE19Flash_kernel_traitsILi32ELi128ELi128ELi8ES3_EELb0ELb0ELb0ELb0ELb0ELb1ELb1EEEvNS_16Flash_bwd_paramsE)
        .other          _ZN5flash44flash_bwd_dq_dk_dv_loop_seqk_parallel_kernelI23Flash_bwd_kernel_traitsILi32ELi128ELi128ELi8ELi4ELi4ELi4ELb0ELb0EN7cutlass6half_tE19Flash_kernel_traitsILi32ELi128ELi128ELi8ES3_EELb0ELb0ELb0ELb0ELb0ELb1ELb1EEEvNS_16Flash_bwd_paramsE,@"STO_CUDA_ENTRY STV_DEFAULT"
_ZN5flash44flash_bwd_dq_dk_dv_loop_seqk_parallel_kernelI23Flash_bwd_kernel_traitsILi32ELi128ELi128ELi8ELi4ELi4ELi4ELb0ELb0EN7cutlass6half_tE19Flash_kernel_traitsILi32ELi128ELi128ELi8ES3_EELb0ELb0ELb0ELb0ELb0ELb1ELb1EEEvNS_16Flash_bwd_paramsE:
.text._ZN5flash44flash_bwd_dq_dk_dv_loop_seqk_parallel_kernelI23Flash_bwd_kernel_traitsILi32ELi128ELi128ELi8ELi4ELi4ELi4ELb0ELb0EN7cutlass6half_tE19Flash_kernel_traitsILi32ELi128ELi128ELi8ES3_EELb0ELb0ELb0ELb0ELb0ELb1ELb1EEEvNS_16Flash_bwd_paramsE:
        /* <DEDUP_REMOVED lines=14> */
[----:B------:R-:W3:Y:S01]  /*00e0*/  S2UR UR57, SR_CTAID.Z ;  /* 0x00000000003979c3 */ /* 0x000ee20000002700 */
[----:B------:R-:W-:Y:S01]  /*00f0*/  UMOV UR5, 0x400 ;  /* 0x0000040000057882 */ /* 0x000fe20000000000 */
[----:B------:R-:W-:Y:S01]  /*0100*/  IMAD.MOV.U32 R212, RZ, RZ, -0x10 ;  /* 0xfffffff0ffd47424 */ /* 0x000fe200078e00ff */
[----:B------:R-:W-:Y:S01]  /*0110*/  ULDC.64 UR10, c[0x0][0x208] ;  /* 0x00008200000a7ab9 */ /* 0x000fe20000000a00 */
[----:B------:R-:W-:Y:S01]  /*0120*/  IMAD.MOV.U32 R123, RZ, RZ, 0x20 ;  /* 0x00000020ff7b7424 */ /* 0x000fe200078e00ff */
[----:B------:R-:W-:Y:S01]  /*0130*/  UMOV UR60, 0xffffe000 ;  /* 0xffffe000003c7882 */ /* 0x000fe20000000000 */
[----:B------:R-:W-:Y:S02]  /*0140*/  IMAD.MOV.U32 R120, RZ, RZ, 0x40 ;  /* 0x00000040ff787424 */ /* 0x000fe400078e00ff */
[----:B------:R-:W4:Y:S08]  /*0150*/  S2UR UR4, SR_CgaCtaId ;  /* 0x00000000000479c3 */ /* 0x000f300000008800 */
[----:B------:R-:W5:Y:S01]  /*0160*/  S2UR UR45, SR_CTAID.Y ;  /* 0x00000000002d79c3 */ /* 0x000f620000002600 */
[----:B---3--:R-:W-:Y:S01]  /*0170*/  USHF.R.S32.HI UR6, URZ, 0x1f, UR57 ;  /* 0x0000001f3f067899 */ /* 0x008fe20008011439 */
[----:B--2---:R-:W-:Y:S01]  /*0180*/  SHF.R.S32.HI R11, RZ, 0x1f, R21 ;  /* 0x0000001fff0b7819 */ /* 0x004fe20000011415 */
[----:B----4-:R-:W-:-:S03]  /*0190*/  ULEA UR4, UR4, UR5, 0x18 ;  /* 0x0000000504047291 */ /* 0x010fc6000f8ec03f */
        /* <DEDUP_REMOVED lines=118> */
[----:B------:R-:W-:Y:S01]  /*0900*/  USHF.R.S32.HI UR6, URZ, 0x1f, UR45 ;  /* 0x0000001f3f067899 */ /* 0x000fe2000801142d */
[----:B------:R-:W-:Y:S01]  /*0910*/  IMAD.U32 R4, RZ, RZ, UR5 ;  /* 0x00000005ff047e24 */ /* 0x000fe2000f8e00ff */
[----:B------:R-:W-:Y:S01]  /*0920*/  USHF.R.S32.HI UR5, URZ, 0x1f, UR57 ;  /* 0x0000001f3f057899 */ /* 0x000fe20008011439 */
[----:B------:R-:W-:Y:S01]  /*0930*/  SHF.R.U32.HI R8, RZ, 0x3, R0 ;  /* 0x00000003ff087819 */ /* 0x000fe20000011600 */
[----:B------:R-:W-:Y:S01]  /*0940*/  IMAD.IADD R119, R12, 0x1, R119 ;  /* 0x000000010c777824 */ /* 0x000fe200078e0277 */
[----:B------:R-:W-:Y:S01]  /*0950*/  LEA R216, R19, UR4, 0x1 ;  /* 0x0000000413d87c11 */ /* 0x000fe2000f8e08ff */
[----:B------:R-:W-:Y:S01]  /*0960*/  IMAD.U32 R4, RZ, RZ, UR6 ;  /* 0x00000006ff047e24 */ /* 0x000fe2000f8e00ff */
[----:B------:R-:W-:Y:S01]  /*0970*/  LOP3.LUT R8, R8, R0, R7, 0x1e, !PT ;  /* 0x0000000008087212 */ /* 0x000fe200078e1e07 */
[----:B------:R-:W-:Y:S01]  /*0980*/  IMAD.SHL.U32 R0, R17, 0x20, RZ ;  /* 0x0000002011007824 */ /* 0x000fe200078e00ff */
[----:B------:R-:W-:Y:S01]  /*0990*/  SEL R212, R212, 0x10, !P6 ;  /* 0x00000010d4d47807 */ /* 0x000fe20007000000 */
[----:B------:R-:W-:Y:S01]  /*09a0*/  VIADD R211, R216, 0x40 ;  /* 0x00000040d8d37836 */ /* 0x000fe20000000000 */
[----:B------:R-:W-:Y:S01]  /*09b0*/  SEL R213, R123, 0xffffffe0, !P5 ;  /* 0xffffffe07bd57807 */ /* 0x000fe20006800000 */
[----:B------:R-:W-:Y:S01]  /*09c0*/  IMAD.IADD R8, R8, 0x1, R10 ;  /* 0x0000000108087824 */ /* 0x000fe200078e020a */
[----:B------:R-:W-:Y:S01]  /*09d0*/  SEL R120, R120, 0xffffffc0, !P2 ;  /* 0xffffffc078787807 */ /* 0x000fe20005000000 */
[----:B------:R-:W-:Y:S01]  /*09e0*/  IMAD R129, R129, 0x200, R0 ;  /* 0x0000020081817824 */ /* 0x000fe200078e0200 */
[----:B------:R-:W-:Y:S01]  /*09f0*/  SEL R117, R123, 0xffffffe0, !P0 ;  /* 0xffffffe07b757807 */ /* 0x000fe20004000000 */
[C---:B-1----:R-:W-:Y:S01]  /*0a00*/  IMAD.SHL.U32 R2, R15.reuse, 0x40, RZ ;  /* 0x000000400f027824 */ /* 0x042fe200078e00ff */
[----:B------:R-:W-:Y:S01]  /*0a10*/  LEA R116, R116, UR4, 0x1 ;  /* 0x0000000474747c11 */ /* 0x000fe2000f8e08ff */
[C---:B------:R-:W-:Y:S01]  /*0a20*/  @P4 VIADD R211, R216.reuse, 0xffffffc0 ;  /* 0xffffffc0d8d34836 */ /* 0x040fe20000000000 */
[----:B------:R-:W-:Y:S01]  /*0a30*/  LOP3.LUT P0, RZ, R15, 0x2, RZ, 0xc0, !PT ;  /* 0x000000020fff7812 */ /* 0x000fe2000780c0ff */
[----:B------:R-:W-:Y:S01]  /*0a40*/  IMAD.IADD R217, R216, 0x1, R212 ;  /* 0x00000001d8d97824 */ /* 0x000fe200078e02d4 */
[----:B------:R-:W-:Y:S01]  /*0a50*/  LOP3.LUT R2, R2, 0xc0, RZ, 0xc0, !PT ;  /* 0x000000c002027812 */ /* 0x000fe200078ec0ff */
[----:B------:R-:W-:Y:S01]  /*0a60*/  IMAD.IADD R212, R212, 0x1, R211 ;  /* 0x00000001d4d47824 */ /* 0x000fe200078e02d3 */
[----:B------:R-:W-:Y:S01]  /*0a70*/  SEL R123, R123, 0xffffffe0, !P0 ;  /* 0xffffffe07b7b7807 */ /* 0x000fe20004000000 */
[--C-:B------:R-:W-:Y:S01]  /*0a80*/  IMAD.IADD R218, R216, 0x1, R213.reuse ;  /* 0x00000001d8da7824 */ /* 0x100fe200078e02d5 */
[----:B------:R-:W-:Y:S01]  /*0a90*/  SHF.R.U32.HI R5, RZ, 0x3, R2 ;  /* 0x00000003ff057819 */ /* 0x000fe20000011602 */
[----:B------:R-:W-:-:S02]  /*0aa0*/  IMAD.IADD R215, R217, 0x1, R213 ;  /* 0x00000001d9d77824 */ /* 0x000fc400078e02d5 */
[----:B------:R-:W-:Y:S01]  /*0ab0*/  IMAD.IADD R214, R213, 0x1, R211 ;  /* 0x00000001d5d67824 */ /* 0x000fe200078e02d3 */
[----:B------:R-:W-:Y:S01]  /*0ac0*/  LOP3.LUT R6, R5, R2, R6, 0x1e, !PT ;  /* 0x0000000205067212 */ /* 0x000fe200078e1e06 */
        /* <DEDUP_REMOVED lines=23> */
.L_x_859:
        /* <DEDUP_REMOVED lines=67> */
.L_x_831:
        /* <DEDUP_REMOVED lines=63> */
[----:B------:R-:W-:Y:S01]  /*1460*/  ULDC UR37, c[0x0][0x2c4] ;  /* 0x0000b10000257ab9 */ /* 0x000fe20000000800 */
[----:B------:R-:W-:Y:S02]  /*1470*/  @UP1 UIADD3 UR22, UR15, UR21, URZ ;  /* 0x000000150f161290 */ /* 0x000fe4000fffe03f */
[----:B------:R-:W-:Y:S01]  /*1480*/  IMAD.HI.U32 R4, R5, R0, R4 ;  /* 0x0000000005047227 */ /* 0x000fe200078e0004 */
[----:B------:R-:W-:Y:S01]  /*1490*/  MOV R0, R3 ;  /* 0x0000000300007202 */ /* 0x000fe20000000f00 */
[----:B------:R-:W-:Y:S01]  /*14a0*/  UIMAD.WIDE.U32 UR14, UR8, UR12, URZ ;  /* 0x0000000c080e72a5 */ /* 0x000fe2000f8e003f */
[----:B------:R-:W-:Y:S01]  /*14b0*/  @UP0 UMOV UR47, UR16 ;  /* 0x00000010002f0c82 */ /* 0x000fe20008000000 */
[----:B------:R-:W-:-:S02]  /*14c0*/  UIMAD UR5, UR8, UR5, UR7 ;  /* 0x00000005080572a4 */ /* 0x000fc4000f8e0207 */
        /* <DEDUP_REMOVED lines=14> */
[----:B------:R-:W-:Y:S02]  /*15b0*/  @UP3 UIMAD UR17, UR57, UR17, UR5 ;  /* 0x00000011391132a4 */ /* 0x000fe4000f8e0205 */
[----:B------:R-:W-:Y:S02]  /*15c0*/  USHF.R.S32.HI UR16, URZ, 0x1f, UR14 ;  /* 0x0000001f3f107899 */ /* 0x000fe4000801140e */
[----:B------:R-:W-:-:S02]  /*15d0*/  UIADD3 UR5, UP2, UR14, UR29, URZ ;  /* 0x0000001d0e057290 */ /* 0x000fc4000ff5e03f */
[----:B------:R-:W-:Y:S01]  /*15e0*/  @!P1 IMAD.IADD R0, R0, 0x1, -R7 ;  /* 0x0000000100009824 */ /* 0x000fe200078e0a07 */
[----:B------:R-:W-:Y:S01]  /*15f0*/  @!UP3 UIMAD UR12, UR45, UR61, UR57 ;  /* 0x0000003d2d0cb2a4 */ /* 0x000fe2000f8e0239 */
[----:B------:R-:W-:Y:S01]  /*1600*/  @!P1 IADD3 R6, R6, 0x1, RZ ;  /* 0x0000000106069810 */ /* 0x000fe20007ffe0ff */
[----:B------:R-:W-:Y:S01]  /*1610*/  UIADD3.X UR15, UR16, UR19, URZ, UP2, !UPT ;  /* 0x00000013100f7290 */ /* 0x000fe200097fe43f */
[----:B------:R-:W-:Y:S01]  /*1620*/  PLOP3.LUT P1, PT, PT, PT, UP0, 0x80, 0x0 ;  /* 0x000000000000781c */ /* 0x000fe20003f2f008 */
[----:B------:R-:W-:Y:S01]  /*1630*/  UIMAD UR7, UR9, UR5, URZ ;  /* 0x00000005090772a4 */ /* 0x000fe2000f8e023f */
[----:B------:R-:W-:Y:S01]  /*1640*/  ISETP.GE.U32.AND P0, PT, R0, R7, PT ;  /* 0x000000070000720c */ /* 0x000fe20003f06070 */
[----:B------:R-:W-:Y:S01]  /*1650*/  @UP0 UIADD3 UR27, UR32, UR34, URZ ;  /* 0x00000022201b0290 */ /* 0x000fe2000fffe03f */
[----:B------:R-:W-:Y:S01]  /*1660*/  LOP3.LUT R0, R8, UR57, RZ, 0x3c, !PT ;  /* 0x0000003908007c12 */ /* 0x000fe2000f8e3cff */
[----:B------:R-:W-:Y:S01]  /*1670*/  @!UP3 UIMAD UR17, UR12, UR37, URZ ;  /* 0x000000250c11b2a4 */ /* 0x000fe2000f8e023f */
[----:B------:R-:W-:-:S02]  /*1680*/  @UP0 ULDC.64 UR20, c[0x0][0x250] ;  /* 0x0000940000140ab9 */ /* 0x000fc40000000a00 */
[----:B------:R-:W-:Y:S01]  /*1690*/  ISETP.GE.AND P2, PT, R0, RZ, PT ;  /* 0x000000ff0000720c */ /* 0x000fe20003f46270 */
[----:B------:R-:W-:Y:S02]  /*16a0*/  UIMAD.WIDE.U32 UR36, UR8, UR5, URZ ;  /* 0x00000005082472a5 */ /* 0x000fe4000f8e003f */
[----:B------:R-:W-:Y:S02]  /*16b0*/  UIMAD UR12, UR9, UR18, URZ ;  /* 0x00000012090c72a4 */ /* 0x000fe4000f8e023f */
[----:B------:R-:W-:Y:S02]  /*16c0*/  UIMAD UR5, UR8, UR15, UR7 ;  /* 0x0000000f080572a4 */ /* 0x000fe4000f8e0207 */
[----:B------:R-:W-:Y:S01]  /*16d0*/  @UP0 UIMAD.WIDE.U32 UR8, UR27, UR20, URZ ;  /* 0x000000141b0802a5 */ /* 0x000fe2000f8e003f */
[----:B------:R-:W-:Y:S01]  /*16e0*/  @P0 VIADD R6, R6, 0x1 ;  /* 0x0000000106060836 */ /* 0x000fe20000000000 */
[----:B------:R-:W-:Y:S01]  /*16f0*/  UIMAD UR51, UR57, UR43, URZ ;  /* 0x0000002b393372a4 */ /* 0x000fe2000f8e023f */
[----:B------:R-:W-:Y:S01]  /*1700*/  PLOP3.LUT P0, PT, PT, PT, UP3, 0x80, 0x0 ;  /* 0x000000000000781c */ /* 0x000fe20003f0f038 */
[----:B------:R-:W-:-:S02]  /*1710*/  @UP0 UIMAD UR7, UR27, UR21, URZ ;  /* 0x000000151b0702a4 */ /* 0x000fc4000f8e023f */
[----:B------:R-:W-:Y:S01]  /*1720*/  USEL UR52, UR42, URZ, UP5 ;  /* 0x0000003f2a347287 */ /* 0x000fe2000a800000 */
[----:B------:R-:W-:Y:S01]  /*1730*/  @!P2 IADD3 R6, -R6, RZ, RZ ;  /* 0x000000ff0606a210 */ /* 0x000fe20007ffe1ff */
[----:B------:R-:W-:Y:S01]  /*1740*/  USHF.R.S32.HI UR50, URZ, 0x1f, UR23 ;  /* 0x0000001f3f327899 */ /* 0x000fe20008011417 */
[----:B------:R-:W-:Y:S01]  /*1750*/  @!P3 LOP3.LUT R6, RZ, R8, RZ, 0x33, !PT ;  /* 0x00000008ff06b212 */ /* 0x000fe200078e33ff */
[----:B------:R-:W-:Y:S02]  /*1760*/  @!UP1 UIADD3 UR48, UR31, UR28, URZ ;  /* 0x0000001c1f309290 */ /* 0x000fe4000fffe03f */
[----:B------:R-:W-:Y:S02]  /*1770*/  @UP1 UIADD3 UR46, UR13, UR12, URZ ;  /* 0x0000000c0d2e1290 */ /* 0x000fe4000fffe03f */
[----:B------:R-:W-:Y:S02]  /*1780*/  USHF.R.S32.HI UR54, URZ, 0x1f, UR51 ;  /* 0x0000001f3f367899 */ /* 0x000fe40008011433 */
[----:B------:R-:W-:-:S02]  /*1790*/  USEL UR53, UR26, URZ, UP5 ;  /* 0x0000003f1a357287 */ /* 0x000fc4000a800000 */
        /* <DEDUP_REMOVED lines=16> */
.L_x_833:
        /* <DEDUP_REMOVED lines=13> */
.L_x_834:
        /* <DEDUP_REMOVED lines=11> */
.L_x_835:
[----:B------:R-:W-:-:S04]  /*1a20*/  UIMAD UR5, UR45, UR61, UR57 ;  /* 0x0000003d2d0572a4 */ /* 0x000fc8000f8e0239 */
[----:B------:R-:W-:-:S12]  /*1a30*/  UIMAD UR5, UR5, UR59, URZ ;  /* 0x0000003b050572a4 */ /* 0x000fd8000f8e023f */
.L_x_836:
[----:B------:R-:W1:Y:S01]  /*1a40*/  S2R R5, SR_TID.X ;  /* 0x0000000000057919 */ /* 0x000e620000002100 */
[----:B------:R-:W2:Y:S01]  /*1a50*/  LDC.64 R12, c[0x0][0x420] ;  /* 0x00010800ff0c7b82 */ /* 0x000ea20000000a00 */
[----:B------:R-:W-:Y:S01]  /*1a60*/  USHF.R.S32.HI UR28, URZ, 0x1f, UR57 ;  /* 0x0000001f3f1c7899 */ /* 0x000fe20008011439 */
[----:B------:R-:W-:Y:S01]  /*1a70*/  BSSY B1, `(.L_x_832) ;  /* 0x0000828000017945 */ /* 0x000fe20003800000 */
[----:B------:R-:W-:Y:S01]  /*1a80*/  ULDC.64 UR8, c[0x0][0x428] ;  /* 0x00010a0000087ab9 */ /* 0x000fe20000000a00 */
[----:B------:R-:W-:Y:S02]  /*1a90*/  UIADD3 UR18, UR14, UR5, URZ ;  /* 0x000000050e127290 */ /* 0x000fe4000fffe03f */
[----:B------:R-:W-:Y:S01]  /*1aa0*/  UIMAD UR5, UR28, UR8, URZ ;  /* 0x000000081c0572a4 */ /* 0x000fe2000f8e023f */
[----:B------:R-:W-:Y:S01]  /*1ab0*/  ULDC UR7, c[0x0][0x2dc] ;  /* 0x0000b70000077ab9 */ /* 0x000fe20000000800 */
[----:B------:R-:W-:Y:S02]  /*1ac0*/  UIADD3 UR13, UR14, UR17, URZ ;  /* 0x000000110e0d7290 */ /* 0x000fe4000fffe03f */
[----:B------:R-:W-:-:S02]  /*1ad0*/  UIMAD UR17, UR7, UR61, URZ ;  /* 0x0000003d071172a4 */ /* 0x000fc4000f8e023f */
[----:B------:R-:W-:Y:S02]  /*1ae0*/  UIMAD UR7, UR57, UR9, UR5 ;  /* 0x00000009390772a4 */ /* 0x000fe4000f8e0205 */
[----:B------:R-:W-:Y:S01]  /*1af0*/  UISETP.GE.AND UP4, UPT, UR35, 0x1, UPT ;  /* 0x000000012300788c */ /* 0x000fe2000bf86270 */
[----:B------:R-:W-:Y:S01]  /*1b00*/  ULDC.64 UR30, c[0x0][0x3e0] ;  /* 0x0000f800001e7ab9 */ /* 0x000fe20000000a00 */
[----:B------:R-:W-:Y:S01]  /*1b10*/  ULDC.64 UR26, c[0x0][0x2b0] ;  /* 0x0000ac00001a7ab9 */ /* 0x000fe20000000a00 */
[----:B------:R-:W-:Y:S01]  /*1b20*/  ULDC.64 UR40, c[0x0][0x478] ;  /* 0x00011e0000287ab9 */ /* 0x000fe20000000a00 */
        /* <DEDUP_REMOVED lines=13> */
[--C-:B------:R-:W-:Y:S02]  /*1c00*/  SHF.R.S32.HI R5, RZ, 0x1f, R4.reuse ;  /* 0x0000001fff057819 */ /* 0x100fe40000011404 */
[----:B------:R-:W-:Y:S01]  /*1c10*/  IADD3 R8, P0, R4, UR12, RZ ;  /* 0x0000000c04087c10 */ /* 0x000fe2000ff1e0ff */
[----:B------:R-:W-:Y:S01]  /*1c20*/  IMAD R15, R7, UR38, RZ ;  /* 0x00000026070f7c24 */ /* 0x000fe2000f8e02ff */
[----:B------:R-:W-:Y:S01]  /*1c30*/  ULEA.HI.SX32 UR12, UR44, 0xffffffff, 0x19 ;  /* 0xffffffff2c0c7891 */ /* 0x000fe2000f8fca3f */
[----:B------:R-:W-:Y:S01]  /*1c40*/  IMAD.WIDE.U32 R10, R0, UR38, R4 ;  /* 0x00000026000a7c25 */ /* 0x000fe2000f8e0004 */
[----:B------:R-:W-:-:S03]  /*1c50*/  IADD3.X R9, R5, UR48, RZ, P0, !PT ;  /* 0x0000003005097c10 */ /* 0x000fc600087fe4ff */
[----:B--2---:R-:W-:Y:S01]  /*1c60*/  IMAD R7, R12, UR16, RZ ;  /* 0x000000100c077c24 */ /* 0x004fe2000f8e02ff */
[----:B------:R-:W-:Y:S01]  /*1c70*/  IADD3 R10, P0, R10, UR56, RZ ;  /* 0x000000380a0a7c10 */ /* 0x000fe2000ff1e0ff */
[----:B------:R-:W-:Y:S02]  /*1c80*/  IMAD R0, R0, UR39, R15 ;  /* 0x0000002700007c24 */ /* 0x000fe4000f8e020f */
[----:B------:R-:W-:Y:S02]  /*1c90*/  IMAD R7, R13, UR14, R7 ;  /* 0x0000000e0d077c24 */ /* 0x000fe4000f8e0207 */
[----:B------:R-:W-:Y:S01]  /*1ca0*/  IMAD.WIDE.U32 R8, R12, UR14, R8 ;  /* 0x0000000e0c087c25 */ /* 0x000fe2000f8e0008 */
[----:B------:R-:W-:Y:S01]  /*1cb0*/  IADD3.X R11, R11, UR22, R0, P0, !PT ;  /* 0x000000160b0b7c10 */ /* 0x000fe200087fe400 */
[----:B------:R-:W-:Y:S02]  /*1cc0*/  USHF.L.U32 UR22, UR17, 0x7, URZ ;  /* 0x0000000711167899 */ /* 0x000fe4000800063f */
[----:B------:R-:W-:Y:S01]  /*1cd0*/  IMAD.U32 R0, RZ, RZ, UR8 ;  /* 0x00000008ff007e24 */ /* 0x000fe2000f8e00ff */
[----:B------:R-:W-:Y:S01]  /*1ce0*/  ULDC.64 UR8, c[0x0][0x258] ;  /* 0x0000960000087ab9 */ /* 0x000fe20000000a00 */
[----:B------:R-:W-:Y:S01]  /*1cf0*/  IMAD.IADD R9, R9, 0x1, R7 ;  /* 0x0000000109097824 */ /* 0x000fe200078e0207 */
[----:B------:R-:W-:Y:S01]  /*1d00*/  UIMAD UR5, UR28, UR8, URZ ;  /* 0x000000081c0572a4 */ /* 0x000fe2000f8e023f */
[----:B------:R-:W-:Y:S01]  /*1d10*/  SHF.R.S32.HI R7, RZ, 0x5, R14 ;  /* 0x00000005ff077819 */ /* 0x000fe2000001140e */
[----:B------:R-:W-:Y:S01]  /*1d20*/  ULDC.64 UR14, c[0x0][0x210] ;  /* 0x00008400000e7ab9 */ /* 0x000fe20000000a00 */
[----:B------:R-:W-:Y:S01]  /*1d30*/  IMAD.WIDE.U32 R8, R0, UR57, R8 ;  /* 0x0000003900087c25 */ /* 0x000fe2000f8e0008 */
[----:B------:R-:W-:-:S02]  /*1d40*/  UIMAD UR9, UR57, UR9, UR5 ;  /* 0x00000009390972a4 */ /* 0x000fc4000f8e0205 */
[----:B------:R-:W-:Y:S01]  /*1d50*/  UIADD3 UR5, UP3, UP2, UR36, UR22, UR51 ;  /* 0x0000001624057290 */ /* 0x000fe2000fa7e033 */
[----:B------:R-:W-:Y:S01]  /*1d60*/  IMAD.U32 R0, RZ, RZ, UR8 ;  /* 0x00000008ff007e24 */ /* 0x000fe2000f8e00ff */
[----:B------:R-:W-:Y:S01]  /*1d70*/  ULDC.64 UR28, c[0x0][0x400] ;  /* 0x00010000001c7ab9 */ /* 0x000fe20000000a00 */
[----:B------:R-:W-:Y:S01]  /*1d80*/  VIADD R9, R9, UR7 ;  /* 0x0000000709097c36 */ /* 0x000fe20008000000 */
[----:B------:R-:W-:Y:S01]  /*1d90*/  USHF.R.S32.HI UR7, URZ, 0x1f, UR22 ;  /* 0x0000001f3f077899 */ /* 0x000fe20008011416 */
[----:B------:R-:W-:Y:S01]  /*1da0*/  IMAD.WIDE.U32 R10, R0, UR57, R10 ;  /* 0x00000039000a7c25 */ /* 0x000fe2000f8e000a */
[----:B------:R-:W-:Y:S02]  /*1db0*/  UIADD3 UR8, UP1, UP0, UR53, UR5, UR55 ;  /* 0x0000000535087290 */ /* 0x000fe4000f83e037 */
[----:B------:R-:W-:Y:S01]  /*1dc0*/  UIADD3.X UR5, UR19, UR7, UR54, UP3, UP2 ;  /* 0x0000000713057290 */ /* 0x000fe20009fe4436 */
[----:B------:R-:W-:Y:S01]  /*1dd0*/  VIADD R15, R11, UR9 ;  /* 0x000000090b0f7c36 */ /* 0x000fe20008000000 */
[----:B------:R-:W-:Y:S01]  /*1de0*/  LEA R14, P0, R10, UR14, 0x1 ;  /* 0x0000000e0a0e7c11 */ /* 0x000fe2000f8008ff */
[----:B------:R-:W-:Y:S01]  /*1df0*/  IMAD R7, R7, UR17, R16 ;  /* 0x0000001107077c24 */ /* 0x000fe2000f8e0210 */
[----:B------:R-:W-:Y:S01]  /*1e00*/  UIADD3.X UR5, UR52, UR5, UR46, UP1, UP0 ;  /* 0x0000000534057290 */ /* 0x000fe20008fe042e */
[-C--:B------:R-:W-:Y:S01]  /*1e10*/  IMAD R0, R18, R12.reuse, RZ ;  /* 0x0000000c12007224 */ /* 0x080fe200078e02ff */
[----:B------:R-:W-:Y:S01]  /*1e20*/  LEA.HI.X R15, R10, UR15, R15, 0x1, P0 ;  /* 0x0000000f0a0f7c11 */ /* 0x000fe200080f0c0f */
[----:B------:R-:W-:Y:S01]  /*1e30*/  IMAD.WIDE.U32 R8, R3, R12, R8 ;  /* 0x0000000c03087225 */ /* 0x000fe200078e0008 */
[----:B------:R-:W-:Y:S01]  /*1e40*/  PLOP3.LUT P0, PT, PT, PT, UP4, 0x80, 0x0 ;  /* 0x000000000000781c */ /* 0x000fe20003f0f048 */
[----:B------:R-:W-:-:S02]  /*1e50*/  UIMAD.WIDE UR18, UR18, 0x4, UR40 ;  /* 0x00000004121278a5 */ /* 0x000fc4000f8e0228 */
[----:B------:R-:W-:Y:S01]  /*1e60*/  IMAD R11, R3, R13, R0 ;  /* 0x0000000d030b7224 */ /* 0x000fe200078e0200 */
[----:B------:R-:W-:Y:S02]  /*1e70*/  IADD3 R0, P2, R7, UR8, RZ ;  /* 0x0000000807007c10 */ /* 0x000fe4000ff5e0ff */
[----:B------:R-:W-:Y:S01]  /*1e80*/  LEA R10, P3, R8, UR30, 0x1 ;  /* 0x0000001e080a7c11 */ /* 0x000fe2000f8608ff */
[----:B------:R-:W-:Y:S01]  /*1e90*/  IMAD.IADD R9, R9, 0x1, R11 ;  /* 0x0000000109097824 */ /* 0x000fe200078e020b */
[----:B------:R-:W-:Y:S02]  /*1ea0*/  LEA R29, P1, R0, UR28, 0x2 ;  /* 0x0000001c001d7c11 */ /* 0x000fe4000f8210ff */
[----:B------:R-:W-:Y:S02]  /*1eb0*/  LEA.HI.X.SX32 R7, R7, UR5, 0x1, P2 ;  /* 0x0000000507077c11 */ /* 0x000fe400090f0eff */
[----:B------:R-:W-:Y:S02]  /*1ec0*/  LEA.HI.X R11, R8, UR31, R9, 0x1, P3 ;  /* 0x0000001f080b7c11 */ /* 0x000fe400098f0c09 */
[----:B------:R-:W-:Y:S01]  /*1ed0*/  LEA.HI.X R28, R0, UR29, R7, 0x2, P1 ;  /* 0x0000001d001c7c11 */ /* 0x000fe200088f1407 */
[----:B------:R-:W-:Y:S06]  /*1ee0*/  @!P0 BRA `(.L_x_837) ;  /* 0x0000007400648947 */ /* 0x000fec0003800000 */
[----:B------:R-:W2:Y:S04]  /*1ef0*/  LDL R30, [R1+0x34] ;  /* 0x00003400011e7983 */ /* 0x000ea80000100800 */
[----:B------:R-:W3:Y:S01]  /*1f00*/  LDL R19, [R1+0x2c] ;  /* 0x00002c0001137983 */ /* 0x000ee20000100800 */
[----:B------:R-:W-:Y:S01]  /*1f10*/  UMOV UR8, UR12 ;  /* 0x0000000c00087c82 */ /* 0x000fe20008000000 */
[----:B------:R-:W-:Y:S01]  /*1f20*/  UIMAD UR16, UR33, -0x80, UR6 ;  /* 0xffffff80211078a4 */ /* 0x000fe2000f8e0206 */
[----:B------:R-:W-:Y:S01]  /*1f30*/  VIADD R7, R3, 0x40 ;  /* 0x0000004003077836 */ /* 0x000fe20000000000 */
[----:B------:R-:W-:Y:S02]  /*1f40*/  UIMAD UR5, UR8, -0x80, UR35 ;  /* 0xffffff80080578a4 */ /* 0x000fe4000f8e0223 */
[----:B------:R-:W-:Y:S01]  /*1f50*/  UIMAD UR7, UR50, UR24, URZ ;  /* 0x00000018320772a4 */ /* 0x000fe2000f8e023f */
[----:B------:R-:W-:Y:S01]  /*1f60*/  IMAD.U32 R8, RZ, RZ, UR24 ;  /* 0x00000018ff087e24 */ /* 0x000fe2000f8e00ff */
[C---:B------:R-:W-:Y:S01]  /*1f70*/  ISETP.GE.AND P1, PT, R7.reuse, UR16, PT ;  /* 0x0000001007007c0c */ /* 0x040fe2000bf26270 */
[----:B------:R-:W-:Y:S01]  /*1f80*/  IMAD.U32 R0, RZ, RZ, UR20 ;  /* 0x00000014ff007e24 */ /* 0x000fe2000f8e00ff */
[----:B------:R-:W-:Y:S01]  /*1f90*/  ISETP.GE.AND P3, PT, R7, UR5, PT ;  /* 0x0000000507007c0c */ /* 0x000fe2000bf66270 */
[----:B------:R-:W-:Y:S01]  /*1fa0*/  UIMAD UR9, UR23, UR25, UR7 ;  /* 0x00000019170972a4 */ /* 0x000fe2000f8e0207 */
[--C-:B------:R-:W-:Y:S01]  /*1fb0*/  IMAD.WIDE.U32 R8, R8, UR23, R4.reuse ;  /* 0x0000001708087c25 */ /* 0x100fe2000f8e0004 */
[----:B------:R-:W-:Y:S01]  /*1fc0*/  ULDC.64 UR14, c[0x0][0x260] ;  /* 0x00009800000e7ab9 */ /* 0x000fe20000000a00 */
[----:B------:R-:W-:Y:S01]  /*1fd0*/  ULDC.64 UR12, c[0x0][0x268] ;  /* 0x00009a00000c7ab9 */ /* 0x000fe20000000a00 */
[----:B------:R-:W-:Y:S01]  /*1fe0*/  IADD3 R8, P0, R8, UR47, RZ ;  /* 0x0000002f08087c10 */ /* 0x000fe2000ff1e0ff */
[----:B------:R-:W-:-:S04]  /*1ff0*/  IMAD.WIDE.U32 R4, R0, UR23, R4 ;  /* 0x0000001700047c25 */ /* 0x000fc8000f8e0004 */
[----:B------:R-:W-:Y:S02]  /*2000*/  IMAD.SHL.U32 R16, R13, 0x80, RZ ;  /* 0x000000800d107824 */ /* 0x000fe400078e00ff */
[----:B------:R-:W-:Y:S01]  /*2010*/  IMAD.MOV.U32 R232, RZ, RZ, R10 ;  /* 0x000000ffffe87224 */ /* 0x000fe200078e000a */
[----:B------:R-:W-:Y:S01]  /*2020*/  ISETP.GE.AND P4, PT, R3, UR5, PT ;  /* 0x0000000503007c0c */ /* 0x000fe2000bf86270 */
[----:B------:R-:W-:Y:S01]  /*2030*/  IMAD.WIDE.U32 R12, R12, 0x80, RZ ;  /* 0x000000800c0c7825 */ /* 0x000fe200078e00ff */
[----:B------:R-:W-:Y:S01]  /*2040*/  UIMAD UR7, UR50, UR20, URZ ;  /* 0x00000014320772a4 */ /* 0x000fe2000f8e023f */
[----:B------:R-:W1:Y:S02]  /*2050*/  @!P1 LDC.64 R24, c[0x0][0x218] ;  /* 0x00008600ff189b82 */ /* 0x000e640000000a00 */
[----:B------:R-:W-:Y:S01]  /*2060*/  IMAD.MOV.U32 R233, RZ, RZ, R11 ;  /* 0x000000ffffe97224 */ /* 0x000fe200078e000b */
[----:B------:R-:W-:Y:S01]  /*2070*/  @!P3 IADD3 R10, P2, R232, R12, RZ ;  /* 0x0000000ce80ab210 */ /* 0x000fe20007f5e0ff */
[----:B------:R-:W-:-:S03]  /*2080*/  UIMAD UR7, UR23, UR21, UR7 ;  /* 0x00000015170772a4 */ /* 0x000fc6000f8e0207 */
[----:B------:R-:W-:Y:S02]  /*2090*/  @!P3 IADD3.X R11, R233, R13, R16, P2, !PT ;  /* 0x0000000de90bb210 */ /* 0x000fe400017fe410 */
[----:B------:R-:W-:Y:S01]  /*20a0*/  IADD3 R4, P2, R4, UR42, RZ ;  /* 0x0000002a04047c10 */ /* 0x000fe2000ff5e0ff */
[----:B------:R-:W-:Y:S02]  /*20b0*/  IMAD.MOV.U32 R230, RZ, RZ, R14 ;  /* 0x000000ffffe67224 */ /* 0x000fe400078e000e */
[----:B------:R-:W-:Y:S02]  /*20c0*/  IMAD.MOV.U32 R231, RZ, RZ, R15 ;  /* 0x000000ffffe77224 */ /* 0x000fe400078e000f */
[----:B------:R-:W-:Y:S02]  /*20d0*/  IMAD.MOV.U32 R32, RZ, RZ, 0x7f800000 ;  /* 0x7f800000ff207424 */ /* 0x000fe400078e00ff */
[----:B--2---:R-:W-:-:S05]  /*20e0*/  VIADD R7, R30, 0x8 ;  /* 0x000000081e077836 */ /* 0x004fca0000000000 */
[----:B------:R-:W-:Y:S01]  /*20f0*/  ISETP.GE.AND P6, PT, R7, UR5, PT ;  /* 0x0000000507007c0c */ /* 0x000fe2000bfc6270 */
[----:B------:R-:W-:-:S05]  /*2100*/  IMAD.U32 R7, RZ, RZ, UR9 ;  /* 0x00000009ff077e24 */ /* 0x000fca000f8e00ff */
[----:B------:R-:W-:Y:S02]  /*2110*/  IADD3.X R9, R9, UR49, R7, P0, !PT ;  /* 0x0000003109097c10 */ /* 0x000fe400087fe407 */
[----:B------:R-:W-:Y:S01]  /*2120*/  PLOP3.LUT P0, PT, PT, PT, UP5, 0x80, 0x0 ;  /* 0x000000000000781c */ /* 0x000fe20003f0f058 */
[----:B------:R-:W-:-:S05]  /*2130*/  VIADD R0, R30, 0x40 ;  /* 0x000000401e007836 */ /* 0x000fca0000000000 */
[----:B------:R-:W-:Y:S01]  /*2140*/  ISETP.GE.AND P5, PT, R0, UR5, PT ;  /* 0x0000000500007c0c */ /* 0x000fe2000bfa6270 */
[----:B------:R-:W-:-:S04]  /*2150*/  IMAD R0, R17, UR14, RZ ;  /* 0x0000000e11007c24 */ /* 0x000fc8000f8e02ff */
[C---:B------:R-:W-:Y:S01]  /*2160*/  IMAD R13, R6.reuse, UR15, R0 ;  /* 0x0000000f060d7c24 */ /* 0x040fe2000f8e0200 */
[----:B---3--:R-:W-:Y:S01]  /*2170*/  LEA R0, R19, UR4, 0x1 ;  /* 0x0000000413007c11 */ /* 0x008fe2000f8e08ff */
[----:B------:R-:W-:Y:S01]  /*2180*/  @P0 BAR.SYNC.DEFER_BLOCKING 0x0 ;  /* 0x0000000000000b1d */ /* 0x000fe20000010000 */
[----:B------:R-:W-:Y:S02]  /*2190*/  IMAD.U32 R7, RZ, RZ, UR7 ;  /* 0x00000007ff077e24 */ /* 0x000fe4000f8e00ff */
[----:B------:R-:W-:-:S03]  /*21a0*/  IMAD.WIDE.U32 R8, R6, UR14, R8 ;  /* 0x0000000e06087c25 */ /* 0x000fc6000f8e0008 */
[----:B------:R-:W-:Y:S01]  /*21b0*/  IADD3.X R5, R5, UR43, R7, P2, !PT ;  /* 0x0000002b05057c10 */ /* 0x000fe200097fe407 */
[----:B------:R-:W-:Y:S01]  /*21c0*/  IMAD R7, R17, UR12, RZ ;  /* 0x0000000c11077c24 */ /* 0x000fe2000f8e02ff */
[----:B------:R-:W-:Y:S01]  /*21d0*/  ISETP.GE.AND P2, PT, R3, UR16, PT ;  /* 0x0000001003007c0c */ /* 0x000fe2000bf46270 */
[----:B------:R-:W-:Y:S02]  /*21e0*/  USHF.L.U32 UR9, UR39, 0x7, URZ ;  /* 0x0000000727097899 */ /* 0x000fe4000800063f */
[C---:B------:R-:W-:Y:S01]  /*21f0*/  IMAD R12, R6.reuse, UR13, R7 ;  /* 0x0000000d060c7c24 */ /* 0x040fe2000f8e0207 */
[----:B------:R-:W-:Y:S01]  /*2200*/  ULEA.HI UR7, UR8, UR8, URZ, 0x1 ;  /* 0x0000000808077291 */ /* 0x000fe2000f8f083f */
[----:B------:R-:W-:Y:S01]  /*2210*/  IMAD.WIDE.U32 R4, R6, UR12, R4 ;  /* 0x0000000c06047c25 */ /* 0x000fe2000f8e0004 */
[----:B------:R-:W-:Y:S01]  /*2220*/  UIMAD.WIDE.U32 UR12, UR38, 0x80, URZ ;  /* 0x00000080260c78a5 */ /* 0x000fe2000f8e003f */
[----:B------:R-:W-:Y:S04]  /*2230*/  @P4 STS [R0+0x4000], RZ ;  /* 0x004000ff00004388 */ /* 0x000fe80000000800 */
[----:B------:R-:W-:Y:S04]  /*2240*/  @P4 STS [R0+0x4004], RZ ;  /* 0x004004ff00004388 */ /* 0x000fe80000000800 */
[----:B------:R-:W-:Y:S01]  /*2250*/  @P4 STS.64 [R0+0x4008], RZ ;  /* 0x004008ff00004388 */ /* 0x000fe20000000a00 */
[----:B------:R-:W2:Y:S03]  /*2260*/  @!P2 LDC.64 R22, c[0x0][0x218] ;  /* 0x00008600ff16ab82 */ /* 0x000ea60000000a00 */
[----:B------:R-:W-:Y:S01]  /*2270*/  @!PT LDS RZ, [RZ] ;  /* 0x00000000fffff984 */ /* 0x000fe20000000800 */
[----:B------:R-:W-:Y:S01]  /*2280*/  @!PT LDS RZ, [RZ] ;  /* 0x00000000fffff984 */ /* 0x000fe20000000800 */
[----:B------:R-:W-:Y:S01]  /*2290*/  @!PT LDS RZ, [RZ] ;  /* 0x00000000fffff984 */ /* 0x000fe20000000800 */
[----:B------:R-:W-:Y:S04]  /*22a0*/  @!P4 LDGSTS.E.BYPASS.LTC128B.128 [R0+0x4000], desc[UR10][R232.64] ;  /* 0x04000000e800cfae */ /* 0x000fe8000b901d4a */
[----:B------:R-:W-:Y:S01]  /*22b0*/  @P3 STS.128 [R0+0x5000], RZ ;  /* 0x005000ff00003388 */ /* 0x000fe20000000c00 */
[----:B------:R-:W3:Y:S03]  /*22c0*/  @!P2 LDC.64 R26, c[0x0][0x220] ;  /* 0x00008800ff1aab82 */ /* 0x000ee60000000a00 */
[----:B------:R-:W-:Y:S01]  /*22d0*/  @!PT LDS RZ, [RZ] ;  /* 0x00000000fffff984 */ /* 0x000fe20000000800 */
[----:B------:R-:W-:Y:S01]  /*22e0*/  @!PT LDS RZ, [RZ] ;  /* 0x00000000fffff984 */ /* 0x000fe20000000800 */
[----:B------:R-:W-:Y:S01]  /*22f0*/  @!PT LDS RZ, [RZ] ;  /* 0x00000000fffff984 */ /* 0x000fe20000000800 */
[----:B------:R4:W-:Y:S01]  /*2300*/  @!P3 LDGSTS.E.BYPASS.LTC128B.128 [R0+0x5000], desc[UR10][R10.64] ;  /* 0x050000000a00bfae */ /* 0x0009e2000b901d4a */
[----:B------:R-:W-:Y:S01]  /*2310*/  IMAD.IADD R7, R9, 0x1, R13 ;  /* 0x0000000109077824 */ /* 0x000fe200078e020d */
[----:B------:R-:W-:Y:S01]  /*2320*/  ULOP3.LUT UR7, UR7, 0xfffffffe, URZ, 0xc0, !UPT ;  /* 0xfffffffe07077892 */ /* 0x000fe2000f8ec03f */
[----:B------:R-:W-:-:S02]  /*2330*/  IMAD.IADD R5, R5, 0x1, R12 ;  /* 0x0000000105057824 */ /* 0x000fc400078e020c */
[----:B------:R-:W-:Y:S02]  /*2340*/  @!P1 IMAD.MOV.U32 R9, RZ, RZ, R7 ;  /* 0x000000ffff099224 */ /* 0x000fe400078e0007 */
[----:B------:R-:W-:Y:S01]  /*2350*/  IMAD.U32 R12, RZ, RZ, UR9 ;  /* 0x00000009ff0c7e24 */ /* 0x000fe2000f8e00ff */
[----:B------:R-:W-:Y:S01]  /*2360*/  UIADD3 UR7, UR8, -UR7, URZ ;  /* 0x8000000708077290 */ /* 0x000fe2000fffe03f */
[----:B------:R-:W-:Y:S01]  /*2370*/  @!P2 IMAD.MOV.U32 R6, RZ, RZ, R8 ;  /* 0x000000ffff06a224 */ /* 0x000fe200078e0008 */
[----:B----4-:R-:W-:-:S05]  /*2380*/  @!P1 IADD3 R10, P0, R3, 0x40, RZ ;  /* 0x00000040030a9810 */ /* 0x010fca0007f1e0ff */
[----:B------:R-:W-:Y:S01]  /*2390*/  @!P1 IMAD.X R11, RZ, RZ, R18, P0 ;  /* 0x000000ffff0b9224 */ /* 0x000fe200000e0612 */
[----:B------:R-:W-:-:S03]  /*23a0*/  @!P3 IADD3 R14, P0, R230, UR12, RZ ;  /* 0x0000000ce60ebc10 */ /* 0x000fc6000ff1e0ff */
[----:B------:R-:W-:Y:S01]  /*23b0*/  @!P1 IMAD R11, R11, UR24, RZ ;  /* 0x000000180b0b9c24 */ /* 0x000fe2000f8e02ff */
[----:B------:R-:W-:-:S03]  /*23c0*/  @!P3 IADD3.X R15, R231, UR13, R12, P0, !PT ;  /* 0x0000000de70fbc10 */ /* 0x000fc600087fe40c */
[C---:B------:R-:W-:Y:S02]  /*23d0*/  @!P1 IMAD R21, R10.reuse, UR25, R11 ;  /* 0x000000190a159c24 */ /* 0x040fe4000f8e020b */
[----:B------:R-:W-:Y:S01]  /*23e0*/  @!P1 IMAD.WIDE.U32 R10, R10, UR24, R8 ;  /* 0x000000180a0a9c25 */ /* 0x000fe2000f8e0008 */
[----:B------:R-:W-:Y:S01]  /*23f0*/  @!P1 IADD3 R12, P0, R3, 0x40, RZ ;  /* 0x00000040030c9810 */ /* 0x000fe20007f1e0ff */
[----:B------:R-:W-:Y:S02]  /*2400*/  UISETP.NE.AND UP0, UPT, UR7, 0x1, UPT ;  /* 0x000000010700788c */ /* 0x000fe4000bf05270 */
[----:B------:R-:W-:Y:S02]  /*2410*/  @!P2 IMAD R8, R18, UR24, RZ ;  /* 0x000000181208ac24 */ /* 0x000fe4000f8e02ff */
[----:B------:R-:W-:Y:S02]  /*2420*/  @!P1 IMAD.MOV.U32 R16, RZ, RZ, R4 ;  /* 0x000000ffff109224 */ /* 0x000fe400078e0004 */
[----:B------:R-:W-:-:S02]  /*2430*/  @!P1 IMAD.MOV.U32 R17, RZ, RZ, R5 ;  /* 0x000000ffff119224 */ /* 0x000fc400078e0005 */
[----:B------:R-:W-:Y:S01]  /*2440*/  @!P2 IMAD R13, R18, UR20, RZ ;  /* 0x00000014120dac24 */ /* 0x000fe2000f8e02ff */
[----:B------:R-:W-:Y:S01]  /*2450*/  UMOV UR12, UR26 ;  /* 0x0000001a000c7c82 */ /* 0x000fe20008000000 */
[C---:B------:R-:W-:Y:S01]  /*2460*/  @!P2 IMAD R20, R3.reuse, UR25, R8 ;  /* 0x000000190314ac24 */ /* 0x040fe2000f8e0208 */
[----:B------:R-:W-:Y:S01]  /*2470*/  UMOV UR9, UR27 ;  /* 0x0000001b00097c82 */ /* 0x000fe20008000000 */
[----:B------:R-:W-:-:S04]  /*2480*/  @!P2 IMAD.WIDE.U32 R8, R3, UR24, R6 ;  /* 0x000000180308ac25 */ /* 0x000fc8000f8e0006 */
[----:B------:R-:W-:Y:S01]  /*2490*/  VIADD R118, R129, 0x1000 ;  /* 0x0000100081767836 */ /* 0x000fe20000000000 */
[----:B------:R-:W-:Y:S01]  /*24a0*/  CS2R R94, SRZ ;  /* 0x00000000005e7805 */ /* 0x000fe2000001ff00 */
[----:B------:R-:W-:Y:S01]  /*24b0*/  VIADD R6, R19, 0x1000 ;  /* 0x0000100013067836 */ /* 0x000fe20000000000 */
[----:B------:R-:W-:Y:S01]  /*24c0*/  CS2R R92, SRZ ;  /* 0x00000000005c7805 */ /* 0x000fe2000001ff00 */
[----:B------:R-:W-:Y:S01]  /*24d0*/  @!P1 IMAD.X R7, RZ, RZ, R18, P0 ;  /* 0x000000ffff079224 */ /* 0x000fe200000e0612 */
[----:B------:R-:W-:Y:S01]  /*24e0*/  PLOP3.LUT P0, PT, PT, PT, UP0, 0x80, 0x0 ;  /* 0x000000000000781c */ /* 0x000fe20003f0f008 */
[----:B------:R-:W-:Y:S01]  /*24f0*/  IMAD.SHL.U32 R122, R129, 0x2, RZ ;  /* 0x00000002817a7824 */ /* 0x000fe200078e00ff */
[----:B------:R-:W-:Y:S01]  /*2500*/  CS2R R98, SRZ ;  /* 0x0000000000627805 */ /* 0x000fe2000001ff00 */
[----:B------:R-:W-:Y:S01]  /*2510*/  @!P1 IMAD R7, R7, UR20, RZ ;  /* 0x0000001407079c24 */ /* 0x000fe2000f8e02ff */
[----:B------:R-:W-:Y:S02]  /*2520*/  SEL R6, R6, R19, !P0 ;  /* 0x0000001306067207 */ /* 0x000fe40004000000 */
[----:B------:R-:W-:-:S02]  /*2530*/  CS2R R96, SRZ ;  /* 0x0000000000607805 */ /* 0x000fc4000001ff00 */
[----:B------:R-:W-:Y:S01]  /*2540*/  CS2R R90, SRZ ;  /* 0x00000000005a7805 */ /* 0x000fe2000001ff00 */
[----:B------:R-:W-:Y:S01]  /*2550*/  @!P1 IMAD R19, R12, UR21, R7 ;  /* 0x000000150c139c24 */ /* 0x000fe2000f8e0207 */
[----:B------:R-:W-:Y:S01]  /*2560*/  LEA R31, R6, UR4, 0x1 ;  /* 0x00000004061f7c11 */ /* 0x000fe2000f8e08ff */
[----:B------:R-:W-:Y:S01]  /*2570*/  @!P1 IMAD.WIDE.U32 R6, R12, UR20, R16 ;  /* 0x000000140c069c25 */ /* 0x000fe2000f8e0010 */
[----:B------:R-:W-:Y:S01]  /*2580*/  CS2R R88, SRZ ;  /* 0x0000000000587805 */ /* 0x000fe2000001ff00 */
[----:B------:R-:W4:Y:S01]  /*2590*/  @!P1 LDC.64 R16, c[0x0][0x220] ;  /* 0x00008800ff109b82 */ /* 0x000f220000000a00 */
[----:B------:R-:W-:Y:S01]  /*25a0*/  CS2R R86, SRZ ;  /* 0x0000000000567805 */ /* 0x000fe2000001ff00 */
[----:B------:R-:W-:Y:S01]  /*25b0*/  @P4 STS [R31], RZ ;  /* 0x000000ff1f004388 */ /* 0x000fe20000000800 */
[C---:B------:R-:W-:Y:S01]  /*25c0*/  @!P2 IMAD R18, R3.reuse, UR21, R13 ;  /* 0x000000150312ac24 */ /* 0x040fe2000f8e020d */
[----:B------:R-:W-:Y:S02]  /*25d0*/  CS2R R84, SRZ ;  /* 0x0000000000547805 */ /* 0x000fe4000001ff00 */
[----:B------:R-:W-:Y:S01]  /*25e0*/  CS2R R78, SRZ ;  /* 0x00000000004e7805 */ /* 0x000fe2000001ff00 */
[----:B------:R-:W-:Y:S01]  /*25f0*/  @P4 STS [R31+0x4], RZ ;  /* 0x000004ff1f004388 */ /* 0x000fe20000000800 */
[----:B------:R-:W-:Y:S01]  /*2600*/  @!P2 IMAD.WIDE.U32 R4, R3, UR20, R4 ;  /* 0x000000140304ac25 */ /* 0x000fe2000f8e0004 */
[----:B------:R-:W-:-:S02]  /*2610*/  CS2R R76, SRZ ;  /* 0x00000000004c7805 */ /* 0x000fc4000001ff00 */
[----:B------:R-:W-:Y:S01]  /*2620*/  CS2R R82, SRZ ;  /* 0x0000000000527805 */ /* 0x000fe2000001ff00 */
[----:B------:R-:W-:Y:S01]  /*2630*/  @P4 STS [R31+0x8], RZ ;  /* 0x000008ff1f004388 */ /* 0x000fe20000000800 */
[----:B------:R-:W-:Y:S01]  /*2640*/  @!P2 IMAD.IADD R3, R9, 0x1, R20 ;  /* 0x000000010903a824 */ /* 0x000fe200078e0214 */
[----:B------:R-:W-:Y:S02]  /*2650*/  CS2R R80, SRZ ;  /* 0x0000000000507805 */ /* 0x000fe4000001ff00 */
[----:B------:R-:W-:Y:S01]  /*2660*/  CS2R R74, SRZ ;  /* 0x00000000004a7805 */ /* 0x000fe2000001ff00 */
[----:B------:R-:W-:Y:S01]  /*2670*/  @P4 STS [R31+0xc], RZ ;  /* 0x00000cff1f004388 */ /* 0x000fe20000000800 */
[----:B------:R-:W-:Y:S02]  /*2680*/  CS2R R72, SRZ ;  /* 0x0000000000487805 */ /* 0x000fe4000001ff00 */
[----:B------:R-:W-:Y:S02]  /*2690*/  CS2R R70, SRZ ;  /* 0x0000000000467805 */ /* 0x000fe4000001ff00 */
[----:B------:R-:W-:Y:S01]  /*26a0*/  CS2R R68, SRZ ;  /* 0x0000000000447805 */ /* 0x000fe2000001ff00 */
[----:B------:R-:W-:Y:S01]  /*26b0*/  @!PT LDS RZ, [RZ] ;  /* 0x00000000fffff984 */ /* 0x000fe20000000800 */
[----:B------:R-:W-:Y:S01]  /*26c0*/  @!PT LDS RZ, [RZ] ;  /* 0x00000000fffff984 */ /* 0x000fe20000000800 */
[----:B------:R-:W-:Y:S01]  /*26d0*/  @!PT LDS RZ, [RZ] ;  /* 0x00000000fffff984 */ /* 0x000fe20000000800 */
[----:B------:R-:W-:Y:S01]  /*26e0*/  @!P4 LDGSTS.E.BYPASS.LTC128B.128 [R31], desc[UR10][R230.64] ;  /* 0x00000000e61fcfae */ /* 0x000fe2000b901d4a */
[C---:B--2---:R-:W-:Y:S01]  /*26f0*/  @!P2 LEA R12, P4, R8.reuse, R22, 0x1 ;  /* 0x00000016080ca211 */ /* 0x044fe200078808ff */
[----:B------:R-:W-:Y:S01]  /*2700*/  UMOV UR14, UR18 ;  /* 0x00000012000e7c82 */ /* 0x000fe20008000000 */
[----:B------:R-:W-:Y:S01]  /*2710*/  UMOV UR13, UR19 ;  /* 0x00000013000d7c82 */ /* 0x000fe20008000000 */
[----:B------:R-:W-:Y:S01]  /*2720*/  @P3 STS [R31+0x1000], RZ ;  /* 0x001000ff1f003388 */ /* 0x000fe20000000800 */
[----:B------:R-:W-:Y:S01]  /*2730*/  @!P2 LEA.HI.X R13, R8, R23, R3, 0x1, P4 ;  /* 0x00000017080da211 */ /* 0x000fe200020f0c03 */
[----:B------:R-:W-:-:S02]  /*2740*/  UIADD3 UR16, -UR22, URZ, URZ ;  /* 0x0000003f16107290 */ /* 0x000fc4000fffe13f */
[----:B------:R-:W-:Y:S01]  /*2750*/  @P3 STS [R31+0x1004], RZ ;  /* 0x001004ff1f003388 */ /* 0x000fe20000000800 */
[----:B------:R-:W-:Y:S01]  /*2760*/  @!P1 IMAD.IADD R3, R11, 0x1, R21 ;  /* 0x000000010b039824 */ /* 0x000fe200078e0215 */
[----:B------:R-:W-:Y:S02]  /*2770*/  USHF.L.U32 UR31, UR17, 0x3, URZ ;  /* 0x00000003111f7899 */ /* 0x000fe4000800063f */
[----:B------:R-:W-:Y:S01]  /*2780*/  @P3 STS [R31+0x1008], RZ ;  /* 0x001008ff1f003388 */ /* 0x000fe20000000800 */
[----:B------:R-:W-:Y:S01]  /*2790*/  @!P2 IMAD.IADD R5, R5, 0x1, R18 ;  /* 0x000000010505a824 */ /* 0x000fe200078e0212 */
[----:B------:R-:W-:Y:S02]  /*27a0*/  USHF.L.U32 UR30, UR17, 0x4, URZ ;  /* 0x00000004111e7899 */ /* 0x000fe4000800063f */
[----:B------:R-:W-:Y:S01]  /*27b0*/  @P3 STS [R31+0x100c], RZ ;  /* 0x00100cff1f003388 */ /* 0x000fe20000000800 */
[----:B------:R-:W-:Y:S02]  /*27c0*/  UIMAD UR29, UR17, 0x18, URZ ;  /* 0x00000018111d78a4 */ /* 0x000fe4000f8e023f */
[----:B------:R-:W-:Y:S01]  /*27d0*/  USHF.L.U32 UR28, UR17, 0x5, URZ ;  /* 0x00000005111c7899 */ /* 0x000fe2000800063f */
[----:B------:R-:W-:Y:S01]  /*27e0*/  @!PT LDS RZ, [RZ] ;  /* 0x00000000fffff984 */ /* 0x000fe20000000800 */
[----:B------:R-:W-:Y:S01]  /*27f0*/  @!PT LDS RZ, [RZ] ;  /* 0x00000000fffff984 */ /* 0x000fe20000000800 */
[----:B------:R-:W-:Y:S01]  /*2800*/  @!PT LDS RZ, [RZ] ;  /* 0x00000000fffff984 */ /* 0x000fe20000000800 */
[----:B------:R1:W-:Y:S01]  /*2810*/  @!P3 LDGSTS.E.BYPASS.LTC128B.128 [R31+0x1000], desc[UR10][R14.64] ;  /* 0x010000000e1fbfae */ /* 0x0003e2000b901d4a */
[----:B---3--:R-:W-:Y:S01]  /*2820*/  @!P2 LEA R8, P3, R4, R26, 0x1 ;  /* 0x0000001a0408a211 */ /* 0x008fe200078608ff */
[----:B------:R-:W-:-:S03]  /*2830*/  ULDC UR7, c[0x0][0x2ec] ;  /* 0x0000bb0000077ab9 */ /* 0x000fc60000000800 */
[----:B------:R-:W-:Y:S01]  /*2840*/  @!P2 LEA.HI.X R9, R4, R27, R5, 0x1, P3 ;  /* 0x0000001b0409a211 */ /* 0x000fe200018f0c05 */
[----:B------:R-:W-:Y:S01]  /*2850*/  @!P1 IMAD.IADD R5, R7, 0x1, R19 ;  /* 0x0000000107059824 */ /* 0x000fe200078e0213 */
[----:B------:R-:W-:Y:S01]  /*2860*/  @P2 STS [R0+0x6000], RZ ;  /* 0x006000ff00002388 */ /* 0x000fe20000000800 */
[----:B----4-:R-:W-:-:S03]  /*2870*/  @!P1 LEA R4, P3, R6, R16, 0x1 ;  /* 0x0000001006049211 */ /* 0x010fc600078608ff */
[----:B------:R-:W-:Y:S04]  /*2880*/  @P2 STS [R0+0x6004], RZ ;  /* 0x006004ff00002388 */ /* 0x000fe80000000800 */
[----:B------:R-:W-:Y:S01]  /*2890*/  @P2 STS.64 [R0+0x6008], RZ ;  /* 0x006008ff00002388 */ /* 0x000fe20000000a00 */
[----:B------:R-:W-:-:S03]  /*28a0*/  @!P1 LEA.HI.X R5, R6, R17, R5, 0x1, P3 ;  /* 0x0000001106059211 */ /* 0x000fc600018f0c05 */
[----:B------:R-:W-:Y:S01]  /*28b0*/  @!PT LDS RZ, [RZ] ;  /* 0x00000000fffff984 */ /* 0x000fe20000000800 */
[----:B------:R-:W-:Y:S01]  /*28c0*/  @!PT LDS RZ, [RZ] ;  /* 0x00000000fffff984 */ /* 0x000fe20000000800 */
[----:B------:R-:W-:Y:S01]  /*28d0*/  @!PT LDS RZ, [RZ] ;  /* 0x00000000fffff984 */ /* 0x000fe20000000800 */
[----:B------:R-:W-:Y:S01]  /*28e0*/  @!P2 LDGSTS.E.BYPASS.LTC128B.128 [R0+0x6000], desc[UR10][R12.64] ;  /* 0x060000000c00afae */ /* 0x000fe2000b901d4a */
[----:B-1----:R-:W-:-:S04]  /*28f0*/  @!P1 LEA R14, P4, R10, R24, 0x1 ;  /* 0x000000180a0e9211 */ /* 0x002fc800078808ff */
[----:B------:R-:W-:Y:S01]  /*2900*/  @!P1 LEA.HI.X R15, R10, R25, R3, 0x1, P4 ;  /* 0x000000190a0f9211 */ /* 0x000fe200020f0c03 */
[----:B------:R-:W-:Y:S01]  /*2910*/  @P1 STS.128 [R0+0x7000], RZ ;  /* 0x007000ff00001388 */ /* 0x000fe20000000c00 */
[----:B------:R-:W-:-:S03]  /*2920*/  VIADD R3, R30, 0x48 ;  /* 0x000000481e037836 */ /* 0x000fc60000000000 */
[----:B------:R-:W-:Y:S01]  /*2930*/  @!PT LDS RZ, [RZ] ;  /* 0x00000000fffff984 */ /* 0x000fe20000000800 */
[----:B------:R-:W-:Y:S01]  /*2940*/  @!PT LDS RZ, [RZ] ;  /* 0x00000000fffff984 */ /* 0x000fe20000000800 */
[----:B------:R-:W-:Y:S01]  /*2950*/  @!PT LDS RZ, [RZ] ;  /* 0x00000000fffff984 */ /* 0x000fe20000000800 */
[----:B------:R-:W-:Y:S01]  /*2960*/  @!P1 LDGSTS.E.BYPASS.LTC128B.128 [R0+0x7000], desc[UR10][R14.64] ;  /* 0x070000000e009fae */ /* 0x000fe2000b901d4a */
[C---:B------:R-:W-:Y:S01]  /*2970*/  IMAD.SHL.U32 R6, R30.reuse, 0x4, RZ ;  /* 0x000000041e067824 */ /* 0x040fe200078e00ff */
[----:B------:R-:W-:Y:S02]  /*2980*/  ISETP.GE.AND P4, PT, R30, UR5, PT ;  /* 0x000000051e007c0c */ /* 0x000fe4000bf86270 */
[----:B------:R-:W-:Y:S04]  /*2990*/  @P2 STS [R0+0x8000], RZ ;  /* 0x008000ff00002388 */ /* 0x000fe80000000800 */
[----:B------:R-:W-:Y:S04]  /*29a0*/  @P2 STS [R0+0x8004], RZ ;  /* 0x008004ff00002388 */ /* 0x000fe80000000800 */
[----:B------:R-:W-:Y:S01]  /*29b0*/  @P2 STS.64 [R0+0x8008], RZ ;  /* 0x008008ff00002388 */ /* 0x000fe20000000a00 */
[----:B------:R-:W-:-:S03]  /*29c0*/  ISETP.GE.AND P3, PT, R3, UR5, PT ;  /* 0x0000000503007c0c */ /* 0x000fc6000bf66270 */
        /* <DEDUP_REMOVED lines=8> */
[----:B------:R2:W-:Y:S01]  /*2a50*/  @!P1 LDGSTS.E.BYPASS.LTC128B.128 [R0+0x9000], desc[UR10][R4.64] ;  /* 0x0900000004009fae */ /* 0x0005e2000b901d4a */
[----:B------:R-:W-:-:S03]  /*2a60*/  IMAD.MOV.U32 R22, RZ, RZ, 0x7f800000 ;  /* 0x7f800000ff167424 */ /* 0x000fc600078e00ff */
[----:B------:R3:W-:Y:S01]  /*2a70*/  STL [R1+0x8], R31 ;  /* 0x0000081f01007387 */ /* 0x0007e20000100800 */
[----:B------:R-:W-:-:S03]  /*2a80*/  IMAD.MOV.U32 R20, RZ, RZ, 0x7f800000 ;  /* 0x7f800000ff147424 */ /* 0x000fc600078e00ff */
[----:B------:R-:W0:Y:S01]  /*2a90*/  LDGDEPBAR ;  /* 0x00000000000079af */ /* 0x000e220000000000 */
[----:B-1----:R-:W-:Y:S02]  /*2aa0*/  SHF.R.S32.HI R8, RZ, 0x1f, R30 ;  /* 0x0000001fff087819 */ /* 0x002fe4000001141e */
[----:B--2---:R-:W-:Y:S02]  /*2ab0*/  IADD3 R4, P2, R6, UR12, RZ ;  /* 0x0000000c06047c10 */ /* 0x004fe4000ff5e0ff */
[----:B------:R-:W-:Y:S01]  /*2ac0*/  SHF.L.U64.HI R5, R30, 0x2, R8 ;  /* 0x000000021e057819 */ /* 0x000fe20000010208 */
[----:B---3--:R-:W-:-:S03]  /*2ad0*/  IMAD.MOV.U32 R31, RZ, RZ, 0x7f800000 ;  /* 0x7f800000ff1f7424 */ /* 0x008fc600078e00ff */
[----:B------:R-:W-:Y:S02]  /*2ae0*/  IADD3.X R5, R5, UR9, RZ, P2, !PT ;  /* 0x0000000905057c10 */ /* 0x000fe400097fe4ff */
[----:B------:R-:W-:-:S03]  /*2af0*/  SHF.R.S32.HI R0, RZ, 0x1f, R3 ;  /* 0x0000001fff007819 */ /* 0x000fc60000011403 */
[----:B------:R-:W2:Y:S01]  /*2b00*/  @!P4 LDG.E R32, desc[UR10][R4.64] ;  /* 0x0000000a0420c981 */ /* 0x000ea2000c1e1900 */
[----:B------:R-:W-:-:S03]  /*2b10*/  @!P3 LEA R6, P1, R3, UR12, 0x2 ;  /* 0x0000000c0306bc11 */ /* 0x000fc6000f8210ff */
[----:B------:R-:W3:Y:S04]  /*2b20*/  @!P6 LDG.E R31, desc[UR10][R4.64+0x20] ;  /* 0x0000200a041fe981 */ /* 0x000ee8000c1e1900 */
[----:B------:R-:W4:Y:S01]  /*2b30*/  @!P5 LDG.E R22, desc[UR10][R4.64+0x100] ;  /* 0x0001000a0416d981 */ /* 0x000f22000c1e1900 */
[----:B------:R-:W-:-:S05]  /*2b40*/  @!P3 LEA.HI.X R7, R3, UR9, R0, 0x2, P1 ;  /* 0x000000090307bc11 */ /* 0x000fca00088f1400 */
[----:B------:R1:W5:Y:S01]  /*2b50*/  @!P3 LDG.E R20, desc[UR10][R6.64] ;  /* 0x0000000a0614b981 */ /* 0x000362000c1e1900 */
[C---:B------:R-:W-:Y:S02]  /*2b60*/  IMAD.SHL.U32 R3, R30.reuse, 0x4, RZ ;  /* 0x000000041e037824 */ /* 0x040fe400078e00ff */
[C---:B------:R-:W-:Y:S01]  /*2b70*/  VIADD R0, R30.reuse, 0xffffff80 ;  /* 0xffffff801e007836 */ /* 0x040fe20000000000 */
[----:B------:R-:W-:Y:S04]  /*2b80*/  STL [R1+0x4], R29 ;  /* 0x0000041d01007387 */ /* 0x000fe80000100800 */
[----:B------:R-:W-:Y:S01]  /*2b90*/  STL [R1], R28 ;  /* 0x0000001c01007387 */ /* 0x000fe20000100800 */
[----:B-1----:R-:W-:Y:S01]  /*2ba0*/  SHF.L.U64.HI R6, R30, 0x2, R8 ;  /* 0x000000021e067819 */ /* 0x002fe20000010208 */
[----:B------:R-:W-:Y:S01]  /*2bb0*/  VIADD R4, R124, 0x1000 ;  /* 0x000010007c047836 */ /* 0x000fe20000000000 */
[----:B------:R-:W-:Y:S01]  /*2bc0*/  UIADD3 UR5, UR23, 0x80, URZ ;  /* 0x0000008017057890 */ /* 0x000fe2000fffe03f */
[----:B------:R-:W-:Y:S01]  /*2bd0*/  SEL R118, R118, R129, !P0 ;  /* 0x0000008176767207 */ /* 0x000fe20004000000 */
[----:B------:R-:W-:-:S03]  /*2be0*/  UIMAD UR27, UR17, 0x28, URZ ;  /* 0x00000028111b78a4 */ /* 0x000fc6000f8e023f */
[----:B------:R-:W-:Y:S01]  /*2bf0*/  LEA R118, R118, UR4, 0x1 ;  /* 0x0000000476767c11 */ /* 0x000fe2000f8e08ff */
[----:B------:R-:W-:Y:S02]  /*2c00*/  UIMAD UR26, UR17, 0x30, URZ ;  /* 0x00000030111a78a4 */ /* 0x000fe4000f8e023f */
[----:B------:R-:W-:Y:S02]  /*2c10*/  UIMAD UR25, UR17, 0x38, URZ ;  /* 0x00000038111978a4 */ /* 0x000fe4000f8e023f */
[----:B------:R-:W-:Y:S02]  /*2c20*/  USHF.L.U32 UR24, UR17, 0x6, URZ ;  /* 0x0000000611187899 */ /* 0x000fe4000800063f */
[----:B------:R-:W-:Y:S02]  /*2c30*/  UIMAD UR23, UR17, 0x48, URZ ;  /* 0x00000048111778a4 */ /* 0x000fe4000f8e023f */
[----:B------:R-:W-:Y:S02]  /*2c40*/  UIMAD UR22, UR17, 0x50, URZ ;  /* 0x00000050111678a4 */ /* 0x000fe4000f8e023f */
[----:B------:R-:W-:-:S02]  /*2c50*/  UIMAD UR21, UR17, 0x58, URZ ;  /* 0x00000058111578a4 */ /* 0x000fc4000f8e023f */
[----:B------:R-:W-:Y:S02]  /*2c60*/  UIMAD UR20, UR17, 0x60, URZ ;  /* 0x00000060111478a4 */ /* 0x000fe4000f8e023f */
[----:B------:R-:W-:Y:S02]  /*2c70*/  UIMAD UR19, UR17, 0x68, URZ ;  /* 0x00000068111378a4 */ /* 0x000fe4000f8e023f */
[----:B------:R-:W-:Y:S02]  /*2c80*/  UIMAD UR18, UR17, 0x70, URZ ;  /* 0x00000070111278a4 */ /* 0x000fe4000f8e023f */
[----:B------:R-:W-:Y:S02]  /*2c90*/  UISETP.GE.AND UP0, UPT, UR5, UR6, UPT ;  /* 0x000000060500728c */ /* 0x000fe4000bf06270 */
[----:B------:R-:W-:Y:S01]  /*2ca0*/  UIMAD UR17, UR17, 0x78, URZ ;  /* 0x00000078111178a4 */ /* 0x000fe2000f8e023f */
[----:B------:R-:W-:Y:S01]  /*2cb0*/  ULDC UR5, c[0x0][0x39c] ;  /* 0x0000e70000057ab9 */ /* 0x000fe20000000800 */
[----:B--2---:R-:W-:Y:S04]  /*2cc0*/  STL [R1+0x14], R32 ;  /* 0x0000142001007387 */ /* 0x004fe80000100800 */
[----:B---3--:R-:W-:Y:S04]  /*2cd0*/  STL [R1+0x18], R31 ;  /* 0x0000181f01007387 */ /* 0x008fe80000100800 */
[----:B----4-:R-:W-:Y:S04]  /*2ce0*/  STL [R1+0xc], R22 ;  /* 0x00000c1601007387 */ /* 0x010fe80000100800 */
[----:B------:R1:W-:Y:S04]  /*2cf0*/  STL [R1+0x28], R3 ;  /* 0x0000280301007387 */ /* 0x0003e80000100800 */
[----:B-----5:R2:W-:Y:S04]  /*2d00*/  STL [R1+0x10], R20 ;  /* 0x0000101401007387 */ /* 0x0205e80000100800 */
[----:B------:R2:W-:Y:S01]  /*2d10*/  STL [R1+0x24], R6 ;  /* 0x0000240601007387 */ /* 0x0005e20000100800 */
[----:B-1----:R-:W-:-:S04]  /*2d20*/  SHF.R.S32.HI R3, RZ, 0x1f, R0 ;  /* 0x0000001fff037819 */ /* 0x002fc80000011400 */
[C---:B------:R-:W-:Y:S01]  /*2d30*/  SHF.L.U64.HI R5, R0.reuse, 0x2, R3 ;  /* 0x0000000200057819 */ /* 0x040fe20000010203 */
[----:B------:R-:W-:-:S04]  /*2d40*/  IMAD.SHL.U32 R0, R0, 0x4, RZ ;  /* 0x0000000400007824 */ /* 0x000fc800078e00ff */
[----:B------:R2:W-:Y:S04]  /*2d50*/  STL [R1+0x20], R5 ;  /* 0x0000200501007387 */ /* 0x0005e80000100800 */
[----:B------:R2:W-:Y:S01]  /*2d60*/  STL [R1+0x1c], R0 ;  /* 0x00001c0001007387 */ /* 0x0005e20000100800 */
[----:B------:R-:W-:-:S04]  /*2d70*/  SEL R3, R4, R124, !P0 ;  /* 0x0000007c04037207 */ /* 0x000fc80004000000 */
[----:B------:R-:W-:-:S07]  /*2d80*/  LEA R3, R3, UR4, 0x1 ;  /* 0x0000000403037c11 */ /* 0x000fce000f8e08ff */
.L_x_840:
        /* <DEDUP_REMOVED lines=80> */
[----:B-1----:R-:W-:Y:S01]  /*3290*/  IMAD.MOV.U32 R8, RZ, RZ, R81 ;  /* 0x000000ffff087224 */ /* 0x002fe200078e0051 */
[----:B---3--:R-:W-:Y:S08]  /*32a0*/  FSETP.NEU.FTZ.AND P3, PT, R131, -INF , PT ;  /* 0xff8000008300780b */ /* 0x008ff00003f7d000 */
[----:B------:R-:W1:Y:S01]  /*32b0*/  MUFU.TANH R80, R5 ;  /* 0x0000000500507308 */ /* 0x000e620000002400 */
[----:B--2---:R-:W2:Y:S09]  /*32c0*/  LDL R12, [R1+0xc] ;  /* 0x00000c00010c7983 */ /* 0x004eb20000100800 */
[----:B------:R-:W-:Y:S01]  /*32d0*/  MUFU.TANH R69, R6 ;  /* 0x0000000600457308 */ /* 0x000fe20000002400 */
[----:B----4-:R-:W3:Y:S09]  /*32e0*/  LDL R13, [R1+0x10] ;  /* 0x00001000010d7983 */ /* 0x010ef20000100800 */
[----:B------:R4:W1:Y:S10]  /*32f0*/  MUFU.TANH R68, R7 ;  /* 0x0000000700447308 */ /* 0x0008740000002400 */
[----:B------:R1:W-:Y:S10]  /*3300*/  MUFU.TANH R204, R11 ;  /* 0x0000000b00cc7308 */ /* 0x0003f40000002400 */
[----:B------:R1:W-:Y:S01]  /*3310*/  MUFU.TANH R205, R10 ;  /* 0x0000000a00cd7308 */ /* 0x0003e20000002400 */
[----:B----4-:R-:W4:Y:S09]  /*3320*/  LDSM.16.M88.4 R4, [R117+0x6400] ;  /* 0x006400007504783b */ /* 0x010f320000000200 */
[----:B------:R4:W-:Y:S01]  /*3330*/  MUFU.TANH R187, R9 ;  /* 0x0000000900bb7308 */ /* 0x0009e20000002400 */
[----:B-1----:R-:W-:Y:S05]  /*3340*/  IMAD.U32 R11, RZ, RZ, UR33 ;  /* 0x00000021ff0b7e24 */ /* 0x002fea000f8e00ff */
[----:B------:R-:W-:Y:S04]  /*3350*/  @P1 LEA R11, R11, R0, 0x7 ;  /* 0x000000000b0b1211 */ /* 0x000fe800078e38ff */
[----:B------:R-:W-:Y:S01]  /*3360*/  MUFU.TANH R201, R15 ;  /* 0x0000000f00c97308 */ /* 0x000fe20000002400 */
[----:B------:R-:W-:Y:S01]  /*3370*/  PLOP3.LUT P1, PT, PT, PT, UP0, 0x80, 0x0 ;  /* 0x000000000000781c */ /* 0x000fe20003f2f008 */
[----:B------:R-:W-:Y:S01]  /*3380*/  FMUL.FTZ R10, R131, 1.4426950216293334961 ;  /* 0x3fb8aa3b830a7820 */ /* 0x000fe20000410000 */
[C---:B------:R-:W-:Y:S01]  /*3390*/  @P0 VIADD R0, R11.reuse, 0x1 ;  /* 0x000000010b000836 */ /* 0x040fe20000000000 */
[----:B------:R-:W-:Y:S02]  /*33a0*/  PLOP3.LUT P0, PT, PT, PT, UP0, 0x80, 0x0 ;  /* 0x000000000000781c */ /* 0x000fe40003f0f008 */
[----:B------:R-:W-:Y:S04]  /*33b0*/  @P4 ISETP.GE.AND P4, PT, R11, UR6, PT ;  /* 0x000000060b004c0c */ /* 0x000fe8000bf86270 */
[----:B------:R-:W-:Y:S01]  /*33c0*/  MUFU.TANH R75, R16 ;  /* 0x00000010004b7308 */ /* 0x000fe20000002400 */
[----:B------:R-:W-:Y:S01]  /*33d0*/  FSEL R10, R10, RZ, P3 ;  /* 0x000000ff0a0a7208 */ /* 0x000fe20001800000 */
[----:B----4-:R-:W-:Y:S01]  /*33e0*/  FMUL.FTZ R9, R130, 1.4426950216293334961 ;  /* 0x3fb8aa3b82097820 */ /* 0x010fe20000410000 */
[----:B------:R-:W-:Y:S02]  /*33f0*/  @P5 ISETP.GE.AND P5, PT, R0, UR6, PT ;  /* 0x0000000600005c0c */ /* 0x000fe4000bfa6270 */
[----:B------:R-:W-:Y:S02]  /*3400*/  MOV R0, R80 ;  /* 0x0000005000007202 */ /* 0x000fe40000000f00 */
[----:B------:R-:W-:Y:S03]  /*3410*/  @P1 FSEL R8, R81, -INF , !P4 ;  /* 0xff80000051081808 */ /* 0x000fe60006000000 */
[----:B------:R-:W-:Y:S01]  /*3420*/  MUFU.TANH R202, R14 ;  /* 0x0000000e00ca7308 */ /* 0x000fe20000002400 */
[----:B------:R-:W-:Y:S02]  /*3430*/  @P0 FSEL R0, R80, -INF , !P5 ;  /* 0xff80000050000808 */ /* 0x000fe40006800000 */
[----:B------:R-:W-:Y:S02]  /*3440*/  FSETP.NEU.FTZ.AND P3, PT, R130, -INF , PT ;  /* 0xff8000008200780b */ /* 0x000fe40003f7d000 */
[----:B------:R-:W-:Y:S01]  /*3450*/  PLOP3.LUT P1, PT, PT, PT, UP0, 0x80, 0x0 ;  /* 0x000000000000781c */ /* 0x000fe20003f2f008 */
[--C-:B------:R-:W-:Y:S01]  /*3460*/  FFMA.FTZ R0, R0, UR7, -R10.reuse ;  /* 0x0000000700007c23 */ /* 0x100fe2000801080a */
[----:B------:R-:W-:Y:S03]  /*3470*/  FSEL R9, R9, RZ, P3 ;  /* 0x000000ff09097208 */ /* 0x000fe60001800000 */
[----:B------:R-:W-:Y:S01]  /*3480*/  MUFU.TANH R160, R18 ;  /* 0x0000001200a07308 */ /* 0x000fe20000002400 */
[-C--:B------:R-:W-:Y:S01]  /*3490*/  HMMA.16816.F32 R20, R104, R4.reuse, R20 ;  /* 0x000000046814723c */ /* 0x080fe20000001814 */
[----:B------:R-:W-:Y:S05]  /*34a0*/  PLOP3.LUT P0, PT, PT, PT, UP0, 0x80, 0x0 ;  /* 0x000000000000781c */ /* 0x000fea0003f0f008 */
[C---:B------:R-:W-:Y:S03]  /*34b0*/  HMMA.16816.F32 R24, R112.reuse, R4, R24 ;  /* 0x000000047018723c */ /* 0x040fe60000001818 */
[----:B------:R-:W-:Y:S03]  /*34c0*/  MUFU.EX2 R132, R0 ;  /* 0x0000000000847308 */ /* 0x000fe60000000800 */
[-C--:B------:R-:W-:Y:S07]  /*34d0*/  HMMA.16816.F32 R28, R112, R6.reuse, R28 ;  /* 0x00000006701c723c */ /* 0x080fee000000181c */
[----:B------:R-:W-:Y:S01]  /*34e0*/  MUFU.TANH R159, R19 ;  /* 0x00000013009f7308 */ /* 0x000fe20000002400 */
[----:B------:R-:W-:Y:S03]  /*34f0*/  FFMA.FTZ R4, R8, UR7, -R10 ;  /* 0x0000000708047c23 */ /* 0x000fe6000801080a */
[----:B------:R-:W-:Y:S01]  /*3500*/  IMAD.MOV.U32 R5, RZ, RZ, R68 ;  /* 0x000000ffff057224 */ /* 0x000fe200078e0044 */
[C---:B------:R-:W-:Y:S05]  /*3510*/  HMMA.16816.F32 R32, R104.reuse, R6, R32 ;  /* 0x000000066820723c */ /* 0x040fea0000001820 */
[----:B------:R1:W-:Y:S01]  /*3520*/  MUFU.EX2 R82, R4 ;  /* 0x0000000400527308 */ /* 0x0003e20000000800 */
[----:B------:R-:W-:Y:S01]  /*3530*/  @P1 FSEL R5, R68, -INF , !P5 ;  /* 0xff80000044051808 */ /* 0x000fe20006800000 */
[----:B------:R-:W-:Y:S01]  /*3540*/  FMUL.FTZ R20, R20, UR5 ;  /* 0x0000000514147c20 */ /* 0x000fe20008410000 */
[----:B------:R-:W-:Y:S03]  /*3550*/  PLOP3.LUT P1, PT, PT, PT, UP0, 0x80, 0x0 ;  /* 0x000000000000781c */ /* 0x000fe60003f2f008 */
[----:B------:R-:W-:Y:S01]  /*3560*/  FMUL.FTZ R21, R21, UR5 ;  /* 0x0000000515157c20 */ /* 0x000fe20008410000 */
[----:B------:R-:W-:Y:S03]  /*3570*/  FMUL.FTZ R22, R22, UR5 ;  /* 0x0000000516167c20 */ /* 0x000fe60008410000 */
[----:B------:R-:W4:Y:S01]  /*3580*/  MUFU.TANH R74, R17 ;  /* 0x00000011004a7308 */ /* 0x000f220000002400 */
        /* <DEDUP_REMOVED lines=8> */
[----:B-1----:R-:W-:Y:S01]  /*3610*/  IMAD.MOV.U32 R4, RZ, RZ, R69 ;  /* 0x000000ffff047224 */ /* 0x002fe200078e0045 */
[----:B------:R-:W-:Y:S01]  /*3620*/  @P2 FSEL R4, R69, -INF , !P4 ;  /* 0xff80000045042808 */ /* 0x000fe20006000000 */
[----:B------:R-:W-:Y:S01]  /*3630*/  FMUL.FTZ R29, R29, UR5 ;  /* 0x000000051d1d7c20 */ /* 0x000fe20008410000 */
[----:B------:R-:W-:Y:S01]  /*3640*/  FMUL.FTZ R32, R32, UR5 ;  /* 0x0000000520207c20 */ /* 0x000fe20008410000 */
[----:B------:R-:W-:Y:S01]  /*3650*/  FMUL.FTZ R34, R34, UR5 ;  /* 0x0000000522227c20 */ /* 0x000fe20008410000 */
[----:B------:R-:W-:Y:S01]  /*3660*/  FMUL.FTZ R35, R35, UR5 ;  /* 0x0000000523237c20 */ /* 0x000fe20008410000 */
[--C-:B------:R-:W-:Y:S03]  /*3670*/  FFMA.FTZ R0, R4, UR7, -R9.reuse ;  /* 0x0000000704007c23 */ /* 0x100fe60008010809 */
[----:B------:R-:W-:Y:S01]  /*3680*/  MUFU.TANH R251, R21 ;  /* 0x0000001500fb7308 */ /* 0x000fe20000002400 */
[----:B----4-:R-:W-:Y:S01]  /*3690*/  MOV R14, R74 ;  /* 0x0000004a000e7202 */ /* 0x010fe20000000f00 */
[----:B------:R-:W-:Y:S01]  /*36a0*/  FMUL.FTZ R33, R33, UR5 ;  /* 0x0000000521217c20 */ /* 0x000fe20008410000 */
[----:B------:R-:W-:Y:S07]  /*36b0*/  FMUL.FTZ R30, R30, UR5 ;  /* 0x000000051e1e7c20 */ /* 0x000fee0008410000 */
        /* <DEDUP_REMOVED lines=21> */
[----:B------:R-:W-:Y:S10]  /*3810*/  MUFU.TANH R149, R35 ;  /* 0x0000002300957308 */ /* 0x000ff40000002400 */
[----:B------:R-:W1:Y:S01]  /*3820*/  MUFU.TANH R245, R33 ;  /* 0x0000002100f57308 */ /* 0x000e620000002400 */
[C---:B--2---:R-:W-:Y:S01]  /*3830*/  FMUL.FTZ R8, R12.reuse, 1.4426950216293334961 ;  /* 0x3fb8aa3b0c087820 */ /* 0x044fe20000410000 */
[----:B------:R-:W-:Y:S01]  /*3840*/  FSETP.NEU.FTZ.AND P2, PT, R12, -INF , PT ;  /* 0xff8000000c00780b */ /* 0x000fe20003f5d000 */
[----:B------:R-:W-:Y:S01]  /*3850*/  IMAD.MOV.U32 R12, RZ, RZ, R187 ;  /* 0x000000ffff0c7224 */ /* 0x000fe200078e00bb */
[----:B------:R-:W-:Y:S02]  /*3860*/  @P0 FSEL R12, R187, -INF , !P5 ;  /* 0xff800000bb0c0808 */ /* 0x000fe40006800000 */
[----:B------:R-:W-:Y:S02]  /*3870*/  FSEL R8, R8, RZ, P2 ;  /* 0x000000ff08087208 */ /* 0x000fe40001000000 */
[----:B------:R-:W-:Y:S02]  /*3880*/  PLOP3.LUT P2, PT, PT, PT, UP0, 0x80, 0x0 ;  /* 0x000000000000781c */ /* 0x000fe40003f4f008 */
[C---:B---3--:R-:W-:Y:S01]  /*3890*/  FSETP.NEU.FTZ.AND P3, PT, R13.reuse, -INF , PT ;  /* 0xff8000000d00780b */ /* 0x048fe20003f7d000 */
[--C-:B------:R-:W-:Y:S01]  /*38a0*/  FFMA.FTZ R4, R0, UR7, -R8.reuse ;  /* 0x0000000700047c23 */ /* 0x100fe20008010808 */
[----:B------:R-:W-:Y:S01]  /*38b0*/  FFMA.FTZ R12, R12, UR7, -R8 ;  /* 0x000000070c0c7c23 */ /* 0x000fe20008010808 */
[----:B------:R-:W-:Y:S01]  /*38c0*/  FMUL.FTZ R0, R13, 1.4426950216293334961 ;  /* 0x3fb8aa3b0d007820 */ /* 0x000fe20000410000 */
[----:B------:R-:W-:Y:S01]  /*38d0*/  PLOP3.LUT P0, PT, PT, PT, UP0, 0x80, 0x0 ;  /* 0x000000000000781c */ /* 0x000fe20003f0f008 */
[----:B------:R2:W-:Y:S01]  /*38e0*/  MUFU.EX2 R226, R4 ;  /* 0x0000000400e27308 */ /* 0x0005e20000000800 */
[----:B------:R-:W-:Y:S01]  /*38f0*/  IMAD.MOV.U32 R13, RZ, RZ, R202 ;  /* 0x000000ffff0d7224 */ /* 0x000fe200078e00ca */
[----:B------:R-:W-:Y:S02]  /*3900*/  PLOP3.LUT P5, PT, PT, PT, UP0, 0x80, 0x0 ;  /* 0x000000000000781c */ /* 0x000fe40003faf008 */
[----:B------:R-:W-:Y:S02]  /*3910*/  FSEL R0, R0, RZ, P3 ;  /* 0x000000ff00007208 */ /* 0x000fe40001800000 */
[----:B------:R-:W-:Y:S04]  /*3920*/  PLOP3.LUT P3, PT, PT, PT, UP0, 0x80, 0x0 ;  /* 0x000000000000781c */ /* 0x000fe80003f6f008 */
[----:B------:R3:W-:Y:S01]  /*3930*/  MUFU.EX2 R225, R12 ;  /* 0x0000000c00e17308 */ /* 0x0007e20000000800 */
[----:B--2---:R-:W-:Y:S01]  /*3940*/  IMAD.MOV.U32 R4, RZ, RZ, R205 ;  /* 0x000000ffff047224 */ /* 0x004fe200078e00cd */
[----:B------:R-:W-:Y:S02]  /*3950*/  @P2 FSEL R4, R205, -INF , !P4 ;  /* 0xff800000cd042808 */ /* 0x000fe40006000000 */
[----:B------:R-:W-:Y:S02]  /*3960*/  PLOP3.LUT P2, PT, PT, PT, UP0, 0x80, 0x0 ;  /* 0x000000000000781c */ /* 0x000fe40003f4f008 */
[----:B------:R-:W-:Y:S01]  /*3970*/  PLOP3.LUT P4, PT, PT, PT, UP0, 0x80, 0x0 ;  /* 0x000000000000781c */ /* 0x000fe20003f8f008 */
[--C-:B------:R-:W-:Y:S04]  /*3980*/  FFMA.FTZ R4, R4, UR7, -R0.reuse ;  /* 0x0000000704047c23 */ /* 0x100fe80008010800 */
[----:B------:R2:W-:Y:S06]  /*3990*/  MUFU.EX2 R236, R4 ;  /* 0x0000000400ec7308 */ /* 0x0005ec0000000800 */
[----:B---3--:R-:W-:Y:S01]  /*39a0*/  @P2 VIADD R12, R11, 0x9 ;  /* 0x000000090b0c2836 */ /* 0x008fe20000000000 */
[----:B------:R-:W-:Y:S04]  /*39b0*/  PLOP3.LUT P2, PT, PT, PT, UP0, 0x80, 0x0 ;  /* 0x000000000000781c */ /* 0x000fe80003f4f008 */
[----:B------:R-:W-:Y:S02]  /*39c0*/  @P4 ISETP.GE.AND P4, PT, R12, UR6, PT ;  /* 0x000000060c004c0c */ /* 0x000fe4000bf86270 */
[----:B------:R-:W-:Y:S01]  /*39d0*/  MOV R12, R201 ;  /* 0x000000c9000c7202 */ /* 0x000fe20000000f00 */
[----:B--2---:R-:W-:Y:S01]  /*39e0*/  FFMA.FTZ R4, R5, UR7, -R0 ;  /* 0x0000000705047c23 */ /* 0x004fe20008010800 */
[----:B------:R-:W-:Y:S03]  /*39f0*/  MOV R5, R184 ;  /* 0x000000b800057202 */ /* 0x000fe60000000f00 */
[----:B------:R2:W-:Y:S02]  /*3a00*/  MUFU.EX2 R235, R4 ;  /* 0x0000000400eb7308 */ /* 0x0005e40000000800 */
[----:B--2---:R-:W-:Y:S01]  /*3a10*/  @P0 VIADD R4, R11, 0x8 ;  /* 0x000000080b040836 */ /* 0x004fe20000000000 */
[----:B------:R-:W-:Y:S04]  /*3a20*/  PLOP3.LUT P0, PT, PT, PT, UP0, 0x80, 0x0 ;  /* 0x000000000000781c */ /* 0x000fe80003f0f008 */
        /* <DEDUP_REMOVED lines=21> */
[----:B--2---:R-:W2:Y:S09]  /*3b80*/  LDSM.16.M88.4 R4, [R117+0x6800] ;  /* 0x006800007504783b */ /* 0x004eb20000000200 */
[----:B------:R1:W-:Y:S01]  /*3b90*/  MUFU.EX2 R78, R14 ;  /* 0x0000000e004e7308 */ /* 0x0003e20000000800 */
        /* <DEDUP_REMOVED lines=8> */
[----:B------:R-:W-:Y:S02]  /*3c20*/  PLOP3.LUT P4, PT, PT, PT, UP0, 0x80, 0x0 ;  /* 0x000000000000781c */ /* 0x000fe40003f8f008 */
[----:B-1----:R-:W-:Y:S01]  /*3c30*/  MOV R14, R245 ;  /* 0x000000f5000e7202 */ /* 0x002fe20000000f00 */
[----:B---3--:R-:W-:Y:S01]  /*3c40*/  IMAD.MOV.U32 R12, RZ, RZ, R160 ;  /* 0x000000ffff0c7224 */ /* 0x008fe200078e00a0 */
[----:B------:R-:W-:Y:S02]  /*3c50*/  @P2 FSEL R12, R160, -INF , !P3 ;  /* 0xff800000a00c2808 */ /* 0x000fe40005800000 */
[----:B------:R-:W-:Y:S02]  /*3c60*/  PLOP3.LUT P2, PT, PT, PT, UP0, 0x80, 0x0 ;  /* 0x000000000000781c */ /* 0x000fe40003f4f008 */
[----:B------:R-:W-:Y:S01]  /*3c70*/  PLOP3.LUT P3, PT, PT, PT, UP0, 0x80, 0x0 ;  /* 0x000000000000781c */ /* 0x000fe20003f6f008 */
[--C-:B------:R-:W-:Y:S01]  /*3c80*/  FFMA.FTZ R12, R12, UR7, -R9.reuse ;  /* 0x000000070c0c7c23 */ /* 0x100fe20008010809 */
[-C--:B--2---:R-:W-:Y:S03]  /*3c90*/  HMMA.16816.F32 R36, R104, R4.reuse, R36 ;  /* 0x000000046824723c */ /* 0x084fe60000001824 */
        /* <DEDUP_REMOVED lines=8> */
[----:B------:R-:W-:Y:S01]  /*3d20*/  FMUL.FTZ R38, R38, UR5 ;  /* 0x0000000526267c20 */ /* 0x000fe20008410000 */
[----:B------:R1:W-:Y:S02]  /*3d30*/  MUFU.EX2 R190, R12 ;  /* 0x0000000c00be7308 */ /* 0x0003e40000000800 */
[----:B------:R-:W-:Y:S01]  /*3d40*/  @P0 IADD3 R13, R11, 0x11, RZ ;  /* 0x000000110b0d0810 */ /* 0x000fe20007ffe0ff */
[----:B------:R-:W-:Y:S01]  /*3d50*/  FMUL.FTZ R39, R39, UR5 ;  /* 0x0000000527277c20 */ /* 0x000fe20008410000 */
[----:B------:R-:W-:Y:S01]  /*3d60*/  PLOP3.LUT P0, PT, PT, PT, UP0, 0x80, 0x0 ;  /* 0x000000000000781c */ /* 0x000fe20003f0f008 */
[----:B------:R-:W-:Y:S01]  /*3d70*/  FMUL.FTZ R40, R40, UR5 ;  /* 0x0000000528287c20 */ /* 0x000fe20008410000 */
[----:B------:R-:W-:Y:S01]  /*3d80*/  @P4 ISETP.GE.AND P4, PT, R13, UR6, PT ;  /* 0x000000060d004c0c */ /* 0x000fe2000bf86270 */
[----:B------:R-:W-:Y:S03]  /*3d90*/  IMAD.MOV.U32 R13, RZ, RZ, R193 ;  /* 0x000000ffff0d7224 */ /* 0x000fe600078e00c1 */
        /* <DEDUP_REMOVED lines=8> */
[----:B------:R-:W2:Y:S01]  /*3e20*/  MUFU.TANH R243, R37 ;  /* 0x0000002500f37308 */ /* 0x000ea20000002400 */
        /* <DEDUP_REMOVED lines=8> */
[--C-:B------:R-:W-:Y:S01]  /*3eb0*/  FFMA.FTZ R4, R4, UR7, -R10.reuse ;  /* 0x0000000704047c23 */ /* 0x100fe2000801080a */
[----:B------:R-:W-:Y:S01]  /*3ec0*/  @P1 FSEL R12, R252, -INF , !P3 ;  /* 0xff800000fc0c1808 */ /* 0x000fe20005800000 */
[----:B------:R-:W-:Y:S01]  /*3ed0*/  FMUL.FTZ R51, R51, UR5 ;  /* 0x0000000533337c20 */ /* 0x000fe20008410000 */
[----:B------:R-:W-:Y:S01]  /*3ee0*/  FMUL.FTZ R47, R47, UR5 ;  /* 0x000000052f2f7c20 */ /* 0x000fe20008410000 */
[----:B------:R-:W-:Y:S02]  /*3ef0*/  PLOP3.LUT P1, PT, PT, PT, UP0, 0x80, 0x0 ;  /* 0x000000000000781c */ /* 0x000fe40003f2f008 */
[----:B------:R-:W-:Y:S03]  /*3f00*/  FFMA.FTZ R5, R12, UR7, -R10 ;  /* 0x000000070c057c23 */ /* 0x000fe6000801080a */
[----:B------:R-:W-:Y:S01]  /*3f10*/  MUFU.EX2 R76, R4 ;  /* 0x00000004004c7308 */ /* 0x000fe20000000800 */
[----:B------:R-:W-:Y:S02]  /*3f20*/  MOV R12, R153 ;  /* 0x00000099000c7202 */ /* 0x000fe40000000f00 */
[----:B------:R-:W-:Y:S07]  /*3f30*/  PLOP3.LUT P0, PT, PT, PT, UP0, 0x80, 0x0 ;  /* 0x000000000000781c */ /* 0x000fee0003f0f008 */
        /* <DEDUP_REMOVED lines=14> */
[--C-:B-1----:R-:W-:Y:S01]  /*4020*/  FFMA.FTZ R4, R12, UR7, -R9.reuse ;  /* 0x000000070c047c23 */ /* 0x102fe20008010809 */
[----:B------:R-:W-:Y:S02]  /*4030*/  MOV R12, R175 ;  /* 0x000000af000c7202 */ /* 0x000fe40000000f00 */
[----:B------:R-:W-:Y:S02]  /*4040*/  @P0 FSEL R12, R175, -INF , !P4 ;  /* 0xff800000af0c0808 */ /* 0x000fe40006000000 */
[----:B------:R-:W-:Y:S04]  /*4050*/  PLOP3.LUT P0, PT, PT, PT, UP0, 0x80, 0x0 ;  /* 0x000000000000781c */ /* 0x000fe80003f0f008 */
[----:B------:R1:W-:Y:S01]  /*4060*/  MUFU.EX2 R181, R4 ;  /* 0x0000000400b57308 */ /* 0x0003e20000000800 */
[----:B------:R-:W-:Y:S09]  /*4070*/  FFMA.FTZ R12, R12, UR7, -R8 ;  /* 0x000000070c0c7c23 */ /* 0x000ff20008010808 */
[----:B------:R-:W-:Y:S10]  /*4080*/  MUFU.EX2 R207, R12 ;  /* 0x0000000c00cf7308 */ /* 0x000ff40000000800 */
[----:B------:R-:W-:Y:S01]  /*4090*/  MUFU.TANH R152, R44 ;  /* 0x0000002c00987308 */ /* 0x000fe20000002400 */
        /* <DEDUP_REMOVED lines=10> */
[----:B------:R-:W3:Y:S01]  /*4140*/  MUFU.TANH R173, R47 ;  /* 0x0000002f00ad7308 */ /* 0x000ee20000002400 */
[----:B-1----:R-:W-:Y:S01]  /*4150*/  IMAD.MOV.U32 R4, RZ, RZ, R196 ;  /* 0x000000ffff047224 */ /* 0x002fe200078e00c4 */
[----:B------:R-:W-:Y:S02]  /*4160*/  @P2 FSEL R4, R196, -INF , !P3 ;  /* 0xff800000c4042808 */ /* 0x000fe40005800000 */
[----:B------:R-:W-:Y:S02]  /*4170*/  PLOP3.LUT P3, PT, PT, PT, UP0, 0x80, 0x0 ;  /* 0x000000000000781c */ /* 0x000fe40003f6f008 */
[----:B------:R-:W-:Y:S01]  /*4180*/  PLOP3.LUT P2, PT, PT, PT, UP0, 0x80, 0x0 ;  /* 0x000000000000781c */ /* 0x000fe20003f4f008 */
[--C-:B------:R-:W-:Y:S03]  /*4190*/  FFMA.FTZ R4, R4, UR7, -R0.reuse ;  /* 0x0000000704047c23 */ /* 0x100fe60008010800 */
[----:B------:R-:W-:Y:S10]  /*41a0*/  MUFU.TANH R240, R48 ;  /* 0x0000003000f07308 */ /* 0x000ff40000002400 */
[----:B------:R1:W-:Y:S01]  /*41b0*/  MUFU.EX2 R228, R4 ;  /* 0x0000000400e47308 */ /* 0x0003e20000000800 */
[----:B------:R-:W-:Y:S02]  /*41c0*/  @P2 IADD3 R12, R11, 0x19, RZ ;  /* 0x000000190b0c2810 */ /* 0x000fe40007ffe0ff */
[----:B------:R-:W-:Y:S02]  /*41d0*/  PLOP3.LUT P2, PT, PT, PT, UP0, 0x80, 0x0 ;  /* 0x000000000000781c */ /* 0x000fe40003f4f008 */
[----:B------:R-:W-:Y:S05]  /*41e0*/  @P4 ISETP.GE.AND P4, PT, R12, UR6, PT ;  /* 0x000000060c004c0c */ /* 0x000fea000bf86270 */
[----:B------:R-:W-:Y:S01]  /*41f0*/  MUFU.TANH R138, R50 ;  /* 0x00000032008a7308 */ /* 0x000fe20000002400 */
[----:B------:R-:W-:Y:S09]  /*4200*/  MOV R12, R192 ;  /* 0x000000c0000c7202 */ /* 0x000ff20000000f00 */
[----:B------:R-:W-:Y:S01]  /*4210*/  MUFU.TANH R239, R49 ;  /* 0x0000003100ef7308 */ /* 0x000fe20000002400 */
[----:B-1----:R-:W-:Y:S01]  /*4220*/  FFMA.FTZ R4, R5, UR7, -R0 ;  /* 0x0000000705047c23 */ /* 0x002fe20008010800 */
[----:B------:R-:W-:Y:S08]  /*4230*/  IMAD.MOV.U32 R5, RZ, RZ, R172 ;  /* 0x000000ffff057224 */ /* 0x000ff000078e00ac */
        /* <DEDUP_REMOVED lines=23> */
[----:B------:R-:W-:Y:S04]  /*43b0*/  FFMA.FTZ R14, R14, UR7, -R10 ;  /* 0x000000070e0e7c23 */ /* 0x000fe8000801080a */
[----:B------:R2:W-:Y:S01]  /*43c0*/  MUFU.EX2 R223, R13 ;  /* 0x0000000d00df7308 */ /* 0x0005e20000000800 */
[----:B-1----:R-:W1:Y:S09]  /*43d0*/  LDSM.16.M88.4 R4, [R117+0x6c00] ;  /* 0x006c00007504783b */ /* 0x002e720000000200 */
[----:B------:R-:W-:Y:S01]  /*43e0*/  MUFU.EX2 R72, R14 ;  /* 0x0000000e00487308 */ /* 0x000fe20000000800 */
[----:B----4-:R-:W-:Y:S01]  /*43f0*/  IMAD.MOV.U32 R12, RZ, RZ, R246 ;  /* 0x000000ffff0c7224 */ /* 0x010fe200078e00f6 */
[----:B------:R-:W-:Y:S02]  /*4400*/  @P1 FSEL R12, R246, -INF , !P3 ;  /* 0xff800000f60c1808 */ /* 0x000fe40005800000 */
[----:B------:R-:W-:Y:S03]  /*4410*/  PLOP3.LUT P1, PT, PT, PT, UP0, 0x80, 0x0 ;  /* 0x000000000000781c */ /* 0x000fe60003f2f008 */
[----:B------:R-:W-:Y:S01]  /*4420*/  FFMA.FTZ R12, R12, UR7, -R10 ;  /* 0x000000070c0c7c23 */ /* 0x000fe2000801080a */
[----:B--2---:R-:W-:Y:S03]  /*4430*/  MOV R13, R149 ;  /* 0x00000095000d7202 */ /* 0x004fe60000000f00 */
[----:B------:R2:W-:Y:S06]  /*4440*/  MUFU.EX2 R73, R12 ;  /* 0x0000000c00497308 */ /* 0x0005ec0000000800 */
[----:B------:R-:W-:Y:S02]  /*4450*/  @P1 FSEL R13, R149, -INF , !P4 ;  /* 0xff800000950d1808 */ /* 0x000fe40006000000 */
[----:B------:R-:W-:Y:S02]  /*4460*/  PLOP3.LUT P1, PT, PT, PT, UP0, 0x80, 0x0 ;  /* 0x000000000000781c */ /* 0x000fe40003f2f008 */
[----:B------:R-:W-:Y:S01]  /*4470*/  PLOP3.LUT P4, PT, PT, PT, UP0, 0x80, 0x0 ;  /* 0x000000000000781c */ /* 0x000fe20003f8f008 */
        /* <DEDUP_REMOVED lines=8> */
[-C--:B------:R-:W-:Y:S01]  /*4500*/  HMMA.16816.F32 R60, R112, R6.reuse, R60 ;  /* 0x00000006703c723c */ /* 0x080fe2000000183c */
[----:B------:R-:W2:Y:S04]  /*4510*/  LDL R115, [R1+0x28] ;  /* 0x0000280001737983 */ /* 0x000ea80000100800 */
[----:B------:R-:W-:Y:S01]  /*4520*/  MOV R4, R243 ;  /* 0x000000f300047202 */ /* 0x000fe20000000f00 */
[----:B------:R-:W-:Y:S01]  /*4530*/  HMMA.16816.F32 R64, R104, R6, R64 ;  /* 0x000000066840723c */ /* 0x000fe20000001840 */
[----:B------:R-:W4:Y:S04]  /*4540*/  LDL R113, [R1+0x24] ;  /* 0x0000240001717983 */ /* 0x000f280000100800 */
[--C-:B-1----:R-:W-:Y:S01]  /*4550*/  FFMA.FTZ R12, R13, UR7, -R9.reuse ;  /* 0x000000070d0c7c23 */ /* 0x102fe20008010809 */
        /* <DEDUP_REMOVED lines=11> */
[----:B---3--:R-:W-:Y:S01]  /*4610*/  MOV R6, R173 ;  /* 0x000000ad00067202 */ /* 0x008fe20000000f00 */
        /* <DEDUP_REMOVED lines=27> */
[----:B------:R-:W3:Y:S10]  /*47d0*/  MUFU.TANH R134, R55 ;  /* 0x0000003700867308 */ /* 0x000ef40000002400 */
[----:B------:R-:W2:Y:S01]  /*47e0*/  MUFU.TANH R147, R56 ;  /* 0x0000003800937308 */ /* 0x000ea20000002400 */
[----:B-1----:R-:W-:Y:S01]  /*47f0*/  IMAD.MOV.U32 R5, RZ, RZ, R146 ;  /* 0x000000ffff057224 */ /* 0x002fe200078e0092 */
[----:B------:R-:W-:Y:S02]  /*4800*/  @P2 FSEL R5, R146, -INF , !P3 ;  /* 0xff80000092052808 */ /* 0x000fe40005800000 */
[----:B------:R-:W-:Y:S03]  /*4810*/  PLOP3.LUT P2, PT, PT, PT, UP0, 0x80, 0x0 ;  /* 0x000000000000781c */ /* 0x000fe60003f4f008 */
[--C-:B------:R-:W-:Y:S03]  /*4820*/  FFMA.FTZ R4, R5, UR7, -R9.reuse ;  /* 0x0000000705047c23 */ /* 0x100fe60008010809 */
[----:B------:R-:W-:Y:S01]  /*4830*/  MUFU.TANH R148, R57 ;  /* 0x0000003900947308 */ /* 0x000fe20000002400 */
[----:B------:R-:W-:Y:S01]  /*4840*/  IMAD.MOV.U32 R5, RZ, RZ, R162 ;  /* 0x000000ffff057224 */ /* 0x000fe200078e00a2 */
[----:B------:R-:W-:Y:S01]  /*4850*/  @P1 FSEL R5, R162, -INF , !P3 ;  /* 0xff800000a2051808 */ /* 0x000fe20005800000 */
[----:B---3--:R-:W-:Y:S01]  /*4860*/  IMAD.MOV.U32 R7, RZ, RZ, R134 ;  /* 0x000000ffff077224 */ /* 0x008fe200078e0086 */
[----:B------:R-:W-:Y:S03]  /*4870*/  PLOP3.LUT P1, PT, PT, PT, UP0, 0x80, 0x0 ;  /* 0x000000000000781c */ /* 0x000fe60003f2f008 */
[----:B------:R-:W-:Y:S03]  /*4880*/  FFMA.FTZ R5, R5, UR7, -R8 ;  /* 0x0000000705057c23 */ /* 0x000fe60008010808 */
[----:B------:R1:W-:Y:S10]  /*4890*/  MUFU.EX2 R158, R4 ;  /* 0x00000004009e7308 */ /* 0x0003f40000000800 */
[----:B------:R3:W-:Y:S10]  /*48a0*/  MUFU.EX2 R189, R5 ;  /* 0x0000000500bd7308 */ /* 0x0007f40000000800 */
[----:B------:R-:W-:Y:S01]  /*48b0*/  MUFU.TANH R163, R59 ;  /* 0x0000003b00a37308 */ /* 0x000fe20000002400 */
[--C-:B-1----:R-:W-:Y:S01]  /*48c0*/  FFMA.FTZ R4, R12, UR7, -R9.reuse ;  /* 0x000000070c047c23 */ /* 0x102fe20008010809 */
[----:B------:R-:W-:Y:S02]  /*48d0*/  MOV R12, R179 ;  /* 0x000000b3000c7202 */ /* 0x000fe40000000f00 */
[----:B------:R-:W-:Y:S02]  /*48e0*/  @P1 FSEL R12, R179, -INF , !P4 ;  /* 0xff800000b30c1808 */ /* 0x000fe40006000000 */
[----:B------:R-:W-:Y:S04]  /*48f0*/  PLOP3.LUT P1, PT, PT, PT, UP0, 0x80, 0x0 ;  /* 0x000000000000781c */ /* 0x000fe80003f2f008 */
[----:B------:R1:W-:Y:S01]  /*4900*/  MUFU.EX2 R157, R4 ;  /* 0x00000004009d7308 */ /* 0x0003e20000000800 */
[----:B---3--:R-:W-:Y:S01]  /*4910*/  IMAD.MOV.U32 R5, RZ, RZ, R180 ;  /* 0x000000ffff057224 */ /* 0x008fe200078e00b4 */
[----:B------:R-:W-:Y:S02]  /*4920*/  @P2 FSEL R5, R180, -INF , !P3 ;  /* 0xff800000b4052808 */ /* 0x000fe40005800000 */
[----:B------:R-:W-:Y:S02]  /*4930*/  PLOP3.LUT P2, PT, PT, PT, UP0, 0x80, 0x0 ;  /* 0x000000000000781c */ /* 0x000fe40003f4f008 */
[----:B------:R-:W-:Y:S04]  /*4940*/  PLOP3.LUT P3, PT, PT, PT, UP0, 0x80, 0x0 ;  /* 0x000000000000781c */ /* 0x000fe80003f6f008 */
[----:B------:R-:W3:Y:S10]  /*4950*/  MUFU.TANH R164, R58 ;  /* 0x0000003a00a47308 */ /* 0x000ef40000002400 */
[----:B------:R-:W3:Y:S01]  /*4960*/  MUFU.TANH R141, R60 ;  /* 0x0000003c008d7308 */ /* 0x000ee20000002400 */
[----:B-1----:R-:W-:Y:S02]  /*4970*/  MOV R4, R161 ;  /* 0x000000a100047202 */ /* 0x002fe40000000f00 */
[----:B------:R-:W-:Y:S02]  /*4980*/  @P0 FSEL R4, R161, -INF , !P4 ;  /* 0xff800000a1040808 */ /* 0x000fe40006000000 */
[----:B------:R-:W-:Y:S02]  /*4990*/  PLOP3.LUT P0, PT, PT, PT, UP0, 0x80, 0x0 ;  /* 0x000000000000781c */ /* 0x000fe40003f0f008 */
[----:B------:R-:W-:Y:S01]  /*49a0*/  PLOP3.LUT P4, PT, PT, PT, UP0, 0x80, 0x0 ;  /* 0x000000000000781c */ /* 0x000fe20003f8f008 */
[----:B------:R-:W-:Y:S02]  /*49b0*/  FFMA.FTZ R4, R4, UR7, -R8 ;  /* 0x0000000704047c23 */ /* 0x000fe40008010808 */
[----:B------:R-:W1:Y:S10]  /*49c0*/  MUFU.TANH R156, R62 ;  /* 0x0000003e009c7308 */ /* 0x000e740000002400 */
[----:B------:R3:W-:Y:S10]  /*49d0*/  MUFU.EX2 R186, R4 ;  /* 0x0000000400ba7308 */ /* 0x0007f40000000800 */
[----:B------:R-:W1:Y:S10]  /*49e0*/  MUFU.TANH R140, R61 ;  /* 0x0000003d008c7308 */ /* 0x000e740000002400 */
[----:B------:R-:W1:Y:S01]  /*49f0*/  MUFU.TANH R224, R64 ;  /* 0x0000004000e07308 */ /* 0x000e620000002400 */
[----:B---3--:R-:W-:Y:S01]  /*4a00*/  FFMA.FTZ R4, R5, UR7, -R0 ;  /* 0x0000000705047c23 */ /* 0x008fe20008010800 */
[----:B------:R-:W-:Y:S08]  /*4a10*/  IMAD.MOV.U32 R5, RZ, RZ, R152 ;  /* 0x000000ffff057224 */ /* 0x000ff000078e0098 */
[----:B------:R3:W-:Y:S10]  /*4a20*/  MUFU.EX2 R210, R4 ;  /* 0x0000000400d27308 */ /* 0x0007f40000000800 */
[----:B------:R-:W-:Y:S10]  /*4a30*/  MUFU.TANH R221, R65 ;  /* 0x0000004100dd7308 */ /* 0x000ff40000002400 */
[----:B------:R-:W-:Y:S01]  /*4a40*/  MUFU.TANH R131, R66 ;  /* 0x0000004200837308 */ /* 0x000fe20000002400 */
[----:B---3--:R-:W-:Y:S09]  /*4a50*/  FFMA.FTZ R4, R12, UR7, -R0 ;  /* 0x000000070c047c23 */ /* 0x008ff20008010800 */
[----:B------:R3:W-:Y:S10]  /*4a60*/  MUFU.EX2 R209, R4 ;  /* 0x0000000400d17308 */ /* 0x0007f40000000800 */
[----:B------:R-:W-:Y:S10]  /*4a70*/  MUFU.TANH R130, R67 ;  /* 0x0000004300827308 */ /* 0x000ff40000002400 */
[----:B------:R-:W4:Y:S01]  /*4a80*/  MUFU.TANH R154, R63 ;  /* 0x0000003f009a7308 */ /* 0x000f220000002400 */
[C---:B---3--:R-:W-:Y:S01]  /*4a90*/  @P2 VIADD R4, R11.reuse, 0x28 ;  /* 0x000000280b042836 */ /* 0x048fe20000000000 */
        /* <DEDUP_REMOVED lines=16> */
[----:B---3--:R-:W-:Y:S01]  /*4ba0*/  IMAD.MOV.U32 R5, RZ, RZ, R174 ;  /* 0x000000ffff057224 */ /* 0x008fe200078e00ae */
[----:B------:R-:W-:Y:S02]  /*4bb0*/  @P2 FSEL R5, R174, -INF , !P5 ;  /* 0xff800000ae052808 */ /* 0x000fe40006800000 */
[----:B------:R-:W-:Y:S03]  /*4bc0*/  PLOP3.LUT P2, PT, PT, PT, UP0, 0x80, 0x0 ;  /* 0x000000000000781c */ /* 0x000fe60003f4f008 */
[----:B-1----:R-:W-:Y:S01]  /*4bd0*/  FFMA.FTZ R4, R5, UR7, -R0 ;  /* 0x0000000705047c23 */ /* 0x002fe20008010800 */
        /* <DEDUP_REMOVED lines=12> */
[----:B---3--:R-:W-:Y:S02]  /*4ca0*/  MOV R5, R137 ;  /* 0x0000008900057202 */ /* 0x008fe40000000f00 */
[----:B------:R-:W-:Y:S02]  /*4cb0*/  @P0 FSEL R5, R137, -INF , !P6 ;  /* 0xff80000089050808 */ /* 0x000fe40007000000 */
[----:B------:R-:W-:Y:S02]  /*4cc0*/  PLOP3.LUT P0, PT, PT, PT, UP0, 0x80, 0x0 ;  /* 0x000000000000781c */ /* 0x000fe40003f0f008 */
[----:B------:R-:W-:Y:S01]  /*4cd0*/  PLOP3.LUT P2, PT, PT, PT, UP0, 0x80, 0x0 ;  /* 0x000000000000781c */ /* 0x000fe20003f4f008 */
[--C-:B------:R-:W-:Y:S01]  /*4ce0*/  FFMA.FTZ R5, R5, UR7, -R9.reuse ;  /* 0x0000000705057c23 */ /* 0x100fe20008010809 */
[----:B------:R-:W-:Y:S03]  /*4cf0*/  PLOP3.LUT P6, PT, PT, PT, UP0, 0x80, 0x0 ;  /* 0x000000000000781c */ /* 0x000fe60003fcf008 */
[----:B------:R3:W-:Y:S01]  /*4d00*/  MUFU.EX2 R143, R5 ;  /* 0x00000005008f7308 */ /* 0x0007e20000000800 */
[----:B-1----:R-:W-:Y:S01]  /*4d10*/  IMAD.MOV.U32 R4, RZ, RZ, R240 ;  /* 0x000000ffff047224 */ /* 0x002fe200078e00f0 */
[----:B------:R-:W-:Y:S02]  /*4d20*/  @P1 FSEL R4, R240, -INF , !P5 ;  /* 0xff800000f0041808 */ /* 0x000fe40006800000 */
[----:B------:R-:W-:Y:S03]  /*4d30*/  PLOP3.LUT P1, PT, PT, PT, UP0, 0x80, 0x0 ;  /* 0x000000000000781c */ /* 0x000fe60003f2f008 */
[----:B------:R-:W-:Y:S04]  /*4d40*/  FFMA.FTZ R4, R4, UR7, -R10 ;  /* 0x0000000704047c23 */ /* 0x000fe8000801080a */
[----:B------:R1:W-:Y:S01]  /*4d50*/  MUFU.EX2 R250, R4 ;  /* 0x0000000400fa7308 */ /* 0x0003e20000000800 */
[----:B---3--:R-:W-:Y:S01]  /*4d60*/  MOV R5, R237 ;  /* 0x000000ed00057202 */ /* 0x008fe20000000f00 */
        /* <DEDUP_REMOVED lines=13> */
[----:B--2---:R-:W-:Y:S01]  /*4e40*/  IMAD.MOV.U32 R6, RZ, RZ, R147 ;  /* 0x000000ffff067224 */ /* 0x004fe200078e0093 */
        /* <DEDUP_REMOVED lines=16> */
[----:B--2---:R-:W-:Y:S01]  /*4f50*/  IMAD.MOV.U32 R4, RZ, RZ, R135 ;  /* 0x000000ffff047224 */ /* 0x004fe200078e0087 */
        /* <DEDUP_REMOVED lines=12> */
[----:B--2---:R-:W-:Y:S05]  /*5020*/  F2FP.F16.F32.PACK_AB R4, R2, R3 ;  /* 0x000000030204723e */ /* 0x004fea00000000ff */
        /* <DEDUP_REMOVED lines=8> */
[----:B--2---:R-:W-:Y:S02]  /*50b0*/  F2FP.F16.F32.PACK_AB R4, R190, R191 ;  /* 0x000000bfbe04723e */ /* 0x004fe400000000ff */
[----:B---3--:R-:W-:Y:S03]  /*50c0*/  F2FP.F16.F32.PACK_AB R5, R225, R226 ;  /* 0x000000e2e105723e */ /* 0x008fe600000000ff */
[----:B------:R2:W-:Y:S01]  /*50d0*/  STS [R217+0x12400], R4 ;  /* 0x01240004d9007388 */ /* 0x0005e20000000800 */
[----:B-1----:R-:W-:Y:S02]  /*50e0*/  MOV R6, R163 ;  /* 0x000000a300067202 */ /* 0x002fe40000000f00 */
[----:B------:R-:W-:Y:S01]  /*50f0*/  @P0 FSEL R6, R163, -INF , !P5 ;  /* 0xff800000a3060808 */ /* 0x000fe20006800000 */
[----:B------:R1:W-:Y:S01]  /*5100*/  STS [R216+0x14000], R5 ;  /* 0x01400005d8007388 */ /* 0x0003e20000000800 */
[----:B------:R-:W-:Y:S01]  /*5110*/  PLOP3.LUT P0, PT, PT, PT, UP0, 0x80, 0x0 ;  /* 0x000000000000781c */ /* 0x000fe20003f0f008 */
[----:B----4-:R-:W-:Y:S01]  /*5120*/  IMAD.MOV.U32 R7, RZ, RZ, R141 ;  /* 0x000000ffff077224 */ /* 0x010fe200078e008d */
[----:B------:R-:W-:Y:S05]  /*5130*/  @P3 FSEL R7, R141, -INF , !P6 ;  /* 0xff8000008d073808 */ /* 0x000fea0007000000 */
[----:B------:R-:W-:Y:S04]  /*5140*/  FFMA.FTZ R7, R7, UR7, -R8 ;  /* 0x0000000707077c23 */ /* 0x000fe80008010808 */
[----:B------:R3:W-:Y:S01]  /*5150*/  MUFU.EX2 R166, R7 ;  /* 0x0000000700a67308 */ /* 0x0007e20000000800 */
[----:B--2---:R-:W-:Y:S02]  /*5160*/  F2FP.F16.F32.PACK_AB R4, R235, R236 ;  /* 0x000000eceb04723e */ /* 0x004fe400000000ff */
[----:B-1----:R-:W-:Y:S03]  /*5170*/  F2FP.F16.F32.PACK_AB R5, R219, R220 ;  /* 0x000000dcdb05723e */ /* 0x002fe600000000ff */
[----:B------:R1:W-:Y:S04]  /*5180*/  STS [R216+0x14400], R4 ;  /* 0x01440004d8007388 */ /* 0x0003e80000000800 */
[----:B------:R2:W-:Y:S01]  /*5190*/  STS [R217+0x14000], R5 ;  /* 0x01400005d9007388 */ /* 0x0005e20000000800 */
[----:B---3--:R-:W-:Y:S01]  /*51a0*/  IMAD.MOV.U32 R7, RZ, RZ, R156 ;  /* 0x000000ffff077224 */ /* 0x008fe200078e009c */
[----:B------:R-:W-:Y:S02]  /*51b0*/  @P0 FSEL R7, R156, -INF , !P6 ;  /* 0xff8000009c070808 */ /* 0x000fe40007000000 */
[----:B------:R-:W-:Y:S01]  /*51c0*/  PLOP3.LUT P0, PT, PT, PT, UP0, 0x80, 0x0 ;  /* 0x000000000000781c */ /* 0x000fe20003f0f008 */
[----:B-1----:R-:W-:Y:S01]  /*51d0*/  FFMA.FTZ R4, R6, UR7, -R0 ;  /* 0x0000000706047c23 */ /* 0x002fe20008010800 */
[----:B------:R-:W-:Y:S02]  /*51e0*/  MOV R6, R140 ;  /* 0x0000008c00067202 */ /* 0x000fe40000000f00 */
[----:B------:R-:W-:Y:S01]  /*51f0*/  @P1 FSEL R6, R140, -INF , !P2 ;  /* 0xff8000008c061808 */ /* 0x000fe20005000000 */
[----:B------:R1:W-:Y:S01]  /*5200*/  MUFU.EX2 R197, R4 ;  /* 0x0000000400c57308 */ /* 0x0003e20000000800 */
[----:B--2---:R-:W-:Y:S02]  /*5210*/  F2FP.F16.F32.PACK_AB R5, R181, R182 ;  /* 0x000000b6b505723e */ /* 0x004fe400000000ff */
        /* <DEDUP_REMOVED lines=32> */
[----:B------:R-:W-:Y:S02]  /*5420*/  IADD3.X R115, R113, UR13, RZ, P0, !PT ;  /* 0x0000000d71737c10 */ /* 0x000fe400087fe4ff */
[----:B-1----:R-:W-:Y:S03]  /*5430*/  F2FP.F16.F32.PACK_AB R4, R72, R73 ;  /* 0x000000494804723e */ /* 0x002fe600000000ff */
[----:B------:R-:W2:Y:S04]  /*5440*/  LDG.E R112, desc[UR10][R114.64] ;  /* 0x0000000a72707981 */ /* 0x000ea8000c1e1900 */
[----:B------:R1:W-:Y:S01]  /*5450*/  STS [R215+0x12000], R4 ;  /* 0x01200004d7007388 */ /* 0x0003e20000000800 */
[----:B---3--:R-:W-:Y:S02]  /*5460*/  F2FP.F16.F32.PACK_AB R0, R241, R242 ;  /* 0x000000f2f100723e */ /* 0x008fe400000000ff */
[----:B-1----:R-:W-:Y:S05]  /*5470*/  F2FP.F16.F32.PACK_AB R4, R167, R168 ;  /* 0x000000a8a704723e */ /* 0x002fea00000000ff */
[----:B------:R1:W-:Y:S04]  /*5480*/  STS [R215+0x12400], R4 ;  /* 0x01240004d7007388 */ /* 0x0003e80000000800 */
[----:B------:R3:W-:Y:S01]  /*5490*/  STS [R218+0x14000], R5 ;  /* 0x01400005da007388 */ /* 0x0007e20000000800 */
[----:B-1----:R-:W-:Y:S02]  /*54a0*/  F2FP.F16.F32.PACK_AB R4, R199, R200 ;  /* 0x000000c8c704723e */ /* 0x002fe400000000ff */
[----:B---3--:R-:W-:Y:S05]  /*54b0*/  F2FP.F16.F32.PACK_AB R5, R227, R228 ;  /* 0x000000e4e305723e */ /* 0x008fea00000000ff */
[----:B------:R1:W-:Y:S04]  /*54c0*/  STS [R218+0x14400], R5 ;  /* 0x01440005da007388 */ /* 0x0003e80000000800 */
[----:B------:R3:W-:Y:S01]  /*54d0*/  STS [R215+0x14000], R4 ;  /* 0x01400004d7007388 */ /* 0x0007e20000000800 */
[----:B-1----:R-:W-:Y:S01]  /*54e0*/  F2FP.F16.F32.PACK_AB R5, R70, R71 ;  /* 0x000000474605723e */ /* 0x002fe200000000ff */
[--C-:B---3--:R-:W-:Y:S01]  /*54f0*/  FFMA.FTZ R4, R6, UR7, -R9.reuse ;  /* 0x0000000706047c23 */ /* 0x108fe20008010809 */
        /* <DEDUP_REMOVED lines=10> */
[----:B---3--:R-:W-:Y:S02]  /*55a0*/  F2FP.F16.F32.PACK_AB R6, R143, R144 ;  /* 0x000000908f06723e */ /* 0x008fe400000000ff */
[----:B----4-:R-:W-:Y:S03]  /*55b0*/  F2FP.F16.F32.PACK_AB R5, R186, R189 ;  /* 0x000000bdba05723e */ /* 0x010fe600000000ff */
[----:B------:R3:W-:Y:S04]  /*55c0*/  STS [R212+0x12400], R6 ;  /* 0x01240006d4007388 */ /* 0x0007e80000000800 */
[----:B------:R4:W-:Y:S01]  /*55d0*/  STS [R211+0x14000], R5 ;  /* 0x01400005d3007388 */ /* 0x0009e20000000800 */
[----:B-1----:R-:W-:Y:S02]  /*55e0*/  F2FP.F16.F32.PACK_AB R4, R209, R210 ;  /* 0x000000d2d104723e */ /* 0x002fe400000000ff */
[----:B------:R-:W-:Y:S03]  /*55f0*/  F2FP.F16.F32.PACK_AB R7, R177, R178 ;  /* 0x000000b2b107723e */ /* 0x000fe600000000ff */
        /* <DEDUP_REMOVED lines=11> */
[----:B----4-:R-:W-:Y:S05]  /*56b0*/  F2FP.F16.F32.PACK_AB R5, R133, R136 ;  /* 0x000000888505723e */ /* 0x010fea00000000ff */
[----:B------:R-:W-:Y:S04]  /*56c0*/  STS [R213+0x12400], R5 ;  /* 0x01240005d5007388 */ /* 0x000fe80000000800 */
[----:B------:R-:W-:Y:S04]  /*56d0*/  STS [R214+0x14000], R7 ;  /* 0x01400007d6007388 */ /* 0x000fe80000000800 */
[----:B------:R-:W-:Y:S01]  /*56e0*/  STS [R214+0x14400], R6 ;  /* 0x01440006d6007388 */ /* 0x000fe20000000800 */
[----:B-1----:R-:W-:Y:S02]  /*56f0*/  F2FP.F16.F32.PACK_AB R4, R165, R166 ;  /* 0x000000a6a504723e */ /* 0x002fe400000000ff */
[----:B------:R-:W-:Y:S03]  /*5700*/  F2FP.F16.F32.PACK_AB R0, R185, R194 ;  /* 0x000000c2b900723e */ /* 0x000fe600000000ff */
[----:B------:R-:W-:Y:S04]  /*5710*/  STS [R213+0x14000], R4 ;  /* 0x01400004d5007388 */ /* 0x000fe80000000800 */
[----:B------:R1:W-:Y:S04]  /*5720*/  STS [R213+0x14400], R0 ;  /* 0x01440000d5007388 */ /* 0x0003e80000000800 */
[----:B------:R-:W-:Y:S08]  /*5730*/  LDSM.16.M88.4 R64, [R122+UR4+0x4000] ;  /* 0x004000047a40783b */ /* 0x000ff00008000200 */
[----:B------:R-:W3:Y:S08]  /*5740*/  LDSM.16.M88.4 R16, [R116+0x8000] ;  /* 0x008000007410783b */ /* 0x000ef00000000200 */
[----:B------:R-:W4:Y:S01]  /*5750*/  LDSM.16.M88.4 R60, [R122+UR4+0x5000] ;  /* 0x005000047a3c783b */ /* 0x000f220008000200 */
[----:B-1----:R-:W-:Y:S07]  /*5760*/  IMAD.U32 R0, RZ, RZ, UR4 ;  /* 0x00000004ff007e24 */ /* 0x002fee000f8e00ff */
[----:B------:R-:W1:Y:S01]  /*5770*/  LDSM.16.M88.4 R32, [R116+0x8400] ;  /* 0x008400007420783b */ /* 0x000e620000000200 */
[----:B------:R-:W-:Y:S07]  /*5780*/  IADD3 R0, R122, 0x4000, R0 ;  /* 0x000040007a007810 */ /* 0x000fee0007ffe000 */
[----:B------:R-:W2:Y:S08]  /*5790*/  LDSM.16.M88.4 R48, [R116+0x8800] ;  /* 0x008800007430783b */ /* 0x000eb00000000200 */
[----:B------:R-:W2:Y:S01]  /*57a0*/  LDSM.16.M88.4 R100, [R116+0x8c00] ;  /* 0x008c00007464783b */ /* 0x000ea20000000200 */
[-C--:B---3--:R-:W-:Y:S07]  /*57b0*/  HMMA.16816.F32 R4, R64, R16.reuse, RZ ;  /* 0x000000104004723c */ /* 0x088fee00000018ff */
[----:B------:R-:W-:Y:S01]  /*57c0*/  LDSM.16.M88.4 R108, [R117+0x8000] ;  /* 0x00800000756c783b */ /* 0x000fe20000000200 */
[C---:B----4-:R-:W-:Y:S06]  /*57d0*/  HMMA.16816.F32 R8, R60.reuse, R16, RZ ;  /* 0x000000103c08723c */ /* 0x050fec00000018ff */
[-C--:B------:R-:W-:Y:S06]  /*57e0*/  HMMA.16816.F32 R12, R60, R18.reuse, RZ ;  /* 0x000000123c0c723c */ /* 0x080fec00000018ff */
[C---:B------:R-:W-:Y:S06]  /*57f0*/  HMMA.16816.F32 R16, R64.reuse, R18, RZ ;  /* 0x000000124010723c */ /* 0x040fec00000018ff */
[-C--:B-1----:R-:W-:Y:S06]  /*5800*/  HMMA.16816.F32 R20, R64, R32.reuse, RZ ;  /* 0x000000204014723c */ /* 0x082fec00000018ff */
        /* <DEDUP_REMOVED lines=10> */
[----:B------:R-:W-:Y:S01]  /*58b0*/  IADD3 R100, R0, R123, RZ ;  /* 0x0000007b00647210 */ /* 0x000fe20007ffe0ff */
[----:B------:R-:W-:Y:S04]  /*58c0*/  FFMA.FTZ R0, -R81, R81, 1 ;  /* 0x3f80000051007423 */ /* 0x000fe80000010151 */
[----:B------:R-:W1:Y:S01]  /*58d0*/  LDSM.16.M88.4 R104, [R100] ;  /* 0x000000006468783b */ /* 0x000e620000000200 */
[----:B------:R-:W-:Y:S04]  /*58e0*/  HMMA.16816.F32 R64, R64, R102, RZ ;  /* 0x000000664040723c */ /* 0x000fe800000018ff */
[----:B------:R-:W-:Y:S03]  /*58f0*/  FMUL.FTZ R0, R0, UR5 ;  /* 0x0000000500007c20 */ /* 0x000fe60008410000 */
[----:B------:R-:W2:Y:S01]  /*5900*/  LDSM.16.M88.4 R100, [R100+0x1000] ;  /* 0x001000006464783b */ /* 0x000ea20000000200 */
[-C--:B-1----:R-:W-:Y:S06]  /*5910*/  HMMA.16816.F32 R4, R104, R108.reuse, R4 ;  /* 0x0000006c6804723c */ /* 0x082fec0000001804 */
[C---:B--2---:R-:W-:Y:S06]  /*5920*/  HMMA.16816.F32 R8, R100.reuse, R108, R8 ;  /* 0x0000006c6408723c */ /* 0x044fec0000001808 */
[-C--:B------:R-:W-:Y:S06]  /*5930*/  HMMA.16816.F32 R12, R100, R110.reuse, R12 ;  /* 0x0000006e640c723c */ /* 0x080fec000000180c */
[C---:B------:R-:W-:Y:S01]  /*5940*/  HMMA.16816.F32 R16, R104.reuse, R110, R16 ;  /* 0x0000006e6810723c */ /* 0x040fe20000001810 */
[----:B------:R-:W1:Y:S05]  /*5950*/  LDSM.16.M88.4 R108, [R117+0x8400] ;  /* 0x00840000756c783b */ /* 0x000e6a0000000200 */
[C---:B------:R-:W-:Y:S01]  /*5960*/  FADD.FTZ R5, -R112.reuse, R5 ;  /* 0x0000000570057221 */ /* 0x040fe20000010100 */
[----:B------:R-:W-:Y:S04]  /*5970*/  FADD.FTZ R4, -R112, R4 ;  /* 0x0000000470047221 */ /* 0x000fe80000010100 */
[----:B------:R-:W-:Y:S01]  /*5980*/  FMUL.FTZ R132, R132, R5 ;  /* 0x0000000584847220 */ /* 0x000fe20000410000 */
[----:B------:R-:W-:Y:S01]  /*5990*/  FMUL.FTZ R4, R82, R4 ;  /* 0x0000000452047220 */ /* 0x000fe20000410000 */
[----:B------:R-:W2:Y:S03]  /*59a0*/  LDG.E R5, desc[UR10][R114.64+0x20] ;  /* 0x0000200a72057981 */ /* 0x000ea6000c1e1900 */
[----:B------:R-:W-:Y:S01]  /*59b0*/  FMUL.FTZ R113, R4, R0 ;  /* 0x0000000004717220 */ /* 0x000fe20000410000 */
[----:B------:R3:W5:Y:S04]  /*59c0*/  LDL.LU R82, [R1+0x84] ;  /* 0x0000840001527983 */ /* 0x0007680000300800 */
[----:B------:R3:W5:Y:S03]  /*59d0*/  LDL.LU R81, [R1+0x80] ;  /* 0x0000800001517983 */ /* 0x0007660000300800 */
[C---:B------:R-:W-:Y:S01]  /*59e0*/  FADD.FTZ R16, -R112.reuse, R16 ;  /* 0x0000001070107221 */ /* 0x040fe20000010100 */
[----:B------:R3:W5:Y:S01]  /*59f0*/  LDG.E R4, desc[UR10][R114.64+0x100] ;  /* 0x0001000a72047981 */ /* 0x000762000c1e1900 */
[C---:B------:R-:W-:Y:S02]  /*5a00*/  FADD.FTZ R17, -R112.reuse, R17 ;  /* 0x0000001170117221 */ /* 0x040fe40000010100 */
[----:B------:R-:W-:Y:S01]  /*5a10*/  FMUL.FTZ R16, R79, R16 ;  /* 0x000000104f107220 */ /* 0x000fe20000410000 */
[----:B------:R3:W5:Y:S01]  /*5a20*/  LDG.E R0, desc[UR10][R114.64+0x120] ;  /* 0x0001200a72007981 */ /* 0x000762000c1e1900 */
[-C--:B-1----:R-:W-:Y:S06]  /*5a30*/  HMMA.16816.F32 R20, R104, R108.reuse, R20 ;  /* 0x0000006c6814723c */ /* 0x082fec0000001814 */
[C---:B------:R-:W-:Y:S06]  /*5a40*/  HMMA.16816.F32 R24, R100.reuse, R108, R24 ;  /* 0x0000006c6418723c */ /* 0x040fec0000001818 */
[-C--:B------:R-:W-:Y:S06]  /*5a50*/  HMMA.16816.F32 R28, R100, R110.reuse, R28 ;  /* 0x0000006e641c723c */ /* 0x080fec000000181c */
[C---:B------:R-:W-:Y:S01]  /*5a60*/  HMMA.16816.F32 R32, R104.reuse, R110, R32 ;  /* 0x0000006e6820723c */ /* 0x040fe20000001820 */
[----:B------:R-:W1:Y:S05]  /*5a70*/  LDSM.16.M88.4 R108, [R117+0x8800] ;  /* 0x00880000756c783b */ /* 0x000e6a0000000200 */
[C---:B------:R-:W-:Y:S01]  /*5a80*/  FADD.FTZ R21, -R112.reuse, R21 ;  /* 0x0000001570157221 */ /* 0x040fe20000010100 */
[C---:B------:R-:W-:Y:S11]  /*5a90*/  FADD.FTZ R20, -R112.reuse, R20 ;  /* 0x0000001470147221 */ /* 0x040ff60000010100 */
[----:B------:R-:W-:Y:S06]  /*5aa0*/  @!UPT UIADD3 URZ, URZ, URZ, URZ ;  /* 0x0000003f3f3ff290 */ /* 0x000fec000fffe03f */
[C---:B------:R-:W-:Y:S01]  /*5ab0*/  FADD.FTZ R33, -R112.reuse, R33 ;  /* 0x0000002170217221 */ /* 0x040fe20000010100 */
[----:B------:R-:W-:Y:S01]  /*5ac0*/  FADD.FTZ R32, -R112, R32 ;  /* 0x0000002070207221 */ /* 0x000fe20000010100 */
[-C--:B-1----:R-:W-:Y:S06]  /*5ad0*/  HMMA.16816.F32 R36, R104, R108.reuse, R36 ;  /* 0x0000006c6824723c */ /* 0x082fec0000001824 */
[C---:B------:R-:W-:Y:S06]  /*5ae0*/  HMMA.16816.F32 R40, R100.reuse, R108, R40 ;  /* 0x0000006c6428723c */ /* 0x040fec0000001828 */
[-C--:B------:R-:W-:Y:S06]  /*5af0*/  HMMA.16816.F32 R44, R100, R110.reuse, R44 ;  /* 0x0000006e642c723c */ /* 0x080fec000000182c */
[C---:B------:R-:W-:Y:S01]  /*5b00*/  HMMA.16816.F32 R48, R104.reuse, R110, R48 ;  /* 0x0000006e6830723c */ /* 0x040fe20000001830 */
[----:B------:R-:W1:Y:S05]  /*5b10*/  LDSM.16.M88.4 R108, [R117+0x8c00] ;  /* 0x008c0000756c783b */ /* 0x000e6a0000000200 */
[-C--:B-1----:R-:W-:Y:S06]  /*5b20*/  HMMA.16816.F32 R52, R104, R108.reuse, R52 ;  /* 0x0000006c6834723c */ /* 0x082fec0000001834 */
[C---:B------:R-:W-:Y:S06]  /*5b30*/  HMMA.16816.F32 R56, R100.reuse, R108, R56 ;  /* 0x0000006c6438723c */ /* 0x040fec0000001838 */
[-C--:B------:R-:W-:Y:S05]  /*5b40*/  HMMA.16816.F32 R60, R100, R110.reuse, R60 ;  /* 0x0000006e643c723c */ /* 0x080fea000000183c */
[----:B------:R-:W-:Y:S01]  /*5b50*/  FFMA.FTZ R108, -R80, R80, 1 ;  /* 0x3f800000506c7423 */ /* 0x000fe20000010150 */
[----:B------:R-:W-:Y:S01]  /*5b60*/  HMMA.16816.F32 R64, R104, R110, R64 ;  /* 0x0000006e6840723c */ /* 0x000fe20000001840 */
[----:B------:R3:W5:Y:S04]  /*5b70*/  LDL.LU R80, [R1+0x7c] ;  /* 0x00007c0001507983 */ /* 0x0007680000300800 */
[----:B------:R3:W5:Y:S01]  /*5b80*/  LDL.LU R79, [R1+0x78] ;  /* 0x00007800014f7983 */ /* 0x0007620000300800 */
[----:B------:R-:W-:Y:S01]  /*5b90*/  FFMA.FTZ R100, -R75, R75, 1 ;  /* 0x3f8000004b647423 */ /* 0x000fe2000001014b */
[----:B------:R-:W-:Y:S01]  /*5ba0*/  FMUL.FTZ R104, R76, R21 ;  /* 0x000000154c687220 */ /* 0x000fe20000410000 */
[----:B------:R-:W-:Y:S03]  /*5bb0*/  FFMA.FTZ R21, -R74, R74, 1 ;  /* 0x3f8000004a157423 */ /* 0x000fe6000001014a */
[----:B------:R-:W-:Y:S01]  /*5bc0*/  FMUL.FTZ R102, R78, R17 ;  /* 0x000000114e667220 */ /* 0x000fe20000410000 */
        /* <DEDUP_REMOVED lines=8> */
[----:B------:R-:W-:Y:S01]  /*5c50*/  FMUL.FTZ R20, R20, UR5 ;  /* 0x0000000514147c20 */ /* 0x000fe20008410000 */
[----:B------:R3:W5:Y:S01]  /*5c60*/  LDL.LU R76, [R1+0x6c] ;  /* 0x00006c00014c7983 */ /* 0x0007620000300800 */
[----:B------:R-:W-:Y:S01]  /*5c70*/  FADD.FTZ R52, -R112, R52 ;  /* 0x0000003470347221 */ /* 0x000fe20000010100 */
[----:B------:R-:W-:Y:S01]  /*5c80*/  FFMA.FTZ R17, -R251, R251, 1 ;  /* 0x3f800000fb117423 */ /* 0x000fe200000101fb */
[----:B------:R-:W-:Y:S01]  /*5c90*/  F2FP.F16.F32.PACK_AB R102, R21, R100 ;  /* 0x000000641566723e */ /* 0x000fe200000000ff */
[----:B------:R3:W5:Y:S01]  /*5ca0*/  LDL.LU R75, [R1+0x68] ;  /* 0x00006800014b7983 */ /* 0x0007620000300800 */
[----:B------:R-:W-:Y:S01]  /*5cb0*/  FMUL.FTZ R21, R72, R33 ;  /* 0x0000002148157220 */ /* 0x000fe20000410000 */
[----:B------:R-:W-:Y:S01]  /*5cc0*/  FMUL.FTZ R20, R103, R20 ;  /* 0x0000001467147220 */ /* 0x000fe20000410000 */
[C---:B------:R-:W-:Y:S01]  /*5cd0*/  FADD.FTZ R33, -R112.reuse, R37 ;  /* 0x0000002570217221 */ /* 0x040fe20000010100 */
[----:B------:R3:W5:Y:S01]  /*5ce0*/  LDL.LU R74, [R1+0x64] ;  /* 0x00006400014a7983 */ /* 0x0007620000300800 */
[----:B------:R-:W-:Y:S01]  /*5cf0*/  FMUL.FTZ R17, R17, UR5 ;  /* 0x0000000511117c20 */ /* 0x000fe20008410000 */
[----:B------:R-:W-:Y:S01]  /*5d00*/  FADD.FTZ R103, -R112, R53 ;  /* 0x0000003570677221 */ /* 0x000fe20000010100 */
[----:B------:R-:W-:Y:S01]  /*5d10*/  FMUL.FTZ R33, R70, R33 ;  /* 0x0000002146217220 */ /* 0x000fe20000410000 */
[----:B------:R-:W-:Y:S01]  /*5d20*/  FMUL.FTZ R53, R248, R52 ;  /* 0x00000034f8357220 */ /* 0x000fe20000410000 */
[----:B------:R-:W-:Y:S01]  /*5d30*/  FMUL.FTZ R17, R104, R17 ;  /* 0x0000001168117220 */ /* 0x000fe20000410000 */
[----:B------:R-:W-:Y:S01]  /*5d40*/  FMUL.FTZ R103, R247, R103 ;  /* 0x00000067f7677220 */ /* 0x000fe20000410000 */
[C---:B------:R-:W-:Y:S01]  /*5d50*/  FADD.FTZ R52, -R112.reuse, R65 ;  /* 0x0000004170347221 */ /* 0x040fe20000010100 */
[----:B------:R-:W-:Y:S01]  /*5d60*/  FFMA.FTZ R37, -R243, R243, 1 ;  /* 0x3f800000f3257423 */ /* 0x000fe200000101f3 */
[----:B------:R-:W-:Y:S01]  /*5d70*/  FFMA.FTZ R100, -R245, R245, 1 ;  /* 0x3f800000f5647423 */ /* 0x000fe200000101f5 */
[----:B------:R-:W-:Y:S01]  /*5d80*/  F2FP.F16.F32.PACK_AB R104, R17, R20 ;  /* 0x000000141168723e */ /* 0x000fe200000000ff */
[----:B------:R-:W-:Y:S01]  /*5d90*/  FMUL.FTZ R20, R73, R32 ;  /* 0x0000002049147220 */ /* 0x000fe20000410000 */
[----:B------:R-:W-:Y:S01]  /*5da0*/  FADD.FTZ R32, -R112, R36 ;  /* 0x0000002470207221 */ /* 0x000fe20000010100 */
        /* <DEDUP_REMOVED lines=9> */
[----:B------:R-:W-:Y:S01]  /*5e40*/  FMUL.FTZ R36, R36, UR5 ;  /* 0x0000000524247c20 */ /* 0x000fe20008410000 */
[----:B------:R-:W-:Y:S01]  /*5e50*/  FFMA.FTZ R17, -R244, R244, 1 ;  /* 0x3f800000f4117423 */ /* 0x000fe200000101f4 */
[----:B------:R-:W-:Y:S01]  /*5e60*/  FMUL.FTZ R33, R33, UR5 ;  /* 0x0000000521217c20 */ /* 0x000fe20008410000 */
[----:B------:R3:W5:Y:S01]  /*5e70*/  LDL.LU R70, [R1+0x54] ;  /* 0x0000540001467983 */ /* 0x0007620000300800 */
[----:B------:R-:W-:Y:S01]  /*5e80*/  FMUL.FTZ R100, R100, UR5 ;  /* 0x0000000564647c20 */ /* 0x000fe20008410000 */
[----:B------:R-:W-:Y:S01]  /*5e90*/  FMUL.FTZ R17, R17, UR5 ;  /* 0x0000000511117c20 */ /* 0x000fe20008410000 */
[----:B------:R-:W-:Y:S02]  /*5ea0*/  FMUL.FTZ R101, R108, UR5 ;  /* 0x000000056c657c20 */ /* 0x000fe40008410000 */
[----:B------:R-:W-:Y:S01]  /*5eb0*/  FMUL.FTZ R100, R21, R100 ;  /* 0x0000006415647220 */ /* 0x000fe20000410000 */
[----:B------:R-:W-:Y:S01]  /*5ec0*/  FADD.FTZ R21, -R112, R48 ;  /* 0x0000003070157221 */ /* 0x000fe20000010100 */
[----:B------:R-:W-:Y:S01]  /*5ed0*/  FMUL.FTZ R48, R32, R17 ;  /* 0x0000001120307220 */ /* 0x000fe20000410000 */
[----:B------:R-:W-:Y:S01]  /*5ee0*/  FFMA.FTZ R32, -R238, R238, 1 ;  /* 0x3f800000ee207423 */ /* 0x000fe200000101ee */
[----:B------:R-:W-:Y:S01]  /*5ef0*/  FMUL.FTZ R101, R132, R101 ;  /* 0x0000006584657220 */ /* 0x000fe20000410000 */
[----:B------:R-:W-:Y:S01]  /*5f00*/  FMUL.FTZ R17, R250, R21 ;  /* 0x00000015fa117220 */ /* 0x000fe20000410000 */
[----:B------:R-:W-:Y:S01]  /*5f10*/  FFMA.FTZ R21, -R237, R237, 1 ;  /* 0x3f800000ed157423 */ /* 0x000fe200000101ed */
[----:B------:R-:W-:Y:S01]  /*5f20*/  FMUL.FTZ R32, R32, UR5 ;  /* 0x0000000520207c20 */ /* 0x000fe20008410000 */
[----:B------:R-:W-:Y:S01]  /*5f30*/  F2FP.F16.F32.PACK_AB R48, R37, R48 ;  /* 0x000000302530723e */ /* 0x000fe200000000ff */
[----:B------:R-:W-:Y:S01]  /*5f40*/  FMUL.FTZ R36, R17, R36 ;  /* 0x0000002411247220 */ /* 0x000fe20000410000 */
[----:B------:R-:W-:Y:S01]  /*5f50*/  F2FP.F16.F32.PACK_AB R16, R101, R113 ;  /* 0x000000716510723e */ /* 0x000fe200000000ff */
[----:B------:R-:W-:Y:S01]  /*5f60*/  FMUL.FTZ R32, R53, R32 ;  /* 0x0000002035207220 */ /* 0x000fe20000410000 */
[----:B------:R-:W-:Y:S01]  /*5f70*/  FMUL.FTZ R21, R21, UR5 ;  /* 0x0000000515157c20 */ /* 0x000fe20008410000 */
[----:B------:R-:W-:Y:S01]  /*5f80*/  FFMA.FTZ R17, -R221, R221, 1 ;  /* 0x3f800000dd117423 */ /* 0x000fe200000101dd */
[----:B------:R-:W-:Y:S02]  /*5f90*/  FFMA.FTZ R101, -R246, R246, 1 ;  /* 0x3f800000f6657423 */ /* 0x000fe400000101f6 */
[----:B------:R-:W-:Y:S01]  /*5fa0*/  FMUL.FTZ R21, R103, R21 ;  /* 0x0000001567157220 */ /* 0x000fe20000410000 */
[----:B------:R-:W-:Y:S01]  /*5fb0*/  FMUL.FTZ R17, R17, UR5 ;  /* 0x0000000511117c20 */ /* 0x000fe20008410000 */
[----:B------:R-:W-:Y:S03]  /*5fc0*/  FMUL.FTZ R101, R101, UR5 ;  /* 0x0000000565657c20 */ /* 0x000fe60008410000 */
[----:B------:R-:W-:Y:S01]  /*5fd0*/  FMUL.FTZ R17, R52, R17 ;  /* 0x0000001134117220 */ /* 0x000fe20000410000 */
[----:B------:R-:W-:Y:S01]  /*5fe0*/  FMUL.FTZ R101, R20, R101 ;  /* 0x0000006514657220 */ /* 0x000fe20000410000 */
[C---:B------:R-:W-:Y:S01]  /*5ff0*/  FADD.FTZ R20, -R112.reuse, R49 ;  /* 0x0000003170147221 */ /* 0x040fe20000010100 */
[----:B------:R-:W-:Y:S03]  /*6000*/  FADD.FTZ R49, -R112, R64 ;  /* 0x0000004070317221 */ /* 0x000fe60000010100 */
[----:B------:R-:W-:Y:S01]  /*6010*/  FMUL.FTZ R20, R249, R20 ;  /* 0x00000014f9147220 */ /* 0x000fe20000410000 */
[----:B------:R-:W-:Y:S01]  /*6020*/  FMUL.FTZ R49, R242, R49 ;  /* 0x00000031f2317220 */ /* 0x000fe20000410000 */
[----:B------:R-:W-:Y:S02]  /*6030*/  F2FP.F16.F32.PACK_AB R100, R100, R101 ;  /* 0x000000656464723e */ /* 0x000fe400000000ff */
[----:B------:R-:W-:Y:S01]  /*6040*/  FMUL.FTZ R33, R20, R33 ;  /* 0x0000002114217220 */ /* 0x000fe20000410000 */
[----:B------:R-:W-:Y:S04]  /*6050*/  FFMA.FTZ R20, -R224, R224, 1 ;  /* 0x3f800000e0147423 */ /* 0x000fe800000101e0 */
[----:B------:R-:W-:Y:S01]  /*6060*/  FMUL.FTZ R20, R20, UR5 ;  /* 0x0000000514147c20 */ /* 0x000fe20008410000 */
[----:B------:R-:W-:Y:S02]  /*6070*/  F2FP.F16.F32.PACK_AB R37, R33, R36 ;  /* 0x000000242125723e */ /* 0x000fe400000000ff */
[----:B------:R-:W-:Y:S01]  /*6080*/  F2FP.F16.F32.PACK_AB R36, R21, R32 ;  /* 0x000000201524723e */ /* 0x000fe200000000ff */
[----:B------:R-:W-:Y:S01]  /*6090*/  FMUL.FTZ R20, R49, R20 ;  /* 0x0000001431147220 */ /* 0x000fe20000410000 */
[----:B------:R-:W-:Y:S02]  /*60a0*/  FFMA.FTZ R21, -R69, R69, 1 ;  /* 0x3f80000045157423 */ /* 0x000fe40000010145 */
[----:B------:R3:W5:Y:S02]  /*60b0*/  LDL.LU R69, [R1+0x50] ;  /* 0x0000500001457983 */ /* 0x0007640000300800 */
[----:B------:R-:W-:Y:S01]  /*60c0*/  F2FP.F16.F32.PACK_AB R33, R17, R20 ;  /* 0x000000141121723e */ /* 0x000fe200000000ff */
[----:B------:R-:W-:Y:S01]  /*60d0*/  FFMA.FTZ R17, -R68, R68, 1 ;  /* 0x3f80000044117423 */ /* 0x000fe20000010144 */
[----:B------:R-:W-:Y:S01]  /*60e0*/  FMUL.FTZ R21, R21, UR5 ;  /* 0x0000000515157c20 */ /* 0x000fe20008410000 */
[----:B------:R3:W5:Y:S02]  /*60f0*/  LDL.LU R68, [R1+0x4c] ;  /* 0x00004c0001447983 */ /* 0x0007640000300800 */
[----:B------:R-:W-:Y:S01]  /*6100*/  FMUL.FTZ R17, R17, UR5 ;  /* 0x0000000511117c20 */ /* 0x000fe20008410000 */
[C---:B--2---:R-:W-:Y:S01]  /*6110*/  FADD.FTZ R6, -R5.reuse, R6 ;  /* 0x0000000605067221 */ /* 0x044fe20000010100 */
[----:B------:R-:W-:Y:S03]  /*6120*/  FADD.FTZ R7, -R5, R7 ;  /* 0x0000000705077221 */ /* 0x000fe60000010100 */
[----:B------:R-:W-:Y:S01]  /*6130*/  FMUL.FTZ R32, R3, R6 ;  /* 0x0000000603207220 */ /* 0x000fe20000410000 */
[----:B------:R-:W-:Y:S01]  /*6140*/  FMUL.FTZ R20, R2, R7 ;  /* 0x0000000702147220 */ /* 0x000fe20000410000 */
[----:B------:R3:W5:Y:S04]  /*6150*/  LDL.LU R3, [R1+0x48] ;  /* 0x0000480001037983 */ /* 0x0007680000300800 */
[----:B------:R3:W5:Y:S01]  /*6160*/  LDL.LU R2, [R1+0x44] ;  /* 0x0000440001027983 */ /* 0x0007620000300800 */
[----:B------:R-:W-:Y:S05]  /*6170*/  @!P1 BRA `(.L_x_838) ;  /* 0x0000000000589947 */ /* 0x000fea0003800000 */
[----:B------:R-:W2:Y:S01]  /*6180*/  LDL.LU R105, [R1+0x8] ;  /* 0x0000080001697983 */ /* 0x000ea20000300800 */
[----:B------:R-:W1:Y:S01]  /*6190*/  LDC R49, c[0x0][0x240] ;  /* 0x00009000ff317b82 */ /* 0x000e620000000800 */
[----:B------:R-:W-:Y:S04]  /*61a0*/  ULOP3.LUT UR15, UR8, 0x1, URZ, 0xc0, !UPT ;  /* 0x00000001080f7892 */ /* 0x000fe8000f8ec03f */
[----:B------:R-:W-:Y:S03]  /*61b0*/  UISETP.NE.U32.AND UP1, UPT, UR15, 0x1, UPT ;  /* 0x000000010f00788c */ /* 0x000fe6000bf25070 */
[----:B------:R-:W4:Y:S01]  /*61c0*/  LDC R52, c[0x0][0x244] ;  /* 0x00009100ff347b82 */ /* 0x000f220000000800 */
[----:B------:R-:W-:Y:S06]  /*61d0*/  USEL UR15, UR60, 0x2000, !UP1 ;  /* 0x000020003c0f7887 */ /* 0x000fec000c800000 */
[----:B------:R-:W-:Y:S01]  /*61e0*/  IADD3 R118, R118, UR15, RZ ;  /* 0x0000000f76767c10 */ /* 0x000fe2000fffe0ff */
[----:B--2---:R-:W-:Y:S02]  /*61f0*/  VIADD R105, R105, UR15 ;  /* 0x0000000f69697c36 */ /* 0x004fe40008000000 */
[C---:B-1----:R-:W-:Y:S03]  /*6200*/  IMAD.U32 R6, R49.reuse, -0x80, RZ ;  /* 0xffffff8031067824 */ /* 0x042fe600078e00ff */
[----:B------:R1:W-:Y:S02]  /*6210*/  STL [R1+0x8], R105 ;  /* 0x0000086901007387 */ /* 0x0003e40000100800 */
        /* <DEDUP_REMOVED lines=9> */
[----:B----4-:R-:W-:Y:S05]  /*62b0*/  LEA.HI.X R7, R49, R231, R52, 0x7, P0 ;  /* 0x000000e731077211 */ /* 0x010fea00000f3c34 */
[----:B------:R1:W-:Y:S04]  /*62c0*/  LDGSTS.E.BYPASS.LTC128B.128 [R105+0x1000], desc[UR10][R6.64] ;  /* 0x0100000006697fae */ /* 0x0003e8000b901d4a */
[----:B------:R-:W0:Y:S02]  /*62d0*/  LDGDEPBAR ;  /* 0x00000000000079af */ /* 0x000e240000000000 */
.L_x_838:
[----:B------:R-:W2:Y:S01]  /*62e0*/  LDL R53, [R1+0x2c] ;  /* 0x00002c0001357983 */ /* 0x000ea20000100800 */
[----:B------:R-:W-:Y:S01]  /*62f0*/  FMUL.FTZ R21, R32, R21 ;  /* 0x0000001520157220 */ /* 0x000fe20000410000 */
[----:B------:R-:W-:Y:S01]  /*6300*/  FMUL.FTZ R20, R20, R17 ;  /* 0x0000001114147220 */ /* 0x000fe20000410000 */
[C---:B-----5:R-:W-:Y:S01]  /*6310*/  FADD.FTZ R11, -R0.reuse, R11 ;  /* 0x0000000b000b7221 */ /* 0x060fe20000010100 */
[----:B------:R-:W4:Y:S01]  /*6320*/  LDL.LU R52, [R1] ;  /* 0x0000000001347983 */ /* 0x000f220000300800 */
[C---:B------:R-:W-:Y:S01]  /*6330*/  FADD.FTZ R15, -R0.reuse, R15 ;  /* 0x0000000f000f7221 */ /* 0x040fe20000010100 */
[----:B------:R-:W-:Y:S01]  /*6340*/  FADD.FTZ R27, -R0, R27 ;  /* 0x0000001b001b7221 */ /* 0x000fe20000010100 */
[----:B------:R-:W-:Y:S01]  /*6350*/  FMUL.FTZ R11, R235, R11 ;  /* 0x0000000beb0b7220 */ /* 0x000fe20000410000 */
[----:B------:R-:W3:Y:S01]  /*6360*/  LDL.LU R49, [R1+0x4] ;  /* 0x0000040001317983 */ /* 0x000ee20000300800 */
[----:B------:R-:W-:Y:S01]  /*6370*/  FMUL.FTZ R15, R229, R15 ;  /* 0x0000000fe50f7220 */ /* 0x000fe20000410000 */
[----:B------:R-:W-:Y:S01]  /*6380*/  FMUL.FTZ R27, R227, R27 ;  /* 0x0000001be31b7220 */ /* 0x000fe20000410000 */
[----:B-1----:R-:W-:Y:S01]  /*6390*/  FFMA.FTZ R7, -R155, R155, 1 ;  /* 0x3f8000009b077423 */ /* 0x002fe2000001019b */
[----:B------:R1:W-:Y:S01]  /*63a0*/  STS [R216+0xa000], R16 ;  /* 0x00a00010d8007388 */ /* 0x0003e20000000800 */
[----:B------:R-:W-:Y:S01]  /*63b0*/  FFMA.FTZ R17, -R160, R160, 1 ;  /* 0x3f800000a0117423 */ /* 0x000fe200000101a0 */
[C---:B------:R-:W-:Y:S01]  /*63c0*/  FADD.FTZ R18, -R5.reuse, R18 ;  /* 0x0000001205127221 */ /* 0x040fe20000010100 */
[C---:B------:R-:W-:Y:S01]  /*63d0*/  FADD.FTZ R19, -R5.reuse, R19 ;  /* 0x0000001305137221 */ /* 0x040fe20000010100 */
[----:B------:R-:W-:Y:S01]  /*63e0*/  FADD.FTZ R22, -R5, R22 ;  /* 0x0000001605167221 */ /* 0x000fe20000010100 */
[----:B------:R-:W-:Y:S01]  /*63f0*/  FFMA.FTZ R6, -R153, R153, 1 ;  /* 0x3f80000099067423 */ /* 0x000fe20000010199 */
[----:B------:R-:W-:Y:S01]  /*6400*/  FMUL.FTZ R32, R17, UR5 ;  /* 0x0000000511207c20 */ /* 0x000fe20008410000 */
[----:B------:R-:W-:Y:S01]  /*6410*/  FMUL.FTZ R18, R191, R18 ;  /* 0x00000012bf127220 */ /* 0x000fe20000410000 */
[----:B------:R-:W-:Y:S01]  /*6420*/  FMUL.FTZ R19, R190, R19 ;  /* 0x00000013be137220 */ /* 0x000fe20000410000 */
[----:B------:R-:W-:Y:S01]  /*6430*/  FMUL.FTZ R22, R182, R22 ;  /* 0x00000016b6167220 */ /* 0x000fe20000410000 */
[C---:B------:R-:W-:Y:S01]  /*6440*/  FADD.FTZ R34, -R5.reuse, R34 ;  /* 0x0000002205227221 */ /* 0x040fe20000010100 */
[----:B------:R-:W-:Y:S01]  /*6450*/  FMUL.FTZ R18, R18, R32 ;  /* 0x0000002012127220 */ /* 0x000fe20000410000 */
[C---:B------:R-:W-:Y:S01]  /*6460*/  FADD.FTZ R23, -R5.reuse, R23 ;  /* 0x0000001705177221 */ /* 0x040fe20000010100 */
[C---:B------:R-:W-:Y:S01]  /*6470*/  FADD.FTZ R38, -R5.reuse, R38 ;  /* 0x0000002605267221 */ /* 0x040fe20000010100 */
[----:B------:R-:W-:Y:S01]  /*6480*/  FADD.FTZ R39, -R5, R39 ;  /* 0x0000002705277221 */ /* 0x000fe20000010100 */
[----:B------:R-:W-:Y:S01]  /*6490*/  FMUL.FTZ R34, R168, R34 ;  /* 0x00000022a8227220 */ /* 0x000fe20000410000 */
[----:B------:R-:W-:Y:S01]  /*64a0*/  FMUL.FTZ R23, R181, R23 ;  /* 0x00000017b5177220 */ /* 0x000fe20000410000 */
[----:B------:R-:W-:Y:S01]  /*64b0*/  FMUL.FTZ R38, R158, R38 ;  /* 0x000000269e267220 */ /* 0x000fe20000410000 */
[----:B------:R-:W-:Y:S01]  /*64c0*/  FMUL.FTZ R39, R157, R39 ;  /* 0x000000279d277220 */ /* 0x000fe20000410000 */
[C---:B------:R-:W-:Y:S01]  /*64d0*/  FADD.FTZ R50, -R5.reuse, R50 ;  /* 0x0000003205327221 */ /* 0x040fe20000010100 */
[C---:B------:R-:W-:Y:S01]  /*64e0*/  FADD.FTZ R51, -R5.reuse, R51 ;  /* 0x0000003305337221 */ /* 0x040fe20000010100 */
[C---:B------:R-:W-:Y:S01]  /*64f0*/  FADD.FTZ R35, -R5.reuse, R35 ;  /* 0x0000002305237221 */ /* 0x040fe20000010100 */
[----:B------:R-:W-:Y:S01]  /*6500*/  FADD.FTZ R54, -R5, R54 ;  /* 0x0000003605367221 */ /* 0x000fe20000010100 */
[----:B------:R-:W-:Y:S01]  /*6510*/  FMUL.FTZ R50, R144, R50 ;  /* 0x0000003290327220 */ /* 0x000fe20000410000 */
[----:B------:R-:W-:Y:S01]  /*6520*/  FMUL.FTZ R51, R143, R51 ;  /* 0x000000338f337220 */ /* 0x000fe20000410000 */
[----:B-1----:R-:W-:Y:S01]  /*6530*/  FFMA.FTZ R16, -R159, R159, 1 ;  /* 0x3f8000009f107423 */ /* 0x002fe2000001019f */
[C---:B------:R-:W-:Y:S01]  /*6540*/  FADD.FTZ R55, -R5.reuse, R55 ;  /* 0x0000003705377221 */ /* 0x040fe20000010100 */
[C---:B------:R-:W-:Y:S01]  /*6550*/  FADD.FTZ R66, -R5.reuse, R66 ;  /* 0x0000004205427221 */ /* 0x040fe20000010100 */
[----:B------:R-:W-:Y:S01]  /*6560*/  FADD.FTZ R67, -R5, R67 ;  /* 0x0000004305437221 */ /* 0x000fe20000010100 */
[----:B------:R-:W-:Y:S01]  /*6570*/  FMUL.FTZ R17, R16, UR5 ;  /* 0x0000000510117c20 */ /* 0x000fe20008410000 */
[----:B------:R-:W-:Y:S01]  /*6580*/  FMUL.FTZ R16, R7, UR5 ;  /* 0x0000000507107c20 */ /* 0x000fe20008410000 */
[----:B------:R-:W-:Y:S01]  /*6590*/  FMUL.FTZ R7, R6, UR5 ;  /* 0x0000000506077c20 */ /* 0x000fe20008410000 */
[----:B------:R-:W-:Y:S01]  /*65a0*/  FFMA.FTZ R5, -R130, R130, 1 ;  /* 0x3f80000082057423 */ /* 0x000fe20000010182 */
[----:B------:R-:W-:Y:S01]  /*65b0*/  FMUL.FTZ R6, R19, R17 ;  /* 0x0000001113067220 */ /* 0x000fe20000410000 */
[----:B------:R-:W-:Y:S01]  /*65c0*/  FMUL.FTZ R22, R22, R16 ;  /* 0x0000001016167220 */ /* 0x000fe20000410000 */
[----:B------:R-:W-:Y:S01]  /*65d0*/  FFMA.FTZ R17, -R150, R150, 1 ;  /* 0x3f80000096117423 */ /* 0x000fe20000010196 */
[----:B------:R-:W-:Y:S01]  /*65e0*/  FFMA.FTZ R16, -R149, R149, 1 ;  /* 0x3f80000095107423 */ /* 0x000fe20000010195 */
[----:B------:R-:W-:Y:S01]  /*65f0*/  FMUL.FTZ R23, R23, R7 ;  /* 0x0000000717177220 */ /* 0x000fe20000410000 */
[----:B------:R-:W-:Y:S01]  /*6600*/  F2FP.F16.F32.PACK_AB R6, R6, R18 ;  /* 0x000000120606723e */ /* 0x000fe200000000ff */
[----:B------:R-:W-:Y:S01]  /*6610*/  FMUL.FTZ R19, R17, UR5 ;  /* 0x0000000511137c20 */ /* 0x000fe20008410000 */
[----:B------:R-:W-:Y:S01]  /*6620*/  FMUL.FTZ R18, R16, UR5 ;  /* 0x0000000510127c20 */ /* 0x000fe20008410000 */
[----:B------:R-:W-:Y:S01]  /*6630*/  FFMA.FTZ R17, -R146, R146, 1 ;  /* 0x3f80000092117423 */ /* 0x000fe20000010192 */
[----:B------:R-:W-:Y:S01]  /*6640*/  FFMA.FTZ R16, -R145, R145, 1 ;  /* 0x3f80000091107423 */ /* 0x000fe20000010191 */
[----:B------:R-:W-:Y:S01]  /*6650*/  FMUL.FTZ R34, R34, R19 ;  /* 0x0000001322227220 */ /* 0x000fe20000410000 */
[----:B------:R-:W-:Y:S01]  /*6660*/  F2FP.F16.F32.PACK_AB R7, R20, R21 ;  /* 0x000000151407723e */ /* 0x000fe200000000ff */
[----:B------:R-:W-:Y:S01]  /*6670*/  FMUL.FTZ R17, R17, UR5 ;  /* 0x0000000511117c20 */ /* 0x000fe20008410000 */
[----:B------:R-:W-:Y:S01]  /*6680*/  FMUL.FTZ R16, R16, UR5 ;  /* 0x0000000510107c20 */ /* 0x000fe20008410000 */
[----:B------:R-:W-:Y:S01]  /*6690*/  F2FP.F16.F32.PACK_AB R22, R23, R22 ;  /* 0x000000161716723e */ /* 0x000fe200000000ff */
[----:B------:R-:W-:Y:S01]  /*66a0*/  FMUL.FTZ R67, R133, R67 ;  /* 0x0000004385437220 */ /* 0x000fe20000410000 */
[----:B------:R1:W-:Y:S01]  /*66b0*/  STS [R216+0xa400], R7 ;  /* 0x00a40007d8007388 */ /* 0x0003e20000000800 */
[----:B------:R-:W-:Y:S01]  /*66c0*/  FMUL.FTZ R38, R38, R17 ;  /* 0x0000001126267220 */ /* 0x000fe20000410000 */
[----:B------:R-:W-:Y:S01]  /*66d0*/  FMUL.FTZ R19, R39, R16 ;  /* 0x0000001027137220 */ /* 0x000fe20000410000 */
[----:B------:R-:W-:Y:S01]  /*66e0*/  FFMA.FTZ R17, -R138, R138, 1 ;  /* 0x3f8000008a117423 */ /* 0x000fe2000001018a */
[----:B------:R1:W-:Y:S01]  /*66f0*/  STS [R217+0xa400], R6 ;  /* 0x00a40006d9007388 */ /* 0x0003e20000000800 */
[----:B------:R-:W-:Y:S01]  /*6700*/  FFMA.FTZ R16, -R137, R137, 1 ;  /* 0x3f80000089107423 */ /* 0x000fe20000010189 */
[----:B------:R-:W-:Y:S01]  /*6710*/  FMUL.FTZ R5, R5, UR5 ;  /* 0x0000000505057c20 */ /* 0x000fe20008410000 */
[----:B------:R-:W-:Y:S01]  /*6720*/  FMUL.FTZ R17, R17, UR5 ;  /* 0x0000000511117c20 */ /* 0x000fe20008410000 */
[----:B------:R-:W-:Y:S01]  /*6730*/  STS [R217+0xa000], R102 ;  /* 0x00a00066d9007388 */ /* 0x000fe20000000800 */
[----:B------:R-:W-:Y:S01]  /*6740*/  FMUL.FTZ R16, R16, UR5 ;  /* 0x0000000510107c20 */ /* 0x000fe20008410000 */
[----:B------:R-:W-:Y:S01]  /*6750*/  FMUL.FTZ R67, R67, R5 ;  /* 0x0000000543437220 */ /* 0x000fe20000410000 */
[----:B------:R-:W-:Y:S01]  /*6760*/  FMUL.FTZ R50, R50, R17 ;  /* 0x0000001132327220 */ /* 0x000fe20000410000 */
[----:B------:R-:W-:Y:S01]  /*6770*/  FFMA.FTZ R17, -R134, R134, 1 ;  /* 0x3f80000086117423 */ /* 0x000fe20000010186 */
[----:B------:R-:W-:Y:S01]  /*6780*/  FMUL.FTZ R51, R51, R16 ;  /* 0x0000001033337220 */ /* 0x000fe20000410000 */
[----:B------:R-:W-:Y:S01]  /*6790*/  FFMA.FTZ R16, -R131, R131, 1 ;  /* 0x3f80000083107423 */ /* 0x000fe20000010183 */
[----:B------:R-:W-:Y:S01]  /*67a0*/  FMUL.FTZ R55, R139, R55 ;  /* 0x000000378b377220 */ /* 0x000fe20000410000 */
[----:B------:R-:W-:Y:S01]  /*67b0*/  FMUL.FTZ R66, R136, R66 ;  /* 0x0000004288427220 */ /* 0x000fe20000410000 */
[----:B------:R-:W-:Y:S01]  /*67c0*/  FMUL.FTZ R17, R17, UR5 ;  /* 0x0000000511117c20 */ /* 0x000fe20008410000 */
[----:B------:R-:W-:Y:S01]  /*67d0*/  FMUL.FTZ R16, R16, UR5 ;  /* 0x0000000510107c20 */ /* 0x000fe20008410000 */
[C---:B------:R-:W-:Y:S01]  /*67e0*/  FADD.FTZ R8, -R4.reuse, R8 ;  /* 0x0000000804087221 */ /* 0x040fe20000010100 */
[C---:B------:R-:W-:Y:S01]  /*67f0*/  FADD.FTZ R9, -R4.reuse, R9 ;  /* 0x0000000904097221 */ /* 0x040fe20000010100 */
[----:B------:R-:W-:Y:S01]  /*6800*/  FADD.FTZ R13, -R4, R13 ;  /* 0x0000000d040d7221 */ /* 0x000fe20000010100 */
[----:B------:R-:W-:Y:S01]  /*6810*/  FFMA.FTZ R5, -R183, R183, 1 ;  /* 0x3f800000b7057423 */ /* 0x000fe200000101b7 */
[----:B------:R-:W-:Y:S01]  /*6820*/  FMUL.FTZ R55, R55, R17 ;  /* 0x0000001137377220 */ /* 0x000fe20000410000 */
[----:B------:R-:W-:Y:S01]  /*6830*/  FMUL.FTZ R66, R66, R16 ;  /* 0x0000001042427220 */ /* 0x000fe20000410000 */
        /* <DEDUP_REMOVED lines=10> */
[----:B------:R-:W-:Y:S01]  /*68e0*/  FFMA.FTZ R5, -R171, R171, 1 ;  /* 0x3f800000ab057423 */ /* 0x000fe200000101ab */
[----:B------:R-:W-:Y:S01]  /*68f0*/  FMUL.FTZ R29, R199, R29 ;  /* 0x0000001dc71d7220 */ /* 0x000fe20000410000 */
[----:B------:R-:W-:Y:S01]  /*6900*/  FMUL.FTZ R17, R17, R9 ;  /* 0x0000000911117220 */ /* 0x000fe20000410000 */
[----:B------:R-:W-:Y:S01]  /*6910*/  FMUL.FTZ R16, R16, R8 ;  /* 0x0000000810107220 */ /* 0x000fe20000410000 */
[----:B------:R-:W-:Y:S01]  /*6920*/  FMUL.FTZ R5, R5, UR5 ;  /* 0x0000000505057c20 */ /* 0x000fe20008410000 */
[----:B------:R-:W-:Y:S01]  /*6930*/  FADD.FTZ R12, -R4, R12 ;  /* 0x0000000c040c7221 */ /* 0x000fe20000010100 */
[----:B-1----:R-:W-:Y:S01]  /*6940*/  FFMA.FTZ R7, -R184, R184, 1 ;  /* 0x3f800000b8077423 */ /* 0x002fe200000101b8 */
[----:B------:R-:W-:Y:S01]  /*6950*/  FADD.FTZ R28, -R4, R28 ;  /* 0x0000001c041c7221 */ /* 0x000fe20000010100 */
[----:B------:R-:W-:Y:S01]  /*6960*/  FMUL.FTZ R29, R29, R5 ;  /* 0x000000051d1d7220 */ /* 0x000fe20000410000 */
[----:B------:R-:W-:Y:S01]  /*6970*/  F2FP.F16.F32.PACK_AB R5, R16, R17 ;  /* 0x000000111005723e */ /* 0x000fe200000000ff */
[----:B------:R-:W-:Y:S01]  /*6980*/  FMUL.FTZ R12, R220, R12 ;  /* 0x0000000cdc0c7220 */ /* 0x000fe20000410000 */
[----:B------:R-:W-:Y:S01]  /*6990*/  FMUL.FTZ R7, R7, UR5 ;  /* 0x0000000507077c20 */ /* 0x000fe20008410000 */
[----:B------:R-:W-:Y:S01]  /*69a0*/  F2FP.F16.F32.PACK_AB R19, R19, R38 ;  /* 0x000000261313723e */ /* 0x000fe200000000ff */
[----:B------:R-:W-:Y:S01]  /*69b0*/  FADD.FTZ R25, -R4, R25 ;  /* 0x0000001904197221 */ /* 0x000fe20000010100 */
[----:B------:R1:W-:Y:S01]  /*69c0*/  STS [R216+0xc000], R5 ;  /* 0x00c00005d8007388 */ /* 0x0003e20000000800 */
        /* <DEDUP_REMOVED lines=8> */
[----:B------:R-:W-:Y:S01]  /*6a50*/  FMUL.FTZ R35, R167, R35 ;  /* 0x00000023a7237220 */ /* 0x000fe20000410000 */
[----:B------:R-:W-:Y:S01]  /*6a60*/  FMUL.FTZ R28, R28, R7 ;  /* 0x000000071c1c7220 */ /* 0x000fe20000410000 */
[----:B------:R-:W-:Y:S01]  /*6a70*/  FFMA.FTZ R7, -R152, R152, 1 ;  /* 0x3f80000098077423 */ /* 0x000fe20000010198 */
[----:B------:R-:W-:Y:S01]  /*6a80*/  FMUL.FTZ R25, R25, R8 ;  /* 0x0000000819197220 */ /* 0x000fe20000410000 */
[----:B------:R-:W-:Y:S01]  /*6a90*/  FADD.FTZ R41, -R4, R41 ;  /* 0x0000002904297221 */ /* 0x000fe20000010100 */
[----:B------:R-:W-:Y:S01]  /*6aa0*/  FFMA.FTZ R8, -R161, R161, 1 ;  /* 0x3f800000a1087423 */ /* 0x000fe200000101a1 */
[----:B------:R-:W-:Y:S01]  /*6ab0*/  FMUL.FTZ R44, R178, R44 ;  /* 0x0000002cb22c7220 */ /* 0x000fe20000410000 */
[----:B------:R-:W-:Y:S01]  /*6ac0*/  FMUL.FTZ R7, R7, UR5 ;  /* 0x0000000507077c20 */ /* 0x000fe20008410000 */
[----:B------:R-:W-:Y:S01]  /*6ad0*/  FMUL.FTZ R20, R35, R18 ;  /* 0x0000001223147220 */ /* 0x000fe20000410000 */
[----:B------:R-:W-:Y:S01]  /*6ae0*/  FMUL.FTZ R41, R186, R41 ;  /* 0x00000029ba297220 */ /* 0x000fe20000410000 */
[----:B------:R-:W-:Y:S01]  /*6af0*/  FMUL.FTZ R8, R8, UR5 ;  /* 0x0000000508087c20 */ /* 0x000fe20008410000 */
[C---:B------:R-:W-:Y:S01]  /*6b00*/  FADD.FTZ R24, -R4.reuse, R24 ;  /* 0x0000001804187221 */ /* 0x040fe20000010100 */
[C---:B------:R-:W-:Y:S01]  /*6b10*/  FADD.FTZ R40, -R4.reuse, R40 ;  /* 0x0000002804287221 */ /* 0x040fe20000010100 */
[C---:B------:R-:W-:Y:S01]  /*6b20*/  FADD.FTZ R45, -R4.reuse, R45 ;  /* 0x0000002d042d7221 */ /* 0x040fe20000010100 */
[C---:B------:R-:W-:Y:S01]  /*6b30*/  FADD.FTZ R56, -R4.reuse, R56 ;  /* 0x0000003804387221 */ /* 0x040fe20000010100 */
[C---:B------:R-:W-:Y:S01]  /*6b40*/  FADD.FTZ R57, -R4.reuse, R57 ;  /* 0x0000003904397221 */ /* 0x040fe20000010100 */
[C---:B------:R-:W-:Y:S01]  /*6b50*/  FADD.FTZ R60, -R4.reuse, R60 ;  /* 0x0000003c043c7221 */ /* 0x040fe20000010100 */
[----:B------:R-:W-:Y:S01]  /*6b60*/  FADD.FTZ R61, -R4, R61 ;  /* 0x0000003d043d7221 */ /* 0x000fe20000010100 */
[----:B------:R-:W-:Y:S01]  /*6b70*/  FFMA.FTZ R18, -R135, R135, 1 ;  /* 0x3f80000087127423 */ /* 0x000fe20000010187 */
[----:B------:R-:W-:Y:S01]  /*6b80*/  FFMA.FTZ R6, -R151, R151, 1 ;  /* 0x3f80000097067423 */ /* 0x000fe20000010197 */
[----:B------:R-:W-:Y:S01]  /*6b90*/  FFMA.FTZ R4, -R147, R147, 1 ;  /* 0x3f80000093047423 */ /* 0x000fe20000010193 */
[----:B------:R-:W-:Y:S01]  /*6ba0*/  FMUL.FTZ R44, R44, R7 ;  /* 0x000000072c2c7220 */ /* 0x000fe20000410000 */
[----:B------:R-:W-:Y:S01]  /*6bb0*/  FFMA.FTZ R7, -R148, R148, 1 ;  /* 0x3f80000094077423 */ /* 0x000fe20000010194 */
[----:B------:R-:W-:Y:S01]  /*6bc0*/  FMUL.FTZ R17, R41, R8 ;  /* 0x0000000829117220 */ /* 0x000fe20000410000 */
[----:B------:R-:W-:Y:S01]  /*6bd0*/  FMUL.FTZ R18, R18, UR5 ;  /* 0x0000000512127c20 */ /* 0x000fe20008410000 */
[----:B------:R-:W-:Y:S01]  /*6be0*/  FMUL.FTZ R54, R142, R54 ;  /* 0x000000368e367220 */ /* 0x000fe20000410000 */
[----:B------:R-:W-:Y:S01]  /*6bf0*/  FMUL.FTZ R45, R177, R45 ;  /* 0x0000002db12d7220 */ /* 0x000fe20000410000 */
[----:B------:R-:W-:Y:S01]  /*6c00*/  FMUL.FTZ R6, R6, UR5 ;  /* 0x0000000506067c20 */ /* 0x000fe20008410000 */
[----:B------:R-:W-:Y:S01]  /*6c10*/  FMUL.FTZ R8, R4, UR5 ;  /* 0x0000000504087c20 */ /* 0x000fe20008410000 */
[----:B------:R-:W-:Y:S01]  /*6c20*/  FFMA.FTZ R9, -R176, R176, 1 ;  /* 0x3f800000b0097423 */ /* 0x000fe200000101b0 */
[----:B------:R-:W-:Y:S01]  /*6c30*/  FFMA.FTZ R4, -R140, R140, 1 ;  /* 0x3f8000008c047423 */ /* 0x000fe2000001018c */
[----:B------:R-:W-:Y:S01]  /*6c40*/  FMUL.FTZ R57, R169, R57 ;  /* 0x00000039a9397220 */ /* 0x000fe20000410000 */
[----:B------:R-:W-:Y:S01]  /*6c50*/  FMUL.FTZ R7, R7, UR5 ;  /* 0x0000000507077c20 */ /* 0x000fe20008410000 */
[----:B-1----:R-:W-:Y:S01]  /*6c60*/  FFMA.FTZ R5, -R205, R205, 1 ;  /* 0x3f800000cd057423 */ /* 0x002fe200000101cd */
[----:B------:R-:W-:Y:S01]  /*6c70*/  FMUL.FTZ R54, R54, R18 ;  /* 0x0000001236367220 */ /* 0x000fe20000410000 */
[----:B------:R-:W-:Y:S01]  /*6c80*/  FMUL.FTZ R16, R45, R6 ;  /* 0x000000062d107220 */ /* 0x000fe20000410000 */
[----:B------:R-:W-:Y:S01]  /*6c90*/  FMUL.FTZ R24, R208, R24 ;  /* 0x00000018d0187220 */ /* 0x000fe20000410000 */
[----:B------:R-:W-:Y:S01]  /*6ca0*/  FMUL.FTZ R9, R9, UR5 ;  /* 0x0000000509097c20 */ /* 0x000fe20008410000 */
[----:B------:R-:W-:Y:S01]  /*6cb0*/  F2FP.F16.F32.PACK_AB R18, R13, R12 ;  /* 0x0000000c0d12723e */ /* 0x000fe200000000ff */
[----:B------:R-:W-:Y:S01]  /*6cc0*/  FMUL.FTZ R61, R165, R61 ;  /* 0x0000003da53d7220 */ /* 0x000fe20000410000 */
[----:B------:R-:W-:Y:S01]  /*6cd0*/  FMUL.FTZ R4, R4, UR5 ;  /* 0x0000000504047c20 */ /* 0x000fe20008410000 */
[----:B------:R-:W-:Y:S01]  /*6ce0*/  FFMA.FTZ R6, -R141, R141, 1 ;  /* 0x3f8000008d067423 */ /* 0x000fe2000001018d */
[----:B------:R-:W-:Y:S01]  /*6cf0*/  FMUL.FTZ R13, R57, R7 ;  /* 0x00000007390d7220 */ /* 0x000fe20000410000 */
[----:B------:R-:W-:Y:S01]  /*6d00*/  FMUL.FTZ R7, R5, UR5 ;  /* 0x0000000505077c20 */ /* 0x000fe20008410000 */
[----:B------:R-:W-:Y:S01]  /*6d10*/  FMUL.FTZ R24, R24, R9 ;  /* 0x0000000918187220 */ /* 0x000fe20000410000 */
[----:B------:R-:W-:Y:S01]  /*6d20*/  FADD.FTZ R14, -R0, R14 ;  /* 0x0000000e000e7221 */ /* 0x000fe20000010100 */
[----:B------:R-:W-:Y:S01]  /*6d30*/  FFMA.FTZ R5, -R202, R202, 1 ;  /* 0x3f800000ca057423 */ /* 0x000fe200000101ca */
[----:B------:R-:W-:Y:S01]  /*6d40*/  FMUL.FTZ R12, R61, R4 ;  /* 0x000000043d0c7220 */ /* 0x000fe20000410000 */
[----:B------:R-:W-:Y:S01]  /*6d50*/  FMUL.FTZ R60, R166, R60 ;  /* 0x0000003ca63c7220 */ /* 0x000fe20000410000 */
[----:B------:R-:W-:Y:S01]  /*6d60*/  FMUL.FTZ R6, R6, UR5 ;  /* 0x0000000506067c20 */ /* 0x000fe20008410000 */
[----:B------:R-:W-:Y:S01]  /*6d70*/  FFMA.FTZ R9, -R162, R162, 1 ;  /* 0x3f800000a2097423 */ /* 0x000fe200000101a2 */
[----:B------:R-:W-:Y:S01]  /*6d80*/  FADD.FTZ R10, -R0, R10 ;  /* 0x0000000a000a7221 */ /* 0x000fe20000010100 */
[----:B------:R-:W-:Y:S01]  /*6d90*/  FFMA.FTZ R4, -R204, R204, 1 ;  /* 0x3f800000cc047423 */ /* 0x000fe200000101cc */
[----:B------:R-:W-:Y:S01]  /*6da0*/  FMUL.FTZ R14, R234, R14 ;  /* 0x0000000eea0e7220 */ /* 0x000fe20000410000 */
[----:B------:R-:W-:Y:S01]  /*6db0*/  FMUL.FTZ R5, R5, UR5 ;  /* 0x0000000505057c20 */ /* 0x000fe20008410000 */
[----:B------:R-:W-:Y:S01]  /*6dc0*/  FMUL.FTZ R60, R60, R6 ;  /* 0x000000063c3c7220 */ /* 0x000fe20000410000 */
[----:B------:R-:W-:Y:S01]  /*6dd0*/  FMUL.FTZ R40, R189, R40 ;  /* 0x00000028bd287220 */ /* 0x000fe20000410000 */
[----:B------:R-:W-:Y:S01]  /*6de0*/  FMUL.FTZ R9, R9, UR5 ;  /* 0x0000000509097c20 */ /* 0x000fe20008410000 */
[----:B------:R-:W-:Y:S01]  /*6df0*/  FMUL.FTZ R10, R236, R10 ;  /* 0x0000000aec0a7220 */ /* 0x000fe20000410000 */
[----:B------:R-:W-:Y:S01]  /*6e00*/  FMUL.FTZ R6, R4, UR5 ;  /* 0x0000000504067c20 */ /* 0x000fe20008410000 */
        /* <DEDUP_REMOVED lines=8> */
[----:B------:R-:W-:Y:S01]  /*6e90*/  FMUL.FTZ R26, R228, R26 ;  /* 0x0000001ae41a7220 */ /* 0x000fe20000410000 */
[----:B------:R-:W-:Y:S01]  /*6ea0*/  FMUL.FTZ R6, R5, UR5 ;  /* 0x0000000505067c20 */ /* 0x000fe20008410000 */
[----:B------:R-:W-:Y:S01]  /*6eb0*/  F2FP.F16.F32.PACK_AB R17, R17, R9 ;  /* 0x000000091111723e */ /* 0x000fe200000000ff */
[----:B------:R-:W-:Y:S01]  /*6ec0*/  FMUL.FTZ R9, R15, R4 ;  /* 0x000000040f097220 */ /* 0x000fe20000410000 */
[----:B------:R-:W-:Y:S01]  /*6ed0*/  F2FP.F16.F32.PACK_AB R10, R10, R7 ;  /* 0x000000070a0a723e */ /* 0x000fe200000000ff */
[----:B------:R-:W-:Y:S01]  /*6ee0*/  FMUL.FTZ R26, R26, R6 ;  /* 0x000000061a1a7220 */ /* 0x000fe20000410000 */
[----:B------:R-:W-:Y:S01]  /*6ef0*/  FMUL.FTZ R56, R170, R56 ;  /* 0x00000038aa387220 */ /* 0x000fe20000410000 */
[----:B------:R-:W-:Y:S01]  /*6f00*/  FFMA.FTZ R4, -R195, R195, 1 ;  /* 0x3f800000c3047423 */ /* 0x000fe200000101c3 */
[----:B------:R-:W-:Y:S01]  /*6f10*/  FADD.FTZ R43, -R0, R43 ;  /* 0x0000002b002b7221 */ /* 0x000fe20000010100 */
[----:B------:R-:W-:Y:S01]  /*6f20*/  STS [R216+0xc400], R10 ;  /* 0x00c4000ad8007388 */ /* 0x000fe20000000800 */
[----:B------:R-:W-:Y:S01]  /*6f30*/  FFMA.FTZ R6, -R179, R179, 1 ;  /* 0x3f800000b3067423 */ /* 0x000fe200000101b3 */
[----:B------:R-:W-:Y:S01]  /*6f40*/  F2FP.F16.F32.PACK_AB R9, R9, R14 ;  /* 0x0000000e0909723e */ /* 0x000fe200000000ff */
[----:B------:R-:W-:Y:S01]  /*6f50*/  FMUL.FTZ R56, R56, R8 ;  /* 0x0000000838387220 */ /* 0x000fe20000410000 */
[----:B------:R-:W-:Y:S01]  /*6f60*/  STS [R217+0xc000], R18 ;  /* 0x00c00012d9007388 */ /* 0x000fe20000000800 */
[----:B------:R-:W-:Y:S01]  /*6f70*/  FADD.FTZ R30, -R0, R30 ;  /* 0x0000001e001e7221 */ /* 0x000fe20000010100 */
[----:B------:R-:W-:Y:S01]  /*6f80*/  FFMA.FTZ R5, -R193, R193, 1 ;  /* 0x3f800000c1057423 */ /* 0x000fe200000101c1 */
[----:B------:R-:W-:Y:S01]  /*6f90*/  FMUL.FTZ R8, R4, UR5 ;  /* 0x0000000504087c20 */ /* 0x000fe20008410000 */
[----:B------:R-:W-:Y:S01]  /*6fa0*/  STS [R217+0xc400], R9 ;  /* 0x00c40009d9007388 */ /* 0x000fe20000000800 */
[----:B------:R-:W-:Y:S01]  /*6fb0*/  FMUL.FTZ R43, R209, R43 ;  /* 0x0000002bd12b7220 */ /* 0x000fe20000410000 */
[----:B------:R-:W-:Y:S01]  /*6fc0*/  FMUL.FTZ R6, R6, UR5 ;  /* 0x0000000506067c20 */ /* 0x000fe20008410000 */
[----:B------:R-:W-:Y:S01]  /*6fd0*/  FADD.FTZ R31, -R0, R31 ;  /* 0x0000001f001f7221 */ /* 0x000fe20000010100 */
[----:B------:R-:W-:Y:S01]  /*6fe0*/  STS [R218+0xa000], R104 ;  /* 0x00a00068da007388 */ /* 0x000fe20000000800 */
[----:B------:R-:W-:Y:S01]  /*6ff0*/  FFMA.FTZ R4, -R192, R192, 1 ;  /* 0x3f800000c0047423 */ /* 0x000fe200000101c0 */
[----:B------:R-:W-:Y:S01]  /*7000*/  FMUL.FTZ R30, R223, R30 ;  /* 0x0000001edf1e7220 */ /* 0x000fe20000410000 */
[----:B------:R-:W-:Y:S01]  /*7010*/  FMUL.FTZ R5, R5, UR5 ;  /* 0x0000000505057c20 */ /* 0x000fe20008410000 */
[----:B------:R-:W-:Y:S01]  /*7020*/  STS [R218+0xa400], R22 ;  /* 0x00a40016da007388 */ /* 0x000fe20000000800 */
[----:B------:R-:W-:Y:S01]  /*7030*/  FMUL.FTZ R43, R43, R6 ;  /* 0x000000062b2b7220 */ /* 0x000fe20000410000 */
[----:B------:R-:W-:Y:S01]  /*7040*/  FMUL.FTZ R8, R27, R8 ;  /* 0x000000081b087220 */ /* 0x000fe20000410000 */
[----:B------:R-:W-:Y:S01]  /*7050*/  FMUL.FTZ R31, R222, R31 ;  /* 0x0000001fde1f7220 */ /* 0x000fe20000410000 */
[----:B------:R-:W-:Y:S01]  /*7060*/  STS [R215+0xa000], R100 ;  /* 0x00a00064d7007388 */ /* 0x000fe20000000800 */
[----:B------:R-:W-:Y:S01]  /*7070*/  FMUL.FTZ R4, R4, UR5 ;  /* 0x0000000504047c20 */ /* 0x000fe20008410000 */
[----:B------:R-:W-:Y:S01]  /*7080*/  FFMA.FTZ R6, -R164, R164, 1 ;  /* 0x3f800000a4067423 */ /* 0x000fe200000101a4 */
[----:B------:R-:W-:Y:S01]  /*7090*/  FADD.FTZ R58, -R0, R58 ;  /* 0x0000003a003a7221 */ /* 0x000fe20000010100 */
[----:B------:R-:W-:Y:S01]  /*70a0*/  F2FP.F16.F32.PACK_AB R20, R20, R34 ;  /* 0x000000221414723e */ /* 0x000fe200000000ff */
[----:B------:R-:W-:Y:S01]  /*70b0*/  FMUL.FTZ R30, R30, R5 ;  /* 0x000000051e1e7220 */ /* 0x000fe20000410000 */
[----:B------:R-:W-:Y:S01]  /*70c0*/  FADD.FTZ R46, -R0, R46 ;  /* 0x0000002e002e7221 */ /* 0x000fe20000010100 */
[----:B------:R-:W-:Y:S01]  /*70d0*/  FFMA.FTZ R5, -R174, R174, 1 ;  /* 0x3f800000ae057423 */ /* 0x000fe200000101ae */
[----:B------:R-:W-:Y:S01]  /*70e0*/  FMUL.FTZ R31, R31, R4 ;  /* 0x000000041f1f7220 */ /* 0x000fe20000410000 */
[----:B------:R-:W-:Y:S01]  /*70f0*/  STS [R215+0xa400], R20 ;  /* 0x00a40014d7007388 */ /* 0x000fe20000000800 */
[----:B------:R-:W-:Y:S01]  /*7100*/  FMUL.FTZ R6, R6, UR5 ;  /* 0x0000000506067c20 */ /* 0x000fe20008410000 */
[----:B------:R-:W-:Y:S01]  /*7110*/  FMUL.FTZ R58, R198, R58 ;  /* 0x0000003ac63a7220 */ /* 0x000fe20000410000 */
[----:B------:R-:W-:Y:S01]  /*7120*/  F2FP.F16.F32.PACK_AB R24, R25, R24 ;  /* 0x000000181918723e */ /* 0x000fe200000000ff */
[----:B------:R-:W-:Y:S01]  /*7130*/  FMUL.FTZ R46, R206, R46 ;  /* 0x0000002ece2e7220 */ /* 0x000fe20000410000 */
[----:B------:R-:W-:Y:S01]  /*7140*/  F2FP.F16.F32.PACK_AB R8, R8, R26 ;  /* 0x0000001a0808723e */ /* 0x000fe200000000ff */
[----:B------:R-:W-:Y:S01]  /*7150*/  FMUL.FTZ R5, R5, UR5 ;  /* 0x0000000505057c20 */ /* 0x000fe20008410000 */
[----:B------:R-:W-:Y:S01]  /*7160*/  FADD.FTZ R47, -R0, R47 ;  /* 0x0000002f002f7221 */ /* 0x000fe20000010100 */
[----:B------:R-:W-:Y:S01]  /*7170*/  FFMA.FTZ R4, -R173, R173, 1 ;  /* 0x3f800000ad047423 */ /* 0x000fe200000101ad */
[----:B------:R-:W-:Y:S01]  /*7180*/  FMUL.FTZ R58, R58, R6 ;  /* 0x000000063a3a7220 */ /* 0x000fe20000410000 */
[----:B------:R-:W-:Y:S01]  /*7190*/  FADD.FTZ R42, -R0, R42 ;  /* 0x0000002a002a7221 */ /* 0x000fe20000010100 */
[----:B------:R-:W-:Y:S01]  /*71a0*/  FFMA.FTZ R7, -R180, R180, 1 ;  /* 0x3f800000b4077423 */ /* 0x000fe200000101b4 */
[----:B------:R-:W-:Y:S01]  /*71b0*/  F2FP.F16.F32.PACK_AB R6, R31, R30 ;  /* 0x0000001e1f06723e */ /* 0x000fe200000000ff */
[----:B------:R-:W-:Y:S01]  /*71c0*/  STS [R218+0xc000], R24 ;  /* 0x00c00018da007388 */ /* 0x000fe20000000800 */
[----:B------:R-:W-:Y:S01]  /*71d0*/  F2FP.F16.F32.PACK_AB R28, R29, R28 ;  /* 0x0000001c1d1c723e */ /* 0x000fe200000000ff */
[----:B------:R-:W-:Y:S01]  /*71e0*/  FMUL.FTZ R46, R46, R5 ;  /* 0x000000052e2e7220 */ /* 0x000fe20000410000 */
[----:B------:R-:W-:Y:S01]  /*71f0*/  FMUL.FTZ R47, R203, R47 ;  /* 0x0000002fcb2f7220 */ /* 0x000fe20000410000 */
[----:B------:R-:W-:Y:S01]  /*7200*/  STS [R218+0xc400], R8 ;  /* 0x00c40008da007388 */ /* 0x000fe20000000800 */
[----:B------:R-:W-:Y:S01]  /*7210*/  FMUL.FTZ R4, R4, UR5 ;  /* 0x0000000504047c20 */ /* 0x000fe20008410000 */
[----:B------:R-:W-:Y:S01]  /*7220*/  FMUL.FTZ R42, R210, R42 ;  /* 0x0000002ad22a7220 */ /* 0x000fe20000410000 */
[----:B------:R-:W-:Y:S01]  /*7230*/  FMUL.FTZ R7, R7, UR5 ;  /* 0x0000000507077c20 */ /* 0x000fe20008410000 */
[----:B------:R-:W-:Y:S01]  /*7240*/  FFMA.FTZ R5, -R163, R163, 1 ;  /* 0x3f800000a3057423 */ /* 0x000fe200000101a3 */
[C---:B------:R-:W-:Y:S01]  /*7250*/  FADD.FTZ R59, -R0.reuse, R59 ;  /* 0x0000003b003b7221 */ /* 0x040fe20000010100 */
[----:B------:R-:W-:Y:S01]  /*7260*/  STS [R215+0xc000], R28 ;  /* 0x00c0001cd7007388 */ /* 0x000fe20000000800 */
[C---:B------:R-:W-:Y:S01]  /*7270*/  FADD.FTZ R62, -R0.reuse, R62 ;  /* 0x0000003e003e7221 */ /* 0x040fe20000010100 */
[----:B------:R-:W-:Y:S01]  /*7280*/  FADD.FTZ R63, -R0, R63 ;  /* 0x0000003f003f7221 */ /* 0x000fe20000010100 */
[----:B------:R-:W-:Y:S01]  /*7290*/  FMUL.FTZ R47, R47, R4 ;  /* 0x000000042f2f7220 */ /* 0x000fe20000410000 */
[----:B------:R-:W-:Y:S01]  /*72a0*/  STS [R215+0xc400], R6 ;  /* 0x00c40006d7007388 */ /* 0x000fe20000000800 */
[----:B------:R-:W-:Y:S01]  /*72b0*/  FFMA.FTZ R0, -R154, R154, 1 ;  /* 0x3f8000009a007423 */ /* 0x000fe2000001019a */
[----:B------:R-:W-:Y:S01]  /*72c0*/  FMUL.FTZ R42, R42, R7 ;  /* 0x000000072a2a7220 */ /* 0x000fe20000410000 */
[----:B------:R-:W-:Y:S01]  /*72d0*/  FMUL.FTZ R5, R5, UR5 ;  /* 0x0000000505057c20 */ /* 0x000fe20008410000 */
[----:B------:R-:W-:Y:S01]  /*72e0*/  FMUL.FTZ R59, R197, R59 ;  /* 0x0000003bc53b7220 */ /* 0x000fe20000410000 */
[----:B------:R-:W-:Y:S01]  /*72f0*/  FFMA.FTZ R4, -R156, R156, 1 ;  /* 0x3f8000009c047423 */ /* 0x000fe2000001019c */
[----:B------:R-:W-:Y:S01]  /*7300*/  F2FP.F16.F32.PACK_AB R50, R51, R50 ;  /* 0x000000323332723e */ /* 0x000fe200000000ff */
[----:B------:R-:W-:Y:S01]  /*7310*/  STS [R211+0xa000], R48 ;  /* 0x00a00030d3007388 */ /* 0x000fe20000000800 */
[----:B------:R-:W-:Y:S01]  /*7320*/  FMUL.FTZ R7, R0, UR5 ;  /* 0x0000000500077c20 */ /* 0x000fe20008410000 */
[----:B------:R-:W-:Y:S01]  /*7330*/  FMUL.FTZ R4, R4, UR5 ;  /* 0x0000000504047c20 */ /* 0x000fe20008410000 */
[----:B------:R-:W-:Y:S01]  /*7340*/  FMUL.FTZ R0, R59, R5 ;  /* 0x000000053b007220 */ /* 0x000fe20000410000 */
[----:B------:R-:W-:Y:S01]  /*7350*/  STS [R211+0xa400], R19 ;  /* 0x00a40013d3007388 */ /* 0x000fe20000000800 */
[----:B------:R-:W-:Y:S01]  /*7360*/  FMUL.FTZ R62, R194, R62 ;  /* 0x0000003ec23e7220 */ /* 0x000fe20000410000 */
[----:B------:R-:W-:Y:S01]  /*7370*/  F2FP.F16.F32.PACK_AB R5, R43, R42 ;  /* 0x0000002a2b05723e */ /* 0x000fe200000000ff */
[----:B------:R-:W-:Y:S01]  /*7380*/  FMUL.FTZ R63, R185, R63 ;  /* 0x0000003fb93f7220 */ /* 0x000fe20000410000 */
[----:B------:R-:W-:Y:S01]  /*7390*/  STS [R212+0xa000], R37 ;  /* 0x00a00025d4007388 */ /* 0x000fe20000000800 */
[----:B------:R-:W-:Y:S01]  /*73a0*/  FMUL.FTZ R62, R62, R4 ;  /* 0x000000043e3e7220 */ /* 0x000fe20000410000 */
[----:B------:R-:W-:Y:S01]  /*73b0*/  F2FP.F16.F32.PACK_AB R16, R16, R44 ;  /* 0x0000002c1010723e */ /* 0x000fe200000000ff */
[----:B------:R-:W-:Y:S01]  /*73c0*/  FMUL.FTZ R7, R63, R7 ;  /* 0x000000073f077220 */ /* 0x000fe20000410000 */
[----:B------:R-:W-:Y:S01]  /*73d0*/  STS [R212+0xa400], R50 ;  /* 0x00a40032d4007388 */ /* 0x000fe20000000800 */
[----:B------:R-:W-:Y:S02]  /*73e0*/  F2FP.F16.F32.PACK_AB R4, R47, R46 ;  /* 0x0000002e2f04723e */ /* 0x000fe400000000ff */
[----:B------:R-:W-:Y:S01]  /*73f0*/  F2FP.F16.F32.PACK_AB R54, R55, R54 ;  /* 0x000000363736723e */ /* 0x000fe200000000ff */
[----:B------:R-:W-:Y:S01]  /*7400*/  STS [R211+0xc000], R17 ;  /* 0x00c00011d3007388 */ /* 0x000fe20000000800 */
[----:B------:R-:W-:Y:S02]  /*7410*/  F2FP.F16.F32.PACK_AB R66, R67, R66 ;  /* 0x000000424342723e */ /* 0x000fe400000000ff */
[----:B------:R-:W-:Y:S01]  /*7420*/  F2FP.F16.F32.PACK_AB R13, R13, R56 ;  /* 0x000000380d0d723e */ /* 0x000fe200000000ff */
        /* <DEDUP_REMOVED lines=18> */
[----:B------:R-:W4:Y:S04]  /*7550*/  LDSM.16.MT88.4 R12, [R2+0x16000] ;  /* 0x01600000020c783b */ /* 0x000f280000004200 */
[----:B------:R-:W-:Y:S04]  /*7560*/  LDSM.16.MT88.4 R16, [R2+0x12800] ;  /* 0x012800000210783b */ /* 0x000fe80000004200 */
[----:B------:R-:W3:Y:S04]  /*7570*/  LDSM.16.MT88.4 R20, [R0+0x4400] ;  /* 0x004400000014783b */ /* 0x000ee80000004200 */
[----:B------:R-:W3:Y:S01]  /*7580*/  LDSM.16.MT88.4 R24, [R2+0x16800] ;  /* 0x016800000218783b */ /* 0x000ee20000004200 */
[-C--:B-1----:R-:W-:Y:S05]  /*7590*/  HMMA.16816.F32 R68, R4, R8.reuse, R68 ;  /* 0x000000080444723c */ /* 0x082fea0000001844 */
[----:B--2---:R-:W-:Y:S01]  /*75a0*/  LEA R59, R53, UR4, 0x1 ;  /* 0x00000004353b7c11 */ /* 0x004fe2000f8e08ff */
[C---:B----4-:R-:W-:Y:S05]  /*75b0*/  HMMA.16816.F32 R72, R12.reuse, R8, R72 ;  /* 0x000000080c48723c */ /* 0x050fea0000001848 */
[----:B------:R-:W-:Y:S01]  /*75c0*/  MOV R53, R52 ;  /* 0x0000003400357202 */ /* 0x000fe20000000f00 */
[-C--:B------:R-:W-:Y:S01]  /*75d0*/  HMMA.16816.F32 R76, R12, R10.reuse, R76 ;  /* 0x0000000a0c4c723c */ /* 0x080fe2000000184c */
[----:B------:R-:W-:Y:S04]  /*75e0*/  LDSM.16.MT88.4 R12, [R2+0x17000] ;  /* 0x01700000020c783b */ /* 0x000fe80000004200 */
[----:B---3--:R-:W-:Y:S01]  /*75f0*/  MOV R52, R49 ;  /* 0x0000003100347202 */ /* 0x008fe20000000f00 */
[----:B------:R-:W-:Y:S01]  /*7600*/  HMMA.16816.F32 R80, R4, R10, R80 ;  /* 0x0000000a0450723c */ /* 0x000fe20000001850 */
[----:B------:R-:W-:Y:S04]  /*7610*/  LDSM.16.MT88.4 R4, [R2+0x13000] ;  /* 0x013000000204783b */ /* 0x000fe80000004200 */
[----:B------:R-:W1:Y:S01]  /*7620*/  LDSM.16.MT88.4 R8, [R0+0x4800] ;  /* 0x004800000008783b */ /* 0x000e620000004200 */
[-C--:B------:R-:W-:Y:S06]  /*7630*/  HMMA.16816.F32 R68, R16, R20.reuse, R68 ;  /* 0x000000141044723c */ /* 0x080fec0000001844 */
        /* <DEDUP_REMOVED lines=61> */
.L_x_839:
        /* <DEDUP_REMOVED lines=82> */
[----:B------:R1:W-:Y:S01]  /*7f30*/  STL [R1], R39 ;  /* 0x0000002701007387 */ /* 0x0003e20000100800 */
        /* <DEDUP_REMOVED lines=223> */
.L_x_841:
        /* <DEDUP_REMOVED lines=21> */
.L_x_842:
        /* <DEDUP_REMOVED lines=39> */
.L_x_844:
[----:B------:R-:W-:Y:S05]  /*90f0*/  BSYNC B0 ;  /* 0x0000000000007941 */ /* 0x000fea0003800000 */
.L_x_843:
        /* <DEDUP_REMOVED lines=13> */
.L_x_846:
[----:B------:R-:W-:Y:S05]  /*91d0*/  BSYNC B0 ;  /* 0x0000000000007941 */ /* 0x000fea0003800000 */
.L_x_845:
        /* <DEDUP_REMOVED lines=27> */
.L_x_848:
[----:B------:R-:W-:Y:S05]  /*9390*/  BSYNC B0 ;  /* 0x0000000000007941 */ /* 0x000fea0003800000 */
.L_x_847:
        /* <DEDUP_REMOVED lines=14> */
.L_x_837:
        /* <DEDUP_REMOVED lines=24> */
.L_x_850:
        /* <DEDUP_REMOVED lines=22> */
.L_x_851:
        /* <DEDUP_REMOVED lines=33> */
.L_x_853:
[----:B------:R-:W-:Y:S05]  /*9970*/  BSYNC B0 ;  /* 0x0000000000007941 */ /* 0x000fea0003800000 */
.L_x_852:
        /* <DEDUP_REMOVED lines=14> */
.L_x_855:
[----:B------:R-:W-:Y:S05]  /*9a60*/  BSYNC B0 ;  /* 0x0000000000007941 */ /* 0x000fea0003800000 */
.L_x_854:
        /* <DEDUP_REMOVED lines=26> */
.L_x_857:
[----:B------:R-:W-:Y:S05]  /*9c10*/  BSYNC B0 ;  /* 0x0000000000007941 */ /* 0x000fea0003800000 */
.L_x_856:
        /* <DEDUP_REMOVED lines=13> */
.L_x_849:
[----:B------:R-:W-:Y:S05]  /*9cf0*/  BSYNC B1 ;  /* 0x0000000000017941 */ /* 0x000fea0003800000 */
.L_x_832:
        /* <DEDUP_REMOVED lines=8> */
.L_x_858:
[----:B------:R-:W-:Y:S05]  /*9d80*/  EXIT ;  /* 0x000000000000794d */ /* 0x000fea0003800000 */
.L_x_860:
        /* <DEDUP_REMOVED lines=15> */
.L_x_1354:


//--------------------- .text._ZN5flash44flash_bwd_dq_dk_dv_loop_seqk_parallel_kernelI23Flash_bwd_kernel_traitsILi32ELi128ELi128ELi8ELi4ELi4ELi4ELb0ELb0EN7cutlass6half_tE19Flash_kernel_traitsILi32ELi128ELi128ELi8ES3_EELb1ELb0ELb0ELb0ELb0ELb0ELb0EEEvNS_16Flash_bwd_paramsE --------------------------
	.section	.text._ZN5flash44flash_bwd_dq_dk_dv_loop_seqk_parallel_kernelI23Flash_bwd_kernel_traitsILi32ELi128ELi128ELi8ELi4ELi4ELi4ELb0ELb0EN7cutlass6half_tE19Flash_kernel_traitsILi32ELi128ELi128ELi8ES3_EELb1ELb0ELb0ELb0ELb0ELb0ELb0EEEvNS_16Flash_bwd_paramsE,"ax",@progbits
	.align	128
        .global         _ZN5flash44flash_bwd_dq_dk_dv_loop_seqk_parallel_kernelI23Flash_bwd_kernel_traitsILi32ELi128ELi128ELi8ELi4ELi4ELi4ELb0ELb0EN7cutlass6half_tE19Flash_kernel_traitsILi32ELi128ELi128ELi8ES3_EELb1ELb0ELb0ELb0ELb0ELb0ELb0EEEvNS_16Flash_bwd_paramsE
        .type           _ZN5flash44flash_bwd_dq_dk_dv_loop_seqk_parallel_kernelI23Flash_bwd_kernel_traitsILi32ELi128ELi128ELi8ELi4ELi4ELi4ELb0ELb0EN7cutlass6half_tE19Flash_kernel_traitsILi32ELi128ELi128ELi8ES3_EELb1ELb0ELb0ELb0ELb0ELb0ELb0EEEvNS_16Flash_bwd_paramsE,@function
        .size           _ZN5flash44flash_bwd_dq_dk_dv_loop_seqk_parallel_kernelI23Flash_bwd_kernel_traitsILi32ELi128ELi128ELi8ELi4ELi4ELi4ELb0ELb0EN7cutlass6half_tE19Flash_kernel_traitsILi32ELi128ELi128ELi8ES3_EELb1ELb0ELb0ELb0ELb0ELb0ELb0EEEvNS_16Flash_bwd_paramsE,(.L_x_1355 - _ZN5flash44flash_bwd_dq_dk_dv_loop_seqk_parallel_kernelI23Flash_bwd_kernel_traitsILi32ELi128ELi128ELi8ELi4ELi4ELi4ELb0ELb0EN7cutlass6half_tE19Flash_kernel_traitsILi32ELi128ELi128ELi8ES3_EELb1ELb0ELb0ELb0ELb0ELb0ELb0EEEvNS_16Flash_bwd_paramsE)
        .other          _ZN5flash44flash_bwd_dq_dk_dv_loop_seqk_parallel_kernelI23Flash_bwd_kernel_traitsILi32ELi128ELi128ELi8ELi4ELi4ELi4ELb0ELb0EN7cutlass6half_tE19Flash_kernel_traitsILi32ELi128ELi128ELi8ES3_EELb1ELb0ELb0ELb0ELb0ELb0ELb0EEEvNS_16Flash_bwd_paramsE,@"STO_CUDA_ENTRY STV_DEFAULT"
_ZN5flash44flash_bwd_dq_dk_dv_loop_seqk_parallel_kernelI23Flash_bwd_kernel_traitsILi32ELi128ELi128ELi8ELi4ELi4ELi4ELb0ELb0EN7cutlass6half_tE19Flash_kernel_traitsILi32ELi128ELi128ELi8ES3_EELb1ELb0ELb0ELb0ELb0ELb0ELb0EEEvNS_16Flash_bwd_paramsE:
.text._ZN5flash44flash_bwd_dq_dk_dv_loop_seqk_parallel_kernelI23Flash_bwd_kernel_traitsILi32ELi128ELi128ELi8ELi4ELi4ELi4ELb0ELb0EN7cutlass6half_tE19Flash_kernel_traitsILi32ELi128ELi128ELi8ES3_EELb1ELb0ELb0ELb0ELb0ELb0ELb0EEEvNS_16Flash_bwd_paramsE:
        /* <DEDUP_REMOVED lines=25> */
[CC--:B------:R-:W-:Y:S02]  /*0190*/  LEA.HI R151, R153.reuse, R162.reuse, RZ, 0x7 ;  /* 0x000000a299977211 */ /* 0x0c0fe400078f38ff */
[CC--:B------:R-:W-:Y:S01]  /*01a0*/  LEA.HI R2, R153.reuse, R162.reuse, RZ, 0x4 ;  /* 0x000000a299027211 */ /* 0x0c0fe200078f20ff */
[----:B----4-:R-:W-:Y:S01]  /*01b0*/  USHF.R.S32.HI UR5, URZ, 0x1f, UR57 ;  /* 0x0000001f3f057899 */ /* 0x010fe20008011439 */
[CC--:B------:R-:W-:Y:S01]  /*01c0*/  LEA.HI R11, R153.reuse, R162.reuse, RZ, 0x2 ;  /* 0x000000a2990b7211 */ /* 0x0c0fe200078f10ff */
[----:B------:R-:W-:Y:S01]  /*01d0*/  USHF.R.S32.HI UR6, URZ, 0x1f, UR57 ;  /* 0x0000001f3f067899 */ /* 0x000fe20008011439 */
[----:B------:R-:W-:Y:S02]  /*01e0*/  LEA.HI R153, R153, R162, RZ, 0x5 ;  /* 0x000000a299997211 */ /* 0x000fe400078f28ff */
[----:B------:R-:W-:Y:S01]  /*01f0*/  LOP3.LUT R143, R10, 0xfffffff8, RZ, 0xc0, !PT ;  /* 0xfffffff80a8f7812 */ /* 0x000fe200078ec0ff */
[----:B------:R-:W-:Y:S01]  /*0200*/  IMAD.U32 R157, RZ, RZ, UR5 ;  /* 0x00000005ff9d7e24 */ /* 0x000fe2000f8e00ff */
[----:B------:R-:W-:Y:S01]  /*0210*/  LOP3.LUT R7, R153, 0xffffffe0, RZ, 0xc0, !PT ;  /* 0xffffffe099077812 */ /* 0x000fe200078ec0ff */
[----:B------:R-:W-:Y:S01]  /*0220*/  USHF.R.S32.HI UR5, URZ, 0x1f, UR46 ;  /* 0x0000001f3f057899 */ /* 0x000fe2000801142e */
[----:B------:R-:W-:Y:S01]  /*0230*/  SHF.R.S32.HI R3, RZ, 0x4, R2 ;  /* 0x00000004ff037819 */ /* 0x000fe20000011402 */
[----:B------:R-:W-:Y:S01]  /*0240*/  IMAD.IADD R143, R162, 0x1, -R143 ;  /* 0x00000001a28f7824 */ /* 0x000fe200078e0a8f */
[----:B------:R-:W-:Y:S01]  /*0250*/  LOP3.LUT R13, R2, 0xfffffff0, RZ, 0xc0, !PT ;  /* 0xfffffff0020d7812 */ /* 0x000fe200078ec0ff */
[----:B------:R-:W-:Y:S01]  /*0260*/  IMAD.IADD R4, R162, 0x1, -R7 ;  /* 0x00000001a2047824 */ /* 0x000fe200078e0a07 */
[----:B------:R-:W-:Y:S01]  /*0270*/  LEA.HI R2, R2, R3, RZ, 0x1 ;  /* 0x0000000302027211 */ /* 0x000fe200078f08ff */
[----:B------:R-:W-:Y:S01]  /*0280*/  IMAD.U32 R161, RZ, RZ, UR6 ;  /* 0x00000006ffa17e24 */ /* 0x000fe2000f8e00ff */
[----:B------:R-:W-:Y:S01]  /*0290*/  LEA.HI R7, R143, R143, RZ, 0x1 ;  /* 0x0000008f8f077211 */ /* 0x000fe200078f08ff */
[----:B------:R-:W-:Y:S01]  /*02a0*/  IMAD.IADD R13, R162, 0x1, -R13 ;  /* 0x00000001a20d7824 */ /* 0x000fe200078e0a0d */
[----:B------:R-:W-:Y:S01]  /*02b0*/  LOP3.LUT R2, R2, 0xfffffffe, RZ, 0xc0, !PT ;  /* 0xfffffffe02027812 */ /* 0x000fe200078ec0ff */
[----:B------:R-:W-:Y:S01]  /*02c0*/  IMAD.U32 R159, RZ, RZ, UR6 ;  /* 0x00000006ff9f7e24 */ /* 0x000fe2000f8e00ff */
[----:B------:R-:W-:Y:S01]  /*02d0*/  LOP3.LUT R0, R7, 0x7fffffe, RZ, 0xc0, !PT ;  /* 0x07fffffe07007812 */ /* 0x000fe200078ec0ff */
[----:B------:R-:W-:Y:S01]  /*02e0*/  UIADD3 UR6, UR4, 0xa000, URZ ;  /* 0x0000a00004067890 */ /* 0x000fe2000fffe03f */
[----:B------:R-:W-:Y:S01]  /*02f0*/  LOP3.LUT R5, R11, 0xfffffffc, RZ, 0xc0, !PT ;  /* 0xfffffffc0b057812 */ /* 0x000fe200078ec0ff */
[----:B------:R-:W-:Y:S01]  /*0300*/  IMAD.IADD R2, R3, 0x1, -R2 ;  /* 0x0000000103027824 */ /* 0x000fe200078e0a02 */
[----:B------:R-:W-:Y:S01]  /*0310*/  SHF.R.S32.HI R152, RZ, 0x5, R153 ;  /* 0x00000005ff987819 */ /* 0x000fe20000011499 */
[----:B------:R-:W-:Y:S01]  /*0320*/  IMAD.IADD R3, R143, 0x1, -R0 ;  /* 0x000000018f037824 */ /* 0x000fe200078e0a00 */
[----:B------:R-:W-:Y:S01]  /*0330*/  LEA.HI R0, R13, R13, RZ, 0x1 ;  /* 0x0000000d0d007211 */ /* 0x000fe200078f08ff */
[----:B------:R-:W-:Y:S01]  /*0340*/  IMAD.IADD R162, R162, 0x1, -R5 ;  /* 0x00000001a2a27824 */ /* 0x000fe200078e0a05 */
[----:B------:R-:W-:Y:S01]  /*0350*/  SHF.R.S32.HI R154, RZ, 0x2, R11 ;  /* 0x00000002ff9a7819 */ /* 0x000fe2000001140b */
[----:B------:R-:W-:Y:S01]  /*0360*/  IMAD.SHL.U32 R143, R143, 0x40, RZ ;  /* 0x000000408f8f7824 */ /* 0x000fe200078e00ff */
[----:B------:R-:W-:Y:S01]  /*0370*/  SHF.R.S32.HI R153, RZ, 0x1f, R153 ;  /* 0x0000001fff997819 */ /* 0x000fe20000011499 */
[----:B------:R-:W-:Y:S01]  /*0380*/  IMAD.SHL.U32 R12, R162, 0x2, RZ ;  /* 0x00000002a20c7824 */ /* 0x000fe200078e00ff */
[----:B------:R-:W-:Y:S01]  /*0390*/  SHF.R.S32.HI R11, RZ, 0x1f, R11 ;  /* 0x0000001fff0b7819 */ /* 0x000fe2000001140b */
[C---:B------:R-:W-:Y:S01]  /*03a0*/  IMAD.SHL.U32 R148, R2.reuse, 0x8, RZ ;  /* 0x0000000802947824 */ /* 0x040fe200078e00ff */
[--C-:B------:R-:W-:Y:S01]  /*03b0*/  SHF.R.S32.HI R6, RZ, 0x1, R0.reuse ;  /* 0x00000001ff067819 */ /* 0x100fe20000011400 */
[----:B------:R-:W-:Y:S01]  /*03c0*/  IMAD.SHL.U32 R147, R2, 0x10, RZ ;  /* 0x0000001002937824 */ /* 0x000fe200078e00ff */
[----:B------:R-:W-:Y:S01]  /*03d0*/  SHF.R.S32.HI R5, RZ, 0x1f, R0 ;  /* 0x0000001fff057819 */ /* 0x000fe20000011400 */
[----:B------:R-:W-:Y:S01]  /*03e0*/  IMAD.U32 R155, RZ, RZ, UR5 ;  /* 0x00000005ff9b7e24 */ /* 0x000fe2000f8e00ff */
[----:B------:R-:W-:Y:S01]  /*03f0*/  LEA.HI R153, R153, R152, RZ, 0x2 ;  /* 0x0000009899997211 */ /* 0x000fe200078f10ff */
[----:B------:R-:W-:Y:S01]  /*0400*/  IMAD.U32 R160, RZ, RZ, UR5 ;  /* 0x00000005ffa07e24 */ /* 0x000fe2000f8e00ff */
[----:B------:R-:W-:Y:S01]  /*0410*/  LEA.HI R11, R11, R154, RZ, 0x3 ;  /* 0x0000009a0b0b7211 */ /* 0x000fe200078f18ff */
[----:B------:R-:W-:Y:S01]  /*0420*/  UIADD3 UR5, UR4, 0x6000, URZ ;  /* 0x0000600004057890 */ /* 0x000fe2000fffe03f */
[----:B------:R-:W-:Y:S01]  /*0430*/  LEA.HI R5, R5, R6, RZ, 0x2 ;  /* 0x0000000605057211 */ /* 0x000fe200078f10ff */
[----:B------:R-:W-:Y:S01]  /*0440*/  IMAD.SHL.U32 R162, R162, 0x8, RZ ;  /* 0x00000008a2a27824 */ /* 0x000fe200078e00ff */
[----:B------:R-:W-:-:S02]  /*0450*/  SHF.R.S32.HI R151, RZ, 0x7, R151 ;  /* 0x00000007ff977819 */ /* 0x000fc40000011497 */
[----:B------:R-:W-:Y:S02]  /*0460*/  LOP3.LUT R153, R153, 0xfffffffc, RZ, 0xc0, !PT ;  /* 0xfffffffc99997812 */ /* 0x000fe400078ec0ff */
[----:B------:R-:W-:Y:S01]  /*0470*/  SHF.R.S32.HI R9, RZ, 0x1f, R4 ;  /* 0x0000001fff097819 */ /* 0x000fe20000011404 */
[----:B------:R-:W-:Y:S01]  /*0480*/  IMAD R146, R151, 0x8, R2 ;  /* 0x0000000897927824 */ /* 0x000fe200078e0202 */
[----:B------:R-:W-:Y:S01]  /*0490*/  LOP3.LUT R11, R11, 0xfffffff8, RZ, 0xc0, !PT ;  /* 0xfffffff80b0b7812 */ /* 0x000fe200078ec0ff */
[----:B------:R-:W-:Y:S01]  /*04a0*/  IMAD.IADD R153, R152, 0x1, -R153 ;  /* 0x0000000198997824 */ /* 0x000fe200078e0a99 */
[----:B------:R-:W-:Y:S01]  /*04b0*/  LOP3.LUT R5, R5, 0xfffffffc, RZ, 0xc0, !PT ;  /* 0xfffffffc05057812 */ /* 0x000fe200078ec0ff */
[----:B------:R-:W-:Y:S01]  /*04c0*/  IMAD R146, R146, 0x8, R3 ;  /* 0x0000000892927824 */ /* 0x000fe200078e0203 */
[----:B------:R-:W-:Y:S01]  /*04d0*/  LEA.HI R9, R9, R4, RZ, 0x2 ;  /* 0x0000000409097211 */ /* 0x000fe200078f10ff */
[----:B------:R-:W-:Y:S01]  /*04e0*/  IMAD.IADD R11, R154, 0x1, -R11 ;  /* 0x000000019a0b7824 */ /* 0x000fe200078e0a0b */
[----:B------:R-:W-:Y:S01]  /*04f0*/  SHF.R.S32.HI R4, RZ, 0x1f, R13 ;  /* 0x0000001fff047819 */ /* 0x000fe2000001140d */
[----:B------:R-:W-:Y:S01]  /*0500*/  IMAD.IADD R5, R6, 0x1, -R5 ;  /* 0x0000000106057824 */ /* 0x000fe200078e0a05 */
[----:B------:R-:W-:Y:S01]  /*0510*/  SHF.R.S32.HI R7, RZ, 0x1, R7 ;  /* 0x00000001ff077819 */ /* 0x000fe20000011407 */
[----:B------:R-:W-:Y:S01]  /*0520*/  IMAD.SHL.U32 R6, R153, 0x10, RZ ;  /* 0x0000001099067824 */ /* 0x000fe200078e00ff */
[----:B------:R-:W-:Y:S01]  /*0530*/  LEA.HI R3, R4, R13, RZ, 0x3 ;  /* 0x0000000d04037211 */ /* 0x000fe200078f18ff */
[--C-:B------:R-:W-:Y:S01]  /*0540*/  IMAD R158, R151, 0x2000, R12.reuse ;  /* 0x00002000979e7824 */ /* 0x100fe200078e020c */
[----:B------:R-:W-:Y:S01]  /*0550*/  LOP3.LUT R4, R11, 0x1, RZ, 0xc0, !PT ;  /* 0x000000010b047812 */ /* 0x000fe200078ec0ff */
[----:B------:R-:W-:Y:S01]  /*0560*/  IMAD R171, R153, 0x200, R12 ;  /* 0x0000020099ab7824 */ /* 0x000fe200078e020c */
[----:B------:R-:W-:-:S02]  /*0570*/  LOP3.LUT R143, R143, 0x1c0, RZ, 0xc0, !PT ;  /* 0x000001c08f8f7812 */ /* 0x000fc400078ec0ff */
[C---:B------:R-:W-:Y:S01]  /*0580*/  LOP3.LUT P0, RZ, R7.reuse, 0x2, RZ, 0xc0, !PT ;  /* 0x0000000207ff7812 */ /* 0x040fe2000780c0ff */
[----:B------:R-:W-:Y:S01]  /*0590*/  IMAD.SHL.U32 R7, R7, 0x40, RZ ;  /* 0x0000004007077824 */ /* 0x000fe200078e00ff */
[----:B------:R-:W-:Y:S02]  /*05a0*/  LEA.HI.SX32 R150, R9, R6, 0x1e ;  /* 0x0000000609967211 */ /* 0x000fe400078ff2ff */
[----:B------:R-:W-:Y:S02]  /*05b0*/  ISETP.NE.U32.AND P6, PT, R4, 0x1, PT ;  /* 0x000000010400780c */ /* 0x000fe40003fc5070 */
[----:B------:R-:W-:Y:S02]  /*05c0*/  LOP3.LUT R9, R143, 0x30, R6, 0xf8, !PT ;  /* 0x000000308f097812 */ /* 0x000fe400078ef806 */
[----:B------:R-:W-:Y:S02]  /*05d0*/  LEA.HI R4, R11, R11, RZ, 0x1 ;  /* 0x0000000b0b047211 */ /* 0x000fe400078f08ff */
[----:B------:R-:W-:-:S02]  /*05e0*/  LOP3.LUT R7, R7, 0xc0, RZ, 0xc0, !PT ;  /* 0x000000c007077812 */ /* 0x000fc400078ec0ff */
[----:B------:R-:W-:Y:S02]  /*05f0*/  LOP3.LUT R142, R3, 0xfffffff8, RZ, 0xc0, !PT ;  /* 0xfffffff8038e7812 */ /* 0x000fe400078ec0ff */
[----:B------:R-:W-:Y:S01]  /*0600*/  LOP3.LUT R8, R9, 0x8, R10, 0xf8, !PT ;  /* 0x0000000809087812 */ /* 0x000fe200078ef80a */
[----:B------:R-:W-:Y:S01]  /*0610*/  IMAD.SHL.U32 R9, R11, 0x40, RZ ;  /* 0x000000400b097824 */ /* 0x000fe200078e00ff */
[----:B------:R-:W-:Y:S01]  /*0620*/  LOP3.LUT R6, R4, 0x3fffffe, RZ, 0xc0, !PT ;  /* 0x03fffffe04067812 */ /* 0x000fe200078ec0ff */
[----:B------:R-:W-:Y:S01]  /*0630*/  IMAD.IADD R142, R13, 0x1, -R142 ;  /* 0x000000010d8e7824 */ /* 0x000fe200078e0a8e */
[----:B------:R-:W-:Y:S02]  /*0640*/  SHF.R.S32.HI R4, RZ, 0x1, R4 ;  /* 0x00000001ff047819 */ /* 0x000fe40000011404 */
[----:B------:R-:W-:Y:S01]  /*0650*/  LOP3.LUT R10, R7, 0x8, R10, 0xf8, !PT ;  /* 0x00000008070a7812 */ /* 0x000fe200078ef80a */
[----:B------:R-:W-:Y:S01]  /*0660*/  IMAD.IADD R6, R11, 0x1, -R6 ;  /* 0x000000010b067824 */ /* 0x000fe200078e0a06 */
[----:B------:R-:W-:-:S02]  /*0670*/  SHF.R.U32.HI R7, RZ, 0x3, R7 ;  /* 0x00000003ff077819 */ /* 0x000fc40000011607 */
[C---:B------:R-:W-:Y:S01]  /*0680*/  LOP3.LUT P5, RZ, R11.reuse, 0x2, RZ, 0xc0, !PT ;  /* 0x000000020bff7812 */ /* 0x040fe200078ac0ff */
[----:B------:R-:W-:Y:S01]  /*0690*/  IMAD R171, R6, 0x20, R171 ;  /* 0x0000002006ab7824 */ /* 0x000fe200078e02ab */
[----:B------:R-:W-:Y:S01]  /*06a0*/  LOP3.LUT P4, RZ, R11, 0x4, RZ, 0xc0, !PT ;  /* 0x000000040bff7812 */ /* 0x000fe2000788c0ff */
[----:B------:R-:W-:Y:S01]  /*06b0*/  IMAD.SHL.U32 R6, R151, 0x8, RZ ;  /* 0x0000000897067824 */ /* 0x000fe200078e00ff */
[----:B------:R-:W-:Y:S02]  /*06c0*/  LOP3.LUT R9, R9, 0x1c0, RZ, 0xc0, !PT ;  /* 0x000001c009097812 */ /* 0x000fe400078ec0ff */
[----:B------:R-:W-:Y:S02]  /*06d0*/  LOP3.LUT P3, RZ, R4, 0x2, RZ, 0xc0, !PT ;  /* 0x0000000204ff7812 */ /* 0x000fe4000786c0ff */
[----:B------:R-:W-:Y:S01]  /*06e0*/  LOP3.LUT R7, R10, R7, RZ, 0x3c, !PT ;  /* 0x000000070a077212 */ /* 0x000fe200078e3cff */
[----:B------:R-:W-:Y:S01]  /*06f0*/  IMAD.SHL.U32 R10, R153, 0x400, RZ ;  /* 0x00000400990a7824 */ /* 0x000fe200078e00ff */
[----:B------:R-:W-:-:S02]  /*0700*/  LEA.HI R9, R9, R9, RZ, 0x1d ;  /* 0x0000000909097211 */ /* 0x000fc400078fe8ff */
[C---:B------:R-:W-:Y:S01]  /*0710*/  R2P PR, R142.reuse, 0x6 ;  /* 0x000000068e007804 */ /* 0x040fe20000000000 */
[----:B------:R-:W-:Y:S01]  /*0720*/  IMAD.SHL.U32 R142, R142, 0x40, RZ ;  /* 0x000000408e8e7824 */ /* 0x000fe200078e00ff */
[----:B------:R-:W-:Y:S01]  /*0730*/  SHF.R.U32.HI R143, RZ, 0x3, R143 ;  /* 0x00000003ff8f7819 */ /* 0x000fe2000001168f */
[----:B------:R-:W-:Y:S01]  /*0740*/  IMAD.U32 R146, R146, 0x20, R7 ;  /* 0x0000002092927824 */ /* 0x000fe200078e0007 */
[----:B------:R-:W-:Y:S01]  /*0750*/  IADD3 R158, R9, R158, R10 ;  /* 0x0000009e099e7210 */ /* 0x000fe20007ffe00a */
[----:B------:R-:W-:Y:S01]  /*0760*/  IMAD.SHL.U32 R9, R4, 0x40, RZ ;  /* 0x0000004004097824 */ /* 0x000fe200078e00ff */
[----:B------:R-:W-:Y:S01]  /*0770*/  LOP3.LUT R0, R0, 0x7fffffe, RZ, 0xc0, !PT ;  /* 0x07fffffe00007812 */ /* 0x000fe200078ec0ff */
[----:B------:R-:W-:Y:S01]  /*0780*/  IMAD.SHL.U32 R146, R146, 0x2, RZ ;  /* 0x0000000292927824 */ /* 0x000fe200078e00ff */
[----:B------:R-:W-:Y:S02]  /*0790*/  LOP3.LUT R142, R142, 0x1c0, RZ, 0xc0, !PT ;  /* 0x000001c08e8e7812 */ /* 0x000fe400078ec0ff */
[----:B------:R-:W-:Y:S01]  /*07a0*/  LOP3.LUT R143, R8, R143, RZ, 0x3c, !PT ;  /* 0x0000008f088f7212 */ /* 0x000fe200078e3cff */
[----:B------:R-:W-:Y:S01]  /*07b0*/  IMAD.IADD R0, R13, 0x1, -R0 ;  /* 0x000000010d007824 */ /* 0x000fe200078e0a00 */
[----:B------:R-:W-:-:S02]  /*07c0*/  SHF.R.S32.HI R3, RZ, 0x3, R3 ;  /* 0x00000003ff037819 */ /* 0x000fc40000011403 */
[----:B------:R-:W-:Y:S01]  /*07d0*/  LOP3.LUT R9, R9, 0xc0, RZ, 0xc0, !PT ;  /* 0x000000c009097812 */ /* 0x000fe200078ec0ff */
[----:B------:R-:W-:Y:S01]  /*07e0*/  IMAD R143, R2, 0x200, R143 ;  /* 0x00000200028f7824 */ /* 0x000fe200078e028f */
[----:B------:R-:W-:Y:S01]  /*07f0*/  LOP3.LUT R148, R148, 0x8, RZ, 0xc0, !PT ;  /* 0x0000000894947812 */ /* 0x000fe200078ec0ff */
[C---:B------:R-:W-:Y:S01]  /*0800*/  IMAD R0, R3.reuse, 0x8, R0 ;  /* 0x0000000803007824 */ /* 0x040fe200078e0200 */
[----:B------:R-:W-:Y:S01]  /*0810*/  SHF.R.U32.HI R7, RZ, 0x3, R142 ;  /* 0x00000003ff077819 */ /* 0x000fe2000001168e */
[----:B------:R-:W-:Y:S01]  /*0820*/  IMAD R3, R3, 0x200, R10 ;  /* 0x0000020003037824 */ /* 0x000fe200078e020a */
[----:B------:R-:W-:Y:S01]  /*0830*/  LOP3.LUT R6, R6, 0x8, RZ, 0xc0, !PT ;  /* 0x0000000806067812 */ /* 0x000fe200078ec0ff */
[----:B------:R-:W-:Y:S01]  /*0840*/  IMAD.SHL.U32 R0, R0, 0x20, RZ ;  /* 0x0000002000007824 */ /* 0x000fe200078e00ff */
[----:B------:R-:W-:Y:S02]  /*0850*/  SEL R145, R144, 0xffffffe0, !P0 ;  /* 0xffffffe090917807 */ /* 0x000fe40004000000 */
[----:B------:R-:W-:-:S02]  /*0860*/  SHF.R.U32.HI R2, RZ, 0x3, R9 ;  /* 0x00000003ff027819 */ /* 0x000fc40000011609 */
[----:B------:R-:W-:Y:S02]  /*0870*/  LOP3.LUT R142, R7, R142, R148, 0x1e, !PT ;  /* 0x0000008e078e7212 */ /* 0x000fe400078e1e94 */
[C---:B------:R-:W-:Y:S01]  /*0880*/  LOP3.LUT P0, RZ, R5.reuse, 0x2, RZ, 0xc0, !PT ;  /* 0x0000000205ff7812 */ /* 0x040fe2000780c0ff */
[----:B------:R-:W-:Y:S01]  /*0890*/  IMAD.SHL.U32 R5, R5, 0x40, RZ ;  /* 0x0000004005057824 */ /* 0x000fe200078e00ff */
[----:B------:R-:W-:Y:S01]  /*08a0*/  LOP3.LUT R2, R2, R9, R6, 0x1e, !PT ;  /* 0x0000000902027212 */ /* 0x000fe200078e1e06 */
[----:B------:R-:W-:Y:S01]  /*08b0*/  IMAD.IADD R142, R3, 0x1, R142 ;  /* 0x00000001038e7824 */ /* 0x000fe200078e028e */
[----:B------:R-:W-:Y:S02]  /*08c0*/  LEA R158, R158, UR4, 0x1 ;  /* 0x000000049e9e7c11 */ /* 0x000fe4000f8e08ff */
[----:B------:R-:W-:Y:S01]  /*08d0*/  LOP3.LUT R5, R5, 0xc0, RZ, 0xc0, !PT ;  /* 0x000000c005057812 */ /* 0x000fe200078ec0ff */
[----:B------:R-:W-:Y:S01]  /*08e0*/  IMAD.IADD R171, R2, 0x1, R171 ;  /* 0x0000000102ab7824 */ /* 0x000fe200078e02ab */
[----:B------:R-:W-:Y:S01]  /*08f0*/  SEL R169, R169, 0x10, !P6 ;  /* 0x00000010a9a97807 */ /* 0x000fe20007000000 */
[----:B------:R-:W-:Y:S01]  /*0900*/  VIADD R164, R158, 0x40 ;  /* 0x000000409ea47836 */ /* 0x000fe20000000000 */
[----:B------:R-:W-:Y:S01]  /*0910*/  LEA R142, R142, UR6, 0x1 ;  /* 0x000000068e8e7c11 */ /* 0x000fe2000f8e08ff */
[C---:B------:R-:W-:Y:S01]  /*0920*/  @P4 VIADD R164, R158.reuse, 0xffffffc0 ;  /* 0xffffffc09ea44836 */ /* 0x040fe20000000000 */
[----:B------:R-:W-:Y:S01]  /*0930*/  SHF.R.U32.HI R4, RZ, 0x3, R5 ;  /* 0x00000003ff047819 */ /* 0x000fe20000011605 */
[----:B------:R-:W-:Y:S01]  /*0940*/  IMAD.IADD R166, R158, 0x1, R169 ;  /* 0x000000019ea67824 */ /* 0x000fe200078e02a9 */
[----:B------:R-:W-:Y:S01]  /*0950*/  LOP3.LUT R147, R6, 0x10, R147, 0xf8, !PT ;  /* 0x0000001006937812 */ /* 0x000fe200078ef893 */
[----:B------:R-:W-:Y:S01]  /*0960*/  VIADD R141, R142, 0x20 ;  /* 0x000000208e8d7836 */ /* 0x000fe20000000000 */
[----:B------:R-:W-:Y:S01]  /*0970*/  SEL R167, R144, 0xffffffe0, !P5 ;  /* 0xffffffe090a77807 */ /* 0x000fe20006800000 */
[----:B------:R-:W-:Y:S01]  /*0980*/  IMAD.IADD R169, R169, 0x1, R164 ;  /* 0x00000001a9a97824 */ /* 0x000fe200078e02a4 */
[----:B------:R-:W-:Y:S01]  /*0990*/  SEL R136, R136, 0xffffffc0, !P2 ;  /* 0xffffffc088887807 */ /* 0x000fe20005000000 */
[----:B------:R-:W-:Y:S01]  /*09a0*/  @P1 VIADD R141, R142, 0xffffffe0 ;  /* 0xffffffe08e8d1836 */ /* 0x000fe20000000000 */
[----:B------:R-:W-:Y:S01]  /*09b0*/  LEA R171, R171, UR5, 0x1 ;  /* 0x00000005abab7c11 */ /* 0x000fe2000f8e08ff */
[--C-:B------:R-:W-:Y:S01]  /*09c0*/  IMAD.IADD R165, R158, 0x1, R167.reuse ;  /* 0x000000019ea57824 */ /* 0x100fe200078e02a7 */
[----:B------:R-:W-:Y:S01]  /*09d0*/  LOP3.LUT R148, R4, R5, R148, 0x1e, !PT ;  /* 0x0000000504947212 */ /* 0x000fe200078e1e94 */
[----:B------:R-:W-:Y:S01]  /*09e0*/  IMAD.IADD R172, R166, 0x1, R167 ;  /* 0x00000001a6ac7824 */ /* 0x000fe200078e02a7 */
[----:B------:R-:W-:Y:S01]  /*09f0*/  LOP3.LUT R147, R4, R147, R5, 0x1e, !PT ;  /* 0x0000009304937212 */ /* 0x000fe200078e1e05 */
[----:B------:R-:W-:Y:S01]  /*0a00*/  IMAD R5, R153, 0x200, R0 ;  /* 0x0000020099057824 */ /* 0x000fe200078e0200 */
[----:B------:R-:W-:Y:S01]  /*0a10*/  SEL R144, R144, 0xffffffe0, !P0 ;  /* 0xffffffe090907807 */ /* 0x000fe20004000000 */
[----:B------:R-:W-:Y:S01]  /*0a20*/  IMAD.IADD R168, R167, 0x1, R164 ;  /* 0x00000001a7a87824 */ /* 0x000fe200078e02a4 */
[----:B------:R-:W-:Y:S01]  /*0a30*/  LEA R143, R143, UR4, 0x1 ;  /* 0x000000048f8f7c11 */ /* 0x000fe2000f8e08ff */
[----:B------:R-:W-:Y:S01]  /*0a40*/  VIADD R170, R171, 0x20 ;  /* 0x00000020abaa7836 */ /* 0x000fe20000000000 */
[----:B------:R-:W-:Y:S01]  /*0a50*/  IADD3 R145, R145, UR5, R146 ;  /* 0x0000000591917c10 */ /* 0x000fe2000fffe092 */
[----:B------:R-:W-:-:S02]  /*0a60*/  IMAD.IADD R140, R142, 0x1, R136 ;  /* 0x000000018e8c7824 */ /* 0x000fc400078e0288 */
        /* <DEDUP_REMOVED lines=8> */
.L_x_905:
        /* <DEDUP_REMOVED lines=16> */
[----:B-1----:R-:W-:Y:S01]  /*0bf0*/  IMAD.U32 R12, RZ, RZ, UR6 ;  /* 0x00000006ff0c7e24 */ /* 0x002fe2000f8e00ff */
[----:B------:R-:W-:-:S02]  /*0c00*/  @UP4 UIADD3 UR8, UP1, UR16, UR8, URZ ;  /* 0x0000000810084290 */ /* 0x000fc4000ff3e03f */
[----:B------:R-:W-:Y:S01]  /*0c10*/  UIADD3.X UR12, UR5, UR11, URZ, UP2, !UPT ;  /* 0x0000000b050c7290 */ /* 0x000fe200097fe43f */
[----:B------:R-:W-:Y:S01]  /*0c20*/  IMAD.U32 R13, RZ, RZ, UR7 ;  /* 0x00000007ff0d7e24 */ /* 0x000fe2000f8e00ff */
[----:B------:R-:W-:Y:S01]  /*0c30*/  UISETP.NE.AND.EX UP2, UPT, UR11, URZ, UPT, UP0 ;  /* 0x0000003f0b00728c */ /* 0x000fe2000bf45300 */
[----:B------:R-:W-:Y:S02]  /*0c40*/  ULDC.U8 UR17, c[0x0][0x3c2] ;  /* 0x0000f08000117ab9 */ /* 0x000fe40000000000 */
[----:B------:R-:W-:Y:S01]  /*0c50*/  ULDC.64 UR10, c[0x0][0x2f8] ;  /* 0x0000be00000a7ab9 */ /* 0x000fe20000000a00 */
[----:B------:R-:W-:Y:S01]  /*0c60*/  @UP4 UIADD3.X UR9, UR5, UR9, URZ, UP1, !UPT ;  /* 0x0000000905094290 */ /* 0x000fe20008ffe43f */
[----:B---3--:R-:W-:Y:S01]  /*0c70*/  IMAD.U32 R14, RZ, RZ, UR8 ;  /* 0x00000008ff0e7e24 */ /* 0x008fe2000f8e00ff */
[----:B------:R-:W-:Y:S01]  /*0c80*/  UISETP.NE.AND UP1, UPT, UR17, URZ, UPT ;  /* 0x0000003f1100728c */ /* 0x000fe2000bf25270 */
[----:B--2---:R-:W2:Y:S01]  /*0c90*/  @P0 LDG.E R0, desc[UR14][R12.64] ;  /* 0x0000000e0c000981 */ /* 0x004ea2000c1e1900 */
[----:B------:R-:W-:Y:S01]  /*0ca0*/  UISETP.EQ.U32.AND UP4, UPT, UR10, URZ, UPT ;  /* 0x0000003f0a00728c */ /* 0x000fe2000bf82070 */
[----:B------:R-:W-:Y:S01]  /*0cb0*/  PLOP3.LUT P3, PT, PT, PT, UP2, 0x80, 0x0 ;  /* 0x000000000000781c */ /* 0x000fe20003f6f028 */
[----:B------:R-:W-:Y:S01]  /*0cc0*/  IMAD.U32 R15, RZ, RZ, UR9 ;  /* 0x00000009ff0f7e24 */ /* 0x000fe2000f8e00ff */
[----:B------:R-:W-:-:S02]  /*0cd0*/  UIADD3 UR6, UP0, UR16, UR10, URZ ;  /* 0x0000000a10067290 */ /* 0x000fc4000ff1e03f */
[----:B------:R-:W-:Y:S02]  /*0ce0*/  UISETP.EQ.OR.EX UP4, UPT, UR11, URZ, !UP1, UP4 ;  /* 0x0000003f0b00728c */ /* 0x000fe4000cf82740 */
[----:B------:R-:W3:Y:S01]  /*0cf0*/  @P1 LDG.E R5, desc[UR14][R14.64] ;  /* 0x0000000e0e051981 */ /* 0x000ee2000c1e1900 */
[----:B------:R-:W-:Y:S01]  /*0d00*/  UIADD3.X UR5, UR5, UR11, URZ, UP0, !UPT ;  /* 0x0000000b05057290 */ /* 0x000fe200087fe43f */
[----:B----4-:R-:W-:Y:S01]  /*0d10*/  IMAD.U32 R10, RZ, RZ, UR13 ;  /* 0x0000000dff0a7e24 */ /* 0x010fe2000f8e00ff */
[----:B------:R-:W-:Y:S01]  /*0d20*/  UMOV UR37, URZ ;  /* 0x0000003f00257c82 */ /* 0x000fe20008000000 */
[----:B------:R-:W-:Y:S01]  /*0d30*/  PLOP3.LUT P2, PT, PT, PT, UP4, 0x80, 0x0 ;  /* 0x000000000000781c */ /* 0x000fe20003f4f048 */
[----:B------:R-:W-:Y:S01]  /*0d40*/  IMAD.U32 R11, RZ, RZ, UR12 ;  /* 0x0000000cff0b7e24 */ /* 0x000fe2000f8e00ff */
[----:B------:R-:W-:Y:S01]  /*0d50*/  @!UP3 ULDC.64 UR8, c[0x0][0x318] ;  /* 0x0000c6000008bab9 */ /* 0x000fe20000000a00 */
[----:B------:R-:W-:Y:S02]  /*0d60*/  IMAD.U32 R8, RZ, RZ, UR6 ;  /* 0x00000006ff087e24 */ /* 0x000fe4000f8e00ff */
[----:B------:R-:W-:Y:S01]  /*0d70*/  IMAD.U32 R9, RZ, RZ, UR5 ;  /* 0x00000005ff097e24 */ /* 0x000fe2000f8e00ff */
[----:B------:R-:W4:Y:S04]  /*0d80*/  @P3 LDG.E R7, desc[UR14][R10.64] ;  /* 0x0000000e0a073981 */ /* 0x000f28000c1e1900 */
[----:B-----5:R-:W5:Y:S01]  /*0d90*/  @P3 LDG.E R4, desc[UR14][R10.64+0x4] ;  /* 0x0000040e0a043981 */ /* 0x020f62000c1e1900 */
[----:B------:R-:W-:Y:S01]  /*0da0*/  @!UP3 UISETP.NE.U32.AND UP0, UPT, UR8, URZ, UPT ;  /* 0x0000003f0800b28c */ /* 0x000fe2000bf05070 */
[----:B------:R-:W-:-:S02]  /*0db0*/  @!UP3 ULDC UR5, c[0x0][0x2cc] ;  /* 0x0000b3000005bab9 */ /* 0x000fc40000000800 */
        /* <DEDUP_REMOVED lines=22> */
.L_x_861:
        /* <DEDUP_REMOVED lines=61> */
[----:B------:R-:W-:Y:S01]  /*12f0*/  IABS R4, UR57 ;  /* 0x0000003900047c13 */ /* 0x000fe20008000000 */
[----:B------:R-:W-:-:S02]  /*1300*/  ULOP3.LUT UR16, UR19, 0xffffff80, URZ, 0xc0, !UPT ;  /* 0xffffff8013107892 */ /* 0x000fc4000f8ec03f */
[----:B------:R-:W-:Y:S01]  /*1310*/  IMAD.HI.U32 R5, R9, R5, R8 ;  /* 0x0000000509057227 */ /* 0x000fe200078e0008 */
[----:B------:R-:W-:Y:S02]  /*1320*/  UISETP.NE.AND UP0, UPT, UR39, -0x1, UPT ;  /* 0xffffffff2700788c */ /* 0x000fe4000bf05270 */
[----:B------:R-:W-:Y:S02]  /*1330*/  USHF.L.U64.HI UR18, UR46, 0x7, UR56 ;  /* 0x000000072e127899 */ /* 0x000fe40008010238 */
[----:B------:R-:W-:Y:S01]  /*1340*/  UIMAD UR26, UR7, UR31, URZ ;  /* 0x0000001f071a72a4 */ /* 0x000fe2000f8e023f */
[----:B------:R-:W-:Y:S01]  /*1350*/  IMAD.HI.U32 R8, R5, R4, RZ ;  /* 0x0000000405087227 */ /* 0x000fe200078e00ff */
[----:B------:R-:W-:Y:S02]  /*1360*/  @UP3 USEL UR5, UR5, UR7, !UP1 ;  /* 0x0000000705053287 */ /* 0x000fe4000c800000 */
[----:B------:R-:W-:Y:S01]  /*1370*/  UIADD3 UR16, UR16, -0x80, URZ ;  /* 0xffffff8010107890 */ /* 0x000fe2000fffe03f */
[----:B------:R-:W-:Y:S01]  /*1380*/  IMAD.MOV R5, RZ, RZ, -R8 ;  /* 0x000000ffff057224 */ /* 0x000fe200078e0a08 */
[----:B------:R-:W-:Y:S01]  /*1390*/  @UP3 ULDC UR11, c[0x0][0x2e4] ;  /* 0x0000b900000b3ab9 */ /* 0x000fe20000000800 */
[----:B------:R-:W-:-:S02]  /*13a0*/  USEL UR35, UR18, URZ, UP2 ;  /* 0x0000003f12237287 */ /* 0x000fc40009000000 */
[----:B------:R-:W-:Y:S01]  /*13b0*/  IMAD R5, R6, R5, R4 ;  /* 0x0000000506057224 */ /* 0x000fe200078e0204 */
[----:B------:R-:W-:Y:S01]  /*13c0*/  USEL UR55, UR12, UR10, !UP1 ;  /* 0x0000000a0c377287 */ /* 0x000fe2000c800000 */
[----:B------:R-:W-:Y:S01]  /*13d0*/  LOP3.LUT R4, R0, UR57, RZ, 0x3c, !PT ;  /* 0x0000003900047c12 */ /* 0x000fe2000f8e3cff */
[----:B------:R-:W-:Y:S02]  /*13e0*/  @UP1 UIADD3 UR21, UR17, UR26, URZ ;  /* 0x0000001a11151290 */ /* 0x000fe4000fffe03f */
[----:B------:R-:W-:Y:S01]  /*13f0*/  ISETP.GT.U32.AND P1, PT, R6, R5, PT ;  /* 0x000000050600720c */ /* 0x000fe20003f24070 */
[----:B------:R-:W-:Y:S01]  /*1400*/  @!UP3 UIMAD UR10, UR46, UR60, UR57 ;  /* 0x0000003c2e0ab2a4 */ /* 0x000fe2000f8e0239 */
[----:B------:R-:W-:Y:S01]  /*1410*/  ISETP.GE.AND P2, PT, R4, RZ, PT ;  /* 0x000000ff0400720c */ /* 0x000fe20003f46270 */
[----:B------:R-:W-:Y:S02]  /*1420*/  @UP3 UIMAD UR18, UR57, UR11, UR5 ;  /* 0x0000000b391232a4 */ /* 0x000fe4000f8e0205 */
[----:B------:R-:W-:-:S02]  /*1430*/  USHF.R.S32.HI UR17, URZ, 0x1f, UR16 ;  /* 0x0000001f3f117899 */ /* 0x000fc40008011410 */
[----:B------:R-:W-:Y:S02]  /*1440*/  UIADD3 UR5, UP2, UR16, UR33, URZ ;  /* 0x0000002110057290 */ /* 0x000fe4000ff5e03f */
[----:B------:R-:W-:Y:S01]  /*1450*/  @!UP3 UIMAD UR18, UR10, UR40, URZ ;  /* 0x000000280a12b2a4 */ /* 0x000fe2000f8e023f */
[----:B------:R-:W-:Y:S01]  /*1460*/  ULDC.U8 UR23, c[0x0][0x480] ;  /* 0x0001200000177ab9 */ /* 0x000fe20000000000 */
[----:B------:R-:W-:Y:S02]  /*1470*/  UIADD3.X UR10, UR17, UR35, URZ, UP2, !UPT ;  /* 0x00000023110a7290 */ /* 0x000fe400097fe43f */
[-C--:B------:R-:W-:Y:S01]  /*1480*/  @!P1 IADD3 R5, R5, -R6.reuse, RZ ;  /* 0x8000000605059210 */ /* 0x080fe20007ffe0ff */
[----:B------:R-:W-:Y:S01]  /*1490*/  @!P1 VIADD R8, R8, 0x1 ;  /* 0x0000000108089836 */ /* 0x000fe20000000000 */
[----:B------:R-:W-:Y:S01]  /*14a0*/  UIMAD UR9, UR9, UR5, URZ ;  /* 0x00000005090972a4 */ /* 0x000fe2000f8e023f */
[----:B------:R-:W-:Y:S01]  /*14b0*/  PLOP3.LUT P1, PT, PT, PT, UP0, 0x80, 0x0 ;  /* 0x000000000000781c */ /* 0x000fe20003f2f008 */
[----:B------:R-:W-:Y:S01]  /*14c0*/  @UP0 UIADD3 UR20, UR37, UR39, URZ ;  /* 0x0000002725140290 */ /* 0x000fe2000fffe03f */
[----:B------:R-:W-:Y:S01]  /*14d0*/  ISETP.GE.U32.AND P0, PT, R5, R6, PT ;  /* 0x000000060500720c */ /* 0x000fe20003f06070 */
[----:B------:R-:W-:-:S02]  /*14e0*/  @UP0 UIADD3 UR29, UR37, UR39, URZ ;  /* 0x00000027251d0290 */ /* 0x000fc4000fffe03f */
[----:B------:R-:W-:Y:S01]  /*14f0*/  UISETP.NE.AND UP4, UPT, UR23, URZ, UPT ;  /* 0x0000003f1700728c */ /* 0x000fe2000bf85270 */
[----:B------:R-:W-:Y:S02]  /*1500*/  @UP0 ULDC.64 UR24, c[0x0][0x250] ;  /* 0x0000940000180ab9 */ /* 0x000fe40000000a00 */
[----:B------:R-:W-:Y:S01]  /*1510*/  @UP0 ULDC.64 UR22, c[0x0][0x248] ;  /* 0x0000920000160ab9 */ /* 0x000fe20000000a00 */
[----:B------:R-:W-:Y:S02]  /*1520*/  UIMAD.WIDE.U32 UR40, UR8, UR5, URZ ;  /* 0x00000005082872a5 */ /* 0x000fe4000f8e003f */
[----:B------:R-:W-:Y:S02]  /*1530*/  UIMAD UR5, UR8, UR10, UR9 ;  /* 0x0000000a080572a4 */ /* 0x000fe4000f8e0209 */
[----:B------:R-:W-:Y:S02]  /*1540*/  @UP0 UIMAD.WIDE.U32 UR12, UR20, UR22, URZ ;  /* 0x00000016140c02a5 */ /* 0x000fe4000f8e003f */
[----:B------:R-:W-:Y:S01]  /*1550*/  @UP0 UIMAD.WIDE.U32 UR8, UR29, UR24, URZ ;  /* 0x000000181d0802a5 */ /* 0x000fe2000f8e003f */
[----:B------:R-:W-:Y:S01]  /*1560*/  @P0 VIADD R8, R8, 0x1 ;  /* 0x0000000108080836 */ /* 0x000fe20000000000 */
[----:B------:R-:W-:Y:S01]  /*1570*/  UIMAD UR50, UR57, UR61, URZ ;  /* 0x0000003d393272a4 */ /* 0x000fe2000f8e023f */
[----:B------:R-:W-:Y:S01]  /*1580*/  PLOP3.LUT P0, PT, PT, PT, UP3, 0x80, 0x0 ;  /* 0x000000000000781c */ /* 0x000fe20003f0f038 */
[----:B------:R-:W-:-:S02]  /*1590*/  @UP0 UIMAD UR11, UR20, UR23, URZ ;  /* 0x00000017140b02a4 */ /* 0x000fc4000f8e023f */
[----:B------:R-:W-:Y:S01]  /*15a0*/  @UP0 UIMAD UR10, UR29, UR25, URZ ;  /* 0x000000191d0a02a4 */ /* 0x000fe2000f8e023f */
[----:B------:R-:W-:Y:S01]  /*15b0*/  @!P2 IADD3 R8, -R8, RZ, RZ ;  /* 0x000000ff0808a210 */ /* 0x000fe20007ffe1ff */
[----:B------:R-:W-:Y:S01]  /*15c0*/  USEL UR52, UR28, URZ, UP4 ;  /* 0x0000003f1c347287 */ /* 0x000fe2000a000000 */
[----:B------:R-:W-:Y:S01]  /*15d0*/  @!P3 LOP3.LUT R8, RZ, R0, RZ, 0x33, !PT ;  /* 0x00000000ff08b212 */ /* 0x000fe200078e33ff */
[----:B------:R-:W-:Y:S02]  /*15e0*/  USEL UR51, UR49, URZ, UP4 ;  /* 0x0000003f31337287 */ /* 0x000fe4000a000000 */
[----:B------:R-:W-:Y:S02]  /*15f0*/  USHF.R.S32.HI UR38, URZ, 0x1f, UR27 ;  /* 0x0000001f3f267899 */ /* 0x000fe4000801141b */
[----:B------:R-:W-:Y:S02]  /*1600*/  @!UP1 UIADD3 UR47, UR43, UR32, URZ ;  /* 0x000000202b2f9290 */ /* 0x000fe4000fffe03f */
[----:B------:R-:W-:-:S02]  /*1610*/  USHF.R.S32.HI UR53, URZ, 0x1f, UR50 ;  /* 0x0000001f3f357899 */ /* 0x000fc40008011432 */
        /* <DEDUP_REMOVED lines=18> */
.L_x_863:
        /* <DEDUP_REMOVED lines=13> */
.L_x_864:
        /* <DEDUP_REMOVED lines=11> */
.L_x_865:
[----:B------:R-:W-:-:S04]  /*18c0*/  UIMAD UR7, UR46, UR60, UR57 ;  /* 0x0000003c2e0772a4 */ /* 0x000fc8000f8e0239 */
[----:B------:R-:W-:-:S12]  /*18d0*/  UIMAD UR7, UR7, UR58, URZ ;  /* 0x0000003a070772a4 */ /* 0x000fd8000f8e023f */
.L_x_866:
        /* <DEDUP_REMOVED lines=17> */
[----:B------:R-:W-:Y:S01]  /*19f0*/  UIADD3 UR18, UR16, UR18, URZ ;  /* 0x0000001210127290 */ /* 0x000fe2000fffe03f */
[----:B------:R-:W-:Y:S01]  /*1a00*/  IMAD.WIDE.U32 R12, R13, UR30, R162 ;  /* 0x0000001e0d0c7c25 */ /* 0x000fe2000f8e00a2 */
[----:B------:R-:W-:Y:S01]  /*1a10*/  UISETP.GE.AND UP2, UPT, UR34, 0x1, UPT ;  /* 0x000000012200788c */ /* 0x000fe2000bf46270 */
[----:B------:R-:W-:Y:S01]  /*1a20*/  ULDC.64 UR32, c[0x0][0x3e0] ;  /* 0x0000f80000207ab9 */ /* 0x000fe20000000a00 */
[----:B------:R-:W-:Y:S01]  /*1a30*/  ULDC.64 UR42, c[0x0][0x2b0] ;  /* 0x0000ac00002a7ab9 */ /* 0x000fe20000000a00 */
[----:B-1----:R-:W-:Y:S01]  /*1a40*/  IMAD R0, R4, UR17, RZ ;  /* 0x0000001104007c24 */ /* 0x002fe2000f8e02ff */
[----:B------:R-:W-:Y:S01]  /*1a50*/  IADD3 R12, P0, R12, UR54, RZ ;  /* 0x000000360c0c7c10 */ /* 0x000fe2000ff1e0ff */
[----:B------:R-:W-:Y:S01]  /*1a60*/  IMAD.WIDE.U32 R16, R4, UR16, R14 ;  /* 0x0000001004107c25 */ /* 0x000fe2000f8e000e */
[----:B------:R-:W-:Y:S01]  /*1a70*/  ULDC.64 UR44, c[0x0][0x478] ;  /* 0x00011e00002c7ab9 */ /* 0x000fe20000000a00 */
[----:B------:R-:W-:Y:S01]  /*1a80*/  ULEA.HI.SX32 UR11, UR19, 0xffffffff, 0x19 ;  /* 0xffffffff130b7891 */ /* 0x000fe2000f8fca3f */
[----:B------:R-:W-:Y:S01]  /*1a90*/  IADD3.X R13, R13, UR21, R7, P0, !PT ;  /* 0x000000150d0d7c10 */ /* 0x000fe200087fe407 */
[----:B------:R-:W-:Y:S01]  /*1aa0*/  IMAD R0, R5, UR16, R0 ;  /* 0x0000001005007c24 */ /* 0x000fe2000f8e0200 */
[----:B------:R-:W-:Y:S01]  /*1ab0*/  USHF.L.U32 UR21, UR5, 0x7, URZ ;  /* 0x0000000705157899 */ /* 0x000fe2000800063f */
        /* <DEDUP_REMOVED lines=10> */
[----:B------:R-:W-:Y:S01]  /*1b60*/  ULDC.64 UR16, c[0x0][0x210] ;  /* 0x0000840000107ab9 */ /* 0x000fe20000000a00 */
[----:B------:R-:W-:Y:S01]  /*1b70*/  USHF.R.S32.HI UR7, URZ, 0x1f, UR21 ;  /* 0x0000001f3f077899 */ /* 0x000fe20008011415 */
[----:B------:R-:W-:Y:S01]  /*1b80*/  IMAD.WIDE.U32 R16, R16, UR57, R12 ;  /* 0x0000003910107c25 */ /* 0x000fe2000f8e000c */
[----:B------:R-:W-:Y:S01]  /*1b90*/  UIADD3 UR8, UP1, UP0, UR40, UR21, UR50 ;  /* 0x0000001528087290 */ /* 0x000fe2000f83e032 */
[----:B------:R-:W-:Y:S02]  /*1ba0*/  ULDC.64 UR12, c[0x0][0x400] ;  /* 0x00010000000c7ab9 */ /* 0x000fe40000000a00 */
[----:B------:R-:W-:Y:S01]  /*1bb0*/  IMAD.IADD R7, R9, 0x1, -R10 ;  /* 0x0000000109077824 */ /* 0x000fe200078e0a0a */
[C---:B------:R-:W-:Y:S01]  /*1bc0*/  LEA R186, P0, R16.reuse, UR16, 0x1 ;  /* 0x0000001010ba7c11 */ /* 0x040fe2000f8008ff */
[----:B------:R-:W-:Y:S01]  /*1bd0*/  VIADD R10, R17, UR9 ;  /* 0x00000009110a7c36 */ /* 0x000fe20008000000 */
[----:B------:R-:W-:Y:S01]  /*1be0*/  UIADD3.X UR7, UR49, UR7, UR53, UP1, UP0 ;  /* 0x0000000731077290 */ /* 0x000fe20008fe0435 */
[----:B------:R-:W-:Y:S01]  /*1bf0*/  VIADD R15, R15, UR10 ;  /* 0x0000000a0f0f7c36 */ /* 0x000fe20008000000 */
        /* <DEDUP_REMOVED lines=18> */
[CC--:B------:R-:W-:Y:S01]  /*1d20*/  LEA.HI R10, R0.reuse, R9.reuse, RZ, 0x3 ;  /* 0x00000009000a7211 */ /* 0x0c0fe200078f18ff */
[----:B------:R-:W-:Y:S01]  /*1d30*/  ULEA.HI UR7, UR11, UR11, URZ, 0x1 ;  /* 0x0000000b0b077291 */ /* 0x000fe2000f8f083f */
[----:B------:R-:W-:Y:S01]  /*1d40*/  PLOP3.LUT P1, PT, PT, PT, UP4, 0x80, 0x0 ;  /* 0x000000000000781c */ /* 0x000fe20003f2f048 */
[----:B------:R-:W-:Y:S01]  /*1d50*/  UMOV UR16, UR18 ;  /* 0x0000001200107c82 */ /* 0x000fe20008000000 */
[----:B------:R-:W-:Y:S01]  /*1d60*/  SHF.R.S32.HI R10, RZ, 0x3, R10 ;  /* 0x00000003ff0a7819 */ /* 0x000fe2000001140a */
[----:B------:R-:W-:Y:S01]  /*1d70*/  ULOP3.LUT UR7, UR7, 0xfffffffe, URZ, 0xc0, !UPT ;  /* 0xfffffffe07077892 */ /* 0x000fe2000f8ec03f */
[----:B------:R-:W-:Y:S01]  /*1d80*/  LEA.HI R9, R0, R9, RZ, 0x2 ;  /* 0x0000000900097211 */ /* 0x000fe200078f10ff */
[----:B------:R-:W-:Y:S01]  /*1d90*/  UMOV UR17, UR19 ;  /* 0x0000001300117c82 */ /* 0x000fe20008000000 */
[----:B------:R-:W-:Y:S01]  /*1da0*/  UMOV UR19, UR8 ;  /* 0x0000000800137c82 */ /* 0x000fe20008000000 */
[----:B------:R-:W-:Y:S01]  /*1db0*/  IMAD.SHL.U32 R10, R10, 0x40, RZ ;  /* 0x000000400a0a7824 */ /* 0x000fe200078e00ff */
[----:B------:R-:W-:Y:S01]  /*1dc0*/  LEA.HI R9, R9, R154, RZ, 0x1 ;  /* 0x0000009a09097211 */ /* 0x000fe200078f08ff */
[----:B------:R-:W-:Y:S01]  /*1dd0*/  UIADD3 UR10, UR11, -UR7, URZ ;  /* 0x800000070b0a7290 */ /* 0x000fe2000fffe03f */
[----:B------:R-:W-:Y:S01]  /*1de0*/  BSSY B0, `(.L_x_868) ;  /* 0x0000023000007945 */ /* 0x000fe20003800000 */
[----:B------:R-:W-:Y:S01]  /*1df0*/  UIMAD UR7, UR11, -0x80, UR34 ;  /* 0xffffff800b0778a4 */ /* 0x000fe2000f8e0222 */
[----:B------:R-:W-:Y:S01]  /*1e00*/  LOP3.LUT R15, R10, 0xc0, RZ, 0xc0, !PT ;  /* 0x000000c00a0f7812 */ /* 0x000fe200078ec0ff */
[----:B------:R-:W-:Y:S01]  /*1e10*/  @P1 BAR.SYNC.DEFER_BLOCKING 0x0 ;  /* 0x0000000000001b1d */ /* 0x000fe20000010000 */
[----:B------:R-:W-:Y:S01]  /*1e20*/  LOP3.LUT R9, R9, 0x7fffffe, RZ, 0xc0, !PT ;  /* 0x07fffffe09097812 */ /* 0x000fe200078ec0ff */
[----:B------:R-:W-:Y:S01]  /*1e30*/  UISETP.NE.AND UP0, UPT, UR10, 0x1, UPT ;  /* 0x000000010a00788c */ /* 0x000fe2000bf05270 */
[----:B------:R-:W-:Y:S01]  /*1e40*/  LOP3.LUT R13, R15, 0x18, R162, 0xf8, !PT ;  /* 0x000000180f0d7812 */ /* 0x000fe200078ef8a2 */
[C---:B------:R-:W-:Y:S01]  /*1e50*/  VIADD R10, R154.reuse, 0x40 ;  /* 0x000000409a0a7836 */ /* 0x040fe20000000000 */
[----:B------:R-:W-:Y:S01]  /*1e60*/  SHF.R.U32.HI R0, RZ, 0x3, R15 ;  /* 0x00000003ff007819 */ /* 0x000fe2000001160f */
[C---:B------:R-:W-:Y:S01]  /*1e70*/  IMAD.IADD R9, R154.reuse, 0x1, -R9 ;  /* 0x000000019a097824 */ /* 0x040fe200078e0a09 */
[----:B------:R-:W-:Y:S01]  /*1e80*/  ISETP.GE.AND P3, PT, R154, UR7, PT ;  /* 0x000000079a007c0c */ /* 0x000fe2000bf66270 */
[----:B------:R-:W-:Y:S01]  /*1e90*/  UMOV UR18, UR9 ;  /* 0x0000000900127c82 */ /* 0x000fe20008000000 */
[----:B------:R-:W-:Y:S01]  /*1ea0*/  LOP3.LUT R0, R13, R0, RZ, 0x3c, !PT ;  /* 0x000000000d007212 */ /* 0x000fe200078e3cff */
[----:B------:R-:W-:Y:S01]  /*1eb0*/  IMAD R9, R152, 0x8, R9 ;  /* 0x0000000898097824 */ /* 0x000fe200078e0209 */
[----:B------:R-:W-:-:S02]  /*1ec0*/  PLOP3.LUT P0, PT, PT, PT, UP0, 0x80, 0x0 ;  /* 0x000000000000781c */ /* 0x000fc40003f0f008 */
[----:B------:R-:W-:Y:S01]  /*1ed0*/  ISETP.GE.AND P2, PT, R10, UR7, PT ;  /* 0x000000070a007c0c */ /* 0x000fe2000bf46270 */
[----:B------:R-:W-:-:S04]  /*1ee0*/  IMAD.U32 R9, R9, 0x20, R0 ;  /* 0x0000002009097824 */ /* 0x000fc800078e0000 */
[----:B------:R-:W-:-:S05]  /*1ef0*/  VIADD R180, R9, 0x1000 ;  /* 0x0000100009b47836 */ /* 0x000fca0000000000 */
[----:B------:R-:W-:Y:S02]  /*1f00*/  SEL R180, R180, R9, !P0 ;  /* 0x00000009b4b47207 */ /* 0x000fe40004000000 */
[----:B------:R-:W-:Y:S02]  /*1f10*/  LEA R9, R9, UR4, 0x1 ;  /* 0x0000000409097c11 */ /* 0x000fe4000f8e08ff */
[----:B------:R-:W-:-:S03]  /*1f20*/  LEA R180, R180, UR4, 0x1 ;  /* 0x00000004b4b47c11 */ /* 0x000fc6000f8e08ff */
        /* <DEDUP_REMOVED lines=14> */
.L_x_869:
[----:B------:R-:W-:Y:S05]  /*2010*/  BSYNC B0 ;  /* 0x0000000000007941 */ /* 0x000fea0003800000 */
.L_x_868:
        /* <DEDUP_REMOVED lines=13> */
.L_x_871:
[----:B------:R-:W-:Y:S05]  /*20f0*/  BSYNC B0 ;  /* 0x0000000000007941 */ /* 0x000fea0003800000 */
.L_x_870:
        /* <DEDUP_REMOVED lines=18> */
.L_x_873:
[----:B------:R-:W-:Y:S05]  /*2220*/  BSYNC B0 ;  /* 0x0000000000007941 */ /* 0x000fea0003800000 */
.L_x_872:
        /* <DEDUP_REMOVED lines=14> */
[----:B-1----:R-:W-:-:S03]  /*2310*/  IMAD.U32 R13, RZ, RZ, UR31 ;  /* 0x0000001fff0d7e24 */ /* 0x002fc6000f8e00ff */
[----:B------:R-:W-:-:S04]  /*2320*/  LEA R12, P1, R15, R186, 0x7 ;  /* 0x000000ba0f0c7211 */ /* 0x000fc800078238ff */
[----:B------:R-:W-:-:S05]  /*2330*/  LEA.HI.X R13, R15, R187, R13, 0x7, P1 ;  /* 0x000000bb0f0d7211 */ /* 0x000fca00008f3c0d */
[----:B------:R-:W-:Y:S01]  /*2340*/  @!PT LDS RZ, [RZ] ;  /* 0x00000000fffff984 */ /* 0x000fe20000000800 */
[----:B------:R-:W-:Y:S01]  /*2350*/  @!PT LDS RZ, [RZ] ;  /* 0x00000000fffff984 */ /* 0x000fe20000000800 */
[----:B------:R-:W-:Y:S01]  /*2360*/  @!PT LDS RZ, [RZ] ;  /* 0x00000000fffff984 */ /* 0x000fe20000000800 */
[----:B------:R1:W-:Y:S04]  /*2370*/  LDGSTS.E.BYPASS.LTC128B.128 [R180+0x1000], desc[UR14][R12.64] ;  /* 0x010000000cb47fae */ /* 0x0003e8000b901d4e */
.L_x_875:
[----:B------:R-:W-:Y:S05]  /*2380*/  BSYNC B0 ;  /* 0x0000000000007941 */ /* 0x000fea0003800000 */
.L_x_874:
[----:B------:R-:W-:Y:S01]  /*2390*/  UIMAD UR8, UR38, UR22, URZ ;  /* 0x00000016260872a4 */ /* 0x000fe2000f8e023f */
[----:B-1----:R-:W-:Y:S01]  /*23a0*/  IMAD.WIDE.U32 R12, R5, UR27, R162 ;  /* 0x0000001b050c7c25 */ /* 0x002fe2000f8e00a2 */
[----:B------:R-:W-:Y:S01]  /*23b0*/  ULDC.64 UR12, c[0x0][0x260] ;  /* 0x00009800000c7ab9 */ /* 0x000fe20000000a00 */
[C---:B------:R-:W-:Y:S01]  /*23c0*/  IADD3 R0, R150.reuse, 0x40, RZ ;  /* 0x0000004096007810 */ /* 0x040fe20007ffe0ff */
[----:B------:R-:W-:Y:S01]  /*23d0*/  UIMAD UR9, UR27, UR23, UR8 ;  /* 0x000000171b0972a4 */ /* 0x000fe2000f8e0208 */
[----:B------:R-:W-:Y:S01]  /*23e0*/  VIADD R4, R150, 0x8 ;  /* 0x0000000896047836 */ /* 0x000fe20000000000 */
[----:B------:R-:W-:Y:S01]  /*23f0*/  UIMAD UR8, UR36, -0x80, UR6 ;  /* 0xffffff80240878a4 */ /* 0x000fe2000f8e0206 */
[----:B------:R-:W-:Y:S01]  /*2400*/  IADD3 R14, P1, R12, UR20, RZ ;  /* 0x000000140c0e7c10 */ /* 0x000fe2000ff3e0ff */
[----:B------:R-:W-:Y:S01]  /*2410*/  BSSY B0, `(.L_x_876) ;  /* 0x0000024000007945 */ /* 0x000fe20003800000 */
[----:B------:R-:W-:Y:S01]  /*2420*/  ISETP.GE.AND P5, PT, R0, UR7, PT ;  /* 0x0000000700007c0c */ /* 0x000fe2000bfa6270 */
[----:B------:R-:W-:Y:S01]  /*2430*/  IMAD.U32 R5, RZ, RZ, UR9 ;  /* 0x00000009ff057e24 */ /* 0x000fe2000f8e00ff */
[----:B------:R-:W-:Y:S01]  /*2440*/  ISETP.GE.AND P6, PT, R4, UR7, PT ;  /* 0x0000000704007c0c */ /* 0x000fe2000bfc6270 */
[----:B------:R-:W-:Y:S01]  /*2450*/  VIADD R0, R150, 0x48 ;  /* 0x0000004896007836 */ /* 0x000fe20000000000 */
[----:B------:R-:W-:-:S02]  /*2460*/  ISETP.GE.AND P3, PT, R154, UR8, PT ;  /* 0x000000089a007c0c */ /* 0x000fc4000bf66270 */
[----:B------:R-:W-:Y:S01]  /*2470*/  IADD3.X R15, R13, UR26, R5, P1, !PT ;  /* 0x0000001a0d0f7c10 */ /* 0x000fe20008ffe405 */
[----:B------:R-:W-:Y:S01]  /*2480*/  IMAD R5, R6, UR12, RZ ;  /* 0x0000000c06057c24 */ /* 0x000fe2000f8e02ff */
[----:B------:R-:W-:Y:S02]  /*2490*/  ISETP.GE.AND P1, PT, R150, UR7, PT ;  /* 0x0000000796007c0c */ /* 0x000fe4000bf26270 */
[----:B------:R-:W-:Y:S01]  /*24a0*/  ISETP.GE.AND P4, PT, R0, UR7, PT ;  /* 0x0000000700007c0c */ /* 0x000fe2000bf86270 */
[C---:B------:R-:W-:Y:S01]  /*24b0*/  IMAD R5, R8.reuse, UR13, R5 ;  /* 0x0000000d08057c24 */ /* 0x040fe2000f8e0205 */
[----:B------:R-:W-:Y:S01]  /*24c0*/  P2R R12, PR, RZ, 0x2 ;  /* 0x00000002ff0c7803 */ /* 0x000fe20000000000 */
[----:B------:R-:W-:-:S04]  /*24d0*/  IMAD.WIDE.U32 R14, R8, UR12, R14 ;  /* 0x0000000c080e7c25 */ /* 0x000fc8000f8e000e */
[----:B------:R1:W-:Y:S01]  /*24e0*/  @P3 STS [R9+0x6000], RZ ;  /* 0x006000ff09003388 */ /* 0x0003e20000000800 */
[----:B------:R-:W-:-:S03]  /*24f0*/  IADD3 R5, R15, R5, RZ ;  /* 0x000000050f057210 */ /* 0x000fc60007ffe0ff */
        /* <DEDUP_REMOVED lines=21> */
.L_x_877:
[----:B------:R-:W-:Y:S05]  /*2650*/  BSYNC B0 ;  /* 0x0000000000007941 */ /* 0x000fea0003800000 */
.L_x_876:
[----:B------:R-:W-:Y:S01]  /*2660*/  ISETP.GE.AND P2, PT, R10, UR8, PT ;  /* 0x000000080a007c0c */ /* 0x000fe2000bf46270 */
[----:B------:R-:W-:-:S12]  /*2670*/  BSSY B0, `(.L_x_878) ;  /* 0x0000015000007945 */ /* 0x000fd80003800000 */
[----:B------:R1:W-:Y:S01]  /*2680*/  @P2 STS.128 [R9+0x7000], RZ ;  /* 0x007000ff09002388 */ /* 0x0003e20000000c00 */
        /* <DEDUP_REMOVED lines=19> */
.L_x_879:
[----:B------:R-:W-:Y:S05]  /*27c0*/  BSYNC B0 ;  /* 0x0000000000007941 */ /* 0x000fea0003800000 */
.L_x_878:
[----:B------:R-:W-:Y:S01]  /*27d0*/  UIMAD UR7, UR38, UR24, URZ ;  /* 0x00000018260772a4 */ /* 0x000fe2000f8e023f */
[----:B------:R-:W-:Y:S01]  /*27e0*/  MOV R5, UR24 ;  /* 0x0000001800057c02 */ /* 0x000fe20008000f00 */
[----:B------:R2:W-:Y:S01]  /*27f0*/  @P3 STS [R9+0x8000], RZ ;  /* 0x008000ff09003388 */ /* 0x0005e20000000800 */
[----:B------:R-:W-:Y:S01]  /*2800*/  ULDC.64 UR8, c[0x0][0x268] ;  /* 0x00009a0000087ab9 */ /* 0x000fe20000000a00 */
[----:B------:R-:W-:Y:S01]  /*2810*/  UIMAD UR7, UR27, UR25, UR7 ;  /* 0x000000191b0772a4 */ /* 0x000fe2000f8e0207 */
[----:B------:R-:W-:Y:S01]  /*2820*/  BSSY B0, `(.L_x_880) ;  /* 0x000001f000007945 */ /* 0x000fe20003800000 */
[----:B------:R-:W-:Y:S01]  /*2830*/  IMAD.WIDE.U32 R14, R5, UR27, R162 ;  /* 0x0000001b050e7c25 */ /* 0x000fe2000f8e00a2 */
[----:B------:R2:W-:Y:S03]  /*2840*/  @P3 STS [R9+0x8004], RZ ;  /* 0x008004ff09003388 */ /* 0x0005e60000000800 */
[----:B------:R-:W-:Y:S01]  /*2850*/  MOV R4, UR7 ;  /* 0x0000000700047c02 */ /* 0x000fe20008000f00 */
[----:B------:R2:W-:Y:S01]  /*2860*/  @P3 STS.64 [R9+0x8008], RZ ;  /* 0x008008ff09003388 */ /* 0x0005e20000000a00 */
[----:B-1----:R-:W-:Y:S01]  /*2870*/  IADD3 R16, P1, R14, UR28, RZ ;  /* 0x0000001c0e107c10 */ /* 0x002fe2000ff3e0ff */
[----:B------:R-:W-:-:S03]  /*2880*/  IMAD R5, R6, UR8, RZ ;  /* 0x0000000806057c24 */ /* 0x000fc6000f8e02ff */
[----:B------:R-:W-:Y:S01]  /*2890*/  IADD3.X R17, R15, UR29, R4, P1, !PT ;  /* 0x0000001d0f117c10 */ /* 0x000fe20008ffe404 */
[C---:B------:R-:W-:Y:S01]  /*28a0*/  IMAD R5, R8.reuse, UR9, R5 ;  /* 0x0000000908057c24 */ /* 0x040fe2000f8e0205 */
[----:B------:R-:W1:Y:S01]  /*28b0*/  LDC.64 R14, c[0x0][0x3b8] ;  /* 0x0000ee00ff0e7b82 */ /* 0x000e620000000a00 */
[----:B------:R-:W-:-:S05]  /*28c0*/  IMAD.WIDE.U32 R16, R8, UR8, R16 ;  /* 0x0000000808107c25 */ /* 0x000fca000f8e0010 */
[----:B------:R-:W-:Y:S01]  /*28d0*/  IADD3 R5, R17, R5, RZ ;  /* 0x0000000511057210 */ /* 0x000fe20007ffe0ff */
[----:B------:R-:W-:Y:S06]  /*28e0*/  @P3 BRA `(.L_x_881) ;  /* 0x0000000000483947 */ /* 0x000fec0003800000 */
        /* <DEDUP_REMOVED lines=18> */
.L_x_881:
[----:B------:R-:W-:Y:S05]  /*2a10*/  BSYNC B0 ;  /* 0x0000000000007941 */ /* 0x000fea0003800000 */
.L_x_880:
        /* <DEDUP_REMOVED lines=21> */
.L_x_883:
[----:B------:R-:W-:Y:S05]  /*2b70*/  BSYNC B0 ;  /* 0x0000000000007941 */ /* 0x000fea0003800000 */
.L_x_882:
[----:B------:R-:W-:Y:S01]  /*2b80*/  IMAD.MOV.U32 R13, RZ, RZ, 0x4 ;  /* 0x00000004ff0d7424 */ /* 0x000fe200078e00ff */
[----:B-1----:R-:W2:Y:S02]  /*2b90*/  LDG.E.64 R4, desc[UR14][R14.64] ;  /* 0x0000000e0e047981 */ /* 0x002ea4000c1e1b00 */
[----:B--234-:R-:W-:Y:S01]  /*2ba0*/  IMAD.MOV.U32 R9, RZ, RZ, 0x4 ;  /* 0x00000004ff097424 */ /* 0x01cfe200078e00ff */
[----:B------:R-:W-:Y:S01]  /*2bb0*/  ISETP.NE.AND P1, PT, R12, RZ, PT ;  /* 0x000000ff0c00720c */ /* 0x000fe20003f25270 */
[----:B------:R-:W-:Y:S01]  /*2bc0*/  IMAD.MOV.U32 R177, RZ, RZ, 0x7f800000 ;  /* 0x7f800000ffb17424 */ /* 0x000fe200078e00ff */
[----:B------:R-:W2:Y:S01]  /*2bd0*/  LDG.E.64 R10, desc[UR14][R14.64+0x8] ;  /* 0x0000080e0e0a7981 */ /* 0x000ea2000c1e1b00 */
[----:B------:R-:W-:Y:S02]  /*2be0*/  IMAD.MOV.U32 R179, RZ, RZ, 0x7f800000 ;  /* 0x7f800000ffb37424 */ /* 0x000fe400078e00ff */
[----:B------:R-:W-:Y:S01]  /*2bf0*/  IMAD.MOV.U32 R176, RZ, RZ, 0x7f800000 ;  /* 0x7f800000ffb07424 */ /* 0x000fe200078e00ff */
[----:B------:R-:W0:Y:S01]  /*2c00*/  LDGDEPBAR ;  /* 0x00000000000079af */ /* 0x000e220000000000 */
[----:B------:R-:W-:Y:S01]  /*2c10*/  IMAD.WIDE R12, R150, R13, UR16 ;  /* 0x00000010960c7e25 */ /* 0x000fe2000f8e020d */
[----:B------:R-:W-:-:S03]  /*2c20*/  UIMAD UR7, UR46, UR60, UR57 ;  /* 0x0000003c2e0772a4 */ /* 0x000fc6000f8e0239 */
[----:B------:R-:W-:Y:S01]  /*2c30*/  IMAD.MOV.U32 R178, RZ, RZ, 0x7f800000 ;  /* 0x7f800000ffb27424 */ /* 0x000fe200078e00ff */
[----:B------:R1:W5:Y:S01]  /*2c40*/  @!P6 LDG.E R179, desc[UR14][R12.64+0x20] ;  /* 0x0000200e0cb3e981 */ /* 0x000362000c1e1900 */
[----:B------:R-:W-:Y:S01]  /*2c50*/  @!P4 IMAD.WIDE R8, R0, R9, UR16 ;  /* 0x000000100008ce25 */ /* 0x000fe2000f8e0209 */
[----:B------:R-:W-:Y:S01]  /*2c60*/  SHF.R.S32.HI R174, RZ, 0x1f, R7 ;  /* 0x0000001fffae7819 */ /* 0x000fe20000011407 */
[----:B------:R-:W-:Y:S01]  /*2c70*/  ULDC UR38, c[0x0][0x2d0] ;  /* 0x0000b40000267ab9 */ /* 0x000fe20000000800 */
[----:B------:R1:W5:Y:S01]  /*2c80*/  @!P5 LDG.E R176, desc[UR14][R12.64+0x100] ;  /* 0x0001000e0cb0d981 */ /* 0x000362000c1e1900 */
[----:B------:R-:W-:Y:S02]  /*2c90*/  VIADD R139, R148, 0x1000 ;  /* 0x00001000948b7836 */ /* 0x000fe40000000000 */
[----:B------:R-:W-:Y:S01]  /*2ca0*/  VIADD R138, R147, 0x1000 ;  /* 0x00001000938a7836 */ /* 0x000fe20000000000 */
[----:B------:R1:W5:Y:S01]  /*2cb0*/  @!P4 LDG.E R177, desc[UR14][R8.64] ;  /* 0x0000000e08b1c981 */ /* 0x000362000c1e1900 */
[----:B------:R-:W-:Y:S01]  /*2cc0*/  USHF.L.U32 UR7, UR7, 0x5, URZ ;  /* 0x0000000507077899 */ /* 0x000fe2000800063f */
[----:B------:R-:W-:Y:S01]  /*2cd0*/  SEL R139, R139, R148, !P0 ;  /* 0x000000948b8b7207 */ /* 0x000fe20004000000 */
[----:B------:R-:W-:Y:S01]  /*2ce0*/  IMAD.MOV.U32 R173, RZ, RZ, 0x4 ;  /* 0x00000004ffad7424 */ /* 0x000fe200078e00ff */
[----:B------:R1:W5:Y:S01]  /*2cf0*/  @!P1 LDG.E R178, desc[UR14][R12.64] ;  /* 0x0000000e0cb29981 */ /* 0x000362000c1e1900 */
[----:B------:R-:W-:Y:S01]  /*2d00*/  USHF.R.S32.HI UR8, URZ, 0x1f, UR7 ;  /* 0x0000001f3f087899 */ /* 0x000fe20008011407 */
[----:B------:R-:W-:Y:S01]  /*2d10*/  SEL R138, R138, R147, !P0 ;  /* 0x000000938a8a7207 */ /* 0x000fe20004000000 */
        /* <DEDUP_REMOVED lines=17> */
[----:B------:R-:W-:Y:S01]  /*2e30*/  LEA R139, R139, UR4, 0x1 ;  /* 0x000000048b8b7c11 */ /* 0x000fe2000f8e08ff */
[----:B------:R-:W-:Y:S01]  /*2e40*/  IMAD.MOV.U32 R175, RZ, RZ, R180 ;  /* 0x000000ffffaf7224 */ /* 0x000fe200078e00b4 */
[----:B------:R-:W-:Y:S01]  /*2e50*/  LEA R138, R138, UR4, 0x1 ;  /* 0x000000048a8a7c11 */ /* 0x000fe2000f8e08ff */
[----:B------:R-:W-:Y:S02]  /*2e60*/  UIADD3 UR21, -UR21, URZ, URZ ;  /* 0x0000003f15157290 */ /* 0x000fe4000fffe13f */
        /* <DEDUP_REMOVED lines=14> */
[----:B------:R-:W-:Y:S01]  /*2f50*/  ULDC.U8 UR9, c[0x0][0x388] ;  /* 0x0000e20000097ab9 */ /* 0x000fe20000000000 */
[----:B------:R-:W-:Y:S02]  /*2f60*/  R2UR UR12, R5 ;  /* 0x00000000050c72ca */ /* 0x000fe400000e0000 */
[----:B------:R-:W-:Y:S02]  /*2f70*/  R2UR UR13, R4 ;  /* 0x00000000040d72ca */ /* 0x000fe400000e0000 */
[----:B--2---:R-:W-:Y:S01]  /*2f80*/  IADD3 R182, P2, P1, R10, UR7, R7 ;  /* 0x000000070ab67c10 */ /* 0x004fe2000f95e007 */
[----:B------:R-:W-:-:S04]  /*2f90*/  UIADD3 UR7, UR27, 0x80, URZ ;  /* 0x000000801b077890 */ /* 0x000fc8000fffe03f */
[----:B------:R-:W-:Y:S01]  /*2fa0*/  IMAD.WIDE.U32 R182, R182, -0x2daee0ad, RZ ;  /* 0xd2511f53b6b67825 */ /* 0x000fe200078e00ff */
[----:B------:R-:W-:Y:S01]  /*2fb0*/  IADD3.X R174, R11, UR8, R174, P2, P1 ;  /* 0x000000080bae7c10 */ /* 0x000fe200097e24ae */
[----:B------:R-:W-:Y:S02]  /*2fc0*/  UIMAD UR27, UR5, 0x48, URZ ;  /* 0x00000048051b78a4 */ /* 0x000fe4000f8e023f */
[----:B------:R-:W-:Y:S01]  /*2fd0*/  UISETP.GE.AND UP0, UPT, UR7, UR6, UPT ;  /* 0x000000060700728c */ /* 0x000fe2000bf06270 */
[----:B-1----:R-:W-:-:S10]  /*2fe0*/  ULDC UR8, c[0x0][0x2ec] ;  /* 0x0000bb0000087ab9 */ /* 0x002fd40000000800 */
.L_x_886:
[----:B------:R-:W-:Y:S01]  /*2ff0*/  PLOP3.LUT P0, PT, PT, PT, UP0, 0x80, 0x0 ;  /* 0x000000000000781c */ /* 0x000fe20003f0f008 */
[----:B------:R-:W0:Y:S01]  /*3000*/  LDGDEPBAR ;  /* 0x00000000000079af */ /* 0x000e220000000000 */
[----:B------:R-:W-:Y:S01]  /*3010*/  PLOP3.LUT P6, PT, PT, PT, UP0, 0x80, 0x0 ;  /* 0x000000000000781c */ /* 0x000fe20003fcf008 */
[----:B------:R-:W-:Y:S01]  /*3020*/  IMAD.IADD R149, R144, 0x1, R139 ;  /* 0x0000000190957824 */ /* 0x000fe200078e028b */
[----:B------:R-:W-:Y:S01]  /*3030*/  PLOP3.LUT P3, PT, PT, PT, UP0, 0x80, 0x0 ;  /* 0x000000000000781c */ /* 0x000fe20003f6f008 */
[----:B------:R-:W-:Y:S01]  /*3040*/  IMAD.U32 R191, RZ, RZ, UR18 ;  /* 0x00000012ffbf7e24 */ /* 0x000fe2000f8e00ff */
[----:B------:R-:W-:Y:S01]  /*3050*/  PLOP3.LUT P5, PT, PT, PT, UP0, 0x80, 0x0 ;  /* 0x000000000000781c */ /* 0x000fe20003faf008 */
[----:B------:R-:W-:Y:S01]  /*3060*/  IMAD.U32 R193, RZ, RZ, UR36 ;  /* 0x00000024ffc17e24 */ /* 0x000fe2000f8e00ff */
[----:B------:R-:W-:Y:S01]  /*3070*/  PLOP3.LUT P2, PT, PT, PT, UP0, 0x80, 0x0 ;  /* 0x000000000000781c */ /* 0x000fe20003f4f008 */
[----:B-----5:R-:W-:Y:S01]  /*3080*/  FMUL.FTZ R249, R178, 1.4426950216293334961 ;  /* 0x3fb8aa3bb2f97820 */ /* 0x020fe20000410000 */
        /* <DEDUP_REMOVED lines=90> */
[C---:B------:R-:W-:Y:S01]  /*3630*/  @P6 VIADD R181, R193.reuse, 0x10 ;  /* 0x00000010c1b56836 */ /* 0x040fe20000000000 */
        /* <DEDUP_REMOVED lines=15> */
[-C--:B------:R-:W-:Y:S05]  /*3730*/  HMMA.16816.F32 R60, R132, R102.reuse, R60 ;  /* 0x00000066843c723c */ /* 0x080fea000000183c */
        /* <DEDUP_REMOVED lines=10> */
[----:B------:R-:W-:Y:S02]  /*37e0*/  PLOP3.LUT P1, PT, PT, PT, UP0, 0x80, 0x0 ;  /* 0x000000000000781c */ /* 0x000fe40003f2f008 */
[----:B------:R-:W-:Y:S02]  /*37f0*/  PLOP3.LUT P0, PT, PT, PT, UP0, 0x80, 0x0 ;  /* 0x000000000000781c */ /* 0x000fe40003f0f008 */
[----:B------:R-:W-:Y:S02]  /*3800*/  @P2 FSEL R24, R24, -INF , !P6 ;  /* 0xff80000018182808 */ /* 0x000fe40007000000 */
        /* <DEDUP_REMOVED lines=9> */
[----:B------:R-:W-:Y:S01]  /*38a0*/  PLOP3.LUT P1, PT, PT, PT, UP0, 0x80, 0x0 ;  /* 0x000000000000781c */ /* 0x000fe20003f2f008 */
[----:B------:R-:W-:Y:S01]  /*38b0*/  @P3 VIADD R181, R193, 0x18 ;  /* 0x00000018c1b53836 */ /* 0x000fe20000000000 */
[----:B------:R-:W-:Y:S02]  /*38c0*/  PLOP3.LUT P3, PT, PT, PT, UP0, 0x80, 0x0 ;  /* 0x000000000000781c */ /* 0x000fe40003f6f008 */
[----:B------:R-:W-:Y:S02]  /*38d0*/  @P2 FSEL R27, R27, -INF , !P5 ;  /* 0xff8000001b1b2808 */ /* 0x000fe40006800000 */
[C---:B------:R-:W-:Y:S02]  /*38e0*/  LEA R196, P2, R150.reuse, R190, 0x2 ;  /* 0x000000be96c47211 */ /* 0x040fe400078410ff */
[----:B------:R-:W-:Y:S02]  /*38f0*/  @P6 ISETP.GE.AND P6, PT, R181, UR6, PT ;  /* 0x00000006b5006c0c */ /* 0x000fe4000bfc6270 */
[----:B------:R-:W-:Y:S02]  /*3900*/  @P4 FSEL R25, R25, -INF , !P5 ;  /* 0xff80000019194808 */ /* 0x000fe40006800000 */
[----:B------:R-:W-:Y:S01]  /*3910*/  PLOP3.LUT P5, PT, PT, PT, UP0, 0x80, 0x0 ;  /* 0x000000000000781c */ /* 0x000fe20003faf008 */
[----:B------:R-:W-:Y:S01]  /*3920*/  @P1 VIADD R181, R193, 0x19 ;  /* 0x00000019c1b51836 */ /* 0x000fe20000000000 */
        /* <DEDUP_REMOVED lines=11> */
[----:B------:R-:W-:Y:S02]  /*39e0*/  @P2 FSEL R34, R34, -INF , !P6 ;  /* 0xff80000022222808 */ /* 0x000fe40007000000 */
[----:B------:R-:W-:Y:S02]  /*39f0*/  @P4 ISETP.GE.AND P4, PT, R181, UR6, PT ;  /* 0x00000006b5004c0c */ /* 0x000fe4000bf86270 */
[----:B------:R-:W-:Y:S01]  /*3a00*/  PLOP3.LUT P3, PT, PT, PT, UP0, 0x80, 0x0 ;  /* 0x000000000000781c */ /* 0x000fe20003f6f008 */
[----:B------:R1:W5:Y:S01]  /*3a10*/  LDG.E R181, desc[UR14][R196.64+0x120] ;  /* 0x0001200ec4b57981 */ /* 0x000362000c1e1900 */
[----:B------:R-:W-:Y:S01]  /*3a20*/  PLOP3.LUT P6, PT, PT, PT, UP0, 0x80, 0x0 ;  /* 0x000000000000781c */ /* 0x000fe20003fcf008 */
[C---:B------:R-:W-:Y:S01]  /*3a30*/  @P0 VIADD R195, R193.reuse, 0x21 ;  /* 0x00000021c1c30836 */ /* 0x040fe20000000000 */
[----:B------:R-:W-:Y:S01]  /*3a40*/  PLOP3.LUT P0, PT, PT, PT, UP0, 0x80, 0x0 ;  /* 0x000000000000781c */ /* 0x000fe20003f0f008 */
[----:B------:R-:W-:Y:S01]  /*3a50*/  @P1 VIADD R194, R193, 0x20 ;  /* 0x00000020c1c21836 */ /* 0x000fe20000000000 */
[----:B------:R-:W-:Y:S02]  /*3a60*/  PLOP3.LUT P1, PT, PT, PT, UP0, 0x80, 0x0 ;  /* 0x000000000000781c */ /* 0x000fe40003f2f008 */
[----:B------:R-:W-:Y:S02]  /*3a70*/  PLOP3.LUT P5, PT, PT, PT, UP0, 0x80, 0x0 ;  /* 0x000000000000781c */ /* 0x000fe40003faf008 */
[----:B------:R-:W-:Y:S03]  /*3a80*/  PLOP3.LUT P2, PT, PT, PT, UP0, 0x80, 0x0 ;  /* 0x000000000000781c */ /* 0x000fe60003f4f008 */
[----:B------:R-:W-:Y:S02]  /*3a90*/  @P3 FSEL R29, R29, -INF , !P4 ;  /* 0xff8000001d1d3808 */ /* 0x000fe40006000000 */
[----:B------:R-:W-:Y:S02]  /*3aa0*/  @P6 FSEL R31, R31, -INF , !P4 ;  /* 0xff8000001f1f6808 */ /* 0x000fe40006000000 */
[----:B------:R-:W-:Y:S02]  /*3ab0*/  PLOP3.LUT P3, PT, PT, PT, UP0, 0x80, 0x0 ;  /* 0x000000000000781c */ /* 0x000fe40003f6f008 */
[----:B------:R-:W-:Y:S02]  /*3ac0*/  PLOP3.LUT P6, PT, PT, PT, UP0, 0x80, 0x0 ;  /* 0x000000000000781c */ /* 0x000fe40003fcf008 */
[----:B------:R-:W-:Y:S02]  /*3ad0*/  @P0 FSEL R35, R35, -INF , !P4 ;  /* 0xff80000023230808 */ /* 0x000fe40006000000 */
[----:B------:R-:W-:Y:S02]  /*3ae0*/  PLOP3.LUT P0, PT, PT, PT, UP0, 0x80, 0x0 ;  /* 0x000000000000781c */ /* 0x000fe40003f0f008 */
[----:B------:R-:W-:Y:S01]  /*3af0*/  @P1 FSEL R33, R33, -INF , !P4 ;  /* 0xff80000021211808 */ /* 0x000fe20006000000 */
[----:B-1----:R-:W-:Y:S01]  /*3b00*/  IMAD.U32 R196, RZ, RZ, UR11 ;  /* 0x0000000bffc47e24 */ /* 0x002fe2000f8e00ff */
[----:B------:R-:W-:Y:S02]  /*3b10*/  PLOP3.LUT P4, PT, PT, PT, UP0, 0x80, 0x0 ;  /* 0x000000000000781c */ /* 0x000fe40003f8f008 */
[----:B------:R-:W-:Y:S01]  /*3b20*/  @P5 ISETP.GE.AND P5, PT, R194, UR6, PT ;  /* 0x00000006c2005c0c */ /* 0x000fe2000bfa6270 */
[----:B------:R-:W-:Y:S01]  /*3b30*/  IMAD R196, R196, 0x8, R153 ;  /* 0x00000008c4c47824 */ /* 0x000fe200078e0299 */
[----:B------:R-:W-:Y:S01]  /*3b40*/  @P2 ISETP.GE.AND P2, PT, R195, UR6, PT ;  /* 0x00000006c3002c0c */ /* 0x000fe2000bf46270 */
[----:B------:R-:W-:Y:S01]  /*3b50*/  IMAD.U32 R194, RZ, RZ, UR36 ;  /* 0x00000024ffc27e24 */ /* 0x000fe2000f8e00ff */
[----:B------:R-:W-:Y:S01]  /*3b60*/  @P3 FSEL R36, R36, -INF , !P5 ;  /* 0xff80000024243808 */ /* 0x000fe20006800000 */
[----:B------:R-:W-:Y:S01]  /*3b70*/  IMAD.WIDE.U32 R230, R196, -0x326172a9, RZ ;  /* 0xcd9e8d57c4e67825 */ /* 0x000fe200078e00ff */
[----:B------:R-:W-:Y:S02]  /*3b80*/  @P6 FSEL R38, R38, -INF , !P5 ;  /* 0xff80000026266808 */ /* 0x000fe40006800000 */
[----:B------:R-:W-:Y:S01]  /*3b90*/  PLOP3.LUT P1, PT, PT, PT, UP0, 0x80, 0x0 ;  /* 0x000000000000781c */ /* 0x000fe20003f2f008 */
[----:B------:R-:W-:Y:S01]  /*3ba0*/  VIADD R196, R196, 0x4 ;  /* 0x00000004c4c47836 */ /* 0x000fe20000000000 */
[----:B------:R-:W-:Y:S01]  /*3bb0*/  PLOP3.LUT P3, PT, PT, PT, UP0, 0x80, 0x0 ;  /* 0x000000000000781c */ /* 0x000fe20003f6f008 */
[----:B------:R-:W-:Y:S01]  /*3bc0*/  IMAD R194, R194, 0x2, R151 ;  /* 0x00000002c2c27824 */ /* 0x000fe200078e0297 */
[----:B------:R-:W-:Y:S01]  /*3bd0*/  PLOP3.LUT P6, PT, PT, PT, UP0, 0x80, 0x0 ;  /* 0x000000000000781c */ /* 0x000fe20003fcf008 */
[----:B------:R-:W-:Y:S01]  /*3be0*/  IMAD.WIDE.U32 R208, R196, -0x326172a9, RZ ;  /* 0xcd9e8d57c4d07825 */ /* 0x000fe200078e00ff */
[----:B------:R-:W-:Y:S02]  /*3bf0*/  @P0 FSEL R37, R37, -INF , !P2 ;  /* 0xff80000025250808 */ /* 0x000fe40005000000 */
[----:B------:R-:W-:Y:S01]  /*3c00*/  PLOP3.LUT P0, PT, PT, PT, UP0, 0x80, 0x0 ;  /* 0x000000000000781c */ /* 0x000fe20003f0f008 */
[----:B------:R-:W-:Y:S01]  /*3c10*/  IMAD.SHL.U32 R197, R194, 0x2, RZ ;  /* 0x00000002c2c57824 */ /* 0x000fe200078e00ff */
[----:B------:R-:W-:Y:S02]  /*3c20*/  @P4 FSEL R42, R42, -INF , !P5 ;  /* 0xff8000002a2a4808 */ /* 0x000fe40006800000 */
[----:B------:R-:W-:Y:S01]  /*3c30*/  PLOP3.LUT P4, PT, PT, PT, UP0, 0x80, 0x0 ;  /* 0x000000000000781c */ /* 0x000fe20003f8f008 */
[----:B------:R-:W-:Y:S01]  /*3c40*/  VIADD R195, R197, 0x1 ;  /* 0x00000001c5c37836 */ /* 0x000fe20000000000 */
[----:B------:R-:W-:Y:S02]  /*3c50*/  @P1 FSEL R40, R40, -INF , !P5 ;  /* 0xff80000028281808 */ /* 0x000fe40006800000 */
[----:B------:R-:W-:Y:S02]  /*3c60*/  @P3 FSEL R39, R39, -INF , !P2 ;  /* 0xff80000027273808 */ /* 0x000fe40005000000 */
[----:B------:R-:W-:Y:S02]  /*3c70*/  @P6 FSEL R41, R41, -INF , !P2 ;  /* 0xff80000029296808 */ /* 0x000fe40005000000 */
[----:B------:R-:W-:Y:S01]  /*3c80*/  PLOP3.LUT P5, PT, PT, PT, UP0, 0x80, 0x0 ;  /* 0x000000000000781c */ /* 0x000fe20003faf008 */
[----:B------:R-:W-:Y:S01]  /*3c90*/  @P0 VIADD R194, R193, 0x30 ;  /* 0x00000030c1c20836 */ /* 0x000fe20000000000 */
[----:B------:R-:W-:Y:S02]  /*3ca0*/  PLOP3.LUT P3, PT, PT, PT, UP0, 0x80, 0x0 ;  /* 0x000000000000781c */ /* 0x000fe40003f6f008 */
[----:B------:R-:W-:Y:S02]  /*3cb0*/  PLOP3.LUT P6, PT, PT, PT, UP0, 0x80, 0x0 ;  /* 0x000000000000781c */ /* 0x000fe40003fcf008 */
[----:B------:R-:W-:Y:S02]  /*3cc0*/  PLOP3.LUT P1, PT, PT, PT, UP0, 0x80, 0x0 ;  /* 0x000000000000781c */ /* 0x000fe40003f2f008 */
[----:B------:R-:W-:Y:S02]  /*3cd0*/  PLOP3.LUT P0, PT, PT, PT, UP0, 0x80, 0x0 ;  /* 0x000000000000781c */ /* 0x000fe40003f0f008 */
[----:B------:R-:W-:Y:S01]  /*3ce0*/  LOP3.LUT R226, R183, UR12, R195, 0x96, !PT ;  /* 0x0000000cb7e27c12 */ /* 0x000fe2000f8e96c3 */
[C---:B------:R-:W-:Y:S01]  /*3cf0*/  @P4 VIADD R195, R193.reuse, 0x28 ;  /* 0x00000028c1c34836 */ /* 0x040fe20000000000 */
[----:B------:R-:W-:Y:S01]  /*3d00*/  PLOP3.LUT P4, PT, PT, PT, UP0, 0x80, 0x0 ;  /* 0x000000000000781c */ /* 0x000fe20003f8f008 */
[----:B------:R-:W-:Y:S01]  /*3d10*/  @P5 VIADD R198, R193, 0x29 ;  /* 0x00000029c1c65836 */ /* 0x000fe20000000000 */
[----:B------:R-:W-:Y:S01]  /*3d20*/  LOP3.LUT R212, R183, UR12, R197, 0x96, !PT ;  /* 0x0000000cb7d47c12 */ /* 0x000fe2000f8e96c5 */
[C---:B------:R-:W-:Y:S01]  /*3d30*/  @P3 VIADD R196, R193.reuse, 0x31 ;  /* 0x00000031c1c43836 */ /* 0x040fe20000000000 */
[----:B------:R-:W-:Y:S01]  /*3d40*/  PLOP3.LUT P5, PT, PT, PT, UP0, 0x80, 0x0 ;  /* 0x000000000000781c */ /* 0x000fe20003faf008 */
[----:B------:R-:W-:Y:S01]  /*3d50*/  @P6 VIADD R197, R193, 0x38 ;  /* 0x00000038c1c56836 */ /* 0x000fe20000000000 */
[-C--:B------:R-:W-:Y:S01]  /*3d60*/  LOP3.LUT R232, R231, R234.reuse, RZ, 0x3c, !PT ;  /* 0x000000eae7e87212 */ /* 0x080fe200078e3cff */
[----:B------:R-:W-:Y:S01]  /*3d70*/  IMAD.WIDE.U32 R212, R212, -0x326172a9, RZ ;  /* 0xcd9e8d57d4d47825 */ /* 0x000fe200078e00ff */
[----:B------:R-:W-:Y:S02]  /*3d80*/  @P1 FSEL R43, R43, -INF , !P2 ;  /* 0xff8000002b2b1808 */ /* 0x000fe40005000000 */
[----:B------:R-:W-:Y:S01]  /*3d90*/  PLOP3.LUT P2, PT, PT, PT, UP0, 0x80, 0x0 ;  /* 0x000000000000781c */ /* 0x000fe20003f4f008 */
[----:B------:R-:W-:Y:S01]  /*3da0*/  @P0 VIADD R193, R193, 0x39 ;  /* 0x00000039c1c10836 */ /* 0x000fe20000000000 */
[----:B------:R-:W-:Y:S01]  /*3db0*/  FSETP.NEU.FTZ.AND P0, PT, R178, -INF , PT ;  /* 0xff800000b200780b */ /* 0x000fe20003f1d000 */
[----:B------:R-:W-:Y:S01]  /*3dc0*/  IMAD.WIDE.U32 R232, R232, -0x2daee0ad, RZ ;  /* 0xd2511f53e8e87825 */ /* 0x000fe200078e00ff */
[----:B------:R-:W-:Y:S02]  /*3dd0*/  @P4 ISETP.GE.AND P4, PT, R194, UR6, PT ;  /* 0x00000006c2004c0c */ /* 0x000fe4000bf86270 */
[----:B------:R-:W-:Y:S01]  /*3de0*/  FSEL R249, R249, RZ, P0 ;  /* 0x000000fff9f97208 */ /* 0x000fe20000000000 */
[C---:B------:R-:W-:Y:S01]  /*3df0*/  FMUL.FTZ R194, R179.reuse, 1.4426950216293334961 ;  /* 0x3fb8aa3bb3c27820 */ /* 0x040fe20000410000 */
[----:B------:R-:W-:Y:S01]  /*3e00*/  FSETP.NEU.FTZ.AND P0, PT, R179, -INF , PT ;  /* 0xff800000b300780b */ /* 0x000fe20003f1d000 */
[----:B------:R-:W-:Y:S01]  /*3e10*/  IMAD.WIDE.U32 R226, R226, -0x326172a9, RZ ;  /* 0xcd9e8d57e2e27825 */ /* 0x000fe200078e00ff */
[----:B------:R-:W-:Y:S02]  /*3e20*/  PLOP3.LUT P1, PT, PT, PT, UP0, 0x80, 0x0 ;  /* 0x000000000000781c */ /* 0x000fe40003f2f008 */
[----:B------:R-:W-:Y:S02]  /*3e30*/  FSEL R117, R194, RZ, P0 ;  /* 0x000000ffc2757208 */ /* 0x000fe40000000000 */
[----:B------:R-:W-:Y:S02]  /*3e40*/  FSETP.NEU.FTZ.AND P0, PT, R176, -INF , PT ;  /* 0xff800000b000780b */ /* 0x000fe40003f1d000 */
[----:B------:R-:W-:Y:S01]  /*3e50*/  @P2 ISETP.GE.AND P2, PT, R198, UR6, PT ;  /* 0x00000006c6002c0c */ /* 0x000fe2000bf46270 */
[----:B------:R-:W-:Y:S01]  /*3e60*/  FFMA.FTZ R194, R7, UR8, -R117 ;  /* 0x0000000807c27c23 */ /* 0x000fe20008010875 */
[----:B------:R-:W-:Y:S01]  /*3e70*/  FSEL R252, R252, RZ, P0 ;  /* 0x000000fffcfc7208 */ /* 0x000fe20000000000 */
[C---:B------:R-:W-:Y:S01]  /*3e80*/  FMUL.FTZ R198, R177.reuse, 1.4426950216293334961 ;  /* 0x3fb8aa3bb1c67820 */ /* 0x040fe20000410000 */
[----:B------:R-:W-:Y:S02]  /*3e90*/  FSETP.NEU.FTZ.AND P0, PT, R177, -INF , PT ;  /* 0xff800000b100780b */ /* 0x000fe40003f1d000 */
[----:B------:R-:W-:Y:S01]  /*3ea0*/  @P5 ISETP.GE.AND P5, PT, R196, UR6, PT ;  /* 0x00000006c4005c0c */ /* 0x000fe2000bfa6270 */
[----:B------:R-:W-:Y:S01]  /*3eb0*/  FFMA.FTZ R196, R5, UR8, -R249 ;  /* 0x0000000805c47c23 */ /* 0x000fe200080108f9 */
[----:B------:R-:W-:Y:S01]  /*3ec0*/  FSEL R5, R198, RZ, P0 ;  /* 0x000000ffc6057208 */ /* 0x000fe20000000000 */
[--C-:B------:R-:W-:Y:S01]  /*3ed0*/  FFMA.FTZ R198, R9, UR8, -R252.reuse ;  /* 0x0000000809c67c23 */ /* 0x100fe200080108fc */
[----:B------:R-:W-:Y:S01]  /*3ee0*/  PLOP3.LUT P0, PT, PT, PT, UP0, 0x80, 0x0 ;  /* 0x000000000000781c */ /* 0x000fe20003f0f008 */
[----:B------:R-:W-:Y:S01]  /*3ef0*/  FFMA.FTZ R202, R13, UR8, -R252 ;  /* 0x000000080dca7c23 */ /* 0x000fe200080108fc */
[----:B------:R-:W-:Y:S01]  /*3f00*/  @P1 ISETP.GE.AND P1, PT, R195, UR6, PT ;  /* 0x00000006c3001c0c */ /* 0x000fe2000bf26270 */
[--C-:B------:R-:W-:Y:S01]  /*3f10*/  FFMA.FTZ R247, R26, UR8, -R5.reuse ;  /* 0x000000081af77c23 */ /* 0x100fe20008010805 */
[----:B------:R-:W-:Y:S01]  /*3f20*/  LOP3.LUT R234, R209, R234, RZ, 0x3c, !PT ;  /* 0x000000ead1ea7212 */ /* 0x000fe200078e3cff */
[--C-:B------:R-:W-:Y:S01]  /*3f30*/  FFMA.FTZ R200, R11, UR8, -R5.reuse ;  /* 0x000000080bc87c23 */ /* 0x100fe20008010805 */
[----:B------:R-:W-:Y:S01]  /*3f40*/  LOP3.LUT R195, R182, UR7, RZ, 0x3c, !PT ;  /* 0x00000007b6c37c12 */ /* 0x000fe2000f8e3cff */
[--C-:B------:R-:W-:Y:S01]  /*3f50*/  FFMA.FTZ R199, R10, UR8, -R5.reuse ;  /* 0x000000080ac77c23 */ /* 0x100fe20008010805 */
[----:B------:R-:W-:Y:S01]  /*3f60*/  LOP3.LUT R236, R213, UR5, R230, 0x96, !PT ;  /* 0x00000005d5ec7c12 */ /* 0x000fe2000f8e96e6 */
[--C-:B------:R-:W-:Y:S01]  /*3f70*/  FFMA.FTZ R203, R14, UR8, -R5.reuse ;  /* 0x000000080ecb7c23 */ /* 0x100fe20008010805 */
[----:B------:R-:W-:Y:S01]  /*3f80*/  LOP3.LUT R218, R195, R233, RZ, 0x3c, !PT ;  /* 0x000000e9c3da7212 */ /* 0x000fe200078e3cff */
[----:B------:R-:W-:Y:S01]  /*3f90*/  FFMA.FTZ R201, R12, UR8, -R252 ;  /* 0x000000080cc97c23 */ /* 0x000fe200080108fc */
[----:B------:R-:W-:Y:S01]  /*3fa0*/  LOP3.LUT R206, R213, UR5, R208, 0x96, !PT ;  /* 0x00000005d5ce7c12 */ /* 0x000fe2000f8e96d0 */
[--C-:B------:R-:W-:Y:S01]  /*3fb0*/  FFMA.FTZ R42, R42, UR8, -R5.reuse ;  /* 0x000000082a2a7c23 */ /* 0x100fe20008010805 */
[----:B------:R-:W-:Y:S01]  /*3fc0*/  @P0 FSEL R44, R44, -INF , !P1 ;  /* 0xff8000002c2c0808 */ /* 0x000fe20004800000 */
[----:B------:R-:W-:Y:S01]  /*3fd0*/  FFMA.FTZ R41, R41, UR8, -R252 ;  /* 0x0000000829297c23 */ /* 0x000fe200080108fc */
[----:B------:R-:W-:Y:S01]  /*3fe0*/  PLOP3.LUT P0, PT, PT, PT, UP0, 0x80, 0x0 ;  /* 0x000000000000781c */ /* 0x000fe20003f0f008 */
[--C-:B------:R-:W-:Y:S01]  /*3ff0*/  FFMA.FTZ R43, R43, UR8, -R5.reuse ;  /* 0x000000082b2b7c23 */ /* 0x100fe20008010805 */
[C---:B------:R-:W-:Y:S01]  /*4000*/  LOP3.LUT R230, R227.reuse, UR5, R230, 0x96, !PT ;  /* 0x00000005e3e67c12 */ /* 0x040fe2000f8e96e6 */
[----:B------:R-:W-:Y:S01]  /*4010*/  MUFU.EX2 R196, R196 ;  /* 0x000000c400c47308 */ /* 0x000fe20000000800 */
[----:B------:R-:W-:Y:S01]  /*4020*/  LOP3.LUT R208, R227, UR5, R208, 0x96, !PT ;  /* 0x00000005e3d07c12 */ /* 0x000fe2000f8e96d0 */
[----:B------:R-:W-:Y:S01]  /*4030*/  IMAD.WIDE.U32 R206, R206, -0x2daee0ad, RZ ;  /* 0xd2511f53cece7825 */ /* 0x000fe200078e00ff */
[----:B------:R-:W-:Y:S01]  /*4040*/  PLOP3.LUT P3, PT, PT, PT, UP0, 0x80, 0x0 ;  /* 0x000000000000781c */ /* 0x000fe20003f6f008 */
[----:B------:R-:W-:Y:S01]  /*4050*/  UIADD3 UR7, UR12, 0x76cf5d0a, URZ ;  /* 0x76cf5d0a0c077890 */ /* 0x000fe2000fffe03f */
[----:B------:R-:W-:Y:S01]  /*4060*/  PLOP3.LUT P6, PT, PT, PT, UP0, 0x80, 0x0 ;  /* 0x000000000000781c */ /* 0x000fe20003fcf008 */
[----:B------:R-:W-:Y:S01]  /*4070*/  IMAD.WIDE.U32 R208, R208, -0x2daee0ad, RZ ;  /* 0xd2511f53d0d07825 */ /* 0x000fe200078e00ff */
[----:B------:R-:W-:Y:S03]  /*4080*/  UIADD3 UR5, UR13, 0x3c6ef372, URZ ;  /* 0x3c6ef3720d057890 */ /* 0x000fe6000fffe03f */
[----:B------:R-:W-:Y:S01]  /*4090*/  MUFU.EX2 R194, R194 ;  /* 0x000000c200c27308 */ /* 0x000fe20000000800 */
[----:B------:R-:W-:Y:S01]  /*40a0*/  @P0 FSEL R46, R46, -INF , !P1 ;  /* 0xff8000002e2e0808 */ /* 0x000fe20004800000 */
[----:B------:R-:W-:Y:S01]  /*40b0*/  IMAD.WIDE.U32 R234, R234, -0x2daee0ad, RZ ;  /* 0xd2511f53eaea7825 */ /* 0x000fe200078e00ff */
[----:B------:R-:W-:Y:S03]  /*40c0*/  PLOP3.LUT P0, PT, PT, PT, UP0, 0x80, 0x0 ;  /* 0x000000000000781c */ /* 0x000fe60003f0f008 */
[----:B------:R-:W-:Y:S01]  /*40d0*/  FFMA.FTZ R46, R46, UR8, -R5 ;  /* 0x000000082e2e7c23 */ /* 0x000fe20008010805 */
[----:B------:R-:W-:Y:S03]  /*40e0*/  LOP3.LUT R224, R195, R235, RZ, 0x3c, !PT ;  /* 0x000000ebc3e07212 */ /* 0x000fe600078e3cff */
[----:B------:R-:W-:Y:S01]  /*40f0*/  MUFU.EX2 R200, R200 ;  /* 0x000000c800c87308 */ /* 0x000fe20000000800 */
[--C-:B------:R-:W-:Y:S01]  /*4100*/  LOP3.LUT R210, R207, UR7, R234.reuse, 0x96, !PT ;  /* 0x00000007cfd27c12 */ /* 0x100fe2000f8e96ea */
[----:B------:R-:W-:Y:S01]  /*4110*/  IMAD.WIDE.U32 R218, R218, -0x326172a9, RZ ;  /* 0xcd9e8d57dada7825 */ /* 0x000fe200078e00ff */
[----:B------:R-:W-:Y:S02]  /*4120*/  LOP3.LUT R234, R209, UR7, R234, 0x96, !PT ;  /* 0x00000007d1ea7c12 */ /* 0x000fe4000f8e96ea */
[----:B------:R-:W-:Y:S01]  /*4130*/  @P3 ISETP.GE.AND P3, PT, R197, UR6, PT ;  /* 0x00000006c5003c0c */ /* 0x000fe2000bf66270 */
[----:B------:R-:W-:Y:S01]  /*4140*/  FFMA.FTZ R197, R6, UR8, -R117 ;  /* 0x0000000806c57c23 */ /* 0x000fe20008010875 */
[C---:B------:R-:W-:Y:S03]  /*4150*/  LOP3.LUT R214, R219.reuse, UR5, R212, 0x96, !PT ;  /* 0x00000005dbd67c12 */ /* 0x040fe6000f8e96d4 */
[----:B------:R-:W-:Y:S01]  /*4160*/  MUFU.EX2 R198, R198 ;  /* 0x000000c600c67308 */ /* 0x000fe20000000800 */
[----:B------:R-:W-:Y:S01]  /*4170*/  @P0 FSEL R48, R48, -INF , !P1 ;  /* 0xff80000030300808 */ /* 0x000fe20004800000 */
[----:B------:R-:W-:Y:S01]  /*4180*/  IMAD.WIDE.U32 R210, R210, -0x326172a9, RZ ;  /* 0xcd9e8d57d2d27825 */ /* 0x000fe200078e00ff */
[----:B------:R-:W-:Y:S02]  /*4190*/  PLOP3.LUT P0, PT, PT, PT, UP0, 0x80, 0x0 ;  /* 0x000000000000781c */ /* 0x000fe40003f0f008 */
[----:B------:R-:W-:Y:S01]  /*41a0*/  LOP3.LUT R238, R219, UR5, R226, 0x96, !PT ;  /* 0x00000005dbee7c12 */ /* 0x000fe2000f8e96e2 */
[--C-:B------:R-:W-:Y:S01]  /*41b0*/  FFMA.FTZ R48, R48, UR8, -R249.reuse ;  /* 0x0000000830307c23 */ /* 0x100fe200080108f9 */
[----:B------:R-:W-:Y:S01]  /*41c0*/  @P6 ISETP.GE.AND P6, PT, R193, UR6, PT ;  /* 0x00000006c1006c0c */ /* 0x000fe2000bfc6270 */
[----:B------:R-:W-:Y:S02]  /*41d0*/  FFMA.FTZ R193, R4, UR8, -R249 ;  /* 0x0000000804c17c23 */ /* 0x000fe400080108f9 */
[----:B------:R-:W-:Y:S01]  /*41e0*/  MUFU.EX2 R199, R199 ;  /* 0x000000c700c77308 */ /* 0x000fe20000000800 */
[----:B------:R-:W-:Y:S04]  /*41f0*/  IMAD.WIDE.U32 R214, R214, -0x2daee0ad, RZ ;  /* 0xd2511f53d6d67825 */ /* 0x000fe800078e00ff */
[----:B------:R-:W-:Y:S01]  /*4200*/  IMAD.WIDE.U32 R234, R234, -0x326172a9, RZ ;  /* 0xcd9e8d57eaea7825 */ /* 0x000fe200078e00ff */
[----:B------:R-:W-:Y:S04]  /*4210*/  @P0 FSEL R50, R50, -INF , !P1 ;  /* 0xff80000032320808 */ /* 0x000fe80004800000 */
[----:B------:R-:W1:Y:S01]  /*4220*/  MUFU.EX2 R193, R193 ;  /* 0x000000c100c17308 */ /* 0x000e620000000800 */
[----:B------:R-:W-:Y:S01]  /*4230*/  PLOP3.LUT P0, PT, PT, PT, UP0, 0x80, 0x0 ;  /* 0x000000000000781c */ /* 0x000fe20003f0f008 */
[----:B------:R-:W-:Y:S01]  /*4240*/  IMAD.WIDE.U32 R224, R224, -0x326172a9, RZ ;  /* 0xcd9e8d57e0e07825 */ /* 0x000fe200078e00ff */
[----:B------:R-:W-:Y:S03]  /*4250*/  PLOP3.LUT P1, PT, PT, PT, UP0, 0x80, 0x0 ;  /* 0x000000000000781c */ /* 0x000fe60003f2f008 */
[----:B------:R-:W-:Y:S01]  /*4260*/  FFMA.FTZ R50, R50, UR8, -R117 ;  /* 0x0000000832327c23 */ /* 0x000fe20008010875 */
[----:B------:R-:W-:Y:S01]  /*4270*/  IMAD.WIDE.U32 R236, R236, -0x2daee0ad, RZ ;  /* 0xd2511f53ecec7825 */ /* 0x000fe200078e00ff */
[C---:B------:R-:W-:Y:S02]  /*4280*/  LOP3.LUT R212, R225.reuse, UR5, R212, 0x96, !PT ;  /* 0x00000005e1d47c12 */ /* 0x040fe4000f8e96d4 */
[----:B------:R-:W-:Y:S01]  /*4290*/  MUFU.EX2 R202, R202 ;  /* 0x000000ca00ca7308 */ /* 0x000fe20000000800 */
[----:B------:R-:W-:Y:S01]  /*42a0*/  LOP3.LUT R226, R225, UR5, R226, 0x96, !PT ;  /* 0x00000005e1e27c12 */ /* 0x000fe2000f8e96e2 */
[----:B------:R-:W-:Y:S01]  /*42b0*/  UIADD3 UR5, UR12, 0x32370b8f, URZ ;  /* 0x32370b8f0c057890 */ /* 0x000fe2000fffe03f */
[----:B------:R-:W-:Y:S01]  /*42c0*/  LOP3.LUT R195, R237, UR7, R232, 0x96, !PT ;  /* 0x00000007edc37c12 */ /* 0x000fe2000f8e96e8 */
[----:B------:R-:W-:Y:S01]  /*42d0*/  IMAD.WIDE.U32 R212, R212, -0x2daee0ad, RZ ;  /* 0xd2511f53d4d47825 */ /* 0x000fe200078e00ff */
[----:B------:R-:W-:Y:S05]  /*42e0*/  @P0 FSEL R45, R45, -INF , !P2 ;  /* 0xff8000002d2d0808 */ /* 0x000fea0005000000 */
[----:B------:R-:W-:Y:S01]  /*42f0*/  MUFU.EX2 R203, R203 ;  /* 0x000000cb00cb7308 */ /* 0x000fe20000000800 */
[----:B------:R-:W-:Y:S01]  /*4300*/  PLOP3.LUT P0, PT, PT, PT, UP0, 0x80, 0x0 ;  /* 0x000000000000781c */ /* 0x000fe20003f0f008 */
[----:B------:R-:W-:Y:S01]  /*4310*/  IMAD.WIDE.U32 R228, R195, -0x326172a9, RZ ;  /* 0xcd9e8d57c3e47825 */ /* 0x000fe200078e00ff */
[----:B------:R-:W-:Y:S02]  /*4320*/  @P1 FSEL R47, R47, -INF , !P2 ;  /* 0xff8000002f2f1808 */ /* 0x000fe40005000000 */
[----:B------:R-:W-:Y:S01]  /*4330*/  PLOP3.LUT P1, PT, PT, PT, UP0, 0x80, 0x0 ;  /* 0x000000000000781c */ /* 0x000fe20003f2f008 */
[----:B------:R-:W-:Y:S01]  /*4340*/  IMAD.WIDE.U32 R230, R230, -0x2daee0ad, RZ ;  /* 0xd2511f53e6e67825 */ /* 0x000fe200078e00ff */
[----:B------:R-:W-:Y:S03]  /*4350*/  LOP3.LUT R236, R215, UR5, R236, 0x96, !PT ;  /* 0x00000005d7ec7c12 */ /* 0x000fe6000f8e96ec */
[----:B------:R4:W1:Y:S01]  /*4360*/  MUFU.EX2 R195, R197 ;  /* 0x000000c500c37308 */ /* 0x0008620000000800 */
[----:B------:R-:W-:Y:S01]  /*4370*/  LOP3.LUT R206, R213, UR5, R206, 0x96, !PT ;  /* 0x00000005d5ce7c12 */ /* 0x000fe2000f8e96ce */
[----:B------:R-:W-:Y:S01]  /*4380*/  IMAD.WIDE.U32 R238, R238, -0x2daee0ad, RZ ;  /* 0xd2511f53eeee7825 */ /* 0x000fe200078e00ff */
[----:B------:R-:W-:Y:S01]  /*4390*/  LOP3.LUT R232, R231, UR7, R232, 0x96, !PT ;  /* 0x00000007e7e87c12 */ /* 0x000fe2000f8e96e8 */
[----:B------:R-:W-:Y:S01]  /*43a0*/  UIADD3 UR7, UR13, 0x78dde6e4, URZ ;  /* 0x78dde6e40d077890 */ /* 0x000fe2000fffe03f */
[----:B------:R-:W-:Y:S01]  /*43b0*/  @P0 FSEL R49, R49, -INF , !P2 ;  /* 0xff80000031310808 */ /* 0x000fe20005000000 */
[----:B------:R-:W-:Y:S01]  /*43c0*/  IMAD.WIDE.U32 R206, R206, -0x326172a9, RZ ;  /* 0xcd9e8d57cece7825 */ /* 0x000fe200078e00ff */
[----:B------:R-:W-:Y:S03]  /*43d0*/  PLOP3.LUT P0, PT, PT, PT, UP0, 0x80, 0x0 ;  /* 0x000000000000781c */ /* 0x000fe60003f0f008 */
[----:B------:R-:W-:Y:S01]  /*43e0*/  MUFU.EX2 R201, R201 ;  /* 0x000000c900c97308 */ /* 0x000fe20000000800 */
[----:B------:R-:W-:Y:S01]  /*43f0*/  LOP3.LUT R230, R239, UR5, R230, 0x96, !PT ;  /* 0x00000005efe67c12 */ /* 0x000fe2000f8e96e6 */
[----:B------:R-:W-:Y:S01]  /*4400*/  IMAD.WIDE.U32 R226, R226, -0x2daee0ad, RZ ;  /* 0xd2511f53e2e27825 */ /* 0x000fe200078e00ff */
[----:B------:R-:W-:Y:S02]  /*4410*/  @P1 FSEL R51, R51, -INF , !P2 ;  /* 0xff80000033331808 */ /* 0x000fe40005000000 */
[----:B------:R-:W-:Y:S01]  /*4420*/  PLOP3.LUT P1, PT, PT, PT, UP0, 0x80, 0x0 ;  /* 0x000000000000781c */ /* 0x000fe20003f2f008 */
[----:B------:R-:W-:Y:S01]  /*4430*/  FFMA.FTZ R49, R49, UR8, -R249 ;  /* 0x0000000831317c23 */ /* 0x000fe200080108f9 */
[----:B------:R-:W-:Y:S01]  /*4440*/  LOP3.LUT R208, R227, UR5, R208, 0x96, !PT ;  /* 0x00000005e3d07c12 */ /* 0x000fe2000f8e96d0 */
[----:B------:R-:W-:Y:S01]  /*4450*/  UIADD3 UR5, UR13, -0x255992d5, URZ ;  /* 0xdaa66d2b0d057890 */ /* 0x000fe2000fffe03f */
[----:B------:R-:W-:Y:S01]  /*4460*/  PLOP3.LUT P2, PT, PT, PT, UP0, 0x80, 0x0 ;  /* 0x000000000000781c */ /* 0x000fe20003f4f008 */
[----:B------:R-:W-:Y:S01]  /*4470*/  IMAD.WIDE.U32 R232, R232, -0x326172a9, RZ ;  /* 0xcd9e8d57e8e87825 */ /* 0x000fe200078e00ff */
[----:B------:R-:W-:Y:S02]  /*4480*/  LOP3.LUT R210, R207, UR7, R210, 0x96, !PT ;  /* 0x00000007cfd27c12 */ /* 0x000fe4000f8e96d2 */
[----:B------:R-:W-:Y:S01]  /*4490*/  @P0 FSEL R52, R52, -INF , !P4 ;  /* 0xff80000034340808 */ /* 0x000fe20006000000 */
[----:B------:R-:W-:Y:S01]  /*44a0*/  IMAD.WIDE.U32 R236, R236, -0x326172a9, RZ ;  /* 0xcd9e8d57ecec7825 */ /* 0x000fe200078e00ff */
[----:B------:R-:W-:Y:S02]  /*44b0*/  LOP3.LUT R216, R211, UR5, R224, 0x96, !PT ;  /* 0x00000005d3d87c12 */ /* 0x000fe4000f8e96e0 */
[----:B------:R-:W-:Y:S01]  /*44c0*/  PLOP3.LUT P0, PT, PT, PT, UP0, 0x80, 0x0 ;  /* 0x000000000000781c */ /* 0x000fe20003f0f008 */
[----:B------:R-:W-:Y:S01]  /*44d0*/  FFMA.FTZ R51, R51, UR8, -R117 ;  /* 0x0000000833337c23 */ /* 0x000fe20008010875 */
[--C-:B------:R-:W-:Y:S01]  /*44e0*/  LOP3.LUT R204, R229, UR5, R218.reuse, 0x96, !PT ;  /* 0x00000005e5cc7c12 */ /* 0x100fe2000f8e96da */
[----:B------:R-:W-:Y:S01]  /*44f0*/  IMAD.WIDE.U32 R230, R230, -0x326172a9, RZ ;  /* 0xcd9e8d57e6e67825 */ /* 0x000fe200078e00ff */
[----:B------:R-:W-:Y:S02]  /*4500*/  LOP3.LUT R218, R233, UR5, R218, 0x96, !PT ;  /* 0x00000005e9da7c12 */ /* 0x000fe4000f8e96da */
[----:B------:R-:W-:Y:S01]  /*4510*/  LOP3.LUT R224, R235, UR5, R224, 0x96, !PT ;  /* 0x00000005ebe07c12 */ /* 0x000fe2000f8e96e0 */
[----:B----4-:R-:W-:Y:S01]  /*4520*/  FFMA.FTZ R197, R8, UR8, -R252 ;  /* 0x0000000808c57c23 */ /* 0x010fe200080108fc */
[----:B------:R-:W-:Y:S01]  /*4530*/  LOP3.LUT R228, R237, UR7, R228, 0x96, !PT ;  /* 0x00000007ede47c12 */ /* 0x000fe2000f8e96e4 */
[----:B------:R-:W-:Y:S01]  /*4540*/  UIADD3 UR5, UR12, -0x126145ec, URZ ;  /* 0xed9eba140c057890 */ /* 0x000fe2000fffe03f */
[----:B------:R-:W-:Y:S01]  /*4550*/  LOP3.LUT R232, R231, UR7, R232, 0x96, !PT ;  /* 0x00000007e7e87c12 */ /* 0x000fe2000f8e96e8 */
[----:B------:R-:W-:Y:S01]  /*4560*/  IMAD.WIDE.U32 R216, R216, -0x2daee0ad, RZ ;  /* 0xd2511f53d8d87825 */ /* 0x000fe200078e00ff */
[----:B------:R-:W-:Y:S01]  /*4570*/  @P1 FSEL R54, R54, -INF , !P4 ;  /* 0xff80000036361808 */ /* 0x000fe20006000000 */
[----:B------:R-:W4:Y:S01]  /*4580*/  MUFU.EX2 R197, R197 ;  /* 0x000000c500c57308 */ /* 0x000f220000000800 */
[----:B------:R-:W-:Y:S01]  /*4590*/  @P2 FSEL R56, R56, -INF , !P4 ;  /* 0xff80000038382808 */ /* 0x000fe20006000000 */
[----:B------:R-:W-:Y:S01]  /*45a0*/  IMAD.WIDE.U32 R204, R204, -0x2daee0ad, RZ ;  /* 0xd2511f53cccc7825 */ /* 0x000fe200078e00ff */
[----:B------:R-:W-:Y:S02]  /*45b0*/  LOP3.LUT R212, R217, UR5, R212, 0x96, !PT ;  /* 0x00000005d9d47c12 */ /* 0x000fe4000f8e96d4 */
[----:B------:R-:W-:Y:S01]  /*45c0*/  @P0 FSEL R58, R58, -INF , !P4 ;  /* 0xff8000003a3a0808 */ /* 0x000fe20006000000 */
[----:B------:R-:W-:Y:S01]  /*45d0*/  IMAD.WIDE.U32 R218, R218, -0x2daee0ad, RZ ;  /* 0xd2511f53dada7825 */ /* 0x000fe200078e00ff */
[----:B------:R-:W-:Y:S02]  /*45e0*/  LOP3.LUT R214, R205, UR5, R214, 0x96, !PT ;  /* 0x00000005cdd67c12 */ /* 0x000fe4000f8e96d6 */
[----:B------:R-:W-:Y:S01]  /*45f0*/  PLOP3.LUT P4, PT, PT, PT, UP0, 0x80, 0x0 ;  /* 0x000000000000781c */ /* 0x000fe20003f8f008 */
[----:B------:R-:W-:Y:S01]  /*4600*/  IMAD.WIDE.U32 R228, R228, -0x2daee0ad, RZ ;  /* 0xd2511f53e4e47825 */ /* 0x000fe200078e00ff */
[----:B------:R-:W-:Y:S02]  /*4610*/  LOP3.LUT R238, R219, UR5, R238, 0x96, !PT ;  /* 0x00000005dbee7c12 */ /* 0x000fe4000f8e96ee */
[----:B------:R-:W-:Y:S01]  /*4620*/  PLOP3.LUT P1, PT, PT, PT, UP0, 0x80, 0x0 ;  /* 0x000000000000781c */ /* 0x000fe20003f2f008 */
[----:B------:R-:W-:Y:S01]  /*4630*/  IMAD.WIDE.U32 R224, R224, -0x2daee0ad, RZ ;  /* 0xd2511f53e0e07825 */ /* 0x000fe200078e00ff */
[----:B------:R-:W-:Y:S02]  /*4640*/  LOP3.LUT R204, R229, UR10, R204, 0x96, !PT ;  /* 0x0000000ae5cc7c12 */ /* 0x000fe4000f8e96cc */
[----:B------:R-:W-:Y:S01]  /*4650*/  PLOP3.LUT P2, PT, PT, PT, UP0, 0x80, 0x0 ;  /* 0x000000000000781c */ /* 0x000fe20003f4f008 */
[----:B------:R-:W-:Y:S01]  /*4660*/  IMAD.WIDE.U32 R208, R208, -0x326172a9, RZ ;  /* 0xcd9e8d57d0d07825 */ /* 0x000fe200078e00ff */
[----:B------:R-:W-:Y:S01]  /*4670*/  LOP3.LUT R226, R225, UR5, R226, 0x96, !PT ;  /* 0x00000005e1e27c12 */ /* 0x000fe2000f8e96e2 */
[----:B------:R-:W-:Y:S01]  /*4680*/  UIADD3 UR5, UR13, 0x1715609d, URZ ;  /* 0x1715609d0d057890 */ /* 0x000fe2000fffe03f */
[----:B------:R-:W-:Y:S01]  /*4690*/  PLOP3.LUT P0, PT, PT, PT, UP0, 0x80, 0x0 ;  /* 0x000000000000781c */ /* 0x000fe20003f0f008 */
[----:B------:R-:W-:Y:S01]  /*46a0*/  IMAD.WIDE.U32 R232, R232, -0x2daee0ad, RZ ;  /* 0xd2511f53e8e87825 */ /* 0x000fe200078e00ff */
[----:B------:R-:W-:Y:S01]  /*46b0*/  LOP3.LUT R234, R209, UR7, R234, 0x96, !PT ;  /* 0x00000007d1ea7c12 */ /* 0x000fe2000f8e96ea */
[----:B------:R-:W-:Y:S01]  /*46c0*/  UIADD3 UR7, UR13, -0x4ab325aa, URZ ;  /* 0xb54cda560d077890 */ /* 0x000fe2000fffe03f */
[----:B------:R-:W-:Y:S01]  /*46d0*/  @P4 FSEL R57, R57, -INF , !P5 ;  /* 0xff80000039394808 */ /* 0x000fe20006800000 */
[----:B------:R-:W-:Y:S01]  /*46e0*/  IMAD.WIDE.U32 R212, R212, -0x326172a9, RZ ;  /* 0xcd9e8d57d4d47825 */ /* 0x000fe200078e00ff */
[----:B------:R-:W-:Y:S02]  /*46f0*/  LOP3.LUT R209, R233, UR10, R218, 0x96, !PT ;  /* 0x0000000ae9d17c12 */ /* 0x000fe4000f8e96da */
[----:B------:R-:W-:Y:S01]  /*4700*/  PLOP3.LUT P4, PT, PT, PT, UP0, 0x80, 0x0 ;  /* 0x000000000000781c */ /* 0x000fe20003f8f008 */
[----:B------:R-:W-:Y:S01]  /*4710*/  IMAD.WIDE.U32 R218, R204, -0x326172a9, RZ ;  /* 0xcd9e8d57ccda7825 */ /* 0x000fe200078e00ff */
[----:B------:R-:W-:Y:S02]  /*4720*/  LOP3.LUT R206, R213, UR5, R206, 0x96, !PT ;  /* 0x00000005d5ce7c12 */ /* 0x000fe4000f8e96ce */
[----:B------:R-:W-:Y:S01]  /*4730*/  @P1 FSEL R53, R53, -INF , !P5 ;  /* 0xff80000035351808 */ /* 0x000fe20006800000 */
[----:B------:R-:W-:Y:S01]  /*4740*/  IMAD.WIDE.U32 R238, R238, -0x326172a9, RZ ;  /* 0xcd9e8d57eeee7825 */ /* 0x000fe200078e00ff */
[----:B------:R-:W-:Y:S02]  /*4750*/  LOP3.LUT R223, R218, 0xffff, RZ, 0xc0, !PT ;  /* 0x0000ffffdadf7812 */ /* 0x000fe400078ec0ff */
[----:B------:R-:W-:Y:S01]  /*4760*/  SHF.R.U32.HI R225, RZ, 0x10, R218 ;  /* 0x00000010ffe17819 */ /* 0x000fe200000116da */
[----:B------:R-:W-:Y:S01]  /*4770*/  IMAD.WIDE.U32 R226, R226, -0x326172a9, RZ ;  /* 0xcd9e8d57e2e27825 */ /* 0x000fe200078e00ff */
[----:B------:R-:W-:Y:S02]  /*4780*/  LOP3.LUT R230, R239, UR5, R230, 0x96, !PT ;  /* 0x00000005efe67c12 */ /* 0x000fe4000f8e96e6 */
[----:B------:R-:W-:Y:S01]  /*4790*/  PLOP3.LUT P1, PT, PT, PT, UP0, 0x80, 0x0 ;  /* 0x000000000000781c */ /* 0x000fe20003f2f008 */
[----:B------:R-:W-:Y:S01]  /*47a0*/  IMAD.WIDE.U32 R214, R214, -0x326172a9, RZ ;  /* 0xcd9e8d57d6d67825 */ /* 0x000fe200078e00ff */
[----:B------:R-:W-:Y:S02]  /*47b0*/  LOP3.LUT R231, R227, UR5, R208, 0x96, !PT ;  /* 0x00000005e3e77c12 */ /* 0x000fe4000f8e96d0 */
[----:B------:R-:W-:Y:S01]  /*47c0*/  @P2 FSEL R55, R55, -INF , !P5 ;  /* 0xff80000037372808 */ /* 0x000fe20006800000 */
[----:B------:R-:W-:Y:S01]  /*47d0*/  FFMA.FTZ R204, R15, UR8, -R5 ;  /* 0x000000080fcc7c23 */ /* 0x000fe20008010805 */
[----:B------:R-:W-:Y:S01]  /*47e0*/  LOP3.LUT R236, R215, UR5, R236, 0x96, !PT ;  /* 0x00000005d7ec7c12 */ /* 0x000fe2000f8e96ec */
[----:B------:R-:W-:Y:S01]  /*47f0*/  FFMA.FTZ R208, R17, UR8, -R249 ;  /* 0x0000000811d07c23 */ /* 0x000fe200080108f9 */
[----:B------:R-:W-:Y:S01]  /*4800*/  LOP3.LUT R217, R219, UR7, R214, 0x96, !PT ;  /* 0x00000007dbd97c12 */ /* 0x000fe2000f8e96d6 */
[--C-:B------:R-:W-:Y:S01]  /*4810*/  FFMA.FTZ R207, R18, UR8, -R117.reuse ;  /* 0x0000000812cf7c23 */ /* 0x100fe20008010875 */
[----:B------:R-:W-:Y:S01]  /*4820*/  LOP3.LUT R214, R218, 0xff, RZ, 0xc0, !PT ;  /* 0x000000ffdad67812 */ /* 0x000fe200078ec0ff */
[----:B------:R-:W-:Y:S01]  /*4830*/  FFMA.FTZ R213, R22, UR8, -R117 ;  /* 0x0000000816d57c23 */ /* 0x000fe20008010875 */
[----:B------:R-:W-:Y:S01]  /*4840*/  SHF.R.U32.HI R215, RZ, 0x18, R218 ;  /* 0x00000018ffd77819 */ /* 0x000fe200000116da */
[----:B------:R-:W-:Y:S01]  /*4850*/  IMAD.WIDE.U32 R210, R210, -0x2daee0ad, RZ ;  /* 0xd2511f53d2d27825 */ /* 0x000fe200078e00ff */
[----:B------:R-:W-:Y:S01]  /*4860*/  @P0 FSEL R59, R59, -INF , !P5 ;  /* 0xff8000003b3b0808 */ /* 0x000fe20006800000 */
[----:B------:R-:W-:Y:S01]  /*4870*/  UIADD3 UR5, UR12, 0x646e171e, URZ ;  /* 0x646e171e0c057890 */ /* 0x000fe2000fffe03f */
[----:B------:R-:W-:Y:S01]  /*4880*/  PLOP3.LUT P2, PT, PT, PT, UP0, 0x80, 0x0 ;  /* 0x000000000000781c */ /* 0x000fe20003f4f008 */
[----:B------:R-:W-:Y:S01]  /*4890*/  IMAD.WIDE.U32 R234, R234, -0x2daee0ad, RZ ;  /* 0xd2511f53eaea7825 */ /* 0x000fe200078e00ff */
[----:B------:R-:W-:Y:S01]  /*48a0*/  LOP3.LUT R211, R211, UR10, R216, 0x96, !PT ;  /* 0x0000000ad3d37c12 */ /* 0x000fe2000f8e96d8 */
[----:B------:R-:W-:Y:S01]  /*48b0*/  MUFU.EX2 R204, R204 ;  /* 0x000000cc00cc7308 */ /* 0x000fe20000000800 */
[----:B------:R-:W-:Y:S01]  /*48c0*/  PLOP3.LUT P0, PT, PT, PT, UP0, 0x80, 0x0 ;  /* 0x000000000000781c */ /* 0x000fe20003f0f008 */
[----:B------:R-:W-:Y:S01]  /*48d0*/  IMAD.WIDE.U32 R218, R206, -0x2daee0ad, RZ ;  /* 0xd2511f53ceda7825 */ /* 0x000fe200078e00ff */
[----:B------:R-:W-:Y:S02]  /*48e0*/  LOP3.LUT R224, R235, UR10, R224, 0x96, !PT ;  /* 0x0000000aebe07c12 */ /* 0x000fe4000f8e96e0 */
[----:B------:R-:W-:Y:S01]  /*48f0*/  ISETP.LE.U32.AND P5, PT, R214, UR9, PT ;  /* 0x00000009d6007c0c */ /* 0x000fe2000bfa3070 */
[--C-:B------:R-:W-:Y:S01]  /*4900*/  FFMA.FTZ R205, R16, UR8, -R249.reuse ;  /* 0x0000000810cd7c23 */ /* 0x100fe200080108f9 */
[----:B------:R-:W-:Y:S01]  /*4910*/  LOP3.LUT R233, R219, UR5, R210, 0x96, !PT ;  /* 0x00000005dbe97c12 */ /* 0x000fe2000f8e96d2 */
[----:B------:R-:W-:Y:S01]  /*4920*/  FFMA.FTZ R210, R21, UR8, -R249 ;  /* 0x0000000815d27c23 */ /* 0x000fe200080108f9 */
[----:B------:R-:W-:Y:S01]  /*4930*/  LOP3.LUT R216, R218, 0xff, RZ, 0xc0, !PT ;  /* 0x000000ffdad87812 */ /* 0x000fe200078ec0ff */
[----:B------:R-:W-:Y:S01]  /*4940*/  FFMA.FTZ R55, R55, UR8, -R117 ;  /* 0x0000000837377c23 */ /* 0x000fe20008010875 */
[--C-:B------:R-:W-:Y:S01]  /*4950*/  SHF.R.U32.HI R229, RZ, 0x18, R218.reuse ;  /* 0x00000018ffe57819 */ /* 0x100fe200000116da */
[--C-:B------:R-:W-:Y:S01]  /*4960*/  FFMA.FTZ R52, R52, UR8, -R249.reuse ;  /* 0x0000000834347c23 */ /* 0x100fe200080108f9 */
[----:B------:R-:W-:Y:S01]  /*4970*/  LOP3.LUT R239, R218, 0xffff, RZ, 0xc0, !PT ;  /* 0x0000ffffdaef7812 */ /* 0x000fe200078ec0ff */
[--C-:B------:R-:W-:Y:S01]  /*4980*/  FFMA.FTZ R53, R53, UR8, -R249.reuse ;  /* 0x0000000835357c23 */ /* 0x100fe200080108f9 */
[----:B------:R-:W-:Y:S01]  /*4990*/  SHF.R.U32.HI R235, RZ, 0x10, R218 ;  /* 0x00000010ffeb7819 */ /* 0x000fe200000116da */
[----:B------:R-:W-:Y:S01]  /*49a0*/  IMAD.WIDE.U32 R218, R209, -0x326172a9, RZ ;  /* 0xcd9e8d57d1da7825 */ /* 0x000fe200078e00ff */
[----:B------:R-:W-:Y:S01]  /*49b0*/  @P4 FSEL R64, R64, -INF , !P3 ;  /* 0xff80000040404808 */ /* 0x000fe20005800000 */
[----:B------:R1:W-:Y:S01]  /*49c0*/  MUFU.EX2 R206, R208 ;  /* 0x000000d000ce7308 */ /* 0x0003e20000000800 */
[----:B------:R-:W-:Y:S01]  /*49d0*/  ISETP.LE.U32.AND P4, PT, R215, UR9, PT ;  /* 0x00000009d7007c0c */ /* 0x000fe2000bf83070 */
[--C-:B------:R-:W-:Y:S01]  /*49e0*/  FFMA.FTZ R209, R20, UR8, -R249.reuse ;  /* 0x0000000814d17c23 */ /* 0x100fe200080108f9 */
[----:B------:R-:W-:Y:S01]  /*49f0*/  LOP3.LUT R244, R218, 0xff, RZ, 0xc0, !PT ;  /* 0x000000ffdaf47812 */ /* 0x000fe200078ec0ff */
[----:B------:R-:W-:Y:S01]  /*4a00*/  FFMA.FTZ R64, R64, UR8, -R249 ;  /* 0x0000000840407c23 */ /* 0x000fe200080108f9 */
[--C-:B------:R-:W-:Y:S01]  /*4a10*/  SHF.R.U32.HI R241, RZ, 0x18, R218.reuse ;  /* 0x00000018fff17819 */ /* 0x100fe200000116da */
[----:B------:R-:W-:Y:S01]  /*4a20*/  FFMA.FTZ R58, R58, UR8, -R5 ;  /* 0x000000083a3a7c23 */ /* 0x000fe20008010805 */
[----:B------:R-:W-:Y:S01]  /*4a30*/  SHF.R.U32.HI R242, RZ, 0x10, R218 ;  /* 0x00000010fff27819 */ /* 0x000fe200000116da */
[--C-:B------:R-:W-:Y:S01]  /*4a40*/  FFMA.FTZ R57, R57, UR8, -R252.reuse ;  /* 0x0000000839397c23 */ /* 0x100fe200080108fc */
[----:B------:R-:W-:Y:S01]  /*4a50*/  LOP3.LUT R243, R218, 0xffff, RZ, 0xc0, !PT ;  /* 0x0000ffffdaf37812 */ /* 0x000fe200078ec0ff */
[--C-:B------:R-:W-:Y:S01]  /*4a60*/  FFMA.FTZ R218, R25, UR8, -R252.reuse ;  /* 0x0000000819da7c23 */ /* 0x100fe200080108fc */
[----:B------:R-:W-:Y:S01]  /*4a70*/  @P1 FSEL R60, R60, -INF , !P3 ;  /* 0xff8000003c3c1808 */ /* 0x000fe20005800000 */
[----:B------:R4:W-:Y:S01]  /*4a80*/  MUFU.EX2 R215, R247 ;  /* 0x000000f700d77308 */ /* 0x0009e20000000800 */
[----:B------:R-:W-:Y:S01]  /*4a90*/  PLOP3.LUT P1, PT, PT, PT, UP0, 0x80, 0x0 ;  /* 0x000000000000781c */ /* 0x000fe20003f2f008 */
[--C-:B------:R-:W-:Y:S01]  /*4aa0*/  FFMA.FTZ R56, R56, UR8, -R252.reuse ;  /* 0x0000000838387c23 */ /* 0x100fe200080108fc */
[----:B------:R-:W-:Y:S01]  /*4ab0*/  @P2 FSEL R62, R62, -INF , !P3 ;  /* 0xff8000003e3e2808 */ /* 0x000fe20005800000 */
[----:B------:R-:W-:Y:S01]  /*4ac0*/  FFMA.FTZ R60, R60, UR8, -R252 ;  /* 0x000000083c3c7c23 */ /* 0x000fe200080108fc */
[----:B------:R-:W-:Y:S01]  /*4ad0*/  @P0 FSEL R66, R66, -INF , !P3 ;  /* 0xff80000042420808 */ /* 0x000fe20005800000 */
[--C-:B-1----:R-:W-:Y:S01]  /*4ae0*/  FFMA.FTZ R208, R19, UR8, -R117.reuse ;  /* 0x0000000813d07c23 */ /* 0x102fe20008010875 */
[----:B------:R-:W-:Y:S03]  /*4af0*/  PLOP3.LUT P2, PT, PT, PT, UP0, 0x80, 0x0 ;  /* 0x000000000000781c */ /* 0x000fe60003f4f008 */
[----:B------:R1:W-:Y:S01]  /*4b00*/  MUFU.EX2 R214, R218 ;  /* 0x000000da00d67308 */ /* 0x0003e20000000800 */
[----:B------:R-:W-:Y:S01]  /*4b10*/  PLOP3.LUT P0, PT, PT, PT, UP0, 0x80, 0x0 ;  /* 0x000000000000781c */ /* 0x000fe20003f0f008 */
[----:B------:R-:W-:Y:S01]  /*4b20*/  FFMA.FTZ R66, R66, UR8, -R117 ;  /* 0x0000000842427c23 */ /* 0x000fe20008010875 */
[----:B------:R-:W-:Y:S01]  /*4b30*/  LOP3.LUT R238, R219, UR7, R238, 0x96, !PT ;  /* 0x00000007dbee7c12 */ /* 0x000fe2000f8e96ee */
[----:B------:R-:W-:Y:S01]  /*4b40*/  FFMA.FTZ R62, R62, UR8, -R5 ;  /* 0x000000083e3e7c23 */ /* 0x000fe20008010805 */
[----:B------:R-:W-:Y:S01]  /*4b50*/  LOP3.LUT R219, R217, 0xffff, RZ, 0xc0, !PT ;  /* 0x0000ffffd9db7812 */ /* 0x000fe200078ec0ff */
[----:B------:R-:W-:Y:S01]  /*4b60*/  FFMA.FTZ R54, R54, UR8, -R117 ;  /* 0x0000000836367c23 */ /* 0x000fe20008010875 */
[----:B------:R-:W-:Y:S03]  /*4b70*/  @P1 FSEL R61, R61, -INF , !P6 ;  /* 0xff8000003d3d1808 */ /* 0x000fe60007000000 */
[----:B------:R-:W-:Y:S01]  /*4b80*/  MUFU.EX2 R130, R66 ;  /* 0x0000004200827308 */ /* 0x000fe20000000800 */
[----:B------:R-:W-:Y:S01]  /*4b90*/  SHF.R.U32.HI R219, RZ, 0x8, R219 ;  /* 0x00000008ffdb7819 */ /* 0x000fe200000116db */
[----:B----4-:R-:W-:Y:S01]  /*4ba0*/  FFMA.FTZ R247, R28, UR8, -R252 ;  /* 0x000000081cf77c23 */ /* 0x010fe200080108fc */
[----:B------:R-:W-:Y:S01]  /*4bb0*/  PLOP3.LUT P1, PT, PT, PT, UP0, 0x80, 0x0 ;  /* 0x000000000000781c */ /* 0x000fe20003f2f008 */
[----:B------:R-:W-:Y:S01]  /*4bc0*/  FFMA.FTZ R59, R59, UR8, -R5 ;  /* 0x000000083b3b7c23 */ /* 0x000fe20008010805 */
[----:B------:R-:W-:Y:S01]  /*4bd0*/  LOP3.LUT R219, R219, 0xffff, RZ, 0xc0, !PT ;  /* 0x0000ffffdbdb7812 */ /* 0x000fe200078ec0ff */
[----:B------:R-:W-:Y:S01]  /*4be0*/  IMAD.WIDE.U32 R250, R211, -0x326172a9, RZ ;  /* 0xcd9e8d57d3fa7825 */ /* 0x000fe200078e00ff */
[----:B------:R-:W-:Y:S03]  /*4bf0*/  @P2 FSEL R63, R63, -INF , !P6 ;  /* 0xff8000003f3f2808 */ /* 0x000fe60007000000 */
[----:B------:R-:W-:Y:S01]  /*4c00*/  MUFU.EX2 R129, R62 ;  /* 0x0000003e00817308 */ /* 0x000fe20000000800 */
[----:B-1----:R-:W-:Y:S01]  /*4c10*/  LOP3.LUT R218, R217, 0xff, RZ, 0xc0, !PT ;  /* 0x000000ffd9da7812 */ /* 0x002fe200078ec0ff */
[----:B------:R-:W-:Y:S01]  /*4c20*/  IMAD.WIDE.U32 R6, R231, -0x2daee0ad, RZ ;  /* 0xd2511f53e7067825 */ /* 0x000fe200078e00ff */
[----:B------:R-:W-:Y:S02]  /*4c30*/  @P0 FSEL R65, R65, -INF , !P6 ;  /* 0xff80000041410808 */ /* 0x000fe40007000000 */
[----:B------:R-:W-:Y:S01]  /*4c40*/  ISETP.LE.U32.AND P2, PT, R218, UR9, PT ;  /* 0x00000009da007c0c */ /* 0x000fe2000bf43070 */
[----:B------:R-:W-:Y:S01]  /*4c50*/  IMAD.WIDE.U32 R236, R236, -0x2daee0ad, RZ ;  /* 0xd2511f53ecec7825 */ /* 0x000fe200078e00ff */
[----:B------:R-:W-:Y:S03]  /*4c60*/  ISETP.LE.U32.AND P0, PT, R219, UR9, PT ;  /* 0x00000009db007c0c */ /* 0x000fe6000bf03070 */
[----:B------:R-:W-:Y:S01]  /*4c70*/  MUFU.EX2 R207, R207 ;  /* 0x000000cf00cf7308 */ /* 0x000fe20000000800 */
[--C-:B------:R-:W-:Y:S02]  /*4c80*/  SHF.R.U32.HI R218, RZ, 0x10, R217.reuse ;  /* 0x00000010ffda7819 */ /* 0x100fe400000116d9 */
[----:B------:R-:W-:Y:S02]  /*4c90*/  SHF.R.U32.HI R219, RZ, 0x18, R217 ;  /* 0x00000018ffdb7819 */ /* 0x000fe400000116d9 */
[----:B------:R-:W-:Y:S01]  /*4ca0*/  LOP3.LUT R220, R251, UR7, R212, 0x96, !PT ;  /* 0x00000007fbdc7c12 */ /* 0x000fe2000f8e96d4 */
[----:B------:R-:W-:Y:S01]  /*4cb0*/  FFMA.FTZ R212, R23, UR8, -R117 ;  /* 0x0000000817d47c23 */ /* 0x000fe20008010875 */
[----:B------:R-:W-:Y:S03]  /*4cc0*/  @P1 FSEL R67, R67, -INF , !P6 ;  /* 0xff80000043431808 */ /* 0x000fe60007000000 */
[----:B------:R1:W-:Y:S01]  /*4cd0*/  MUFU.EX2 R217, R247 ;  /* 0x000000f700d97308 */ /* 0x0003e20000000800 */
[----:B------:R-:W-:Y:S01]  /*4ce0*/  ISETP.LE.U32.AND P1, PT, R219, UR9, PT ;  /* 0x00000009db007c0c */ /* 0x000fe2000bf23070 */
[----:B------:R-:W-:Y:S01]  /*4cf0*/  @!P2 FADD.FTZ R193, -R193, -RZ ;  /* 0x800000ffc1c1a221 */ /* 0x000fe20000010100 */
[----:B------:R-:W-:Y:S01]  /*4d00*/  LOP3.LUT R219, R220, 0xffff, RZ, 0xc0, !PT ;  /* 0x0000ffffdcdb7812 */ /* 0x000fe200078ec0ff */
[----:B------:R-:W-:Y:S01]  /*4d10*/  @!P0 FADD.FTZ R196, -R196, -RZ ;  /* 0x800000ffc4c48221 */ /* 0x000fe20000010100 */
[----:B------:R-:W-:Y:S02]  /*4d20*/  LOP3.LUT R218, R218, 0xff, RZ, 0xc0, !PT ;  /* 0x000000ffdada7812 */ /* 0x000fe400078ec0ff */
[----:B------:R-:W-:Y:S03]  /*4d30*/  SHF.R.U32.HI R219, RZ, 0x8, R219 ;  /* 0x00000008ffdb7819 */ /* 0x000fe600000116db */
[----:B------:R4:W-:Y:S01]  /*4d40*/  MUFU.EX2 R211, R213 ;  /* 0x000000d500d37308 */ /* 0x0009e20000000800 */
[----:B------:R-:W-:Y:S02]  /*4d50*/  ISETP.LE.U32.AND P6, PT, R218, UR9, PT ;  /* 0x00000009da007c0c */ /* 0x000fe4000bfc3070 */
[----:B------:R-:W-:Y:S02]  /*4d60*/  LOP3.LUT R248, R220, 0xff, RZ, 0xc0, !PT ;  /* 0x000000ffdcf87812 */ /* 0x000fe400078ec0ff */
[----:B------:R-:W-:Y:S01]  /*4d70*/  LOP3.LUT R221, R250, 0xffff, RZ, 0xc0, !PT ;  /* 0x0000fffffadd7812 */ /* 0x000fe200078ec0ff */
[----:B------:R-:W-:Y:S01]  /*4d80*/  @!P1 FADD.FTZ R194, -R194, -RZ ;  /* 0x800000ffc2c29221 */ /* 0x000fe20000010100 */
[----:B------:R-:W-:Y:S01]  /*4d90*/  ISETP.LE.U32.AND P2, PT, R248, UR9, PT ;  /* 0x00000009f8007c0c */ /* 0x000fe2000bf43070 */
[----:B------:R-:W-:Y:S01]  /*4da0*/  FFMA.FTZ R251, R29, UR8, -R252 ;  /* 0x000000081dfb7c23 */ /* 0x000fe200080108fc */
[----:B-1----:R-:W-:Y:S01]  /*4db0*/  LOP3.LUT R247, R219, 0xffff, RZ, 0xc0, !PT ;  /* 0x0000ffffdbf77812 */ /* 0x002fe200078ec0ff */
[----:B------:R-:W1:Y:S01]  /*4dc0*/  MUFU.EX2 R205, R205 ;  /* 0x000000cd00cd7308 */ /* 0x000e620000000800 */
[--C-:B------:R-:W-:Y:S02]  /*4dd0*/  SHF.R.U32.HI R248, RZ, 0x10, R220.reuse ;  /* 0x00000010fff87819 */ /* 0x100fe400000116dc */
[----:B------:R-:W-:Y:S01]  /*4de0*/  ISETP.LE.U32.AND P0, PT, R247, UR9, PT ;  /* 0x00000009f7007c0c */ /* 0x000fe2000bf03070 */
[----:B------:R-:W-:Y:S01]  /*4df0*/  @!P6 FADD.FTZ R195, -R195, -RZ ;  /* 0x800000ffc3c3e221 */ /* 0x000fe20000010100 */
[----:B------:R-:W-:Y:S02]  /*4e00*/  SHF.R.U32.HI R247, RZ, 0x18, R220 ;  /* 0x00000018fff77819 */ /* 0x000fe400000116dc */
[----:B------:R-:W-:Y:S01]  /*4e10*/  LOP3.LUT R248, R248, 0xff, RZ, 0xc0, !PT ;  /* 0x000000fff8f87812 */ /* 0x000fe200078ec0ff */
[----:B----4-:R-:W-:Y:S01]  /*4e20*/  FFMA.FTZ R213, R24, UR8, -R252 ;  /* 0x0000000818d57c23 */ /* 0x010fe200080108fc */
[----:B------:R-:W-:Y:S01]  /*4e30*/  ISETP.LE.U32.AND P1, PT, R247, UR9, PT ;  /* 0x00000009f7007c0c */ /* 0x000fe2000bf23070 */
[----:B------:R-:W-:Y:S01]  /*4e40*/  @!P2 FADD.FTZ R197, -R197, -RZ ;  /* 0x800000ffc5c5a221 */ /* 0x000fe20000010100 */
[----:B------:R-:W-:Y:S01]  /*4e50*/  LOP3.LUT R246, R250, 0xff, RZ, 0xc0, !PT ;  /* 0x000000fffaf67812 */ /* 0x000fe200078ec0ff */
[--C-:B------:R-:W-:Y:S01]  /*4e60*/  FFMA.FTZ R247, R32, UR8, -R249.reuse ;  /* 0x0000000820f77c23 */ /* 0x100fe200080108f9 */
[----:B------:R-:W-:Y:S01]  /*4e70*/  ISETP.LE.U32.AND P6, PT, R248, UR9, PT ;  /* 0x00000009f8007c0c */ /* 0x000fe2000bfc3070 */
[----:B------:R-:W-:Y:S01]  /*4e80*/  FFMA.FTZ R248, R33, UR8, -R249 ;  /* 0x0000000821f87c23 */ /* 0x000fe200080108f9 */
[----:B------:R-:W-:Y:S01]  /*4e90*/  SHF.R.U32.HI R221, RZ, 0x8, R221 ;  /* 0x00000008ffdd7819 */ /* 0x000fe200000116dd */
[----:B------:R-:W-:Y:S01]  /*4ea0*/  @!P0 FADD.FTZ R198, -R198, -RZ ;  /* 0x800000ffc6c68221 */ /* 0x000fe20000010100 */
[----:B------:R-:W-:Y:S01]  /*4eb0*/  ISETP.LE.U32.AND P2, PT, R246, UR9, PT ;  /* 0x00000009f6007c0c */ /* 0x000fe2000bf43070 */
[----:B-1----:R-:W-:Y:S01]  /*4ec0*/  @!P5 FADD.FTZ R205, -R205, -RZ ;  /* 0x800000ffcdcdd221 */ /* 0x002fe20000010100 */
[--C-:B------:R-:W-:Y:S01]  /*4ed0*/  SHF.R.U32.HI R222, RZ, 0x18, R250.reuse ;  /* 0x00000018ffde7819 */ /* 0x100fe200000116fa */
[----:B------:R-:W-:Y:S01]  /*4ee0*/  MUFU.EX2 R210, R210 ;  /* 0x000000d200d27308 */ /* 0x000fe20000000800 */
[----:B------:R-:W-:Y:S01]  /*4ef0*/  LOP3.LUT R246, R221, 0xffff, RZ, 0xc0, !PT ;  /* 0x0000ffffddf67812 */ /* 0x000fe200078ec0ff */
[----:B------:R-:W-:Y:S01]  /*4f00*/  @!P1 FADD.FTZ R200, -R200, -RZ ;  /* 0x800000ffc8c89221 */ /* 0x000fe20000010100 */
[----:B------:R-:W-:Y:S01]  /*4f10*/  SHF.R.U32.HI R245, RZ, 0x10, R250 ;  /* 0x00000010fff57819 */ /* 0x000fe200000116fa */
[----:B------:R-:W-:Y:S01]  /*4f20*/  FFMA.FTZ R250, R30, UR8, -R5 ;  /* 0x000000081efa7c23 */ /* 0x000fe20008010805 */
[----:B------:R-:W-:Y:S01]  /*4f30*/  ISETP.LE.U32.AND P1, PT, R222, UR9, PT ;  /* 0x00000009de007c0c */ /* 0x000fe2000bf23070 */
[----:B------:R-:W-:Y:S01]  /*4f40*/  @!P6 FADD.FTZ R199, -R199, -RZ ;  /* 0x800000ffc7c7e221 */ /* 0x000fe20000010100 */
[----:B------:R-:W-:Y:S03]  /*4f50*/  LOP3.LUT R245, R245, 0xff, RZ, 0xc0, !PT ;  /* 0x000000fff5f57812 */ /* 0x000fe600078ec0ff */
[----:B------:R1:W4:Y:S01]  /*4f60*/  MUFU.EX2 R221, R247 ;  /* 0x000000f700dd7308 */ /* 0x0003220000000800 */
[----:B------:R-:W-:Y:S01]  /*4f70*/  ISETP.LE.U32.AND P0, PT, R246, UR9, PT ;  /* 0x00000009f6007c0c */ /* 0x000fe2000bf03070 */
[----:B------:R-:W-:Y:S01]  /*4f80*/  @!P2 FADD.FTZ R201, -R201, -RZ ;  /* 0x800000ffc9c9a221 */ /* 0x000fe20000010100 */
[----:B------:R-:W-:Y:S02]  /*4f90*/  ISETP.LE.U32.AND P6, PT, R245, UR9, PT ;  /* 0x00000009f5007c0c */ /* 0x000fe4000bfc3070 */
[----:B------:R-:W-:Y:S02]  /*4fa0*/  SHF.R.U32.HI R223, RZ, 0x8, R223 ;  /* 0x00000008ffdf7819 */ /* 0x000fe400000116df */
[----:B------:R-:W-:Y:S03]  /*4fb0*/  LOP3.LUT R225, R225, 0xff, RZ, 0xc0, !PT ;  /* 0x000000ffe1e17812 */ /* 0x000fe600078ec0ff */
[----:B------:R2:W-:Y:S01]  /*4fc0*/  MUFU.EX2 R222, R248 ;  /* 0x000000f800de7308 */ /* 0x0005e20000000800 */
[----:B------:R-:W-:Y:S01]  /*4fd0*/  LOP3.LUT R228, R237, UR5, R228, 0x96, !PT ;  /* 0x00000005ede47c12 */ /* 0x000fe2000f8e96e4 */
[----:B------:R-:W-:Y:S01]  /*4fe0*/  @!P1 FADD.FTZ R204, -R204, -RZ ;  /* 0x800000ffcccc9221 */ /* 0x000fe20000010100 */
[----:B------:R-:W-:Y:S02]  /*4ff0*/  LOP3.LUT R227, R236, 0xff, RZ, 0xc0, !PT ;  /* 0x000000ffece37812 */ /* 0x000fe400078ec0ff */
[----:B------:R-:W-:Y:S01]  /*5000*/  LOP3.LUT R245, R223, 0xffff, RZ, 0xc0, !PT ;  /* 0x0000ffffdff57812 */ /* 0x000fe200078ec0ff */
[----:B------:R-:W-:Y:S01]  /*5010*/  @!P0 FADD.FTZ R202, -R202, -RZ ;  /* 0x800000ffcaca8221 */ /* 0x000fe20000010100 */
[----:B------:R-:W-:Y:S01]  /*5020*/  ISETP.LE.U32.AND P0, PT, R225, UR9, PT ;  /* 0x00000009e1007c0c */ /* 0x000fe2000bf03070 */
[----:B------:R-:W-:Y:S01]  /*5030*/  @!P6 FADD.FTZ R203, -R203, -RZ ;  /* 0x800000ffcbcbe221 */ /* 0x000fe20000010100 */
[----:B------:R-:W-:Y:S01]  /*5040*/  LOP3.LUT R225, R228, 0xffff, RZ, 0xc0, !PT ;  /* 0x0000ffffe4e17812 */ /* 0x000fe200078ec0ff */
[----:B-1----:R-:W-:Y:S01]  /*5050*/  IMAD.WIDE.U32 R246, R224, -0x326172a9, RZ ;  /* 0xcd9e8d57e0f67825 */ /* 0x002fe200078e00ff */
[----:B------:R-:W-:Y:S01]  /*5060*/  ISETP.LE.U32.AND P1, PT, R227, UR9, PT ;  /* 0x00000009e3007c0c */ /* 0x000fe2000bf23070 */
[----:B------:R-:W1:Y:S01]  /*5070*/  MUFU.EX2 R208, R208 ;  /* 0x000000d000d07308 */ /* 0x000e620000000800 */
[----:B------:R-:W-:Y:S01]  /*5080*/  ISETP.LE.U32.AND P6, PT, R245, UR9, PT ;  /* 0x00000009f5007c0c */ /* 0x000fe2000bfc3070 */
[----:B------:R-:W-:Y:S01]  /*5090*/  FFMA.FTZ R227, R36, UR8, -R249 ;  /* 0x0000000824e37c23 */ /* 0x000fe200080108f9 */
[----:B------:R-:W-:Y:S02]  /*50a0*/  LOP3.LUT R245, R247, UR7, R226, 0x96, !PT ;  /* 0x00000007f7f57c12 */ /* 0x000fe4000f8e96e2 */
[----:B------:R-:W-:Y:S01]  /*50b0*/  SHF.R.U32.HI R226, RZ, 0x8, R225 ;  /* 0x00000008ffe27819 */ /* 0x000fe200000116e1 */
[--C-:B--2---:R-:W-:Y:S01]  /*50c0*/  FFMA.FTZ R248, R35, UR8, -R117.reuse ;  /* 0x0000000823f87c23 */ /* 0x104fe20008010875 */
[----:B------:R-:W-:Y:S01]  /*50d0*/  ISETP.LE.U32.AND P2, PT, R229, UR9, PT ;  /* 0x00000009e5007c0c */ /* 0x000fe2000bf43070 */
[----:B------:R-:W-:Y:S01]  /*50e0*/  FFMA.FTZ R229, R34, UR8, -R117 ;  /* 0x0000000822e57c23 */ /* 0x000fe20008010875 */
[----:B------:R-:W-:Y:S01]  /*50f0*/  LOP3.LUT R226, R226, 0xffff, RZ, 0xc0, !PT ;  /* 0x0000ffffe2e27812 */ /* 0x000fe200078ec0ff */
[----:B------:R2:W3:Y:S01]  /*5100*/  MUFU.EX2 R224, R248 ;  /* 0x000000f800e07308 */ /* 0x0004e20000000800 */
[----:B------:R-:W-:Y:S01]  /*5110*/  SHF.R.U32.HI R240, RZ, 0x18, R236 ;  /* 0x00000018fff07819 */ /* 0x000fe200000116ec */
[----:B------:R-:W-:Y:S01]  /*5120*/  @!P0 FADD.FTZ R207, -R207, -RZ ;  /* 0x800000ffcfcf8221 */ /* 0x000fe20000010100 */
[----:B------:R-:W-:Y:S01]  /*5130*/  ISETP.LE.U32.AND P0, PT, R226, UR9, PT ;  /* 0x00000009e2007c0c */ /* 0x000fe2000bf03070 */
[----:B------:R-:W-:Y:S01]  /*5140*/  @!P6 FADD.FTZ R206, -R206, -RZ ;  /* 0x800000ffcecee221 */ /* 0x000fe20000010100 */
[----:B------:R-:W-:Y:S01]  /*5150*/  LOP3.LUT R36, R228, 0xff, RZ, 0xc0, !PT ;  /* 0x000000ffe4247812 */ /* 0x000fe200078ec0ff */
[----:B----4-:R-:W-:Y:S01]  /*5160*/  @!P1 FADD.FTZ R221, -R221, -RZ ;  /* 0x800000ffdddd9221 */ /* 0x010fe20000010100 */
[----:B------:R-:W-:Y:S03]  /*5170*/  ISETP.LE.U32.AND P5, PT, R240, UR9, PT ;  /* 0x00000009f0007c0c */ /* 0x000fe6000bfa3070 */
[----:B------:R4:W-:Y:S01]  /*5180*/  MUFU.EX2 R225, R227 ;  /* 0x000000e300e17308 */ /* 0x0009e20000000800 */
[----:B------:R-:W-:Y:S01]  /*5190*/  ISETP.LE.U32.AND P6, PT, R36, UR9, PT ;  /* 0x0000000924007c0c */ /* 0x000fe2000bfc3070 */
[----:B-1----:R-:W-:Y:S01]  /*51a0*/  @!P4 FADD.FTZ R208, -R208, -RZ ;  /* 0x800000ffd0d0c221 */ /* 0x002fe20000010100 */
[----:B------:R-:W-:Y:S02]  /*51b0*/  LOP3.LUT R240, R246, 0xff, RZ, 0xc0, !PT ;  /* 0x000000fff6f07812 */ /* 0x000fe400078ec0ff */
[--C-:B------:R-:W-:Y:S02]  /*51c0*/  SHF.R.U32.HI R36, RZ, 0x18, R246.reuse ;  /* 0x00000018ff247819 */ /* 0x100fe400000116f6 */
[----:B------:R-:W-:Y:S03]  /*51d0*/  ISETP.LE.U32.AND P3, PT, R216, UR9, PT ;  /* 0x00000009d8007c0c */ /* 0x000fe6000bf63070 */
[----:B------:R1:W-:Y:S01]  /*51e0*/  MUFU.EX2 R223, R229 ;  /* 0x000000e500df7308 */ /* 0x0003e20000000800 */
[----:B------:R-:W-:Y:S01]  /*51f0*/  LOP3.LUT R235, R235, 0xff, RZ, 0xc0, !PT ;  /* 0x000000ffebeb7812 */ /* 0x000fe200078ec0ff */
[--C-:B--2---:R-:W-:Y:S01]  /*5200*/  FFMA.FTZ R248, R37, UR8, -R249.reuse ;  /* 0x0000000825f87c23 */ /* 0x104fe200080108f9 */
[----:B------:R-:W-:Y:S01]  /*5210*/  LOP3.LUT R37, R246, 0xffff, RZ, 0xc0, !PT ;  /* 0x0000fffff6257812 */ /* 0x000fe200078ec0ff */
[----:B------:R-:W-:Y:S01]  /*5220*/  FFMA.FTZ R249, R65, UR8, -R249 ;  /* 0x0000000841f97c23 */ /* 0x000fe200080108f9 */
[----:B------:R-:W-:Y:S01]  /*5230*/  SHF.R.U32.HI R239, RZ, 0x8, R239 ;  /* 0x00000008ffef7819 */ /* 0x000fe200000116ef */
[--C-:B------:R-:W-:Y:S01]  /*5240*/  FFMA.FTZ R247, R39, UR8, -R117.reuse ;  /* 0x0000000827f77c23 */ /* 0x100fe20008010875 */
[----:B------:R-:W-:Y:S03]  /*5250*/  LOP3.LUT R39, R233, 0xffff, RZ, 0xc0, !PT ;  /* 0x0000ffffe9277812 */ /* 0x000fe600078ec0ff */
[----:B------:R-:W2:Y:S01]  /*5260*/  MUFU.EX2 R213, R213 ;  /* 0x000000d500d57308 */ /* 0x000ea20000000800 */
[----:B------:R-:W-:Y:S01]  /*5270*/  LOP3.LUT R239, R239, 0xffff, RZ, 0xc0, !PT ;  /* 0x0000ffffefef7812 */ /* 0x000fe200078ec0ff */
[--C-:B----4-:R-:W-:Y:S01]  /*5280*/  FFMA.FTZ R227, R38, UR8, -R117.reuse ;  /* 0x0000000826e37c23 */ /* 0x110fe20008010875 */
[----:B------:R-:W-:Y:S01]  /*5290*/  SHF.R.U32.HI R38, RZ, 0x10, R246 ;  /* 0x00000010ff267819 */ /* 0x000fe200000116f6 */
[----:B------:R-:W-:Y:S01]  /*52a0*/  FFMA.FTZ R117, R67, UR8, -R117 ;  /* 0x0000000843757c23 */ /* 0x000fe20008010875 */
[----:B------:R-:W-:Y:S01]  /*52b0*/  LOP3.LUT R246, R233, 0xff, RZ, 0xc0, !PT ;  /* 0x000000ffe9f67812 */ /* 0x000fe200078ec0ff */
[----:B------:R-:W-:Y:S01]  /*52c0*/  @!P0 FADD.FTZ R210, -R210, -RZ ;  /* 0x800000ffd2d28221 */ /* 0x000fe20000010100 */
[----:B------:R-:W-:Y:S03]  /*52d0*/  SHF.R.U32.HI R39, RZ, 0x8, R39 ;  /* 0x00000008ff277819 */ /* 0x000fe60000011627 */
[----:B------:R-:W-:Y:S01]  /*52e0*/  MUFU.EX2 R131, R117 ;  /* 0x0000007500837308 */ /* 0x000fe20000000800 */
[----:B-1----:R-:W-:Y:S01]  /*52f0*/  SHF.R.U32.HI R229, RZ, 0x10, R228 ;  /* 0x00000010ffe57819 */ /* 0x002fe200000116e4 */
[----:B------:R-:W-:Y:S01]  /*5300*/  FFMA.FTZ R216, R27, UR8, -R5 ;  /* 0x000000081bd87c23 */ /* 0x000fe20008010805 */
[----:B------:R-:W-:Y:S01]  /*5310*/  ISETP.LE.U32.AND P0, PT, R246, UR9, PT ;  /* 0x00000009f6007c0c */ /* 0x000fe2000bf03070 */
[----:B------:R-:W-:Y:S01]  /*5320*/  @!P3 FADD.FTZ R217, -R217, -RZ ;  /* 0x800000ffd9d9b221 */ /* 0x000fe20000010100 */
[----:B------:R-:W-:Y:S01]  /*5330*/  LOP3.LUT R229, R229, 0xff, RZ, 0xc0, !PT ;  /* 0x000000ffe5e57812 */ /* 0x000fe200078ec0ff */
[----:B---3--:R-:W-:Y:S01]  /*5340*/  @!P5 FADD.FTZ R224, -R224, -RZ ;  /* 0x800000ffe0e0d221 */ /* 0x008fe20000010100 */
[----:B------:R-:W-:Y:S03]  /*5350*/  ISETP.LE.U32.AND P3, PT, R235, UR9, PT ;  /* 0x00000009eb007c0c */ /* 0x000fe6000bf63070 */
[----:B------:R-:W-:Y:S01]  /*5360*/  MUFU.EX2 R226, R248 ;  /* 0x000000f800e27308 */ /* 0x000fe20000000800 */
[----:B------:R-:W-:Y:S01]  /*5370*/  ISETP.LE.U32.AND P4, PT, R229, UR9, PT ;  /* 0x00000009e5007c0c */ /* 0x000fe2000bf83070 */
[--C-:B------:R-:W-:Y:S01]  /*5380*/  FFMA.FTZ R229, R40, UR8, -R252.reuse ;  /* 0x0000000828e57c23 */ /* 0x100fe200080108fc */
[----:B------:R-:W-:Y:S02]  /*5390*/  LOP3.LUT R40, R39, 0xffff, RZ, 0xc0, !PT ;  /* 0x0000ffff27287812 */ /* 0x000fe400078ec0ff */
[--C-:B------:R-:W-:Y:S02]  /*53a0*/  SHF.R.U32.HI R39, RZ, 0x10, R233.reuse ;  /* 0x00000010ff277819 */ /* 0x100fe400000116e9 */
[----:B------:R-:W-:Y:S03]  /*53b0*/  SHF.R.U32.HI R233, RZ, 0x18, R233 ;  /* 0x00000018ffe97819 */ /* 0x000fe600000116e9 */
[----:B------:R1:W-:Y:S01]  /*53c0*/  MUFU.EX2 R218, R251 ;  /* 0x000000fb00da7308 */ /* 0x0003e20000000800 */
[----:B------:R-:W-:Y:S01]  /*53d0*/  LOP3.LUT R237, R236, 0xffff, RZ, 0xc0, !PT ;  /* 0x0000ffffeced7812 */ /* 0x000fe200078ec0ff */
[----:B--2---:R-:W-:Y:S01]  /*53e0*/  @!P0 FADD.FTZ R213, -R213, -RZ ;  /* 0x800000ffd5d58221 */ /* 0x004fe20000010100 */
[----:B------:R-:W-:Y:S01]  /*53f0*/  ISETP.LE.U32.AND P0, PT, R233, UR9, PT ;  /* 0x00000009e9007c0c */ /* 0x000fe2000bf03070 */
[----:B------:R-:W-:Y:S01]  /*5400*/  FFMA.FTZ R233, R44, UR8, -R252 ;  /* 0x000000082ce97c23 */ /* 0x000fe200080108fc */
[----:B------:R-:W-:Y:S01]  /*5410*/  SHF.R.U32.HI R236, RZ, 0x10, R236 ;  /* 0x00000010ffec7819 */ /* 0x000fe200000116ec */
[----:B------:R-:W-:Y:S01]  /*5420*/  @!P4 FADD.FTZ R211, -R211, -RZ ;  /* 0x800000ffd3d3c221 */ /* 0x000fe20000010100 */
[----:B------:R-:W-:Y:S03]  /*5430*/  SHF.R.U32.HI R235, RZ, 0x8, R237 ;  /* 0x00000008ffeb7819 */ /* 0x000fe600000116ed */
[----:B------:R-:W2:Y:S01]  /*5440*/  MUFU.EX2 R216, R216 ;  /* 0x000000d800d87308 */ /* 0x000ea20000000800 */
[----:B------:R-:W-:Y:S02]  /*5450*/  LOP3.LUT R237, R236, 0xff, RZ, 0xc0, !PT ;  /* 0x000000ffeced7812 */ /* 0x000fe400078ec0ff */
[----:B------:R-:W-:Y:S02]  /*5460*/  LOP3.LUT R235, R235, 0xffff, RZ, 0xc0, !PT ;  /* 0x0000ffffebeb7812 */ /* 0x000fe400078ec0ff */
[----:B------:R-:W-:Y:S02]  /*5470*/  LOP3.LUT R236, R238, 0xff, RZ, 0xc0, !PT ;  /* 0x000000ffeeec7812 */ /* 0x000fe400078ec0ff */
[----:B------:R-:W-:Y:S03]  /*5480*/  SHF.R.U32.HI R228, RZ, 0x18, R228 ;  /* 0x00000018ffe47819 */ /* 0x000fe600000116e4 */
[----:B------:R-:W3:Y:S01]  /*5490*/  MUFU.EX2 R219, R250 ;  /* 0x000000fa00db7308 */ /* 0x000ee20000000800 */
[----:B------:R-:W-:Y:S01]  /*54a0*/  LOP3.LUT R39, R39, 0xff, RZ, 0xc0, !PT ;  /* 0x000000ff27277812 */ /* 0x000fe200078ec0ff */
[----:B-1----:R-:W-:Y:S01]  /*54b0*/  FFMA.FTZ R251, R31, UR8, -R5 ;  /* 0x000000081ffb7c23 */ /* 0x002fe20008010805 */
[----:B------:R-:W-:Y:S02]  /*54c0*/  ISETP.LE.U32.AND P4, PT, R40, UR9, PT ;  /* 0x0000000928007c0c */ /* 0x000fe4000bf83070 */
[----:B------:R-:W-:Y:S01]  /*54d0*/  LOP3.LUT R40, R7, UR5, R234, 0x96, !PT ;  /* 0x0000000507287c12 */ /* 0x000fe2000f8e96ea */
[--C-:B------:R-:W-:Y:S01]  /*54e0*/  FFMA.FTZ R234, R45, UR8, -R252.reuse ;  /* 0x000000082dea7c23 */ /* 0x100fe200080108fc */
[----:B------:R-:W-:Y:S03]  /*54f0*/  SHF.R.U32.HI R37, RZ, 0x8, R37 ;  /* 0x00000008ff257819 */ /* 0x000fe60000011625 */
[----:B------:R-:W1:Y:S01]  /*5500*/  MUFU.EX2 R220, R251 ;  /* 0x000000fb00dc7308 */ /* 0x000e620000000800 */
[----:B------:R-:W-:Y:S01]  /*5510*/  LOP3.LUT R38, R38, 0xff, RZ, 0xc0, !PT ;  /* 0x000000ff26267812 */ /* 0x000fe200078ec0ff */
[----:B--2---:R-:W-:Y:S01]  /*5520*/  @!P0 FADD.FTZ R216, -R216, -RZ ;  /* 0x800000ffd8d88221 */ /* 0x004fe20000010100 */
[----:B------:R-:W-:Y:S01]  /*5530*/  ISETP.LE.U32.AND P0, PT, R239, UR9, PT ;  /* 0x00000009ef007c0c */ /* 0x000fe2000bf03070 */
[----:B------:R-:W-:Y:S01]  /*5540*/  FFMA.FTZ R239, R47, UR8, -R5 ;  /* 0x000000082fef7c23 */ /* 0x000fe20008010805 */
[----:B------:R-:W-:Y:S01]  /*5550*/  LOP3.LUT R47, R238, 0xffff, RZ, 0xc0, !PT ;  /* 0x0000ffffee2f7812 */ /* 0x000fe200078ec0ff */
[----:B------:R-:W-:Y:S01]  /*5560*/  FFMA.FTZ R252, R61, UR8, -R252 ;  /* 0x000000083dfc7c23 */ /* 0x000fe200080108fc */
[----:B------:R-:W-:Y:S03]  /*5570*/  LOP3.LUT R37, R37, 0xffff, RZ, 0xc0, !PT ;  /* 0x0000ffff25257812 */ /* 0x000fe600078ec0ff */
[----:B------:R-:W2:Y:S01]  /*5580*/  MUFU.EX2 R209, R209 ;  /* 0x000000d100d17308 */ /* 0x000ea20000000800 */
[----:B------:R-:W-:Y:S01]  /*5590*/  SHF.R.U32.HI R47, RZ, 0x8, R47 ;  /* 0x00000008ff2f7819 */ /* 0x000fe2000001162f */
[----:B---3--:R-:W-:Y:S01]  /*55a0*/  @!P3 FADD.FTZ R219, -R219, -RZ ;  /* 0x800000ffdbdbb221 */ /* 0x008fe20000010100 */
[----:B------:R-:W-:Y:S01]  /*55b0*/  ISETP.LE.U32.AND P3, PT, R237, UR9, PT ;  /* 0x00000009ed007c0c */ /* 0x000fe2000bf63070 */
[----:B------:R-:W-:Y:S01]  /*55c0*/  FFMA.FTZ R5, R63, UR8, -R5 ;  /* 0x000000083f057c23 */ /* 0x000fe20008010805 */
[--C-:B------:R-:W-:Y:S01]  /*55d0*/  SHF.R.U32.HI R237, RZ, 0x18, R238.reuse ;  /* 0x00000018ffed7819 */ /* 0x100fe200000116ee */
[----:B------:R-:W-:Y:S01]  /*55e0*/  @!P4 FADD.FTZ R214, -R214, -RZ ;  /* 0x800000ffd6d6c221 */ /* 0x000fe20000010100 */
[----:B------:R-:W-:Y:S01]  /*55f0*/  LOP3.LUT R47, R47, 0xffff, RZ, 0xc0, !PT ;  /* 0x0000ffff2f2f7812 */ /* 0x000fe200078ec0ff */
[----:B------:R-:W-:Y:S01]  /*5600*/  @!P0 FADD.FTZ R218, -R218, -RZ ;  /* 0x800000ffdada8221 */ /* 0x000fe20000010100 */
[----:B------:R-:W-:Y:S01]  /*5610*/  ISETP.LE.U32.AND P0, PT, R235, UR9, PT ;  /* 0x00000009eb007c0c */ /* 0x000fe2000bf03070 */
[----:B-1----:R-:W-:Y:S01]  /*5620*/  @!P2 FADD.FTZ R220, -R220, -RZ ;  /* 0x800000ffdcdca221 */ /* 0x002fe20000010100 */
[----:B------:R-:W-:Y:S01]  /*5630*/  ISETP.LE.U32.AND P2, PT, R236, UR9, PT ;  /* 0x00000009ec007c0c */ /* 0x000fe2000bf43070 */
[----:B------:R1:W-:Y:S01]  /*5640*/  MUFU.EX2 R235, R46 ;  /* 0x0000002e00eb7308 */ /* 0x0003e20000000800 */
[----:B------:R-:W-:Y:S01]  /*5650*/  SHF.R.U32.HI R238, RZ, 0x10, R238 ;  /* 0x00000010ffee7819 */ /* 0x000fe200000116ee */
[----:B------:R-:W-:Y:S01]  /*5660*/  IMAD.WIDE.U32 R250, R230, -0x2daee0ad, RZ ;  /* 0xd2511f53e6fa7825 */ /* 0x000fe200078e00ff */
[----:B------:R-:W-:Y:S02]  /*5670*/  ISETP.LE.U32.AND P1, PT, R237, UR9, PT ;  /* 0x00000009ed007c0c */ /* 0x000fe4000bf23070 */
[----:B------:R-:W-:Y:S01]  /*5680*/  ISETP.LE.U32.AND P4, PT, R244, UR9, PT ;  /* 0x00000009f4007c0c */ /* 0x000fe2000bf83070 */
[----:B------:R-:W-:Y:S01]  /*5690*/  @!P3 FADD.FTZ R223, -R223, -RZ ;  /* 0x800000ffdfdfb221 */ /* 0x000fe20000010100 */
[----:B------:R-:W-:Y:S03]  /*56a0*/  ISETP.LE.U32.AND P3, PT, R47, UR9, PT ;  /* 0x000000092f007c0c */ /* 0x000fe6000bf63070 */
[----:B------:R-:W3:Y:S01]  /*56b0*/  MUFU.EX2 R212, R212 ;  /* 0x000000d400d47308 */ /* 0x000ee20000000800 */
[----:B------:R-:W-:Y:S01]  /*56c0*/  LOP3.LUT R47, R238, 0xff, RZ, 0xc0, !PT ;  /* 0x000000ffee2f7812 */ /* 0x000fe200078ec0ff */
[----:B--2---:R-:W-:Y:S01]  /*56d0*/  @!P6 FADD.FTZ R209, -R209, -RZ ;  /* 0x800000ffd1d1e221 */ /* 0x004fe20000010100 */
[----:B------:R-:W-:Y:S01]  /*56e0*/  ISETP.LE.U32.AND P6, PT, R228, UR9, PT ;  /* 0x00000009e4007c0c */ /* 0x000fe2000bfc3070 */
[----:B------:R-:W-:Y:S01]  /*56f0*/  @!P2 FADD.FTZ R225, -R225, -RZ ;  /* 0x800000ffe1e1a221 */ /* 0x000fe20000010100 */
[----:B------:R-:W-:Y:S01]  /*5700*/  ISETP.LE.U32.AND P5, PT, R47, UR9, PT ;  /* 0x000000092f007c0c */ /* 0x000fe2000bfa3070 */
[----:B------:R-:W-:Y:S01]  /*5710*/  @!P0 FADD.FTZ R222, -R222, -RZ ;  /* 0x800000ffdede8221 */ /* 0x000fe20000010100 */
[C---:B------:R-:W-:Y:S03]  /*5720*/  LOP3.LUT R47, R245.reuse, 0xff, RZ, 0xc0, !PT ;  /* 0x000000fff52f7812 */ /* 0x040fe600078ec0ff */
[----:B------:R-:W2:Y:S01]  /*5730*/  MUFU.EX2 R227, R227 ;  /* 0x000000e300e37308 */ /* 0x000ea20000000800 */
[----:B-1----:R-:W-:Y:S02]  /*5740*/  LOP3.LUT R46, R245, 0xffff, RZ, 0xc0, !PT ;  /* 0x0000fffff52e7812 */ /* 0x002fe400078ec0ff */
[----:B------:R-:W-:Y:S01]  /*5750*/  ISETP.LE.U32.AND P2, PT, R47, UR9, PT ;  /* 0x000000092f007c0c */ /* 0x000fe2000bf43070 */
[----:B------:R-:W-:Y:S01]  /*5760*/  @!P3 FADD.FTZ R226, -R226, -RZ ;  /* 0x800000ffe2e2b221 */ /* 0x000fe20000010100 */
[--C-:B------:R-:W-:Y:S02]  /*5770*/  SHF.R.U32.HI R47, RZ, 0x10, R245.reuse ;  /* 0x00000010ff2f7819 */ /* 0x100fe400000116f5 */
[----:B------:R-:W-:Y:S03]  /*5780*/  SHF.R.U32.HI R46, RZ, 0x8, R46 ;  /* 0x00000008ff2e7819 */ /* 0x000fe6000001162e */
[----:B------:R-:W1:Y:S01]  /*5790*/  MUFU.EX2 R228, R247 ;  /* 0x000000f700e47308 */ /* 0x000e620000000800 */
[----:B------:R-:W-:Y:S01]  /*57a0*/  LOP3.LUT R47, R47, 0xff, RZ, 0xc0, !PT ;  /* 0x000000ff2f2f7812 */ /* 0x000fe200078ec0ff */
[----:B---3--:R-:W-:Y:S01]  /*57b0*/  @!P6 FADD.FTZ R212, -R212, -RZ ;  /* 0x800000ffd4d4e221 */ /* 0x008fe20000010100 */
[----:B------:R-:W-:Y:S02]  /*57c0*/  ISETP.LE.U32.AND P6, PT, R39, UR9, PT ;  /* 0x0000000927007c0c */ /* 0x000fe4000bfc3070 */
[----:B------:R-:W-:Y:S02]  /*57d0*/  LOP3.LUT R39, R251, UR5, R232, 0x96, !PT ;  /* 0x00000005fb277c12 */ /* 0x000fe4000f8e96e8 */
[----:B------:R-:W-:Y:S03]  /*57e0*/  LOP3.LUT R46, R46, 0xffff, RZ, 0xc0, !PT ;  /* 0x0000ffff2e2e7812 */ /* 0x000fe600078ec0ff */
[----:B------:R-:W3:Y:S01]  /*57f0*/  MUFU.EX2 R229, R229 ;  /* 0x000000e500e57308 */ /* 0x000ee20000000800 */
[----:B------:R-:W-:Y:S01]  /*5800*/  SHF.R.U32.HI R245, RZ, 0x18, R245 ;  /* 0x00000018fff57819 */ /* 0x000fe200000116f5 */
[----:B--2---:R-:W-:Y:S01]  /*5810*/  @!P5 FADD.FTZ R227, -R227, -RZ ;  /* 0x800000ffe3e3d221 */ /* 0x004fe20000010100 */
[----:B------:R-:W-:Y:S02]  /*5820*/  ISETP.LE.U32.AND P5, PT, R47, UR9, PT ;  /* 0x000000092f007c0c */ /* 0x000fe4000bfa3070 */
[----:B------:R-:W-:Y:S02]  /*5830*/  ISETP.LE.U32.AND P3, PT, R46, UR9, PT ;  /* 0x000000092e007c0c */ /* 0x000fe4000bf63070 */
[----:B------:R-:W-:Y:S03]  /*5840*/  SHF.R.U32.HI R244, RZ, 0x18, R250 ;  /* 0x00000018fff47819 */ /* 0x000fe600000116fa */
[----:B------:R2:W4:Y:S01]  /*5850*/  MUFU.EX2 R231, R42 ;  /* 0x0000002a00e77308 */ /* 0x0005220000000800 */
[----:B------:R-:W-:Y:S01]  /*5860*/  ISETP.LE.U32.AND P0, PT, R240, UR9, PT ;  /* 0x00000009f0007c0c */ /* 0x000fe2000bf03070 */
[----:B-1----:R-:W-:Y:S01]  /*5870*/  @!P1 FADD.FTZ R228, -R228, -RZ ;  /* 0x800000ffe4e49221 */ /* 0x002fe20000010100 */
[----:B------:R-:W-:Y:S01]  /*5880*/  ISETP.LE.U32.AND P1, PT, R245, UR9, PT ;  /* 0x00000009f5007c0c */ /* 0x000fe2000bf23070 */
[----:B------:R-:W-:Y:S01]  /*5890*/  @!P6 FADD.FTZ R215, -R215, -RZ ;  /* 0x800000ffd7d7e221 */ /* 0x000fe20000010100 */
[----:B------:R-:W-:Y:S02]  /*58a0*/  ISETP.LE.U32.AND P6, PT, R241, UR9, PT ;  /* 0x00000009f1007c0c */ /* 0x000fe4000bfc3070 */
[--C-:B------:R-:W-:Y:S03]  /*58b0*/  SHF.R.U32.HI R45, RZ, 0x10, R6.reuse ;  /* 0x00000010ff2d7819 */ /* 0x100fe60000011606 */
[----:B------:R-:W1:Y:S01]  /*58c0*/  MUFU.EX2 R230, R41 ;  /* 0x0000002900e67308 */ /* 0x000e620000000800 */
[----:B------:R-:W-:Y:S01]  /*58d0*/  LOP3.LUT R246, R250, 0xff, RZ, 0xc0, !PT ;  /* 0x000000fffaf67812 */ /* 0x000fe200078ec0ff */
[----:B---3--:R-:W-:Y:S01]  /*58e0*/  @!P2 FADD.FTZ R229, -R229, -RZ ;  /* 0x800000ffe5e5a221 */ /* 0x008fe20000010100 */
[----:B------:R-:W-:Y:S02]  /*58f0*/  ISETP.LE.U32.AND P2, PT, R36, UR9, PT ;  /* 0x0000000924007c0c */ /* 0x000fe4000bf43070 */
[----:B------:R-:W-:Y:S02]  /*5900*/  LOP3.LUT R36, R242, 0xff, RZ, 0xc0, !PT ;  /* 0x000000fff2247812 */ /* 0x000fe400078ec0ff */
[----:B------:R-:W-:Y:S03]  /*5910*/  SHF.R.U32.HI R44, RZ, 0x18, R6 ;  /* 0x00000018ff2c7819 */ /* 0x000fe60000011606 */
[----:B------:R3:W3:Y:S01]  /*5920*/  MUFU.EX2 R232, R43 ;  /* 0x0000002b00e87308 */ /* 0x0006e20000000800 */
[----:B--2---:R-:W-:Y:S01]  /*5930*/  LOP3.LUT R42, R250, 0xffff, RZ, 0xc0, !PT ;  /* 0x0000fffffa2a7812 */ /* 0x004fe200078ec0ff */
[----:B----4-:R-:W-:Y:S01]  /*5940*/  @!P5 FADD.FTZ R231, -R231, -RZ ;  /* 0x800000ffe7e7d221 */ /* 0x010fe20000010100 */
[----:B------:R-:W-:Y:S02]  /*5950*/  ISETP.LE.U32.AND P5, PT, R38, UR9, PT ;  /* 0x0000000926007c0c */ /* 0x000fe4000bfa3070 */
[----:B------:R-:W-:Y:S02]  /*5960*/  SHF.R.U32.HI R42, RZ, 0x8, R42 ;  /* 0x00000008ff2a7819 */ /* 0x000fe4000001162a */
[----:B------:R-:W-:Y:S03]  /*5970*/  F2FP.RELU.F16.F32.PACK_AB R38, R214, R213 ;  /* 0x000000d5d626723e */ /* 0x000fe600000008ff */
[----:B------:R-:W2:Y:S01]  /*5980*/  MUFU.EX2 R234, R234 ;  /* 0x000000ea00ea7308 */ /* 0x000ea20000000800 */
[----:B------:R-:W-:Y:S01]  /*5990*/  LOP3.LUT R42, R42, 0xffff, RZ, 0xc0, !PT ;  /* 0x0000ffff2a2a7812 */ /* 0x000fe200078ec0ff */
[----:B-1----:R-:W-:Y:S01]  /*59a0*/  @!P3 FADD.FTZ R230, -R230, -RZ ;  /* 0x800000ffe6e6b221 */ /* 0x002fe20000010100 */
[----:B------:R-:W-:Y:S02]  /*59b0*/  ISETP.LE.U32.AND P3, PT, R37, UR9, PT ;  /* 0x0000000925007c0c */ /* 0x000fe4000bf63070 */
[----:B------:R-:W-:Y:S02]  /*59c0*/  LOP3.LUT R37, R39, 0xff, RZ, 0xc0, !PT ;  /* 0x000000ff27257812 */ /* 0x000fe400078ec0ff */
[----:B------:R-:W-:Y:S03]  /*59d0*/  SHF.R.U32.HI R41, RZ, 0x10, R250 ;  /* 0x00000010ff297819 */ /* 0x000fe600000116fa */
[----:B------:R-:W1:Y:S01]  /*59e0*/  MUFU.EX2 R237, R48 ;  /* 0x0000003000ed7308 */ /* 0x000e620000000800 */
[----:B---3--:R-:W-:Y:S01]  /*59f0*/  LOP3.LUT R43, R6, 0xffff, RZ, 0xc0, !PT ;  /* 0x0000ffff062b7812 */ /* 0x008fe200078ec0ff */
[----:B------:R-:W-:Y:S01]  /*5a00*/  @!P1 FADD.FTZ R232, -R232, -RZ ;  /* 0x800000ffe8e89221 */ /* 0x000fe20000010100 */
[----:B------:R-:W-:Y:S01]  /*5a10*/  ISETP.LE.U32.AND P1, PT, R36, UR9, PT ;  /* 0x0000000924007c0c */ /* 0x000fe2000bf23070 */
[----:B------:R-:W-:Y:S01]  /*5a20*/  @!P5 FADD.FTZ R235, -R235, -RZ ;  /* 0x800000ffebebd221 */ /* 0x000fe20000010100 */
[----:B------:R-:W-:Y:S02]  /*5a30*/  SHF.R.U32.HI R36, RZ, 0x8, R243 ;  /* 0x00000008ff247819 */ /* 0x000fe400000116f3 */
[----:B------:R-:W-:Y:S03]  /*5a40*/  SHF.R.U32.HI R43, RZ, 0x8, R43 ;  /* 0x00000008ff2b7819 */ /* 0x000fe6000001162b */
[----:B------:R-:W3:Y:S01]  /*5a50*/  MUFU.EX2 R236, R239 ;  /* 0x000000ef00ec7308 */ /* 0x000ee20000000800 */
[----:B------:R-:W-:Y:S01]  /*5a60*/  LOP3.LUT R36, R36, 0xffff, RZ, 0xc0, !PT ;  /* 0x0000ffff24247812 */ /* 0x000fe200078ec0ff */
[----:B--2---:R-:W-:Y:S01]  /*5a70*/  @!P3 FADD.FTZ R234, -R234, -RZ ;  /* 0x800000ffeaeab221 */ /* 0x004fe20000010100 */
[----:B------:R-:W-:Y:S02]  /*5a80*/  ISETP.LE.U32.AND P3, PT, R244, UR9, PT ;  /* 0x00000009f4007c0c */ /* 0x000fe4000bf63070 */
[----:B------:R-:W-:Y:S02]  /*5a90*/  ISETP.LE.U32.AND P5, PT, R36, UR9, PT ;  /* 0x0000000924007c0c */ /* 0x000fe4000bfa3070 */
[--C-:B------:R-:W-:Y:S03]  /*5aa0*/  SHF.R.U32.HI R36, RZ, 0x18, R39.reuse ;  /* 0x00000018ff247819 */ /* 0x100fe60000011627 */
[----:B------:R-:W2:Y:S01]  /*5ab0*/  MUFU.EX2 R238, R49 ;  /* 0x0000003100ee7308 */ /* 0x000ea20000000800 */
[----:B-1----:R-:W-:Y:S01]  /*5ac0*/  @!P4 FADD.FTZ R237, -R237, -RZ ;  /* 0x800000ffededc221 */ /* 0x002fe20000010100 */
[----:B------:R-:W-:Y:S02]  /*5ad0*/  LOP3.LUT R43, R43, 0xffff, RZ, 0xc0, !PT ;  /* 0x0000ffff2b2b7812 */ /* 0x000fe400078ec0ff */
[----:B------:R-:W-:Y:S02]  /*5ae0*/  ISETP.LE.U32.AND P4, PT, R36, UR9, PT ;  /* 0x0000000924007c0c */ /* 0x000fe4000bf83070 */
[----:B------:R-:W-:Y:S04]  /*5af0*/  LOP3.LUT R36, R40, 0xff, RZ, 0xc0, !PT ;  /* 0x000000ff28247812 */ /* 0x000fe800078ec0ff */
[----:B------:R-:W1:Y:S01]  /*5b00*/  MUFU.EX2 R244, R55 ;  /* 0x0000003700f47308 */ /* 0x000e620000000800 */
[----:B---3--:R-:W-:Y:S01]  /*5b10*/  @!P2 FADD.FTZ R236, -R236, -RZ ;  /* 0x800000ffececa221 */ /* 0x008fe20000010100 */
[----:B------:R-:W-:Y:S01]  /*5b20*/  ISETP.LE.U32.AND P2, PT, R37, UR9, PT ;  /* 0x0000000925007c0c */ /* 0x000fe2000bf43070 */
[----:B------:R-:W-:Y:S01]  /*5b30*/  @!P3 FADD.FTZ R131, -R131, -RZ ;  /* 0x800000ff8383b221 */ /* 0x000fe20000010100 */
[----:B------:R-:W-:Y:S02]  /*5b40*/  LOP3.LUT R37, R39, 0xffff, RZ, 0xc0, !PT ;  /* 0x0000ffff27257812 */ /* 0x000fe400078ec0ff */
[----:B------:R-:W-:Y:S04]  /*5b50*/  SHF.R.U32.HI R39, RZ, 0x10, R39 ;  /* 0x00000010ff277819 */ /* 0x000fe80000011627 */
[----:B------:R-:W3:Y:S01]  /*5b60*/  MUFU.EX2 R239, R50 ;  /* 0x0000003200ef7308 */ /* 0x000ee20000000800 */
[----:B--2---:R-:W-:Y:S01]  /*5b70*/  @!P5 FADD.FTZ R238, -R238, -RZ ;  /* 0x800000ffeeeed221 */ /* 0x004fe20000010100 */
[----:B------:R-:W-:Y:S02]  /*5b80*/  ISETP.LE.U32.AND P5, PT, R36, UR9, PT ;  /* 0x0000000924007c0c */ /* 0x000fe4000bfa3070 */
[----:B------:R-:W-:Y:S02]  /*5b90*/  LOP3.LUT R36, R40, 0xffff, RZ, 0xc0, !PT ;  /* 0x0000ffff28247812 */ /* 0x000fe400078ec0ff */
[----:B------:R-:W-:Y:S04]  /*5ba0*/  SHF.R.U32.HI R37, RZ, 0x8, R37 ;  /* 0x00000008ff257819 */ /* 0x000fe80000011625 */
[----:B------:R-:W2:Y:S01]  /*5bb0*/  MUFU.EX2 R241, R52 ;  /* 0x0000003400f17308 */ /* 0x000ea20000000800 */
[----:B------:R-:W-:Y:S01]  /*5bc0*/  SHF.R.U32.HI R36, RZ, 0x8, R36 ;  /* 0x00000008ff247819 */ /* 0x000fe20000011624 */
[----:B-1----:R-:W-:Y:S01]  /*5bd0*/  @!P4 FADD.FTZ R244, -R244, -RZ ;  /* 0x800000fff4f4c221 */ /* 0x002fe20000010100 */
[----:B------:R-:W-:Y:S02]  /*5be0*/  LOP3.LUT R37, R37, 0xffff, RZ, 0xc0, !PT ;  /* 0x0000ffff25257812 */ /* 0x000fe400078ec0ff */
[----:B------:R-:W-:Y:S02]  /*5bf0*/  LOP3.LUT R36, R36, 0xffff, RZ, 0xc0, !PT ;  /* 0x0000ffff24247812 */ /* 0x000fe400078ec0ff */
[----:B------:R-:W-:Y:S03]  /*5c00*/  ISETP.LE.U32.AND P4, PT, R42, UR9, PT ;  /* 0x000000092a007c0c */ /* 0x000fe6000bf83070 */
[----:B------:R-:W1:Y:S01]  /*5c10*/  MUFU.EX2 R249, R249 ;  /* 0x000000f900f97308 */ /* 0x000e620000000800 */
[----:B---3--:R-:W-:Y:S01]  /*5c20*/  @!P1 FADD.FTZ R239, -R239, -RZ ;  /* 0x800000ffefef9221 */ /* 0x008fe20000010100 */
[----:B------:R-:W-:Y:S02]  /*5c30*/  ISETP.LE.U32.AND P1, PT, R37, UR9, PT ;  /* 0x0000000925007c0c */ /* 0x000fe4000bf23070 */
[--C-:B------:R-:W-:Y:S02]  /*5c40*/  SHF.R.U32.HI R37, RZ, 0x10, R40.reuse ;  /* 0x00000010ff257819 */ /* 0x100fe40000011628 */
[----:B------:R-:W-:Y:S04]  /*5c50*/  LOP3.LUT R39, R39, 0xff, RZ, 0xc0, !PT ;  /* 0x000000ff27277812 */ /* 0x000fe800078ec0ff */
[----:B------:R-:W3:Y:S01]  /*5c60*/  MUFU.EX2 R242, R53 ;  /* 0x0000003500f27308 */ /* 0x000ee20000000800 */
[----:B--2---:R-:W-:Y:S01]  /*5c70*/  @!P2 FADD.FTZ R241, -R241, -RZ ;  /* 0x800000fff1f1a221 */ /* 0x004fe20000010100 */
[----:B------:R-:W-:Y:S02]  /*5c80*/  ISETP.LE.U32.AND P2, PT, R36, UR9, PT ;  /* 0x0000000924007c0c */ /* 0x000fe4000bf43070 */
[----:B------:R-:W-:Y:S02]  /*5c90*/  LOP3.LUT R36, R45, 0xff, RZ, 0xc0, !PT ;  /* 0x000000ff2d247812 */ /* 0x000fe400078ec0ff */
[----:B------:R-:W-:Y:S04]  /*5ca0*/  F2FP.RELU.F16.F32.PACK_AB R45, R196, R193 ;  /* 0x000000c1c42d723e */ /* 0x000fe800000008ff */
[----:B------:R-:W2:Y:S01]  /*5cb0*/  MUFU.EX2 R240, R51 ;  /* 0x0000003300f07308 */ /* 0x000ea20000000800 */
[----:B------:R-:W-:Y:S01]  /*5cc0*/  F2FP.RELU.F16.F32.PACK_AB R49, R202, R201 ;  /* 0x000000c9ca31723e */ /* 0x000fe200000008ff */
[----:B-1----:R-:W-:Y:S01]  /*5cd0*/  @!P4 FADD.FTZ R249, -R249, -RZ ;  /* 0x800000fff9f9c221 */ /* 0x002fe20000010100 */
[----:B------:R1:W-:Y:S01]  /*5ce0*/  STS [R158+0x12000], R45 ;  /* 0x0120002d9e007388 */ /* 0x0003e20000000800 */
[----:B------:R-:W-:Y:S02]  /*5cf0*/  LOP3.LUT R37, R37, 0xff, RZ, 0xc0, !PT ;  /* 0x000000ff25257812 */ /* 0x000fe400078ec0ff */
[----:B------:R-:W-:Y:S04]  /*5d00*/  ISETP.LE.U32.AND P4, PT, R43, UR9, PT ;  /* 0x000000092b007c0c */ /* 0x000fe8000bf83070 */
[----:B------:R-:W4:Y:S01]  /*5d10*/  MUFU.EX2 R233, R233 ;  /* 0x000000e900e97308 */ /* 0x000f220000000800 */
[----:B------:R-:W-:Y:S01]  /*5d20*/  F2FP.RELU.F16.F32.PACK_AB R43, R194, R195 ;  /* 0x000000c3c22b723e */ /* 0x000fe200000008ff */
[----:B---3--:R-:W-:Y:S01]  /*5d30*/  @!P1 FADD.FTZ R242, -R242, -RZ ;  /* 0x800000fff2f29221 */ /* 0x008fe20000010100 */
[----:B------:R-:W-:Y:S02]  /*5d40*/  ISETP.LE.U32.AND P1, PT, R37, UR9, PT ;  /* 0x0000000925007c0c */ /* 0x000fe4000bf23070 */
[----:B------:R-:W-:Y:S01]  /*5d50*/  F2FP.RELU.F16.F32.PACK_AB R37, R208, R207 ;  /* 0x000000cfd025723e */ /* 0x000fe200000008ff */
[----:B------:R3:W-:Y:S01]  /*5d60*/  STS [R158+0x12400], R43 ;  /* 0x0124002b9e007388 */ /* 0x0007e20000000800 */
[----:B------:R-:W-:Y:S03]  /*5d70*/  F2FP.RELU.F16.F32.PACK_AB R42, R216, R215 ;  /* 0x000000d7d82a723e */ /* 0x000fe600000008ff */
[----:B------:R-:W1:Y:S01]  /*5d80*/  MUFU.EX2 R247, R58 ;  /* 0x0000003a00f77308 */ /* 0x000e620000000800 */
[----:B--2---:R-:W-:Y:S01]  /*5d90*/  @!P6 FADD.FTZ R240, -R240, -RZ ;  /* 0x800000fff0f0e221 */ /* 0x004fe20000010100 */
[----:B------:R2:W-:Y:S01]  /*5da0*/  STS [R166+0x12400], R37 ;  /* 0x01240025a6007388 */ /* 0x0005e20000000800 */
[----:B------:R-:W-:Y:S02]  /*5db0*/  ISETP.LE.U32.AND P6, PT, R39, UR9, PT ;  /* 0x0000000927007c0c */ /* 0x000fe4000bfc3070 */
[----:B------:R-:W-:Y:S02]  /*5dc0*/  F2FP.RELU.F16.F32.PACK_AB R39, R206, R205 ;  /* 0x000000cdce27723e */ /* 0x000fe400000008ff */
[----:B------:R-:W-:Y:S03]  /*5dd0*/  F2FP.RELU.F16.F32.PACK_AB R47, R200, R199 ;  /* 0x000000c7c82f723e */ /* 0x000fe600000008ff */
[----:B------:R-:W2:Y:S01]  /*5de0*/  MUFU.EX2 R248, R64 ;  /* 0x0000004000f87308 */ /* 0x000ea20000000800 */
[----:B----4-:R-:W-:Y:S01]  /*5df0*/  @!P0 FADD.FTZ R233, -R233, -RZ ;  /* 0x800000ffe9e98221 */ /* 0x010fe20000010100 */
[----:B------:R4:W-:Y:S01]  /*5e00*/  STS [R166+0x12000], R39 ;  /* 0x01200027a6007388 */ /* 0x0009e20000000800 */
[----:B------:R-:W-:Y:S02]  /*5e10*/  ISETP.LE.U32.AND P0, PT, R246, UR9, PT ;  /* 0x00000009f6007c0c */ /* 0x000fe4000bf03070 */
[----:B------:R-:W-:Y:S01]  /*5e20*/  LOP3.LUT R41, R41, 0xff, RZ, 0xc0, !PT ;  /* 0x000000ff29297812 */ /* 0x000fe200078ec0ff */
[----:B------:R4:W-:Y:S01]  /*5e30*/  STS [R158+0x14400], R47 ;  /* 0x0144002f9e007388 */ /* 0x0009e20000000800 */
[----:B-1----:R-:W-:Y:S03]  /*5e40*/  F2FP.RELU.F16.F32.PACK_AB R45, R204, R203 ;  /* 0x000000cbcc2d723e */ /* 0x002fe600000008ff */
[----:B------:R-:W1:Y:S01]  /*5e50*/  MUFU.EX2 R246, R57 ;  /* 0x0000003900f67308 */ /* 0x000e620000000800 */
[----:B------:R-:W-:Y:S01]  /*5e60*/  @!P1 FADD.FTZ R247, -R247, -RZ ;  /* 0x800000fff7f79221 */ /* 0x000fe20000010100 */
[----:B------:R-:W-:Y:S02]  /*5e70*/  ISETP.LE.U32.AND P1, PT, R41, UR9, PT ;  /* 0x0000000929007c0c */ /* 0x000fe4000bf23070 */
[----:B------:R-:W-:Y:S02]  /*5e80*/  F2FP.RELU.F16.F32.PACK_AB R41, R198, R197 ;  /* 0x000000c5c629723e */ /* 0x000fe400000008ff */
[----:B------:R-:W-:Y:S02]  /*5e90*/  F2FP.RELU.F16.F32.PACK_AB R46, R238, R237 ;  /* 0x000000edee2e723e */ /* 0x000fe400000008ff */
[----:B---3--:R-:W-:Y:S01]  /*5ea0*/  F2FP.RELU.F16.F32.PACK_AB R43, R218, R217 ;  /* 0x000000d9da2b723e */ /* 0x008fe200000008ff */
[----:B------:R3:W-:Y:S01]  /*5eb0*/  STS [R158+0x14000], R41 ;  /* 0x014000299e007388 */ /* 0x0007e20000000800 */
[----:B------:R-:W-:Y:S01]  /*5ec0*/  MUFU.EX2 R251, R60 ;  /* 0x0000003c00fb7308 */ /* 0x000fe20000000800 */
[----:B--2---:R-:W-:Y:S01]  /*5ed0*/  F2FP.RELU.F16.F32.PACK_AB R37, R224, R223 ;  /* 0x000000dfe025723e */ /* 0x004fe200000008ff */
[----:B------:R-:W-:Y:S01]  /*5ee0*/  @!P0 FADD.FTZ R248, -R248, -RZ ;  /* 0x800000fff8f88221 */ /* 0x000fe20000010100 */
[----:B------:R2:W-:Y:S01]  /*5ef0*/  STS [R166+0x14000], R49 ;  /* 0x01400031a6007388 */ /* 0x0005e20000000800 */
[----:B------:R-:W-:Y:S01]  /*5f00*/  SHF.R.U32.HI R40, RZ, 0x18, R40 ;  /* 0x00000018ff287819 */ /* 0x000fe20000011628 */
[----:B------:R-:W-:Y:S01]  /*5f10*/  @!P1 FADD.FTZ R130, -R130, -RZ ;  /* 0x800000ff82829221 */ /* 0x000fe20000010100 */
[----:B------:R-:W-:Y:S01]  /*5f20*/  ISETP.LE.U32.AND P0, PT, R36, UR9, PT ;  /* 0x0000000924007c0c */ /* 0x000fe2000bf03070 */
[----:B------:R2:W-:Y:S01]  /*5f30*/  STS [R166+0x14400], R45 ;  /* 0x0144002da6007388 */ /* 0x0005e20000000800 */
[----:B-1----:R-:W-:Y:S01]  /*5f40*/  @!P2 FADD.FTZ R246, -R246, -RZ ;  /* 0x800000fff6f6a221 */ /* 0x002fe20000010100 */
[----:B------:R-:W-:Y:S01]  /*5f50*/  ISETP.LE.U32.AND P2, PT, R40, UR9, PT ;  /* 0x0000000928007c0c */ /* 0x000fe2000bf43070 */
[----:B------:R-:W1:Y:S01]  /*5f60*/  MUFU.EX2 R245, R56 ;  /* 0x0000003800f57308 */ /* 0x000e620000000800 */
[----:B------:R-:W-:Y:S02]  /*5f70*/  F2FP.RELU.F16.F32.PACK_AB R36, R210, R209 ;  /* 0x000000d1d224723e */ /* 0x000fe400000008ff */
[----:B------:R-:W-:Y:S02]  /*5f80*/  F2FP.RELU.F16.F32.PACK_AB R40, R212, R211 ;  /* 0x000000d3d428723e */ /* 0x000fe400000008ff */
[----:B----4-:R-:W-:Y:S01]  /*5f90*/  F2FP.RELU.F16.F32.PACK_AB R39, R222, R221 ;  /* 0x000000ddde27723e */ /* 0x010fe200000008ff */
[----:B------:R4:W-:Y:S01]  /*5fa0*/  STS [R165+0x12000], R36 ;  /* 0x01200024a5007388 */ /* 0x0009e20000000800 */
[----:B------:R-:W-:Y:S03]  /*5fb0*/  F2FP.RELU.F16.F32.PACK_AB R47, R230, R229 ;  /* 0x000000e5e62f723e */ /* 0x000fe600000008ff */
[----:B------:R-:W4:Y:S01]  /*5fc0*/  MUFU.EX2 R243, R54 ;  /* 0x0000003600f37308 */ /* 0x000f220000000800 */
[----:B------:R-:W-:Y:S01]  /*5fd0*/  LOP3.LUT R250, R6, 0xff, RZ, 0xc0, !PT ;  /* 0x000000ff06fa7812 */ /* 0x000fe200078ec0ff */
[----:B------:R4:W-:Y:S01]  /*5fe0*/  STS [R165+0x12400], R40 ;  /* 0x01240028a5007388 */ /* 0x0009e20000000800 */
[----:B------:R-:W-:Y:S01]  /*5ff0*/  @!P0 FADD.FTZ R129, -R129, -RZ ;  /* 0x800000ff81818221 */ /* 0x000fe20000010100 */
[----:B------:R-:W-:Y:S02]  /*6000*/  FSETP.GE.FTZ.AND P0, PT, R193, RZ, PT ;  /* 0x000000ffc100720b */ /* 0x000fe40003f16000 */
[----:B------:R4:W-:Y:S01]  /*6010*/  STS [R172+0x12000], R39 ;  /* 0x01200027ac007388 */ /* 0x0009e20000000800 */
[----:B---3--:R-:W-:Y:S03]  /*6020*/  F2FP.RELU.F16.F32.PACK_AB R41, R220, R219 ;  /* 0x000000dbdc29723e */ /* 0x008fe600000008ff */
[----:B------:R-:W3:Y:S01]  /*6030*/  MUFU.EX2 R252, R252 ;  /* 0x000000fc00fc7308 */ /* 0x000ee20000000800 */
[----:B-1----:R-:W-:Y:S01]  /*6040*/  @!P5 FADD.FTZ R245, -R245, -RZ ;  /* 0x800000fff5f5d221 */ /* 0x002fe20000010100 */
[----:B------:R1:W-:Y:S01]  /*6050*/  STS [R172+0x12400], R37 ;  /* 0x01240025ac007388 */ /* 0x0003e20000000800 */
[----:B--2---:R-:W-:Y:S02]  /*6060*/  F2FP.RELU.F16.F32.PACK_AB R49, R228, R227 ;  /* 0x000000e3e431723e */ /* 0x004fe400000008ff */
[----:B------:R-:W-:Y:S01]  /*6070*/  ISETP.LE.U32.AND P5, PT, R44, UR9, PT ;  /* 0x000000092c007c0c */ /* 0x000fe2000bfa3070 */
[----:B------:R2:W-:Y:S01]  /*6080*/  STS [R165+0x14000], R38 ;  /* 0x01400026a5007388 */ /* 0x0005e20000000800 */
[----:B------:R-:W-:Y:S03]  /*6090*/  F2FP.RELU.F16.F32.PACK_AB R45, R226, R225 ;  /* 0x000000e1e22d723e */ /* 0x000fe600000008ff */
[----:B------:R-:W1:Y:S01]  /*60a0*/  MUFU.EX2 R134, R5 ;  /* 0x0000000500867308 */ /* 0x000e620000000800 */
[----:B------:R-:W-:Y:S01]  /*60b0*/  F2FP.RELU.F16.F32.PACK_AB R44, R240, R239 ;  /* 0x000000eff02c723e */ /* 0x000fe200000008ff */
[----:B------:R-:W-:Y:S01]  /*60c0*/  STS [R165+0x14400], R42 ;  /* 0x0144002aa5007388 */ /* 0x000fe20000000800 */
[----:B----4-:R-:W-:Y:S01]  /*60d0*/  @!P6 FADD.FTZ R243, -R243, -RZ ;  /* 0x800000fff3f3e221 */ /* 0x010fe20000010100 */
[----:B------:R-:W-:Y:S02]  /*60e0*/  ISETP.LE.U32.AND P6, PT, R250, UR9, PT ;  /* 0x00000009fa007c0c */ /* 0x000fe4000bfc3070 */
[----:B------:R4:W-:Y:S01]  /*60f0*/  STS [R172+0x14000], R43 ;  /* 0x0140002bac007388 */ /* 0x0009e20000000800 */
[----:B------:R-:W-:Y:S03]  /*6100*/  F2FP.RELU.F16.F32.PACK_AB R36, R249, R248 ;  /* 0x000000f8f924723e */ /* 0x000fe600000008ff */
[----:B------:R-:W2:Y:S01]  /*6110*/  MUFU.EX2 R250, R59 ;  /* 0x0000003b00fa7308 */ /* 0x000ea20000000800 */
[----:B---3--:R-:W-:Y:S01]  /*6120*/  @!P4 FADD.FTZ R252, -R252, -RZ ;  /* 0x800000fffcfcc221 */ /* 0x008fe20000010100 */
[----:B------:R-:W-:Y:S01]  /*6130*/  STS [R172+0x14400], R41 ;  /* 0x01440029ac007388 */ /* 0x000fe20000000800 */
[----:B------:R-:W-:Y:S02]  /*6140*/  F2FP.RELU.F16.F32.PACK_AB R40, R234, R233 ;  /* 0x000000e9ea28723e */ /* 0x000fe400000008ff */
[----:B------:R-:W-:Y:S01]  /*6150*/  F2FP.RELU.F16.F32.PACK_AB R53, R246, R245 ;  /* 0x000000f5f635723e */ /* 0x000fe200000008ff */
[----:B------:R3:W-:Y:S01]  /*6160*/  STS [R164+0x12000], R45 ;  /* 0x0120002da4007388 */ /* 0x0007e20000000800 */
[----:B------:R-:W-:Y:S01]  /*6170*/  F2FP.RELU.F16.F32.PACK_AB R39, R242, R241 ;  /* 0x000000f1f227723e */ /* 0x000fe200000008ff */
[----:B------:R-:W-:Y:S02]  /*6180*/  @!P6 FADD.FTZ R251, -R251, -RZ ;  /* 0x800000fffbfbe221 */ /* 0x000fe40000010100 */
[----:B------:R-:W-:Y:S01]  /*6190*/  STS [R164+0x12400], R49 ;  /* 0x01240031a4007388 */ /* 0x000fe20000000800 */
[----:B-1----:R-:W-:Y:S01]  /*61a0*/  F2FP.RELU.F16.F32.PACK_AB R37, R244, R243 ;  /* 0x000000f3f425723e */ /* 0x002fe200000008ff */
[----:B------:R-:W-:Y:S01]  /*61b0*/  @!P5 FADD.FTZ R134, -R134, -RZ ;  /* 0x800000ff8686d221 */ /* 0x000fe20000010100 */
[----:B------:R-:W-:Y:S01]  /*61c0*/  FSETP.GE.FTZ.AND P4, PT, R196, RZ, PT ;  /* 0x000000ffc400720b */ /* 0x000fe20003f96000 */
[----:B------:R1:W-:Y:S01]  /*61d0*/  STS [R169+0x12000], R46 ;  /* 0x0120002ea9007388 */ /* 0x0003e20000000800 */
[----:B--2---:R-:W-:Y:S01]  /*61e0*/  F2FP.RELU.F16.F32.PACK_AB R38, R236, R235 ;  /* 0x000000ebec26723e */ /* 0x004fe200000008ff */
[----:B------:R-:W-:Y:S02]  /*61f0*/  @!P2 FADD.FTZ R250, -R250, -RZ ;  /* 0x800000fffafaa221 */ /* 0x000fe40000010100 */
[----:B------:R2:W-:Y:S01]  /*6200*/  STS [R169+0x12400], R44 ;  /* 0x0124002ca9007388 */ /* 0x0005e20000000800 */
[----:B------:R-:W-:Y:S02]  /*6210*/  F2FP.RELU.F16.F32.PACK_AB R52, R252, R251 ;  /* 0x000000fbfc34723e */ /* 0x000fe400000008ff */
[----:B------:R-:W-:Y:S01]  /*6220*/  FSETP.GE.FTZ.AND P3, PT, R205, RZ, PT ;  /* 0x000000ffcd00720b */ /* 0x000fe20003f76000 */
[----:B------:R2:W-:Y:S01]  /*6230*/  STS [R164+0x14000], R47 ;  /* 0x0140002fa4007388 */ /* 0x0005e20000000800 */
[----:B----4-:R-:W-:Y:S02]  /*6240*/  F2FP.RELU.F16.F32.PACK_AB R43, R232, R231 ;  /* 0x000000e7e82b723e */ /* 0x010fe400000008ff */
[----:B------:R-:W-:Y:S02]  /*6250*/  FSETP.GE.FTZ.AND P2, PT, R206, RZ, PT ;  /* 0x000000ffce00720b */ /* 0x000fe40003f56000 */
[----:B------:R-:W-:Y:S01]  /*6260*/  FSETP.GE.FTZ.AND P1, PT, R209, RZ, PT ;  /* 0x000000ffd100720b */ /* 0x000fe20003f36000 */
[----:B------:R-:W-:Y:S01]  /*6270*/  STS [R164+0x14400], R43 ;  /* 0x0144002ba4007388 */ /* 0x000fe20000000800 */
[----:B---3--:R-:W-:Y:S03]  /*6280*/  IMAD.U32 R45, RZ, RZ, UR4 ;  /* 0x00000004ff2d7e24 */ /* 0x008fe6000f8e00ff */
[----:B------:R-:W-:Y:S04]  /*6290*/  STS [R169+0x14000], R40 ;  /* 0x01400028a9007388 */ /* 0x000fe80000000800 */
[----:B------:R-:W-:Y:S01]  /*62a0*/  STS [R169+0x14400], R38 ;  /* 0x01440026a9007388 */ /* 0x000fe20000000800 */
[----:B------:R-:W-:Y:S02]  /*62b0*/  IADD3 R45, R0, 0x4000, R45 ;  /* 0x00004000002d7810 */ /* 0x000fe40007ffe02d */
[----:B-1----:R-:W-:Y:S01]  /*62c0*/  F2FP.RELU.F16.F32.PACK_AB R46, R134, R129 ;  /* 0x00000081862e723e */ /* 0x002fe200000008ff */
[----:B------:R-:W-:Y:S01]  /*62d0*/  STS [R168+0x12000], R39 ;  /* 0x01200027a8007388 */ /* 0x000fe20000000800 */
[----:B--2---:R-:W-:Y:S03]  /*62e0*/  F2FP.RELU.F16.F32.PACK_AB R44, R131, R130 ;  /* 0x00000082832c723e */ /* 0x004fe600000008ff */
[----:B------:R-:W-:Y:S01]  /*62f0*/  STS [R168+0x12400], R37 ;  /* 0x01240025a8007388 */ /* 0x000fe20000000800 */
[----:B------:R-:W-:Y:S03]  /*6300*/  F2FP.RELU.F16.F32.PACK_AB R47, R250, R247 ;  /* 0x000000f7fa2f723e */ /* 0x000fe600000008ff */
        /* <DEDUP_REMOVED lines=39> */
[-C--:B------:R-:W-:Y:S06]  /*6580*/  HMMA.16816.F32 R20, R104, R116.reuse, R20 ;  /* 0x000000746814723c */ /* 0x080fec0000001814 */
[C---:B------:R-:W-:Y:S06]  /*6590*/  HMMA.16816.F32 R24, R112.reuse, R116, R24 ;  /* 0x000000747018723c */ /* 0x040fec0000001818 */
[-C--:B------:R-:W-:Y:S05]  /*65a0*/  HMMA.16816.F32 R28, R112, R118.reuse, R28 ;  /* 0x00000076701c723c */ /* 0x080fea000000181c */
[C---:B------:R-:W-:Y:S01]  /*65b0*/  FADD.FTZ R117, -R192.reuse, R4 ;  /* 0x00000004c0757221 */ /* 0x040fe20000010100 */
[C---:B------:R-:W-:Y:S05]  /*65c0*/  HMMA.16816.F32 R32, R104.reuse, R118, R32 ;  /* 0x000000766820723c */ /* 0x040fea0000001820 */
[----:B------:R-:W-:Y:S01]  /*65d0*/  FADD.FTZ R17, -R192, R17 ;  /* 0x00000011c0117221 */ /* 0x000fe20000010100 */
[-C--:B---3--:R-:W-:Y:S05]  /*65e0*/  HMMA.16816.F32 R36, R104, R120.reuse, R36 ;  /* 0x000000786824723c */ /* 0x088fea0000001824 */
[-C--:B------:R-:W-:Y:S01]  /*65f0*/  FSEL R118, R117, R192.reuse, P0 ;  /* 0x000000c075767208 */ /* 0x080fe20000000000 */
[C---:B------:R-:W-:Y:S04]  /*6600*/  HMMA.16816.F32 R40, R112.reuse, R120, R40 ;  /* 0x000000787028723c */ /* 0x040fe80000001828 */
[----:B------:R-:W-:Y:S01]  /*6610*/  FSETP.GE.FTZ.AND P0, PT, R210, RZ, PT ;  /* 0x000000ffd200720b */ /* 0x000fe20003f16000 */
[----:B------:R-:W-:Y:S01]  /*6620*/  FADD.FTZ R119, -R192, R5 ;  /* 0x00000005c0777221 */ /* 0x000fe20000010100 */
[-C--:B------:R-:W-:Y:S01]  /*6630*/  FSEL R17, R17, R192.reuse, P2 ;  /* 0x000000c011117208 */ /* 0x080fe20001000000 */
[-C--:B------:R-:W-:Y:S03]  /*6640*/  HMMA.16816.F32 R44, R112, R122.reuse, R44 ;  /* 0x0000007a702c723c */ /* 0x080fe6000000182c */
[----:B------:R-:W-:Y:S01]  /*6650*/  FSETP.GE.FTZ.AND P2, PT, R222, RZ, PT ;  /* 0x000000ffde00720b */ /* 0x000fe20003f56000 */
[----:B------:R-:W-:Y:S01]  /*6660*/  FADD.FTZ R5, -R192, R16 ;  /* 0x00000010c0057221 */ /* 0x000fe20000010100 */
[----:B------:R-:W-:Y:S01]  /*6670*/  FSEL R119, R119, R192, P4 ;  /* 0x000000c077777208 */ /* 0x000fe20002000000 */
[C---:B------:R-:W-:Y:S04]  /*6680*/  HMMA.16816.F32 R48, R104.reuse, R122, R48 ;  /* 0x0000007a6830723c */ /* 0x040fe80000001830 */
[----:B------:R-:W-:Y:S01]  /*6690*/  FSETP.GE.FTZ.AND P4, PT, R237, RZ, PT ;  /* 0x000000ffed00720b */ /* 0x000fe20003f96000 */
[----:B------:R-:W-:Y:S01]  /*66a0*/  FMUL.FTZ R193, R193, R118 ;  /* 0x00000076c1c17220 */ /* 0x000fe20000410000 */
[-C--:B------:R-:W-:Y:S01]  /*66b0*/  FSEL R118, R5, R192.reuse, P3 ;  /* 0x000000c005767208 */ /* 0x080fe20001800000 */
[-C--:B------:R-:W-:Y:S03]  /*66c0*/  HMMA.16816.F32 R52, R104, R124.reuse, R52 ;  /* 0x0000007c6834723c */ /* 0x080fe60000001834 */
[----:B------:R-:W-:Y:S01]  /*66d0*/  FSETP.GE.FTZ.AND P3, PT, R221, RZ, PT ;  /* 0x000000ffdd00720b */ /* 0x000fe20003f76000 */
[----:B------:R-:W-:Y:S01]  /*66e0*/  FMUL.FTZ R196, R196, R119 ;  /* 0x00000077c4c47220 */ /* 0x000fe20000410000 */
[----:B------:R-:W-:Y:S01]  /*66f0*/  FADD.FTZ R5, -R192, R21 ;  /* 0x00000015c0057221 */ /* 0x000fe20000010100 */
[C---:B------:R-:W-:Y:S05]  /*6700*/  HMMA.16816.F32 R56, R112.reuse, R124, R56 ;  /* 0x0000007c7038723c */ /* 0x040fea0000001838 */
[----:B------:R-:W-:Y:S01]  /*6710*/  F2FP.F16.F32.PACK_AB R193, R196, R193 ;  /* 0x000000c1c4c1723e */ /* 0x000fe200000000ff */
[-C--:B------:R-:W-:Y:S05]  /*6720*/  HMMA.16816.F32 R60, R112, R126.reuse, R60 ;  /* 0x0000007e703c723c */ /* 0x080fea000000183c */
[----:B------:R-:W-:Y:S01]  /*6730*/  FSEL R5, R5, R192, P0 ;  /* 0x000000c005057208 */ /* 0x000fe20000000000 */
[----:B------:R-:W-:Y:S04]  /*6740*/  HMMA.16816.F32 R64, R104, R126, R64 ;  /* 0x0000007e6840723c */ /* 0x000fe80000001840 */
[----:B------:R-:W-:Y:S01]  /*6750*/  FSETP.GE.FTZ.AND P0, PT, R226, RZ, PT ;  /* 0x000000ffe200720b */ /* 0x000fe20003f16000 */
[C---:B------:R-:W-:Y:S01]  /*6760*/  FADD.FTZ R196, -R192.reuse, R32 ;  /* 0x00000020c0c47221 */ /* 0x040fe20000010100 */
[C---:B------:R-:W-:Y:S01]  /*6770*/  FADD.FTZ R117, -R192.reuse, R20 ;  /* 0x00000014c0757221 */ /* 0x040fe20000010100 */
[----:B------:R-:W-:Y:S01]  /*6780*/  FADD.FTZ R37, -R192, R37 ;  /* 0x00000025c0257221 */ /* 0x000fe20000010100 */
[----:B------:R-:W-:Y:S03]  /*6790*/  FMUL.FTZ R205, R205, R118 ;  /* 0x00000076cdcd7220 */ /* 0x000fe60000410000 */
[-C--:B------:R-:W-:Y:S01]  /*67a0*/  FSEL R196, R196, R192.reuse, P3 ;  /* 0x000000c0c4c47208 */ /* 0x080fe20001800000 */
[----:B------:R-:W-:Y:S01]  /*67b0*/  FMUL.FTZ R206, R206, R17 ;  /* 0x00000011cece7220 */ /* 0x000fe20000410000 */
[----:B------:R-:W-:Y:S01]  /*67c0*/  FSEL R118, R117, R192, P1 ;  /* 0x000000c075767208 */ /* 0x000fe20000800000 */
[C---:B------:R-:W-:Y:S01]  /*67d0*/  FADD.FTZ R36, -R192.reuse, R36 ;  /* 0x00000024c0247221 */ /* 0x040fe20000010100 */
[----:B------:R-:W-:Y:S01]  /*67e0*/  FSETP.GE.FTZ.AND P1, PT, R225, RZ, PT ;  /* 0x000000ffe100720b */ /* 0x000fe20003f36000 */
[----:B------:R-:W-:Y:S01]  /*67f0*/  FMUL.FTZ R196, R221, R196 ;  /* 0x000000c4ddc47220 */ /* 0x000fe20000410000 */
[-C--:B------:R-:W-:Y:S01]  /*6800*/  FSEL R37, R37, R192.reuse, P0 ;  /* 0x000000c025257208 */ /* 0x080fe20000000000 */
[C---:B------:R-:W-:Y:S01]  /*6810*/  FADD.FTZ R221, -R192.reuse, R48 ;  /* 0x00000030c0dd7221 */ /* 0x040fe20000010100 */
[----:B------:R-:W-:Y:S01]  /*6820*/  FSETP.GE.FTZ.AND P0, PT, R249, RZ, PT ;  /* 0x000000fff900720b */ /* 0x000fe20003f16000 */
[----:B------:R-:W-:Y:S01]  /*6830*/  FADD.FTZ R53, -R192, R53 ;  /* 0x00000035c0357221 */ /* 0x000fe20000010100 */
[----:B------:R-:W-:Y:S01]  /*6840*/  F2FP.F16.F32.PACK_AB R205, R206, R205 ;  /* 0x000000cdcecd723e */ /* 0x000fe200000000ff */
[----:B------:R-:W-:Y:S01]  /*6850*/  FADD.FTZ R206, -R192, R33 ;  /* 0x00000021c0ce7221 */ /* 0x000fe20000010100 */
[----:B------:R-:W-:Y:S01]  /*6860*/  FSEL R36, R36, R192, P1 ;  /* 0x000000c024247208 */ /* 0x000fe20000800000 */
[----:B------:R-:W-:Y:S01]  /*6870*/  FADD.FTZ R49, -R192, R49 ;  /* 0x00000031c0317221 */ /* 0x000fe20000010100 */
[----:B------:R-:W-:Y:S01]  /*6880*/  FSETP.GE.FTZ.AND P1, PT, R242, RZ, PT ;  /* 0x000000fff200720b */ /* 0x000fe20003f36000 */
[----:B------:R-:W-:Y:S01]  /*6890*/  FMUL.FTZ R209, R209, R118 ;  /* 0x00000076d1d17220 */ /* 0x000fe20000410000 */
[----:B------:R-:W-:Y:S01]  /*68a0*/  FSEL R48, R221, R192, P4 ;  /* 0x000000c0dd307208 */ /* 0x000fe20002000000 */
[----:B------:R-:W-:Y:S01]  /*68b0*/  FMUL.FTZ R36, R225, R36 ;  /* 0x00000024e1247220 */ /* 0x000fe20000410000 */
[-C--:B------:R-:W-:Y:S01]  /*68c0*/  FSEL R206, R206, R192.reuse, P2 ;  /* 0x000000c0cece7208 */ /* 0x080fe20001000000 */
[C---:B------:R-:W-:Y:S01]  /*68d0*/  FADD.FTZ R225, -R192.reuse, R52 ;  /* 0x00000034c0e17221 */ /* 0x040fe20000010100 */
[-C--:B------:R-:W-:Y:S01]  /*68e0*/  FSEL R53, R53, R192.reuse, P1 ;  /* 0x000000c035357208 */ /* 0x080fe20000800000 */
[----:B------:R-:W-:Y:S01]  /*68f0*/  FADD.FTZ R221, -R192, R64 ;  /* 0x00000040c0dd7221 */ /* 0x000fe20000010100 */
        /* <DEDUP_REMOVED lines=8> */
[-C--:B------:R-:W-:Y:S02]  /*6980*/  FSEL R52, R225, R192.reuse, P2 ;  /* 0x000000c0e1347208 */ /* 0x080fe40001000000 */
[----:B------:R-:W-:Y:S01]  /*6990*/  FSEL R221, R221, R192, P1 ;  /* 0x000000c0dddd7208 */ /* 0x000fe20000800000 */
[----:B------:R-:W-:Y:S01]  /*69a0*/  @P0 FADD.FTZ R192, -R192, R65 ;  /* 0x00000041c0c00221 */ /* 0x000fe20000010100 */
[----:B------:R-:W-:Y:S01]  /*69b0*/  PLOP3.LUT P0, PT, PT, PT, UP3, 0x80, 0x0 ;  /* 0x000000000000781c */ /* 0x000fe20003f0f038 */
[----:B------:R-:W-:Y:S01]  /*69c0*/  FMUL.FTZ R52, R241, R52 ;  /* 0x00000034f1347220 */ /* 0x000fe20000410000 */
[----:B------:R-:W-:Y:S01]  /*69d0*/  F2FP.F16.F32.PACK_AB R210, R210, R209 ;  /* 0x000000d1d2d2723e */ /* 0x000fe200000000ff */
[----:B------:R-:W-:Y:S01]  /*69e0*/  FMUL.FTZ R49, R238, R49 ;  /* 0x00000031ee317220 */ /* 0x000fe20000410000 */
[----:B------:R-:W-:Y:S01]  /*69f0*/  F2FP.F16.F32.PACK_AB R37, R37, R36 ;  /* 0x000000242525723e */ /* 0x000fe200000000ff */
[----:B------:R-:W-:Y:S01]  /*6a00*/  FMUL.FTZ R209, R222, R206 ;  /* 0x000000ceded17220 */ /* 0x000fe20000410000 */
[----:B------:R-:W-:Y:S01]  /*6a10*/  F2FP.F16.F32.PACK_AB R53, R53, R52 ;  /* 0x000000343535723e */ /* 0x000fe200000000ff */
[----:B------:R-:W-:Y:S01]  /*6a20*/  FADD.FTZ R36, -R191, R6 ;  /* 0x00000006bf247221 */ /* 0x000fe20000010100 */
[----:B------:R-:W-:Y:S01]  /*6a30*/  FSETP.GE.FTZ.AND P2, PT, R195, RZ, PT ;  /* 0x000000ffc300720b */ /* 0x000fe20003f56000 */
[----:B------:R-:W-:Y:S01]  /*6a40*/  FADD.FTZ R52, -R191, R7 ;  /* 0x00000007bf347221 */ /* 0x000fe20000010100 */
[----:B------:R-:W-:Y:S01]  /*6a50*/  FSETP.GE.FTZ.AND P1, PT, R194, RZ, PT ;  /* 0x000000ffc200720b */ /* 0x000fe20003f36000 */
[----:B------:R-:W-:Y:S01]  /*6a60*/  FMUL.FTZ R221, R248, R221 ;  /* 0x000000ddf8dd7220 */ /* 0x000fe20000410000 */
[----:B------:R-:W-:Y:S01]  /*6a70*/  F2FP.F16.F32.PACK_AB R48, R49, R48 ;  /* 0x000000303130723e */ /* 0x000fe200000000ff */
[----:B------:R-:W-:Y:S01]  /*6a80*/  FMUL.FTZ R192, R249, R192 ;  /* 0x000000c0f9c07220 */ /* 0x000fe20000410000 */
        /* <DEDUP_REMOVED lines=17> */
[----:B-1----:R-:W-:Y:S05]  /*6ba0*/  IMAD.U32 R17, R7, -0x80, RZ ;  /* 0xffffff8007117824 */ /* 0x002fea00078e00ff */
[C---:B------:R-:W-:Y:S04]  /*6bb0*/  LEA R186, P1, R17.reuse, R186, 0x1 ;  /* 0x000000ba11ba7211 */ /* 0x040fe800078208ff */
[----:B------:R-:W-:Y:S02]  /*6bc0*/  LEA.HI.X.SX32 R187, R17, R187, 0x1, P1 ;  /* 0x000000bb11bb7211 */ /* 0x000fe400008f0eff */
        /* <DEDUP_REMOVED lines=15> */
.L_x_884:
[----:B------:R-:W-:Y:S01]  /*6cc0*/  FSETP.GE.FTZ.AND P1, PT, R211, RZ, PT ;  /* 0x000000ffd300720b */ /* 0x000fe20003f36000 */
[C---:B------:R-:W-:Y:S01]  /*6cd0*/  FADD.FTZ R22, -R191.reuse, R22 ;  /* 0x00000016bf167221 */ /* 0x040fe20000010100 */
[----:B------:R-:W-:Y:S01]  /*6ce0*/  FSETP.GE.FTZ.AND P2, PT, R208, RZ, PT ;  /* 0x000000ffd000720b */ /* 0x000fe20003f56000 */
[----:B---3--:R-:W-:Y:S01]  /*6cf0*/  FADD.FTZ R4, -R191, R19 ;  /* 0x00000013bf047221 */ /* 0x008fe20000010100 */
[----:B------:R-:W-:Y:S01]  /*6d00*/  FSETP.GE.FTZ.AND P3, PT, R207, RZ, PT ;  /* 0x000000ffcf00720b */ /* 0x000fe20003f76000 */
[----:B------:R-:W-:Y:S01]  /*6d10*/  STS [R158+0xa000], R193 ;  /* 0x00a000c19e007388 */ /* 0x000fe20000000800 */
[-C--:B------:R-:W-:Y:S01]  /*6d20*/  FSEL R22, R22, R191.reuse, P1 ;  /* 0x000000bf16167208 */ /* 0x080fe20000800000 */
[C---:B------:R-:W-:Y:S01]  /*6d30*/  FADD.FTZ R34, -R191.reuse, R34 ;  /* 0x00000022bf227221 */ /* 0x040fe20000010100 */
[-C--:B------:R-:W-:Y:S01]  /*6d40*/  FSEL R5, R4, R191.reuse, P2 ;  /* 0x000000bf04057208 */ /* 0x080fe20001000000 */
[----:B------:R-:W-:Y:S01]  /*6d50*/  FADD.FTZ R6, -R191, R35 ;  /* 0x00000023bf067221 */ /* 0x000fe20000010100 */
[----:B------:R-:W-:Y:S01]  /*6d60*/  FSETP.GE.FTZ.AND P1, PT, R223, RZ, PT ;  /* 0x000000ffdf00720b */ /* 0x000fe20003f36000 */
[C---:B------:R-:W-:Y:S01]  /*6d70*/  FADD.FTZ R18, -R191.reuse, R18 ;  /* 0x00000012bf127221 */ /* 0x040fe20000010100 */
[C---:B------:R-:W-:Y:S01]  /*6d80*/  FADD.FTZ R4, -R191.reuse, R23 ;  /* 0x00000017bf047221 */ /* 0x040fe20000010100 */
[----:B------:R-:W-:Y:S01]  /*6d90*/  FSETP.GE.FTZ.AND P2, PT, R212, RZ, PT ;  /* 0x000000ffd400720b */ /* 0x000fe20003f56000 */
[----:B------:R-:W-:Y:S01]  /*6da0*/  FADD.FTZ R16, -R191, R39 ;  /* 0x00000027bf107221 */ /* 0x000fe20000010100 */
[----:B------:R-:W-:Y:S01]  /*6db0*/  FSEL R34, R34, R191, P1 ;  /* 0x000000bf22227208 */ /* 0x000fe20000800000 */
[----:B------:R-:W-:Y:S01]  /*6dc0*/  FMUL.FTZ R36, R195, R36 ;  /* 0x00000024c3247220 */ /* 0x000fe20000410000 */
[----:B------:R-:W-:Y:S01]  /*6dd0*/  FSETP.GE.FTZ.AND P1, PT, R228, RZ, PT ;  /* 0x000000ffe400720b */ /* 0x000fe20003f36000 */
        /* <DEDUP_REMOVED lines=9> */
[----:B------:R-:W-:Y:S01]  /*6e70*/  F2FP.F16.F32.PACK_AB R49, R49, R36 ;  /* 0x000000243131723e */ /* 0x000fe200000000ff */
[C---:B------:R-:W-:Y:S01]  /*6e80*/  FADD.FTZ R4, -R191.reuse, R51 ;  /* 0x00000033bf047221 */ /* 0x040fe20000010100 */
[C---:B------:R-:W-:Y:S01]  /*6e90*/  FADD.FTZ R38, -R191.reuse, R38 ;  /* 0x00000026bf267221 */ /* 0x040fe20000010100 */
[----:B------:R-:W-:Y:S01]  /*6ea0*/  FSETP.GE.FTZ.AND P3, PT, R224, RZ, PT ;  /* 0x000000ffe000720b */ /* 0x000fe20003f76000 */
[----:B------:R-:W-:Y:S01]  /*6eb0*/  FADD.FTZ R50, -R191, R50 ;  /* 0x00000032bf327221 */ /* 0x000fe20000010100 */
[----:B------:R-:W-:Y:S01]  /*6ec0*/  STS [R158+0xa400], R49 ;  /* 0x00a400319e007388 */ /* 0x000fe20000000800 */
[----:B------:R-:W-:Y:S01]  /*6ed0*/  FSETP.GE.FTZ.AND P2, PT, R227, RZ, PT ;  /* 0x000000ffe300720b */ /* 0x000fe20003f56000 */
[----:B------:R-:W-:Y:S01]  /*6ee0*/  FADD.FTZ R54, -R191, R54 ;  /* 0x00000036bf367221 */ /* 0x000fe20000010100 */
[----:B------:R-:W-:Y:S01]  /*6ef0*/  FSETP.GE.FTZ.AND P6, PT, R239, RZ, PT ;  /* 0x000000ffef00720b */ /* 0x000fe20003fd6000 */
[----:B------:R-:W-:Y:S01]  /*6f00*/  STS [R166+0xa000], R205 ;  /* 0x00a000cda6007388 */ /* 0x000fe20000000800 */
[----:B------:R-:W-:Y:S01]  /*6f10*/  FSETP.GE.FTZ.AND P5, PT, R240, RZ, PT ;  /* 0x000000fff000720b */ /* 0x000fe20003fb6000 */
[----:B------:R-:W-:Y:S01]  /*6f20*/  FADD.FTZ R66, -R191, R66 ;  /* 0x00000042bf427221 */ /* 0x000fe20000010100 */
[----:B------:R-:W-:Y:S01]  /*6f30*/  F2FP.F16.F32.PACK_AB R5, R5, R18 ;  /* 0x000000120505723e */ /* 0x000fe200000000ff */
[----:B------:R-:W-:Y:S01]  /*6f40*/  FMUL.FTZ R34, R223, R34 ;  /* 0x00000022df227220 */ /* 0x000fe20000410000 */
[----:B------:R-:W-:Y:S01]  /*6f50*/  F2FP.F16.F32.PACK_AB R22, R7, R22 ;  /* 0x000000160716723e */ /* 0x000fe200000000ff */
[----:B------:R-:W-:Y:S01]  /*6f60*/  FMUL.FTZ R19, R228, R19 ;  /* 0x00000013e4137220 */ /* 0x000fe20000410000 */
[-C--:B------:R-:W-:Y:S01]  /*6f70*/  FSEL R17, R6, R191.reuse, P3 ;  /* 0x000000bf06117208 */ /* 0x080fe20001800000 */
[----:B------:R1:W-:Y:S01]  /*6f80*/  STS [R166+0xa400], R5 ;  /* 0x00a40005a6007388 */ /* 0x0003e20000000800 */
[-C--:B------:R-:W-:Y:S01]  /*6f90*/  FSEL R38, R38, R191.reuse, P2 ;  /* 0x000000bf26267208 */ /* 0x080fe20001000000 */
[----:B------:R-:W-:Y:S01]  /*6fa0*/  FADD.FTZ R6, -R191, R55 ;  /* 0x00000037bf067221 */ /* 0x000fe20000010100 */
[-C--:B------:R-:W-:Y:S01]  /*6fb0*/  FSEL R50, R50, R191.reuse, P6 ;  /* 0x000000bf32327208 */ /* 0x080fe20003000000 */
[----:B-----5:R-:W-:Y:S01]  /*6fc0*/  FADD.FTZ R13, -R190, R13 ;  /* 0x0000000dbe0d7221 */ /* 0x020fe20000010100 */
[----:B------:R-:W-:Y:S01]  /*6fd0*/  FSEL R7, R4, R191, P5 ;  /* 0x000000bf04077208 */ /* 0x000fe20002800000 */
        /* <DEDUP_REMOVED lines=8> */
[----:B------:R-:W-:Y:S01]  /*7060*/  FADD.FTZ R25, -R190, R25 ;  /* 0x00000019be197221 */ /* 0x000fe20000010100 */
[-C--:B------:R-:W-:Y:S01]  /*7070*/  FSEL R21, R6, R191.reuse, P3 ;  /* 0x000000bf06157208 */ /* 0x080fe20001800000 */
[----:B------:R-:W-:Y:S01]  /*7080*/  FADD.FTZ R29, -R190, R29 ;  /* 0x0000001dbe1d7221 */ /* 0x000fe20000010100 */
        /* <DEDUP_REMOVED lines=8> */
[----:B-1----:R-:W-:Y:S01]  /*7110*/  FADD.FTZ R5, -R190, R40 ;  /* 0x00000028be057221 */ /* 0x002fe20000010100 */
[----:B------:R-:W-:Y:S01]  /*7120*/  FSETP.GE.FTZ.AND P3, PT, R198, RZ, PT ;  /* 0x000000ffc600720b */ /* 0x000fe20003f76000 */
[----:B------:R-:W-:Y:S01]  /*7130*/  FADD.FTZ R45, -R190, R45 ;  /* 0x0000002dbe2d7221 */ /* 0x000fe20000010100 */
[----:B------:R-:W-:Y:S01]  /*7140*/  F2FP.F16.F32.PACK_AB R20, R4, R23 ;  /* 0x000000170414723e */ /* 0x000fe200000000ff */
[C---:B------:R-:W-:Y:S01]  /*7150*/  FADD.FTZ R57, -R190.reuse, R57 ;  /* 0x00000039be397221 */ /* 0x040fe20000010100 */
        /* <DEDUP_REMOVED lines=33> */
[----:B------:R-:W-:Y:S01]  /*7370*/  FADD.FTZ R42, -R181, R42 ;  /* 0x0000002ab52a7221 */ /* 0x000fe20000010100 */
[----:B------:R-:W-:Y:S01]  /*7380*/  F2FP.F16.F32.PACK_AB R9, R9, R4 ;  /* 0x000000040909723e */ /* 0x000fe200000000ff */
[----:B------:R-:W-:Y:S01]  /*7390*/  FMUL.FTZ R38, R227, R38 ;  /* 0x00000026e3267220 */ /* 0x000fe20000410000 */
[-C--:B------:R-:W-:Y:S01]  /*73a0*/  FSEL R4, R7, R190.reuse, P4 ;  /* 0x000000be07047208 */ /* 0x080fe20002000000 */
[C---:B------:R-:W-:Y:S01]  /*73b0*/  FADD.FTZ R7, -R190.reuse, R60 ;  /* 0x0000003cbe077221 */ /* 0x040fe20000010100 */
[-C--:B------:R-:W-:Y:S01]  /*73c0*/  FSEL R12, R5, R190.reuse, P6 ;  /* 0x000000be050c7208 */ /* 0x080fe20003000000 */
[----:B------:R1:W-:Y:S01]  /*73d0*/  STS [R158+0xc000], R9 ;  /* 0x00c000099e007388 */ /* 0x0003e20000000800 */
        /* <DEDUP_REMOVED lines=10> */
[----:B------:R-:W-:Y:S01]  /*7480*/  FSETP.GE.FTZ.AND P3, PT, R246, RZ, PT ;  /* 0x000000fff600720b */ /* 0x000fe20003f76000 */
[----:B------:R-:W-:Y:S01]  /*7490*/  FMUL.FTZ R12, R233, R12 ;  /* 0x0000000ce90c7220 */ /* 0x000fe20000410000 */
[-C--:B------:R-:W-:Y:S01]  /*74a0*/  FSEL R16, R5, R190.reuse, P4 ;  /* 0x000000be05107208 */ /* 0x080fe20002000000 */
[----:B------:R-:W-:Y:S01]  /*74b0*/  FADD.FTZ R58, -R181, R58 ;  /* 0x0000003ab53a7221 */ /* 0x000fe20000010100 */
[----:B------:R-:W-:Y:S01]  /*74c0*/  FSEL R18, R7, R190, P2 ;  /* 0x000000be07127208 */ /* 0x000fe20001000000 */
[----:B------:R-:W-:Y:S01]  /*74d0*/  FMUL.FTZ R54, R243, R54 ;  /* 0x00000036f3367220 */ /* 0x000fe20000410000 */
[-C--:B------:R-:W-:Y:S01]  /*74e0*/  FSEL R45, R45, R190.reuse, P5 ;  /* 0x000000be2d2d7208 */ /* 0x080fe20002800000 */
[----:B------:R-:W-:Y:S01]  /*74f0*/  FMUL.FTZ R21, R244, R21 ;  /* 0x00000015f4157220 */ /* 0x000fe20000410000 */
[----:B------:R-:W-:Y:S01]  /*7500*/  FSEL R57, R57, R190, P3 ;  /* 0x000000be39397208 */ /* 0x000fe20001800000 */
[----:B------:R-:W-:Y:S01]  /*7510*/  @P1 FADD.FTZ R190, -R190, R61 ;  /* 0x0000003dbebe1221 */ /* 0x000fe20000010100 */
[----:B------:R-:W-:Y:S01]  /*7520*/  FMUL.FTZ R18, R251, R18 ;  /* 0x00000012fb127220 */ /* 0x000fe20000410000 */
[----:B------:R-:W-:Y:S01]  /*7530*/  F2FP.F16.F32.PACK_AB R29, R29, R4 ;  /* 0x000000041d1d723e */ /* 0x000fe200000000ff */
[----:B------:R-:W-:Y:S01]  /*7540*/  FADD.FTZ R4, -R181, R11 ;  /* 0x0000000bb5047221 */ /* 0x000fe20000010100 */
        /* <DEDUP_REMOVED lines=26> */
[-C--:B-1----:R-:W-:Y:S01]  /*76f0*/  FSEL R9, R4, R181.reuse, P1 ;  /* 0x000000b504097208 */ /* 0x082fe20000800000 */
        /* <DEDUP_REMOVED lines=35> */
[-C--:B------:R-:W-:Y:S01]  /*7930*/  FSEL R9, R4, R181.reuse, P5 ;  /* 0x000000b504097208 */ /* 0x080fe20002800000 */
[----:B------:R-:W-:Y:S01]  /*7940*/  STS [R172+0xc400], R11 ;  /* 0x00c4000bac007388 */ /* 0x000fe20000000800 */
[----:B------:R-:W-:Y:S02]  /*7950*/  FSEL R46, R46, R181, P2 ;  /* 0x000000b52e2e7208 */ /* 0x000fe40001000000 */
[----:B------:R-:W-:Y:S01]  /*7960*/  FSETP.GE.FTZ.AND P1, PT, R134, RZ, PT ;  /* 0x000000ff8600720b */ /* 0x000fe20003f36000 */
[----:B------:R-:W-:Y:S01]  /*7970*/  STS [R164+0xa000], R37 ;  /* 0x00a00025a4007388 */ /* 0x000fe20000000800 */
[----:B------:R-:W-:Y:S01]  /*7980*/  FMUL.FTZ R9, R236, R9 ;  /* 0x00000009ec097220 */ /* 0x000fe20000410000 */
[----:B------:R-:W-:Y:S01]  /*7990*/  FMUL.FTZ R46, R235, R46 ;  /* 0x0000002eeb2e7220 */ /* 0x000fe20000410000 */
[----:B------:R-:W-:Y:S01]  /*79a0*/  F2FP.F16.F32.PACK_AB R15, R15, R42 ;  /* 0x0000002a0f0f723e */ /* 0x000fe200000000ff */
[----:B------:R-:W-:Y:S01]  /*79b0*/  STS [R164+0xa400], R19 ;  /* 0x00a40013a4007388 */ /* 0x000fe20000000800 */
[----:B------:R-:W-:Y:S02]  /*79c0*/  FSETP.GE.FTZ.AND P3, PT, R250, RZ, PT ;  /* 0x000000fffa00720b */ /* 0x000fe40003f76000 */
[----:B------:R-:W-:Y:S01]  /*79d0*/  FSETP.GE.FTZ.AND P4, PT, R247, RZ, PT ;  /* 0x000000fff700720b */ /* 0x000fe20003f96000 */
[----:B------:R-:W-:Y:S01]  /*79e0*/  STS [R169+0xa000], R48 ;  /* 0x00a00030a9007388 */ /* 0x000fe20000000800 */
[----:B------:R-:W-:Y:S02]  /*79f0*/  F2FP.F16.F32.PACK_AB R12, R45, R12 ;  /* 0x0000000c2d0c723e */ /* 0x000fe400000000ff */
        /* <DEDUP_REMOVED lines=111> */
[----:B-1----:R-:W-:Y:S05]  /*80f0*/  IMAD.U32 R9, R7, -0x80, RZ ;  /* 0xffffff8007097824 */ /* 0x002fea00078e00ff */
[C---:B------:R-:W-:Y:S04]  /*8100*/  LEA R184, P1, R9.reuse, R184, 0x1 ;  /* 0x000000b809b87211 */ /* 0x040fe800078208ff */
[----:B------:R-:W-:Y:S02]  /*8110*/  LEA.HI.X.SX32 R185, R9, R185, 0x1, P1 ;  /* 0x000000b909b97211 */ /* 0x000fe400008f0eff */
[C---:B------:R-:W-:Y:S03]  /*8120*/  @!P2 LEA R4, P1, R7.reuse, R184, 0x7 ;  /* 0x000000b80704a211 */ /* 0x040fe600078238ff */
        /* <DEDUP_REMOVED lines=11> */
.L_x_885:
        /* <DEDUP_REMOVED lines=306> */
.L_x_887:
        /* <DEDUP_REMOVED lines=19> */
.L_x_888:
[----:B------:R-:W-:Y:S01]  /*9630*/  BAR.SYNC.DEFER_BLOCKING 0x0 ;  /* 0x0000000000007b1d */ /* 0x000fe20000010000 */
[----:B------:R-:W-:Y:S01]  /*9640*/  USHF.R.S32.HI UR7, URZ, 0x1f, UR5 ;  /* 0x0000001f3f077899 */ /* 0x000fe20008011405 */
[--C-:B------:R-:W-:Y:S01]  /*9650*/  SHF.R.S32.HI R21, RZ, 0x1f, R162.reuse ;  /* 0x0000001fff157819 */ /* 0x100fe200000114a2 */
        /* <DEDUP_REMOVED lines=10> */
[----:B------:R-:W-:Y:S01]  /*9700*/  IADD3 R6, P0, R6, UR19, RZ ;  /* 0x0000001306067c10 */ /* 0x000fe2000ff1e0ff */
[----:B------:R-:W-:-:S02]  /*9710*/  IMAD.U32 R22, RZ, RZ, UR16 ;  /* 0x00000010ff167e24 */ /* 0x000fc4000f8e00ff */
[----:B------:R-:W-:Y:S01]  /*9720*/  MOV R4, UR13 ;  /* 0x0000000d00047c02 */ /* 0x000fe20008000f00 */
[----:B------:R-:W-:Y:S02]  /*9730*/  ULDC UR13, c[0x0][0x2d0] ;  /* 0x0000b400000d7ab9 */ /* 0x000fe40000000800 */
[----:B------:R-:W-:Y:S01]  /*9740*/  ISETP.GE.AND P2, PT, R162, UR13, PT ;  /* 0x0000000da2007c0c */ /* 0x000fe2000bf46270 */
[----:B------:R-:W-:Y:S01]  /*9750*/  UIMAD UR13, UR21, UR16, URZ ;  /* 0x00000010150d72a4 */ /* 0x000fe2000f8e023f */
[----:B------:R-:W-:Y:S02]  /*9760*/  IADD3.X R7, R7, UR20, R4, P0, !PT ;  /* 0x0000001407077c10 */ /* 0x000fe400087fe404 */
[----:B------:R-:W-:Y:S01]  /*9770*/  ISETP.GE.OR P1, PT, R0, UR6, P2 ;  /* 0x0000000600007c0c */ /* 0x000fe20009726670 */
[----:B------:R2:W3:Y:S01]  /*9780*/  LDS.128 R12, [R53+0x7000] ;  /* 0x00700000350c7984 */ /* 0x0004e20000000c00 */
[----:B------:R-:W-:Y:S01]  /*9790*/  ISETP.GE.OR P2, PT, R154, UR6, P2 ;  /* 0x000000069a007c0c */ /* 0x000fe20009746670 */
[----:B------:R-:W-:Y:S01]  /*97a0*/  UIMAD UR17, UR57, UR17, UR13 ;  /* 0x00000011391172a4 */ /* 0x000fe2000f8e020d */
[----:B------:R-:W-:Y:S01]  /*97b0*/  IMAD.WIDE.U32 R22, R22, UR57, R6 ;  /* 0x0000003916167c25 */ /* 0x000fe2000f8e0006 */
[----:B------:R2:W4:Y:S01]  /*97c0*/  LDS.128 R8, [R53+0x9000] ;  /* 0x0090000035087984 */ /* 0x0005220000000c00 */
[----:B------:R-:W-:-:S03]  /*97d0*/  SHF.R.S32.HI R0, RZ, 0x1f, R154 ;  /* 0x0000001fff007819 */ /* 0x000fc6000001149a */
[----:B------:R-:W-:-:S06]  /*97e0*/  IADD3 R17, R23, UR17, RZ ;  /* 0x0000001117117c10 */ /* 0x000fcc000fffe0ff */
[----:B------:R-:W-:Y:S05]  /*97f0*/  @P2 BRA `(.L_x_890) ;  /* 0x0000000000282947 */ /* 0x000fea0003800000 */
[----:B------:R-:W1:Y:S01]  /*9800*/  LDS.128 R4, [R53+0x6000] ;  /* 0x0060000035047984 */ /* 0x000e620000000c00 */
        /* <DEDUP_REMOVED lines=9> */
.L_x_890:
[----:B------:R-:W-:Y:S05]  /*98a0*/  BSYNC B0 ;  /* 0x0000000000007941 */ /* 0x000fea0003800000 */
.L_x_889:
[----:B------:R-:W-:Y:S04]  /*98b0*/  BSSY B0, `(.L_x_891) ;  /* 0x000000d000007945 */ /* 0x000fe80003800000 */
[----:B------:R-:W-:Y:S05]  /*98c0*/  @P1 BRA `(.L_x_892) ;  /* 0x00000000002c1947 */ /* 0x000fea0003800000 */
[----:B-1----:R-:W-:Y:S01]  /*98d0*/  IADD3 R5, P0, R154, 0x40, RZ ;  /* 0x000000409a057810 */ /* 0x002fe20007f1e0ff */
[----:B------:R-:W-:Y:S01]  /*98e0*/  ULDC.64 UR16, c[0x0][0x3f0] ;  /* 0x0000fc0000107ab9 */ /* 0x000fe20000000a00 */
[----:B------:R-:W-:Y:S02]  /*98f0*/  MOV R16, R22 ;  /* 0x0000001600107202 */ /* 0x000fe40000000f00 */
[----:B------:R-:W-:-:S03]  /*9900*/  IADD3.X R4, RZ, R0, RZ, P0, !PT ;  /* 0x00000000ff047210 */ /* 0x000fc600007fe4ff */
[----:B------:R-:W-:-:S04]  /*9910*/  IMAD.WIDE.U32 R6, R5, UR8, R16 ;  /* 0x0000000805067c25 */ /* 0x000fc8000f8e0010 */
[----:B------:R-:W-:Y:S01]  /*9920*/  IMAD R4, R4, UR8, RZ ;  /* 0x0000000804047c24 */ /* 0x000fe2000f8e02ff */
[----:B------:R-:W-:-:S03]  /*9930*/  LEA R16, P0, R6, UR16, 0x1 ;  /* 0x0000001006107c11 */ /* 0x000fc6000f8008ff */
[----:B------:R-:W-:-:S05]  /*9940*/  IMAD R4, R5, UR9, R4 ;  /* 0x0000000905047c24 */ /* 0x000fca000f8e0204 */
[----:B------:R-:W-:-:S04]  /*9950*/  IADD3 R4, R7, R4, RZ ;  /* 0x0000000407047210 */ /* 0x000fc80007ffe0ff */
[----:B------:R-:W-:-:S05]  /*9960*/  LEA.HI.X R17, R6, UR17, R4, 0x1, P0 ;  /* 0x0000001106117c11 */ /* 0x000fca00080f0c04 */
[----:B---3--:R1:W-:Y:S02]  /*9970*/  STG.E.128 desc[UR14][R16.64], R12 ;  /* 0x0000000c10007986 */ /* 0x0083e4000c101d0e */
.L_x_892:
[----:B------:R-:W-:Y:S05]  /*9980*/  BSYNC B0 ;  /* 0x0000000000007941 */ /* 0x000fea0003800000 */
.L_x_891:
[----:B-1----:R1:W1:Y:S01]  /*9990*/  LDS.128 R4, [R53+0x8000] ;  /* 0x0080000035047984 */ /* 0x0022620000000c00 */
[----:B---3--:R-:W-:Y:S01]  /*99a0*/  IMAD.U32 R13, RZ, RZ, UR10 ;  /* 0x0000000aff0d7e24 */ /* 0x008fe2000f8e00ff */
        /* <DEDUP_REMOVED lines=24> */
.L_x_894:
[----:B------:R-:W-:Y:S05]  /*9b30*/  BSYNC B0 ;  /* 0x0000000000007941 */ /* 0x000fea0003800000 */
.L_x_893:
[----:B------:R-:W-:Y:S05]  /*9b40*/  @P1 BRA `(.L_x_895) ;  /* 0x0000000800341947 */ /* 0x000fea0003800000 */
[----:B-1-3--:R-:W-:Y:S01]  /*9b50*/  IADD3 R4, P0, R154, 0x40, RZ ;  /* 0x000000409a047810 */ /* 0x00afe20007f1e0ff */
        /* <DEDUP_REMOVED lines=9> */
[----:B----4-:R1:W-:Y:S01]  /*9bf0*/  STG.E.128 desc[UR14][R4.64], R8 ;  /* 0x0000000804007986 */ /* 0x0103e2000c101d0e */
[----:B------:R-:W-:Y:S05]  /*9c00*/  BRA `(.L_x_895) ;  /* 0x0000000800047947 */ /* 0x000fea0003800000 */
.L_x_867:
        /* <DEDUP_REMOVED lines=23> */
.L_x_896:
        /* <DEDUP_REMOVED lines=21> */
.L_x_897:
        /* <DEDUP_REMOVED lines=11> */
[----:B------:R-:W-:Y:S01]  /*9f80*/  IADD3 R6, P0, R6, UR20, RZ ;  /* 0x0000001406067c10 */ /* 0x000fe2000ff1e0ff */
[----:B------:R-:W-:Y:S01]  /*9f90*/  IMAD.U32 R8, RZ, RZ, UR12 ;  /* 0x0000000cff087e24 */ /* 0x000fe2000f8e00ff */
[----:B------:R-:W-:Y:S01]  /*9fa0*/  ISETP.GE.AND P2, PT, R162, UR7, PT ;  /* 0x00000007a2007c0c */ /* 0x000fe2000bf46270 */
[----:B------:R-:W-:Y:S01]  /*9fb0*/  UIMAD UR7, UR17, UR12, URZ ;  /* 0x0000000c110772a4 */ /* 0x000fe2000f8e023f */
[----:B------:R-:W-:-:S02]  /*9fc0*/  IADD3.X R7, R7, UR21, R4, P0, !PT ;  /* 0x0000001507077c10 */ /* 0x000fc400087fe404 */
[----:B------:R-:W-:Y:S01]  /*9fd0*/  ISETP.GE.OR P1, PT, R0, UR6, P2 ;  /* 0x0000000600007c0c */ /* 0x000fe20009726670 */
[----:B------:R-:W-:Y:S01]  /*9fe0*/  UIMAD UR13, UR57, UR13, UR7 ;  /* 0x0000000d390d72a4 */ /* 0x000fe2000f8e0207 */
[----:B------:R-:W-:Y:S01]  /*9ff0*/  ISETP.GE.OR P2, PT, R154, UR6, P2 ;  /* 0x000000069a007c0c */ /* 0x000fe20009746670 */
[----:B------:R-:W-:Y:S01]  /*a000*/  IMAD.WIDE.U32 R8, R8, UR57, R6 ;  /* 0x0000003908087c25 */ /* 0x000fe2000f8e0006 */
[----:B------:R-:W-:-:S04]  /*a010*/  SHF.R.S32.HI R0, RZ, 0x1f, R154 ;  /* 0x0000001fff007819 */ /* 0x000fc8000001149a */
[----:B------:R-:W-:-:S07]  /*a020*/  IADD3 R7, R9, UR13, RZ ;  /* 0x0000000d09077c10 */ /* 0x000fce000fffe0ff */
        /* <DEDUP_REMOVED lines=10> */
.L_x_899:
[----:B------:R-:W-:Y:S05]  /*a0d0*/  BSYNC B0 ;  /* 0x0000000000007941 */ /* 0x000fea0003800000 */
.L_x_898:
[----:B------:R-:W-:Y:S04]  /*a0e0*/  BSSY B0, `(.L_x_900) ;  /* 0x000000d000007945 */ /* 0x000fe80003800000 */
[----:B------:R-:W-:Y:S05]  /*a0f0*/  @P1 BRA `(.L_x_901) ;  /* 0x00000000002c1947 */ /* 0x000fea0003800000 */
[----:B------:R-:W-:Y:S01]  /*a100*/  IADD3 R5, P0, R154, 0x40, RZ ;  /* 0x000000409a057810 */ /* 0x000fe20007f1e0ff */
        /* <DEDUP_REMOVED lines=9> */
[----:B------:R2:W-:Y:S02]  /*a1a0*/  STG.E.128 desc[UR14][R8.64], RZ ;  /* 0x000000ff08007986 */ /* 0x0005e4000c101d0e */
.L_x_901:
[----:B------:R-:W-:Y:S05]  /*a1b0*/  BSYNC B0 ;  /* 0x0000000000007941 */ /* 0x000fea0003800000 */
.L_x_900:
[----:B------:R-:W-:Y:S01]  /*a1c0*/  IMAD.U32 R5, RZ, RZ, UR10 ;  /* 0x0000000aff057e24 */ /* 0x000fe2000f8e00ff */
        /* <DEDUP_REMOVED lines=9> */
[----:B--2---:R-:W-:Y:S02]  /*a260*/  MOV R8, UR6 ;  /* 0x0000000600087c02 */ /* 0x004fe40008000f00 */
[----:B------:R-:W-:Y:S01]  /*a270*/  IADD3.X R7, R5, UR16, R4, P0, !PT ;  /* 0x0000001005077c10 */ /* 0x000fe200087fe404 */
[----:B------:R-:W-:Y:S02]  /*a280*/  UIMAD UR7, UR57, UR7, UR5 ;  /* 0x00000007390772a4 */ /* 0x000fe4000f8e0205 */
        /* <DEDUP_REMOVED lines=12> */
.L_x_903:
[----:B------:R-:W-:Y:S05]  /*a350*/  BSYNC B0 ;  /* 0x0000000000007941 */ /* 0x000fea0003800000 */
.L_x_902:
[----:B------:R-:W-:Y:S05]  /*a360*/  @P1 BRA `(.L_x_895) ;  /* 0x00000000002c1947 */ /* 0x000fea0003800000 */
[----:B------:R-:W-:Y:S01]  /*a370*/  IADD3 R4, P0, R154, 0x40, RZ ;  /* 0x000000409a047810 */ /* 0x000fe20007f1e0ff */
[----:B------:R-:W-:Y:S01]  /*a380*/  ULDC.64 UR6, c[0x0][0x3f8] ;  /* 0x0000fe0000067ab9 */ /* 0x000fe20000000a00 */
[----:B------:R-:W-:Y:S02]  /*a390*/  MOV R9, R5 ;  /* 0x0000000500097202 */ /* 0x000fe40000000f00 */
[----:B--2---:R-:W-:Y:S01]  /*a3a0*/  IADD3.X R7, RZ, R0, RZ, P0, !PT ;  /* 0x00000000ff077210 */ /* 0x004fe200007fe4ff */
[----:B------:R-:W-:-:S04]  /*a3b0*/  IMAD.WIDE.U32 R8, R4, UR10, R8 ;  /* 0x0000000a04087c25 */ /* 0x000fc8000f8e0008 */
[----:B------:R-:W-:-:S04]  /*a3c0*/  IMAD R7, R7, UR10, RZ ;  /* 0x0000000a07077c24 */ /* 0x000fc8000f8e02ff */
[----:B------:R-:W-:Y:S01]  /*a3d0*/  IMAD R7, R4, UR11, R7 ;  /* 0x0000000b04077c24 */ /* 0x000fe2000f8e0207 */
[----:B------:R-:W-:-:S04]  /*a3e0*/  LEA R4, P0, R8, UR6, 0x1 ;  /* 0x0000000608047c11 */ /* 0x000fc8000f8008ff */
[----:B------:R-:W-:-:S04]  /*a3f0*/  IADD3 R7, R7, R9, RZ ;  /* 0x0000000907077210 */ /* 0x000fc80007ffe0ff */
[----:B------:R-:W-:-:S05]  /*a400*/  LEA.HI.X R5, R8, UR7, R7, 0x1, P0 ;  /* 0x0000000708057c11 */ /* 0x000fca00080f0c07 */
[----:B------:R3:W-:Y:S02]  /*a410*/  STG.E.128 desc[UR14][R4.64], RZ ;  /* 0x000000ff04007986 */ /* 0x0007e4000c101d0e */
.L_x_895:
[----:B------:R-:W-:Y:S05]  /*a420*/  BSYNC B1 ;  /* 0x0000000000017941 */ /* 0x000fea0003800000 */
.L_x_862:
        /* <DEDUP_REMOVED lines=11> */
.L_x_904:
[----:B------:R-:W-:Y:S05]  /*a4e0*/  EXIT ;  /* 0x000000000000794d */ /* 0x000fea0003800000 */
.L_x_906:
        /* <DEDUP_REMOVED lines=9> */
.L_x_1355:


//--------------------- .text._ZN5flash44flash_bwd_dq_dk_dv_loop_seqk_parallel_kernelI23Flash_bwd_kernel_traitsILi32ELi128ELi128ELi8ELi4ELi4ELi4ELb0ELb0EN7cutlass6half_tE19Flash_kernel_traitsILi32ELi128ELi128ELi8ES3_EELb0ELb0ELb0ELb0ELb0ELb0ELb1EEEvNS_16Flash_bwd_paramsE --------------------------
	.section	.text._ZN5flash44flash_bwd_dq_dk_dv_loop_seqk_parallel_kernelI23Flash_bwd_kernel_traitsILi32ELi128ELi128ELi8ELi4ELi4ELi4ELb0ELb0EN7cutlass6half_tE19Flash_kernel_traitsILi32ELi128ELi128ELi8ES3_EELb0ELb0ELb0ELb0ELb0ELb0ELb1EEEvNS_16Flash_bwd_paramsE,"ax",@progbits
	.align	128
        .global         _ZN5flash44flash_bwd_dq_dk_dv_loop_seqk_parallel_kernelI23Flash_bwd_kernel_traitsILi32ELi128ELi128ELi8ELi4ELi4ELi4ELb0ELb0EN7cutlass6half_tE19Flash_kernel_traitsILi32ELi128ELi128ELi8ES3_EELb0ELb0ELb0ELb0ELb0ELb0ELb1EEEvNS_16Flash_bwd_paramsE
        .type           _ZN5flash44flash_bwd_dq_dk_dv_loop_seqk_parallel_kernelI23Flash_bwd_kernel_traitsILi32ELi128ELi128ELi8ELi4ELi4ELi4ELb0ELb0EN7cutlass6half_tE19Flash_kernel_traitsILi32ELi128ELi128ELi8ES3_EELb0ELb0ELb0ELb0ELb0ELb0ELb1EEEvNS_16Flash_bwd_paramsE,@function
        .size           _ZN5flash44flash_bwd_dq_dk_dv_loop_seqk_parallel_kernelI23Flash_bwd_kernel_traitsILi32ELi128ELi128ELi8ELi4ELi4ELi4ELb0ELb0EN7cutlass6half_tE19Flash_kernel_traitsILi32ELi128ELi128ELi8ES3_EELb0ELb0ELb0ELb0ELb0ELb0ELb1EEEvNS_16Flash_bwd_paramsE,(.L_x_1356 - _ZN5flash44flash_bwd_dq_dk_dv_loop_seqk_parallel_kernelI23Flash_bwd_kernel_traitsILi32ELi128ELi128ELi8ELi4ELi4ELi4ELb0ELb0EN7cutlass6half_tE19Flash_kernel_traitsILi32ELi128ELi128ELi8ES3_EELb0ELb0ELb0ELb0ELb0ELb0ELb1EEEvNS_16Flash_bwd_paramsE)
        .other          _ZN5flash44flash_bwd_dq_dk_dv_loop_seqk_parallel_kernelI23Flash_bwd_kernel_traitsILi32ELi128ELi128ELi8ELi4ELi4ELi4ELb0ELb0EN7cutlass6half_tE19Flash_kernel_traitsILi32ELi128ELi128ELi8ES3_EELb0ELb0ELb0ELb0ELb0ELb0ELb1EEEvNS_16Flash_bwd_paramsE,@"STO_CUDA_ENTRY STV_DEFAULT"
_ZN5flash44flash_bwd_dq_dk_dv_loop_seqk_parallel_kernelI23Flash_bwd_kernel_traitsILi32ELi128ELi128ELi8ELi4ELi4ELi4ELb0ELb0EN7cutlass6half_tE19Flash_kernel_traitsILi32ELi128ELi128ELi8ES3_EELb0ELb0ELb0ELb0ELb0ELb0ELb1EEEvNS_16Flash_bwd_paramsE:
.text._ZN5flash44flash_bwd_dq_dk_dv_loop_seqk_parallel_kernelI23Flash_bwd_kernel_traitsILi32ELi128ELi128ELi8ELi4ELi4ELi4ELb0ELb0EN7cutlass6half_tE19Flash_kernel_traitsILi32ELi128ELi128ELi8ES3_EELb0ELb0ELb0ELb0ELb0ELb0ELb1EEEvNS_16Flash_bwd_paramsE:
        /* <DEDUP_REMOVED lines=12> */
[----:B------:R-:W2:Y:S01]  /*00c0*/  S2UR UR55, SR_CTAID.Z ;  /* 0x00000000003779c3 */ /* 0x000ea20000002700 */
[----:B------:R-:W-:Y:S01]  /*00d0*/  UMOV UR5, 0x400 ;  /* 0x0000040000057882 */ /* 0x000fe20000000000 */
[----:B------:R-:W-:Y:S01]  /*00e0*/  IMAD.MOV.U32 R213, RZ, RZ, -0x10 ;  /* 0xfffffff0ffd57424 */ /* 0x000fe200078e00ff */
[----:B------:R-:W-:Y:S01]  /*00f0*/  ULDC.64 UR10, c[0x0][0x208] ;  /* 0x00008200000a7ab9 */ /* 0x000fe20000000a00 */
[----:B------:R-:W-:Y:S01]  /*0100*/  IMAD.MOV.U32 R123, RZ, RZ, 0x20 ;  /* 0x00000020ff7b7424 */ /* 0x000fe200078e00ff */
[----:B------:R-:W-:Y:S01]  /*0110*/  UMOV UR59, 0xffffe000 ;  /* 0xffffe000003b7882 */ /* 0x000fe20000000000 */
[----:B------:R-:W-:Y:S02]  /*0120*/  IMAD.MOV.U32 R120, RZ, RZ, 0x40 ;  /* 0x00000040ff787424 */ /* 0x000fe400078e00ff */
[----:B------:R-:W3:Y:S08]  /*0130*/  S2UR UR4, SR_CgaCtaId ;  /* 0x00000000000479c3 */ /* 0x000ef00000008800 */
[----:B------:R-:W4:Y:S01]  /*0140*/  S2UR UR45, SR_CTAID.Y ;  /* 0x00000000002d79c3 */ /* 0x000f220000002600 */
[----:B--2---:R-:W-:Y:S01]  /*0150*/  USHF.R.S32.HI UR6, URZ, 0x1f, UR55 ;  /* 0x0000001f3f067899 */ /* 0x004fe20008011437 */
[----:B-1----:R-:W-:Y:S01]  /*0160*/  SHF.R.S32.HI R10, RZ, 0x1f, R20 ;  /* 0x0000001fff0a7819 */ /* 0x002fe20000011414 */
[----:B---3--:R-:W-:-:S03]  /*0170*/  ULEA UR4, UR4, UR5, 0x18 ;  /* 0x0000000504047291 */ /* 0x008fc6000f8ec03f */
        /* <DEDUP_REMOVED lines=115> */
[----:B------:R-:W-:Y:S01]  /*08b0*/  @P4 VIADD R212, R217, 0xffffffc0 ;  /* 0xffffffc0d9d44836 */ /* 0x000fe20000000000 */
        /* <DEDUP_REMOVED lines=18> */
[----:B------:R-:W-:Y:S01]  /*09e0*/  IMAD.IADD R8, R8, 0x1, R12 ;  /* 0x0000000108087824 */ /* 0x000fe200078e020c */
[----:B------:R-:W-:Y:S01]  /*09f0*/  SEL R120, R120, 0xffffffc0, !P2 ;  /* 0xffffffc078787807 */ /* 0x000fe20005000000 */
[----:B------:R-:W-:Y:S01]  /*0a00*/  IMAD R129, R129, 0x200, R0 ;  /* 0x0000020081817824 */ /* 0x000fe200078e0200 */
        /* <DEDUP_REMOVED lines=34> */
.L_x_951:
        /* <DEDUP_REMOVED lines=67> */
.L_x_907:
        /* <DEDUP_REMOVED lines=101> */
[----:B------:R-:W-:Y:S01]  /*16b0*/  UIMAD UR50, UR55, UR61, URZ ;  /* 0x0000003d373272a4 */ /* 0x000fe2000f8e023f */
[----:B------:R-:W-:Y:S01]  /*16c0*/  PLOP3.LUT P0, PT, PT, PT, UP3, 0x80, 0x0 ;  /* 0x000000000000781c */ /* 0x000fe20003f0f038 */
[----:B------:R-:W-:-:S02]  /*16d0*/  @UP0 UIMAD UR13, UR24, UR21, URZ ;  /* 0x00000015180d02a4 */ /* 0x000fc4000f8e023f */
[----:B------:R-:W-:Y:S01]  /*16e0*/  @UP0 UIMAD UR12, UR27, UR23, URZ ;  /* 0x000000171b0c02a4 */ /* 0x000fe2000f8e023f */
[----:B------:R-:W-:Y:S01]  /*16f0*/  IMAD.MOV.U32 R12, RZ, RZ, R0 ;  /* 0x000000ffff0c7224 */ /* 0x000fe200078e0000 */
[----:B------:R-:W-:Y:S02]  /*1700*/  USEL UR52, UR48, URZ, UP4 ;  /* 0x0000003f30347287 */ /* 0x000fe4000a000000 */
[----:B------:R-:W-:Y:S02]  /*1710*/  USHF.R.S32.HI UR44, URZ, 0x1f, UR25 ;  /* 0x0000001f3f2c7899 */ /* 0x000fe40008011419 */
[----:B------:R-:W-:Y:S01]  /*1720*/  @!UP1 UIADD3 UR46, UR37, UR31, URZ ;  /* 0x0000001f252e9290 */ /* 0x000fe2000fffe03f */
[----:B------:R-:W-:Y:S01]  /*1730*/  @!P2 IADD3 R12, -R12, RZ, RZ ;  /* 0x000000ff0c0ca210 */ /* 0x000fe20007ffe1ff */
[----:B------:R-:W-:Y:S01]  /*1740*/  USHF.R.S32.HI UR53, URZ, 0x1f, UR50 ;  /* 0x0000001f3f357899 */ /* 0x000fe20008011432 */
[----:B------:R-:W-:Y:S01]  /*1750*/  @!P3 LOP3.LUT R12, RZ, R7, RZ, 0x33, !PT ;  /* 0x00000007ff0cb212 */ /* 0x000fe200078e33ff */
        /* <DEDUP_REMOVED lines=19> */
.L_x_909:
        /* <DEDUP_REMOVED lines=13> */
.L_x_910:
        /* <DEDUP_REMOVED lines=11> */
.L_x_911:
[----:B------:R-:W-:-:S04]  /*1a10*/  UIMAD UR7, UR45, UR60, UR55 ;  /* 0x0000003c2d0772a4 */ /* 0x000fc8000f8e0237 */
[----:B------:R-:W-:-:S12]  /*1a20*/  UIMAD UR7, UR7, UR58, URZ ;  /* 0x0000003a070772a4 */ /* 0x000fd8000f8e023f */
.L_x_912:
[----:B------:R-:W2:Y:S01]  /*1a30*/  LDL.64 R4, [R1+0x10] ;  /* 0x0000100001047983 */ /* 0x000ea20000100a00 */
[----:B------:R-:W1:Y:S01]  /*1a40*/  LDC.64 R14, c[0x0][0x420] ;  /* 0x00010800ff0e7b82 */ /* 0x000e620000000a00 */
[----:B------:R-:W-:Y:S02]  /*1a50*/  ULDC.64 UR8, c[0x0][0x428] ;  /* 0x00010a0000087ab9 */ /* 0x000fe40000000a00 */
[----:B------:R3:W2:Y:S01]  /*1a60*/  LDL.64 R24, [R1+0x10] ;  /* 0x0000100001187983 */ /* 0x0006a20000100a00 */
[----:B------:R-:W-:Y:S01]  /*1a70*/  USHF.R.S32.HI UR15, URZ, 0x1f, UR55 ;  /* 0x0000001f3f0f7899 */ /* 0x000fe20008011437 */
[----:B------:R-:W-:Y:S01]  /*1a80*/  BSSY B1, `(.L_x_908) ;  /* 0x000088a000017945 */ /* 0x000fe20003800000 */
[----:B------:R-:W-:Y:S01]  /*1a90*/  UIADD3 UR14, UR16, UR17, URZ ;  /* 0x00000011100e7290 */ /* 0x000fe2000fffe03f */
[----:B------:R-:W4:Y:S01]  /*1aa0*/  S2R R7, SR_TID.X ;  /* 0x0000000000077919 */ /* 0x000f220000002100 */
[----:B------:R-:W-:Y:S02]  /*1ab0*/  UIMAD UR17, UR61, UR60, URZ ;  /* 0x0000003c3d1172a4 */ /* 0x000fe4000f8e023f */
[----:B------:R-:W-:-:S02]  /*1ac0*/  UIADD3 UR39, UR16, UR7, URZ ;  /* 0x0000000710277290 */ /* 0x000fc4000fffe03f */
[----:B------:R-:W-:Y:S02]  /*1ad0*/  ULEA.HI.SX32 UR13, UR19, 0xffffffff, 0x19 ;  /* 0xffffffff130d7891 */ /* 0x000fe4000f8fca3f */
[----:B------:R-:W-:Y:S01]  /*1ae0*/  UISETP.GE.AND UP2, UPT, UR38, 0x1, UPT ;  /* 0x000000012600788c */ /* 0x000fe2000bf46270 */
[----:B------:R-:W-:Y:S01]  /*1af0*/  ULDC.64 UR36, c[0x0][0x210] ;  /* 0x0000840000247ab9 */ /* 0x000fe20000000a00 */
[----:B------:R-:W-:Y:S01]  /*1b00*/  ULDC.64 UR30, c[0x0][0x400] ;  /* 0x00010000001e7ab9 */ /* 0x000fe20000000a00 */
[----:B------:R-:W-:Y:S01]  /*1b10*/  ULDC.64 UR42, c[0x0][0x2b0] ;  /* 0x0000ac00002a7ab9 */ /* 0x000fe20000000a00 */
[----:B------:R-:W-:Y:S01]  /*1b20*/  ULDC.64 UR60, c[0x0][0x478] ;  /* 0x00011e00003c7ab9 */ /* 0x000fe20000000a00 */
        /* <DEDUP_REMOVED lines=25> */
[----:B------:R-:W-:Y:S01]  /*1cc0*/  SHF.R.S32.HI R0, RZ, 0x5, R6 ;  /* 0x00000005ff007819 */ /* 0x000fe20000011406 */
[----:B------:R-:W-:Y:S01]  /*1cd0*/  UIADD3.X UR7, UR48, UR7, UR53, UP1, UP0 ;  /* 0x0000000730077290 */ /* 0x000fe20008fe0435 */
[----:B------:R-:W-:Y:S01]  /*1ce0*/  IADD3.X R6, R22, UR18, RZ, P0, !PT ;  /* 0x0000001216067c10 */ /* 0x000fe200087fe4ff */
[----:B------:R-:W-:Y:S01]  /*1cf0*/  VIADD R5, R5, UR5 ;  /* 0x0000000505057c36 */ /* 0x000fe20008000000 */
[----:B------:R-:W-:Y:S01]  /*1d00*/  ULDC.64 UR18, c[0x0][0x3e0] ;  /* 0x0000f80000127ab9 */ /* 0x000fe20000000a00 */
[----:B------:R-:W-:Y:S01]  /*1d10*/  IMAD R13, R0, UR17, R13 ;  /* 0x00000011000d7c24 */ /* 0x000fe2000f8e020d */
[----:B------:R-:W-:Y:S01]  /*1d20*/  UIMAD UR5, UR15, UR8, URZ ;  /* 0x000000080f0572a4 */ /* 0x000fe2000f8e023f */
[----:B------:R-:W-:Y:S01]  /*1d30*/  IMAD R6, R6, UR28, RZ ;  /* 0x0000001c06067c24 */ /* 0x000fe2000f8e02ff */
[----:B------:R-:W-:Y:S01]  /*1d40*/  UIMAD.WIDE UR14, UR14, 0x4, UR42 ;  /* 0x000000040e0e78a5 */ /* 0x000fe2000f8e022a */
[----:B------:R-:W-:Y:S01]  /*1d50*/  IMAD R0, R22, R14, RZ ;  /* 0x0000000e16007224 */ /* 0x000fe200078e02ff */
[----:B------:R-:W-:Y:S01]  /*1d60*/  UIMAD UR9, UR55, UR9, UR5 ;  /* 0x00000009370972a4 */ /* 0x000fe2000f8e0205 */
[C---:B------:R-:W-:Y:S01]  /*1d70*/  IMAD R10, R8.reuse, UR29, R6 ;  /* 0x0000001d080a7c24 */ /* 0x040fe2000f8e0206 */
[----:B------:R-:W-:Y:S01]  /*1d80*/  UIADD3 UR5, UP1, UP0, UR51, UR12, UR54 ;  /* 0x0000000c33057290 */ /* 0x000fe2000f83e036 */
[----:B------:R-:W-:-:S03]  /*1d90*/  IMAD.WIDE.U32 R8, R8, UR28, R24 ;  /* 0x0000001c08087c25 */ /* 0x000fc6000f8e0018 */
[----:B------:R-:W-:Y:S01]  /*1da0*/  UIADD3.X UR7, UR52, UR7, UR47, UP1, UP0 ;  /* 0x0000000734077290 */ /* 0x000fe20008fe042f */
[C---:B------:R-:W-:Y:S01]  /*1db0*/  IMAD R0, R3.reuse, R15, R0 ;  /* 0x0000000f03007224 */ /* 0x040fe200078e0200 */
[----:B------:R-:W-:Y:S01]  /*1dc0*/  IADD3 R8, P0, R8, UR57, RZ ;  /* 0x0000003908087c10 */ /* 0x000fe2000ff1e0ff */
[----:B------:R-:W-:-:S03]  /*1dd0*/  IMAD.WIDE.U32 R6, R3, R14, R4 ;  /* 0x0000000e03067225 */ /* 0x000fc600078e0004 */
[----:B------:R-:W-:Y:S01]  /*1de0*/  IADD3.X R9, R9, UR49, R10, P0, !PT ;  /* 0x0000003109097c10 */ /* 0x000fe200087fe40a */
[----:B------:R-:W-:Y:S01]  /*1df0*/  IMAD.IADD R0, R7, 0x1, R0 ;  /* 0x0000000107007824 */ /* 0x000fe200078e0200 */
[----:B------:R-:W-:Y:S01]  /*1e00*/  LEA R10, P0, R6, UR18, 0x1 ;  /* 0x00000012060a7c11 */ /* 0x000fe2000f8008ff */
[----:B------:R-:W-:-:S03]  /*1e10*/  IMAD.U32 R4, RZ, RZ, UR8 ;  /* 0x00000008ff047e24 */ /* 0x000fc6000f8e00ff */
        /* <DEDUP_REMOVED lines=13> */
[----:B------:R-:W-:Y:S01]  /*1ef0*/  PLOP3.LUT P1, PT, PT, PT, UP4, 0x80, 0x0 ;  /* 0x000000000000781c */ /* 0x000fe20003f2f048 */
[----:B------:R-:W-:Y:S01]  /*1f00*/  UMOV UR8, UR13 ;  /* 0x0000000d00087c82 */ /* 0x000fe20008000000 */
[C---:B------:R-:W-:Y:S01]  /*1f10*/  VIADD R21, R3.reuse, 0x40 ;  /* 0x0000004003157836 */ /* 0x040fe20000000000 */
[----:B------:R-:W-:Y:S01]  /*1f20*/  UIMAD UR5, UR8, -0x80, UR38 ;  /* 0xffffff80080578a4 */ /* 0x000fe2000f8e0226 */
[----:B------:R-:W-:Y:S01]  /*1f30*/  BSSY B0, `(.L_x_914) ;  /* 0x0000022000007945 */ /* 0x000fe20003800000 */
[----:B------:R-:W-:Y:S01]  /*1f40*/  ULEA.HI UR7, UR8, UR8, URZ, 0x1 ;  /* 0x0000000808077291 */ /* 0x000fe2000f8f083f */
[----:B------:R-:W-:Y:S01]  /*1f50*/  IMAD.MOV.U32 R234, RZ, RZ, R6 ;  /* 0x000000ffffea7224 */ /* 0x000fe200078e0006 */
[----:B------:R-:W-:Y:S01]  /*1f60*/  UMOV UR13, UR14 ;  /* 0x0000000e000d7c82 */ /* 0x000fe20008000000 */
[----:B------:R-:W-:Y:S01]  /*1f70*/  UMOV UR12, UR15 ;  /* 0x0000000f000c7c82 */ /* 0x000fe20008000000 */
[----:B------:R-:W-:Y:S01]  /*1f80*/  ISETP.GE.AND P3, PT, R3, UR5, PT ;  /* 0x0000000503007c0c */ /* 0x000fe2000bf66270 */
[----:B------:R-:W-:Y:S01]  /*1f90*/  ULOP3.LUT UR7, UR7, 0xfffffffe, URZ, 0xc0, !UPT ;  /* 0xfffffffe07077892 */ /* 0x000fe2000f8ec03f */
[----:B------:R-:W-:Y:S01]  /*1fa0*/  IMAD.MOV.U32 R235, RZ, RZ, R7 ;  /* 0x000000ffffeb7224 */ /* 0x000fe200078e0007 */
[----:B------:R-:W-:Y:S01]  /*1fb0*/  UMOV UR15, UR18 ;  /* 0x00000012000f7c82 */ /* 0x000fe20008000000 */
[----:B------:R-:W-:Y:S01]  /*1fc0*/  UMOV UR14, UR19 ;  /* 0x00000013000e7c82 */ /* 0x000fe20008000000 */
[----:B------:R-:W-:Y:S01]  /*1fd0*/  UIADD3 UR7, UR8, -UR7, URZ ;  /* 0x8000000708077290 */ /* 0x000fe2000fffe03f */
[----:B------:R-:W-:Y:S01]  /*1fe0*/  IMAD.MOV.U32 R232, RZ, RZ, R10 ;  /* 0x000000ffffe87224 */ /* 0x000fe200078e000a */
[----:B------:R-:W-:Y:S01]  /*1ff0*/  @P1 BAR.SYNC.DEFER_BLOCKING 0x0 ;  /* 0x0000000000001b1d */ /* 0x000fe20000010000 */
[----:B------:R-:W-:Y:S01]  /*2000*/  IMAD.MOV.U32 R233, RZ, RZ, R11 ;  /* 0x000000ffffe97224 */ /* 0x000fe200078e000b */
[----:B------:R-:W-:Y:S01]  /*2010*/  UISETP.NE.AND UP0, UPT, UR7, 0x1, UPT ;  /* 0x000000010700788c */ /* 0x000fe2000bf05270 */
[----:B------:R-:W-:-:S05]  /*2020*/  ISETP.GE.AND P2, PT, R21, UR5, PT ;  /* 0x0000000515007c0c */ /* 0x000fca000bf46270 */
        /* <DEDUP_REMOVED lines=18> */
.L_x_915:
[----:B------:R-:W-:Y:S05]  /*2150*/  BSYNC B0 ;  /* 0x0000000000007941 */ /* 0x000fea0003800000 */
.L_x_914:
[----:B------:R4:W-:Y:S01]  /*2160*/  @P2 STS.128 [R0+0x5000], RZ ;  /* 0x005000ff00002388 */ /* 0x0009e20000000c00 */
[----:B------:R-:W-:Y:S01]  /*2170*/  BSSY B0, `(.L_x_916) ;  /* 0x000000d000007945 */ /* 0x000fe20003800000 */
[----:B------:R-:W-:-:S03]  /*2180*/  LEA R147, R4, UR4, 0x1 ;  /* 0x0000000404937c11 */ /* 0x000fc6000f8e08ff */
        /* <DEDUP_REMOVED lines=11> */
.L_x_917:
[----:B------:R-:W-:Y:S05]  /*2240*/  BSYNC B0 ;  /* 0x0000000000007941 */ /* 0x000fea0003800000 */
.L_x_916:
        /* <DEDUP_REMOVED lines=18> */
.L_x_919:
[----:B------:R-:W-:Y:S05]  /*2370*/  BSYNC B0 ;  /* 0x0000000000007941 */ /* 0x000fea0003800000 */
.L_x_918:
        /* <DEDUP_REMOVED lines=21> */
.L_x_921:
[----:B------:R-:W-:Y:S05]  /*24d0*/  BSYNC B0 ;  /* 0x0000000000007941 */ /* 0x000fea0003800000 */
.L_x_920:
[----:B------:R-:W1:Y:S01]  /*24e0*/  LDL R23, [R1+0x40] ;  /* 0x0000400001177983 */ /* 0x000e620000100800 */
[----:B------:R-:W-:Y:S01]  /*24f0*/  UIMAD UR7, UR44, UR20, URZ ;  /* 0x000000142c0772a4 */ /* 0x000fe2000f8e023f */
[----:B------:R-:W-:Y:S01]  /*2500*/  IMAD.WIDE.U32 R6, R6, UR25, R24 ;  /* 0x0000001906067c25 */ /* 0x000fe2000f8e0018 */
[----:B------:R-:W-:Y:S01]  /*2510*/  ULDC.64 UR18, c[0x0][0x260] ;  /* 0x0000980000127ab9 */ /* 0x000fe20000000a00 */
[----:B------:R-:W-:Y:S01]  /*2520*/  BSSY B0, `(.L_x_922) ;  /* 0x0000032000007945 */ /* 0x000fe20003800000 */
[----:B------:R-:W-:Y:S01]  /*2530*/  UIMAD UR9, UR25, UR21, UR7 ;  /* 0x00000015190972a4 */ /* 0x000fe2000f8e0207 */
[----:B------:R-:W-:Y:S01]  /*2540*/  IMAD R13, R16, UR18, RZ ;  /* 0x00000012100d7c24 */ /* 0x000fe2000f8e02ff */
[----:B------:R-:W-:Y:S01]  /*2550*/  UIMAD UR7, UR34, -0x80, UR6 ;  /* 0xffffff80220778a4 */ /* 0x000fe2000f8e0206 */
[----:B------:R-:W-:Y:S02]  /*2560*/  IADD3 R6, P1, R6, UR24, RZ ;  /* 0x0000001806067c10 */ /* 0x000fe4000ff3e0ff */
[----:B------:R-:W-:-:S02]  /*2570*/  IMAD R13, R12, UR19, R13 ;  /* 0x000000130c0d7c24 */ /* 0x000fc4000f8e020d */
[----:B------:R-:W-:Y:S01]  /*2580*/  IMAD.U32 R9, RZ, RZ, UR9 ;  /* 0x00000009ff097e24 */ /* 0x000fe2000f8e00ff */
[----:B------:R-:W-:-:S04]  /*2590*/  ISETP.GE.AND P3, PT, R3, UR7, PT ;  /* 0x0000000703007c0c */ /* 0x000fc8000bf66270 */
[----:B------:R-:W-:-:S03]  /*25a0*/  IADD3.X R7, R7, UR26, R9, P1, !PT ;  /* 0x0000001a07077c10 */ /* 0x000fc60008ffe409 */
[----:B------:R-:W-:-:S06]  /*25b0*/  IMAD.WIDE.U32 R6, R12, UR18, R6 ;  /* 0x000000120c067c25 */ /* 0x000fcc000f8e0006 */
[----:B------:R1:W-:Y:S01]  /*25c0*/  @P3 STS [R0+0x6000], RZ ;  /* 0x006000ff00003388 */ /* 0x0003e20000000800 */
[----:B------:R-:W-:-:S03]  /*25d0*/  IMAD.IADD R13, R7, 0x1, R13 ;  /* 0x00000001070d7824 */ /* 0x000fc600078e020d */
[----:B------:R1:W-:Y:S04]  /*25e0*/  @P3 STS [R0+0x6004], RZ ;  /* 0x006004ff00003388 */ /* 0x0003e80000000800 */
[----:B------:R1:W-:Y:S02]  /*25f0*/  @P3 STS.64 [R0+0x6008], RZ ;  /* 0x006008ff00003388 */ /* 0x0003e40000000a00 */
[C---:B-1----:R-:W-:Y:S01]  /*2600*/  VIADD R4, R23.reuse, 0x48 ;  /* 0x0000004817047836 */ /* 0x042fe20000000000 */
[----:B------:R-:W-:Y:S01]  /*2610*/  SHF.R.S32.HI R18, RZ, 0x1f, R23 ;  /* 0x0000001fff127819 */ /* 0x000fe20000011417 */
[C---:B------:R-:W-:Y:S02]  /*2620*/  VIADD R8, R23.reuse, 0x8 ;  /* 0x0000000817087836 */ /* 0x040fe40000000000 */
[----:B------:R-:W-:Y:S01]  /*2630*/  VIADD R5, R23, 0x40 ;  /* 0x0000004017057836 */ /* 0x000fe20000000000 */
[----:B------:R-:W-:-:S02]  /*2640*/  ISETP.GE.AND P4, PT, R4, UR5, PT ;  /* 0x0000000504007c0c */ /* 0x000fc4000bf86270 */
[----:B------:R-:W-:Y:S01]  /*2650*/  ISETP.GE.AND P6, PT, R8, UR5, PT ;  /* 0x0000000508007c0c */ /* 0x000fe2000bfc6270 */
[----:B------:R-:W-:Y:S01]  /*2660*/  IMAD.SHL.U32 R8, R23, 0x4, RZ ;  /* 0x0000000417087824 */ /* 0x000fe200078e00ff */
[----:B------:R-:W-:Y:S02]  /*2670*/  ISETP.GE.AND P5, PT, R5, UR5, PT ;  /* 0x0000000505007c0c */ /* 0x000fe4000bfa6270 */
[----:B------:R-:W-:-:S07]  /*2680*/  SHF.R.S32.HI R5, RZ, 0x1f, R4 ;  /* 0x0000001fff057819 */ /* 0x000fce0000011404 */
[----:B------:R-:W-:-:S04]  /*2690*/  @!P4 LEA R14, P1, R4, UR13, 0x2 ;  /* 0x0000000d040ecc11 */ /* 0x000fc8000f8210ff */
[----:B------:R-:W-:Y:S02]  /*26a0*/  @!P4 LEA.HI.X R15, R4, UR12, R5, 0x2, P1 ;  /* 0x0000000c040fcc11 */ /* 0x000fe400088f1405 */
[----:B------:R-:W-:Y:S02]  /*26b0*/  IADD3 R4, P1, R8, UR13, RZ ;  /* 0x0000000d08047c10 */ /* 0x000fe4000ff3e0ff */
[----:B------:R-:W-:-:S04]  /*26c0*/  SHF.L.U64.HI R5, R23, 0x2, R18 ;  /* 0x0000000217057819 */ /* 0x000fc80000010212 */
[----:B------:R-:W-:Y:S02]  /*26d0*/  IADD3.X R5, R5, UR12, RZ, P1, !PT ;  /* 0x0000000c05057c10 */ /* 0x000fe40008ffe4ff */
[----:B------:R-:W-:-:S04]  /*26e0*/  ISETP.GE.AND P1, PT, R23, UR5, PT ;  /* 0x0000000517007c0c */ /* 0x000fc8000bf26270 */
[----:B------:R-:W-:Y:S01]  /*26f0*/  P2R R17, PR, RZ, 0x2 ;  /* 0x00000002ff117803 */ /* 0x000fe20000000000 */
[----:B------:R-:W-:Y:S08]  /*2700*/  @P3 BRA `(.L_x_923) ;  /* 0x00000000004c3947 */ /* 0x000ff00003800000 */
        /* <DEDUP_REMOVED lines=19> */
.L_x_923:
[----:B------:R-:W-:Y:S05]  /*2840*/  BSYNC B0 ;  /* 0x0000000000007941 */ /* 0x000fea0003800000 */
.L_x_922:
        /* <DEDUP_REMOVED lines=12> */
[----:B-1----:R-:W-:Y:S02]  /*2910*/  IMAD R10, R8, UR20, RZ ;  /* 0x00000014080a7c24 */ /* 0x002fe4000f8e02ff */
        /* <DEDUP_REMOVED lines=10> */
.L_x_925:
[----:B------:R-:W-:Y:S05]  /*29c0*/  BSYNC B0 ;  /* 0x0000000000007941 */ /* 0x000fea0003800000 */
.L_x_924:
[----:B------:R-:W-:Y:S01]  /*29d0*/  UIMAD UR5, UR44, UR22, URZ ;  /* 0x000000162c0572a4 */ /* 0x000fe2000f8e023f */
[----:B-1----:R-:W-:Y:S01]  /*29e0*/  MOV R6, UR22 ;  /* 0x0000001600067c02 */ /* 0x002fe20008000f00 */
[----:B------:R1:W-:Y:S01]  /*29f0*/  @P3 STS [R0+0x8000], RZ ;  /* 0x008000ff00003388 */ /* 0x0003e20000000800 */
[----:B------:R-:W-:Y:S01]  /*2a00*/  ULDC.64 UR18, c[0x0][0x268] ;  /* 0x00009a0000127ab9 */ /* 0x000fe20000000a00 */
[----:B------:R-:W-:Y:S01]  /*2a10*/  UIMAD UR5, UR25, UR23, UR5 ;  /* 0x00000017190572a4 */ /* 0x000fe2000f8e0205 */
[----:B------:R-:W-:Y:S01]  /*2a20*/  BSSY B0, `(.L_x_926) ;  /* 0x000001f000007945 */ /* 0x000fe20003800000 */
[----:B------:R1:W-:Y:S01]  /*2a30*/  @P3 STS [R0+0x8004], RZ ;  /* 0x008004ff00003388 */ /* 0x0003e20000000800 */
[----:B------:R-:W-:-:S03]  /*2a40*/  IMAD.WIDE.U32 R6, R6, UR25, R24 ;  /* 0x0000001906067c25 */ /* 0x000fc6000f8e0018 */
[----:B------:R1:W-:Y:S01]  /*2a50*/  @P3 STS.64 [R0+0x8008], RZ ;  /* 0x008008ff00003388 */ /* 0x0003e20000000a00 */
[----:B------:R-:W-:Y:S02]  /*2a60*/  MOV R8, UR5 ;  /* 0x0000000500087c02 */ /* 0x000fe40008000f00 */
[----:B------:R-:W-:-:S04]  /*2a70*/  IADD3 R6, P1, R6, UR27, RZ ;  /* 0x0000001b06067c10 */ /* 0x000fc8000ff3e0ff */
[----:B------:R-:W-:Y:S01]  /*2a80*/  IADD3.X R7, R7, UR33, R8, P1, !PT ;  /* 0x0000002107077c10 */ /* 0x000fe20008ffe408 */
[----:B------:R-:W-:-:S04]  /*2a90*/  IMAD R8, R16, UR18, RZ ;  /* 0x0000001210087c24 */ /* 0x000fc8000f8e02ff */
[C---:B------:R-:W-:Y:S02]  /*2aa0*/  IMAD R8, R12.reuse, UR19, R8 ;  /* 0x000000130c087c24 */ /* 0x040fe4000f8e0208 */
        /* <DEDUP_REMOVED lines=22> */
.L_x_927:
[----:B------:R-:W-:Y:S05]  /*2c10*/  BSYNC B0 ;  /* 0x0000000000007941 */ /* 0x000fea0003800000 */
.L_x_926:
        /* <DEDUP_REMOVED lines=22> */
.L_x_929:
[----:B------:R-:W-:Y:S05]  /*2d80*/  BSYNC B0 ;  /* 0x0000000000007941 */ /* 0x000fea0003800000 */
.L_x_928:
[----:B-1234-:R-:W-:Y:S01]  /*2d90*/  IMAD.MOV.U32 R0, RZ, RZ, 0x7f800000 ;  /* 0x7f800000ff007424 */ /* 0x01efe200078e00ff */
[----:B------:R-:W-:Y:S01]  /*2da0*/  ISETP.NE.AND P1, PT, R17, RZ, PT ;  /* 0x000000ff1100720c */ /* 0x000fe20003f25270 */
[----:B------:R-:W-:Y:S02]  /*2db0*/  IMAD.MOV.U32 R3, RZ, RZ, 0x7f800000 ;  /* 0x7f800000ff037424 */ /* 0x000fe400078e00ff */
[----:B------:R-:W-:Y:S02]  /*2dc0*/  IMAD.MOV.U32 R7, RZ, RZ, 0x7f800000 ;  /* 0x7f800000ff077424 */ /* 0x000fe400078e00ff */
[----:B------:R-:W-:Y:S01]  /*2dd0*/  IMAD.MOV.U32 R6, RZ, RZ, 0x7f800000 ;  /* 0x7f800000ff067424 */ /* 0x000fe200078e00ff */
[----:B------:R-:W2:Y:S04]  /*2de0*/  @!P4 LDG.E R0, desc[UR10][R14.64] ;  /* 0x0000000a0e00c981 */ /* 0x000ea8000c1e1900 */
[----:B------:R-:W-:Y:S04]  /*2df0*/  STL [R1+0x4], R20 ;  /* 0x0000041401007387 */ /* 0x000fe80000100800 */
[----:B------:R-:W0:Y:S01]  /*2e00*/  LDGDEPBAR ;  /* 0x00000000000079af */ /* 0x000e220000000000 */
[----:B------:R-:W-:Y:S01]  /*2e10*/  VIADD R118, R129, 0x1000 ;  /* 0x0000100081767836 */ /* 0x000fe20000000000 */
[----:B------:R-:W-:-:S02]  /*2e20*/  UIADD3 UR5, UR25, 0x80, URZ ;  /* 0x0000008019057890 */ /* 0x000fc4000fffe03f */
[----:B------:R-:W3:Y:S01]  /*2e30*/  @!P5 LDG.E R3, desc[UR10][R4.64+0x100] ;  /* 0x0001000a0403d981 */ /* 0x000ee2000c1e1900 */
[----:B------:R-:W-:Y:S01]  /*2e40*/  IMAD.SHL.U32 R122, R129, 0x2, RZ ;  /* 0x00000002817a7824 */ /* 0x000fe200078e00ff */
[----:B------:R-:W-:Y:S02]  /*2e50*/  CS2R R94, SRZ ;  /* 0x00000000005e7805 */ /* 0x000fe4000001ff00 */
[----:B------:R-:W-:Y:S01]  /*2e60*/  CS2R R92, SRZ ;  /* 0x00000000005c7805 */ /* 0x000fe2000001ff00 */
[----:B------:R-:W4:Y:S01]  /*2e70*/  @!P1 LDG.E R7, desc[UR10][R4.64] ;  /* 0x0000000a04079981 */ /* 0x000f22000c1e1900 */
[----:B------:R-:W-:Y:S02]  /*2e80*/  CS2R R98, SRZ ;  /* 0x0000000000627805 */ /* 0x000fe4000001ff00 */
[----:B------:R-:W-:Y:S02]  /*2e90*/  CS2R R96, SRZ ;  /* 0x0000000000607805 */ /* 0x000fe4000001ff00 */
[----:B------:R-:W-:Y:S01]  /*2ea0*/  CS2R R90, SRZ ;  /* 0x00000000005a7805 */ /* 0x000fe2000001ff00 */
[----:B------:R1:W5:Y:S01]  /*2eb0*/  @!P6 LDG.E R6, desc[UR10][R4.64+0x20] ;  /* 0x0000200a0406e981 */ /* 0x000362000c1e1900 */
[----:B------:R-:W-:-:S02]  /*2ec0*/  CS2R R88, SRZ ;  /* 0x0000000000587805 */ /* 0x000fc4000001ff00 */
[----:B------:R-:W-:Y:S02]  /*2ed0*/  CS2R R86, SRZ ;  /* 0x0000000000567805 */ /* 0x000fe4000001ff00 */
[----:B------:R-:W-:Y:S01]  /*2ee0*/  CS2R R84, SRZ ;  /* 0x0000000000547805 */ /* 0x000fe2000001ff00 */
[----:B------:R-:W-:Y:S01]  /*2ef0*/  STL [R1], R19 ;  /* 0x0000001301007387 */ /* 0x000fe20000100800 */
        /* <DEDUP_REMOVED lines=14> */
[----:B-1----:R-:W-:Y:S01]  /*2fe0*/  SHF.L.U64.HI R5, R23, 0x2, R18 ;  /* 0x0000000217057819 */ /* 0x002fe20000010212 */
[----:B------:R-:W-:Y:S01]  /*2ff0*/  VIADD R4, R124, 0x1000 ;  /* 0x000010007c047836 */ /* 0x000fe20000000000 */
[----:B------:R-:W-:Y:S01]  /*3000*/  SEL R118, R118, R129, !P0 ;  /* 0x0000008176767207 */ /* 0x000fe20004000000 */
[----:B------:R-:W-:Y:S02]  /*3010*/  UIMAD UR25, UR17, 0x38, URZ ;  /* 0x00000038111978a4 */ /* 0x000fe4000f8e023f */
[----:B------:R-:W-:Y:S01]  /*3020*/  USHF.L.U32 UR24, UR17, 0x6, URZ ;  /* 0x0000000611187899 */ /* 0x000fe2000800063f */
[----:B------:R-:W-:Y:S01]  /*3030*/  LEA R118, R118, UR4, 0x1 ;  /* 0x0000000476767c11 */ /* 0x000fe2000f8e08ff */
[----:B------:R-:W-:-:S02]  /*3040*/  UIMAD UR23, UR17, 0x48, URZ ;  /* 0x00000048111778a4 */ /* 0x000fc4000f8e023f */
[----:B------:R-:W-:Y:S02]  /*3050*/  UIMAD UR22, UR17, 0x50, URZ ;  /* 0x00000050111678a4 */ /* 0x000fe4000f8e023f */
[----:B------:R-:W-:Y:S02]  /*3060*/  UIMAD UR21, UR17, 0x58, URZ ;  /* 0x00000058111578a4 */ /* 0x000fe4000f8e023f */
[----:B------:R-:W-:Y:S02]  /*3070*/  UIMAD UR20, UR17, 0x60, URZ ;  /* 0x00000060111478a4 */ /* 0x000fe4000f8e023f */
[----:B------:R-:W-:Y:S02]  /*3080*/  UIMAD UR19, UR17, 0x68, URZ ;  /* 0x00000068111378a4 */ /* 0x000fe4000f8e023f */
[----:B------:R-:W-:Y:S02]  /*3090*/  UIMAD UR18, UR17, 0x70, URZ ;  /* 0x00000070111278a4 */ /* 0x000fe4000f8e023f */
[----:B------:R-:W-:Y:S01]  /*30a0*/  UISETP.GE.AND UP0, UPT, UR5, UR6, UPT ;  /* 0x000000060500728c */ /* 0x000fe2000bf06270 */
[----:B------:R-:W-:Y:S01]  /*30b0*/  ULDC UR33, c[0x0][0x2d0] ;  /* 0x0000b40000217ab9 */ /* 0x000fe20000000800 */
[----:B------:R-:W-:-:S02]  /*30c0*/  UIADD3 UR16, -UR16, URZ, URZ ;  /* 0x0000003f10107290 */ /* 0x000fc4000fffe13f */
[----:B------:R-:W-:Y:S01]  /*30d0*/  UIMAD UR17, UR17, 0x78, URZ ;  /* 0x00000078111178a4 */ /* 0x000fe2000f8e023f */
[----:B------:R-:W-:Y:S01]  /*30e0*/  ULDC UR5, c[0x0][0x39c] ;  /* 0x0000e70000057ab9 */ /* 0x000fe20000000800 */
[----:B------:R-:W-:Y:S01]  /*30f0*/  ULDC UR7, c[0x0][0x2ec] ;  /* 0x0000bb0000077ab9 */ /* 0x000fe20000000800 */
[----:B--2---:R1:W-:Y:S04]  /*3100*/  STL [R1+0x1c], R0 ;  /* 0x00001c0001007387 */ /* 0x0043e80000100800 */
[----:B---3--:R2:W-:Y:S01]  /*3110*/  STL [R1+0x18], R3 ;  /* 0x0000180301007387 */ /* 0x0085e20000100800 */
[C---:B-1----:R-:W-:Y:S02]  /*3120*/  VIADD R0, R23.reuse, 0xffffff80 ;  /* 0xffffff8017007836 */ /* 0x042fe40000000000 */
[----:B--2---:R-:W-:-:S05]  /*3130*/  IMAD.SHL.U32 R3, R23, 0x4, RZ ;  /* 0x0000000417037824 */ /* 0x004fca00078e00ff */
[----:B------:R1:W-:Y:S04]  /*3140*/  STL [R1+0x34], R3 ;  /* 0x0000340301007387 */ /* 0x0003e80000100800 */
[----:B----4-:R-:W-:Y:S04]  /*3150*/  STL [R1+0x20], R7 ;  /* 0x0000200701007387 */ /* 0x010fe80000100800 */
[----:B-----5:R-:W-:Y:S04]  /*3160*/  STL [R1+0x24], R6 ;  /* 0x0000240601007387 */ /* 0x020fe80000100800 */
        /* <DEDUP_REMOVED lines=9> */
.L_x_932:
        /* <DEDUP_REMOVED lines=79> */
[----:B------:R-:W-:Y:S01]  /*36f0*/  FMUL.FTZ R17, R17, UR5 ;  /* 0x0000000511117c20 */ /* 0x000fe20008410000 */
[----:B---3--:R-:W-:Y:S07]  /*3700*/  FSETP.NEU.FTZ.AND P3, PT, R131, -INF , PT ;  /* 0xff8000008300780b */ /* 0x008fee0003f7d000 */
[----:B------:R3:W-:Y:S01]  /*3710*/  MUFU.TANH R184, R13 ;  /* 0x0000000d00b87308 */ /* 0x0007e20000002400 */
[----:B-1----:R-:W-:Y:S09]  /*3720*/  IMAD.MOV.U32 R8, RZ, RZ, R82 ;  /* 0x000000ffff087224 */ /* 0x002ff200078e0052 */
[----:B------:R-:W1:Y:S01]  /*3730*/  MUFU.TANH R81, R5 ;  /* 0x0000000500517308 */ /* 0x000e620000002400 */
[----:B--2---:R-:W2:Y:S09]  /*3740*/  LDL R12, [R1+0x18] ;  /* 0x00001800010c7983 */ /* 0x004eb20000100800 */
[----:B------:R-:W-:Y:S01]  /*3750*/  MUFU.TANH R69, R6 ;  /* 0x0000000600457308 */ /* 0x000fe20000002400 */
[----:B---3--:R-:W3:Y:S09]  /*3760*/  LDL R13, [R1+0x1c] ;  /* 0x00001c00010d7983 */ /* 0x008ef20000100800 */
        /* <DEDUP_REMOVED lines=272> */
[----:B----4-:R-:W-:Y:S01]  /*4870*/  IMAD.MOV.U32 R12, RZ, RZ, R247 ;  /* 0x000000ffff0c7224 */ /* 0x010fe200078e00f7 */
[----:B------:R-:W-:Y:S02]  /*4880*/  @P1 FSEL R12, R247, -INF , !P3 ;  /* 0xff800000f70c1808 */ /* 0x000fe40005800000 */
[----:B------:R-:W-:Y:S03]  /*4890*/  PLOP3.LUT P1, PT, PT, PT, UP0, 0x80, 0x0 ;  /* 0x000000000000781c */ /* 0x000fe60003f2f008 */
[--C-:B------:R-:W-:Y:S01]  /*48a0*/  FFMA.FTZ R12, R12, UR7, -R10.reuse ;  /* 0x000000070c0c7c23 */ /* 0x100fe2000801080a */
        /* <DEDUP_REMOVED lines=63> */
[----:B------:R-:W-:Y:S03]  /*4ca0*/  FFMA.FTZ R4, R5, UR7, -R9 ;  /* 0x0000000705047c23 */ /* 0x000fe60008010809 */
[----:B------:R-:W-:Y:S01]  /*4cb0*/  MUFU.TANH R149, R57 ;  /* 0x0000003900957308 */ /* 0x000fe20000002400 */
        /* <DEDUP_REMOVED lines=8> */
[----:B-1----:R-:W-:Y:S01]  /*4d40*/  FFMA.FTZ R4, R12, UR7, -R9 ;  /* 0x000000070c047c23 */ /* 0x002fe20008010809 */
        /* <DEDUP_REMOVED lines=19> */
[--C-:B---3--:R-:W-:Y:S01]  /*4e80*/  FFMA.FTZ R4, R5, UR7, -R0.reuse ;  /* 0x0000000705047c23 */ /* 0x108fe20008010800 */
        /* <DEDUP_REMOVED lines=255> */
[----:B------:R-:W-:Y:S02]  /*5e80*/  FADD.FTZ R17, -R112, R17 ;  /* 0x0000001170117221 */ /* 0x000fe40000010100 */
        /* <DEDUP_REMOVED lines=24> */
[----:B------:R-:W-:Y:S01]  /*6010*/  FMUL.FTZ R102, R79, R17 ;  /* 0x000000114f667220 */ /* 0x000fe20000410000 */
[----:B------:R-:W-:Y:S01]  /*6020*/  FMUL.FTZ R104, R77, R21 ;  /* 0x000000154d687220 */ /* 0x000fe20000410000 */
[----:B------:R-:W-:Y:S01]  /*6030*/  FFMA.FTZ R100, -R76, R76, 1 ;  /* 0x3f8000004c647423 */ /* 0x000fe2000001014c */
[----:B------:R3:W5:Y:S02]  /*6040*/  LDL.LU R79, [R1+0x80] ;  /* 0x00008000014f7983 */ /* 0x0007640000300800 */
[----:B------:R-:W-:Y:S01]  /*6050*/  FFMA.FTZ R21, -R75, R75, 1 ;  /* 0x3f8000004b157423 */ /* 0x000fe2000001014b */
        /* <DEDUP_REMOVED lines=8> */
[----:B------:R-:W-:Y:S01]  /*60e0*/  FMUL.FTZ R100, R16, R100 ;  /* 0x0000006410647220 */ /* 0x000fe20000410000 */
[----:B------:R-:W-:Y:S01]  /*60f0*/  FMUL.FTZ R20, R103, R20 ;  /* 0x0000001467147220 */ /* 0x000fe20000410000 */
[----:B------:R3:W5:Y:S01]  /*6100*/  LDL.LU R76, [R1+0x74] ;  /* 0x00007400014c7983 */ /* 0x0007620000300800 */
[C---:B------:R-:W-:Y:S01]  /*6110*/  FADD.FTZ R52, -R112.reuse, R52 ;  /* 0x0000003470347221 */ /* 0x040fe20000010100 */
[----:B------:R-:W-:Y:S01]  /*6120*/  FADD.FTZ R103, -R112, R53 ;  /* 0x0000003570677221 */ /* 0x000fe20000010100 */
[----:B------:R-:W-:Y:S01]  /*6130*/  F2FP.F16.F32.PACK_AB R102, R21, R100 ;  /* 0x000000641566723e */ /* 0x000fe200000000ff */
[----:B------:R3:W5:Y:S01]  /*6140*/  LDL.LU R75, [R1+0x70] ;  /* 0x00007000014b7983 */ /* 0x0007620000300800 */
[----:B------:R-:W-:Y:S01]  /*6150*/  FMUL.FTZ R21, R72, R33 ;  /* 0x0000002148157220 */ /* 0x000fe20000410000 */
[----:B------:R-:W-:Y:S01]  /*6160*/  FADD.FTZ R33, -R112, R37 ;  /* 0x0000002570217221 */ /* 0x000fe20000010100 */
[----:B------:R-:W-:Y:S01]  /*6170*/  FMUL.FTZ R53, R249, R52 ;  /* 0x00000034f9357220 */ /* 0x000fe20000410000 */
[----:B------:R3:W5:Y:S01]  /*6180*/  LDL.LU R74, [R1+0x6c] ;  /* 0x00006c00014a7983 */ /* 0x0007620000300800 */
[----:B------:R-:W-:Y:S01]  /*6190*/  FMUL.FTZ R103, R248, R103 ;  /* 0x00000067f8677220 */ /* 0x000fe20000410000 */
[----:B------:R-:W-:Y:S01]  /*61a0*/  FMUL.FTZ R33, R70, R33 ;  /* 0x0000002146217220 */ /* 0x000fe20000410000 */
[----:B------:R-:W-:Y:S01]  /*61b0*/  FADD.FTZ R52, -R112, R65 ;  /* 0x0000004170347221 */ /* 0x000fe20000010100 */
[----:B------:R-:W-:Y:S01]  /*61c0*/  FFMA.FTZ R17, -R252, R252, 1 ;  /* 0x3f800000fc117423 */ /* 0x000fe200000101fc */
[----:B------:R-:W-:Y:S01]  /*61d0*/  FFMA.FTZ R37, -R244, R244, 1 ;  /* 0x3f800000f4257423 */ /* 0x000fe200000101f4 */
[----:B------:R-:W-:Y:S01]  /*61e0*/  FFMA.FTZ R100, -R246, R246, 1 ;  /* 0x3f800000f6647423 */ /* 0x000fe200000101f6 */
[----:B------:R-:W-:Y:S01]  /*61f0*/  FMUL.FTZ R52, R242, R52 ;  /* 0x00000034f2347220 */ /* 0x000fe20000410000 */
[----:B------:R-:W-:Y:S01]  /*6200*/  FMUL.FTZ R17, R17, UR5 ;  /* 0x0000000511117c20 */ /* 0x000fe20008410000 */
[----:B------:R-:W-:Y:S01]  /*6210*/  FMUL.FTZ R37, R37, UR5 ;  /* 0x0000000525257c20 */ /* 0x000fe20008410000 */
[----:B------:R-:W-:Y:S01]  /*6220*/  FMUL.FTZ R100, R100, UR5 ;  /* 0x0000000564647c20 */ /* 0x000fe20008410000 */
[----:B------:R-:W-:Y:S01]  /*6230*/  FMUL.FTZ R101, R108, UR5 ;  /* 0x000000056c657c20 */ /* 0x000fe20008410000 */
[----:B------:R-:W-:Y:S01]  /*6240*/  FMUL.FTZ R17, R104, R17 ;  /* 0x0000001168117220 */ /* 0x000fe20000410000 */
[----:B------:R-:W-:Y:S01]  /*6250*/  FMUL.FTZ R37, R33, R37 ;  /* 0x0000002521257220 */ /* 0x000fe20000410000 */
[----:B------:R-:W-:Y:S01]  /*6260*/  FMUL.FTZ R100, R21, R100 ;  /* 0x0000006415647220 */ /* 0x000fe20000410000 */
[----:B------:R-:W-:Y:S01]  /*6270*/  FADD.FTZ R21, -R112, R48 ;  /* 0x0000003070157221 */ /* 0x000fe20000010100 */
[----:B------:R-:W-:Y:S01]  /*6280*/  FFMA.FTZ R33, -R240, R240, 1 ;  /* 0x3f800000f0217423 */ /* 0x000fe200000101f0 */
[----:B------:R-:W-:Y:S01]  /*6290*/  F2FP.F16.F32.PACK_AB R104, R17, R20 ;  /* 0x000000141168723e */ /* 0x000fe200000000ff */
[----:B------:R-:W-:Y:S01]  /*62a0*/  FMUL.FTZ R20, R73, R32 ;  /* 0x0000002049147220 */ /* 0x000fe20000410000 */
[----:B------:R-:W-:Y:S01]  /*62b0*/  FADD.FTZ R32, -R112, R36 ;  /* 0x0000002470207221 */ /* 0x000fe20000010100 */
[----:B------:R3:W5:Y:S01]  /*62c0*/  LDL.LU R73, [R1+0x68] ;  /* 0x0000680001497983 */ /* 0x0007620000300800 */
[----:B------:R-:W-:Y:S01]  /*62d0*/  FFMA.FTZ R36, -R241, R241, 1 ;  /* 0x3f800000f1247423 */ /* 0x000fe200000101f1 */
[----:B------:R-:W-:Y:S01]  /*62e0*/  FMUL.FTZ R33, R33, UR5 ;  /* 0x0000000521217c20 */ /* 0x000fe20008410000 */
[----:B------:R-:W-:Y:S01]  /*62f0*/  FMUL.FTZ R32, R71, R32 ;  /* 0x0000002047207220 */ /* 0x000fe20000410000 */
[----:B------:R3:W5:Y:S01]  /*6300*/  LDL.LU R72, [R1+0x64] ;  /* 0x0000640001487983 */ /* 0x0007620000300800 */
[----:B------:R-:W-:Y:S01]  /*6310*/  FMUL.FTZ R36, R36, UR5 ;  /* 0x0000000524247c20 */ /* 0x000fe20008410000 */
[----:B------:R-:W-:Y:S01]  /*6320*/  FFMA.FTZ R17, -R245, R245, 1 ;  /* 0x3f800000f5117423 */ /* 0x000fe200000101f5 */
[----:B------:R-:W-:Y:S01]  /*6330*/  FMUL.FTZ R101, R132, R101 ;  /* 0x0000006584657220 */ /* 0x000fe20000410000 */
[----:B------:R3:W5:Y:S02]  /*6340*/  LDL.LU R71, [R1+0x60] ;  /* 0x0000600001477983 */ /* 0x0007640000300800 */
[----:B------:R-:W-:Y:S02]  /*6350*/  FMUL.FTZ R17, R17, UR5 ;  /* 0x0000000511117c20 */ /* 0x000fe40008410000 */
[----:B------:R-:W-:Y:S01]  /*6360*/  F2FP.F16.F32.PACK_AB R16, R101, R113 ;  /* 0x000000716510723e */ /* 0x000fe200000000ff */
[----:B------:R3:W5:Y:S01]  /*6370*/  LDL.LU R70, [R1+0x5c] ;  /* 0x00005c0001467983 */ /* 0x0007620000300800 */
[----:B------:R-:W-:Y:S01]  /*6380*/  FMUL.FTZ R48, R32, R17 ;  /* 0x0000001120307220 */ /* 0x000fe20000410000 */
[----:B------:R-:W-:Y:S01]  /*6390*/  FMUL.FTZ R17, R251, R21 ;  /* 0x00000015fb117220 */ /* 0x000fe20000410000 */
[----:B------:R-:W-:Y:S01]  /*63a0*/  FFMA.FTZ R32, -R239, R239, 1 ;  /* 0x3f800000ef207423 */ /* 0x000fe200000101ef */
[----:B------:R3:W5:Y:S01]  /*63b0*/  LDL.64 R106, [R1+0x10] ;  /* 0x00001000016a7983 */ /* 0x0007620000100a00 */
        /* <DEDUP_REMOVED lines=8> */
[----:B------:R-:W-:Y:S01]  /*6440*/  FMUL.FTZ R21, R103, R21 ;  /* 0x0000001567157220 */ /* 0x000fe20000410000 */
[----:B------:R-:W-:Y:S02]  /*6450*/  FMUL.FTZ R101, R101, UR5 ;  /* 0x0000000565657c20 */ /* 0x000fe40008410000 */
[----:B------:R-:W-:Y:S02]  /*6460*/  FMUL.FTZ R17, R52, R17 ;  /* 0x0000001134117220 */ /* 0x000fe40000410000 */
        /* <DEDUP_REMOVED lines=8> */
[----:B------:R-:W-:Y:S04]  /*64f0*/  FMUL.FTZ R20, R20, UR5 ;  /* 0x0000000514147c20 */ /* 0x000fe80008410000 */
[----:B------:R-:W-:Y:S01]  /*6500*/  FMUL.FTZ R20, R49, R20 ;  /* 0x0000001431147220 */ /* 0x000fe20000410000 */
[----:B------:R-:W-:Y:S02]  /*6510*/  F2FP.F16.F32.PACK_AB R49, R37, R48 ;  /* 0x000000302531723e */ /* 0x000fe400000000ff */
[----:B------:R-:W-:Y:S01]  /*6520*/  F2FP.F16.F32.PACK_AB R37, R21, R32 ;  /* 0x000000201525723e */ /* 0x000fe200000000ff */
[----:B------:R-:W-:Y:S01]  /*6530*/  FFMA.FTZ R21, -R69, R69, 1 ;  /* 0x3f80000045157423 */ /* 0x000fe20000010145 */
[----:B------:R-:W-:Y:S01]  /*6540*/  F2FP.F16.F32.PACK_AB R48, R33, R36 ;  /* 0x000000242130723e */ /* 0x000fe200000000ff */
[----:B------:R3:W5:Y:S01]  /*6550*/  LDL.LU R69, [R1+0x58] ;  /* 0x0000580001457983 */ /* 0x0007620000300800 */
        /* <DEDUP_REMOVED lines=47> */
.L_x_930:
        /* <DEDUP_REMOVED lines=101> */
[C---:B------:R-:W-:Y:S01]  /*6ea0*/  FADD.FTZ R12, -R4.reuse, R12 ;  /* 0x0000000c040c7221 */ /* 0x040fe20000010100 */
        /* <DEDUP_REMOVED lines=200> */
[----:B---3--:R-:W-:Y:S01]  /*7b30*/  MOV R54, R33 ;  /* 0x0000002100367202 */ /* 0x008fe20000000f00 */
[-C--:B------:R-:W-:Y:S01]  /*7b40*/  HMMA.16816.F32 R76, R12, R10.reuse, R76 ;  /* 0x0000000a0c4c723c */ /* 0x080fe2000000184c */
[----:B------:R-:W-:Y:S04]  /*7b50*/  LDSM.16.MT88.4 R12, [R2+0x17000] ;  /* 0x01700000020c783b */ /* 0x000fe80000004200 */
[----:B------:R-:W-:Y:S01]  /*7b60*/  MOV R55, R53 ;  /* 0x0000003500377202 */ /* 0x000fe20000000f00 */
        /* <DEDUP_REMOVED lines=74> */
.L_x_931:
        /* <DEDUP_REMOVED lines=157> */
[-C--:B------:R-:W-:Y:S01]  /*89e0*/  LEA.HI.X.SX32 R29, R56, R21.reuse, 0x2, P3 ;  /* 0x00000015381d7211 */ /* 0x080fe200018f16ff */
[----:B--2---:R-:W-:Y:S02]  /*89f0*/  IMAD.U32 R53, RZ, RZ, UR17 ;  /* 0x00000011ff357e24 */ /* 0x004fe4000f8e00ff */
        /* <DEDUP_REMOVED lines=145> */
.L_x_933:
        /* <DEDUP_REMOVED lines=19> */
.L_x_934:
        /* <DEDUP_REMOVED lines=43> */
.L_x_936:
[----:B------:R-:W-:Y:S05]  /*96f0*/  BSYNC B0 ;  /* 0x0000000000007941 */ /* 0x000fea0003800000 */
.L_x_935:
        /* <DEDUP_REMOVED lines=13> */
.L_x_938:
[----:B------:R-:W-:Y:S05]  /*97d0*/  BSYNC B0 ;  /* 0x0000000000007941 */ /* 0x000fea0003800000 */
.L_x_937:
        /* <DEDUP_REMOVED lines=27> */
.L_x_940:
[----:B------:R-:W-:Y:S05]  /*9990*/  BSYNC B0 ;  /* 0x0000000000007941 */ /* 0x000fea0003800000 */
.L_x_939:
        /* <DEDUP_REMOVED lines=14> */
.L_x_913:
        /* <DEDUP_REMOVED lines=24> */
.L_x_942:
        /* <DEDUP_REMOVED lines=23> */
.L_x_943:
        /* <DEDUP_REMOVED lines=35> */
.L_x_945:
[----:B------:R-:W-:Y:S05]  /*9fa0*/  BSYNC B0 ;  /* 0x0000000000007941 */ /* 0x000fea0003800000 */
.L_x_944:
        /* <DEDUP_REMOVED lines=14> */
.L_x_947:
[----:B------:R-:W-:Y:S05]  /*a090*/  BSYNC B0 ;  /* 0x0000000000007941 */ /* 0x000fea0003800000 */
.L_x_946:
        /* <DEDUP_REMOVED lines=26> */
.L_x_949:
[----:B------:R-:W-:Y:S05]  /*a240*/  BSYNC B0 ;  /* 0x0000000000007941 */ /* 0x000fea0003800000 */
.L_x_948:
        /* <DEDUP_REMOVED lines=13> */
.L_x_941:
[----:B------:R-:W-:Y:S05]  /*a320*/  BSYNC B1 ;  /* 0x0000000000017941 */ /* 0x000fea0003800000 */
.L_x_908:
        /* <DEDUP_REMOVED lines=11> */
.L_x_950:
[----:B------:R-:W-:Y:S05]  /*a3e0*/  EXIT ;  /* 0x000000000000794d */ /* 0x000fea0003800000 */
.L_x_952:
        /* <DEDUP_REMOVED lines=9> */
.L_x_1356:


//--------------------- .text._ZN5flash44flash_bwd_dq_dk_dv_loop_seqk_parallel_kernelI23Flash_bwd_kernel_traitsILi32ELi128ELi128ELi8ELi4ELi4ELi4ELb0ELb0EN7cutlass6half_tE19Flash_kernel_traitsILi32ELi128ELi128ELi8ES3_EELb1ELb0ELb1ELb0ELb0ELb0ELb0EEEvNS_16Flash_bwd_paramsE --------------------------
	.section	.text._ZN5flash44flash_bwd_dq_dk_dv_loop_seqk_parallel_kernelI23Flash_bwd_kernel_traitsILi32ELi128ELi128ELi8ELi4ELi4ELi4ELb0ELb0EN7cutlass6half_tE19Flash_kernel_traitsILi32ELi128ELi128ELi8ES3_EELb1ELb0ELb1ELb0ELb0ELb0ELb0EEEvNS_16Flash_bwd_paramsE,"ax",@progbits
	.align	128
        .global         _ZN5flash44flash_bwd_dq_dk_dv_loop_seqk_parallel_kernelI23Flash_bwd_kernel_traitsILi32ELi128ELi128ELi8ELi4ELi4ELi4ELb0ELb0EN7cutlass6half_tE19Flash_kernel_traitsILi32ELi128ELi128ELi8ES3_EELb1ELb0ELb1ELb0ELb0ELb0ELb0EEEvNS_16Flash_bwd_paramsE
        .type           _ZN5flash44flash_bwd_dq_dk_dv_loop_seqk_parallel_kernelI23Flash_bwd_kernel_traitsILi32ELi128ELi128ELi8ELi4ELi4ELi4ELb0ELb0EN7cutlass6half_tE19Flash_kernel_traitsILi32ELi128ELi128ELi8ES3_EELb1ELb0ELb1ELb0ELb0ELb0ELb0EEEvNS_16Flash_bwd_paramsE,@function
        .size           _ZN5flash44flash_bwd_dq_dk_dv_loop_seqk_parallel_kernelI23Flash_bwd_kernel_traitsILi32ELi128ELi128ELi8ELi4ELi4ELi4ELb0ELb0EN7cutlass6half_tE19Flash_kernel_traitsILi32ELi128ELi128ELi8ES3_EELb1ELb0ELb1ELb0ELb0ELb0ELb0EEEvNS_16Flash_bwd_paramsE,(.L_x_1357 - _ZN5flash44flash_bwd_dq_dk_dv_loop_seqk_parallel_kernelI23Flash_bwd_kernel_traitsILi32ELi128ELi128ELi8ELi4ELi4ELi4ELb0ELb0EN7cutlass6half_tE19Flash_kernel_traitsILi32ELi128ELi128ELi8ES3_EELb1ELb0ELb1ELb0ELb0ELb0ELb0EEEvNS_16Flash_bwd_paramsE)
        .other          _ZN5flash44flash_bwd_dq_dk_dv_loop_seqk_parallel_kernelI23Flash_bwd_kernel_traitsILi32ELi128ELi128ELi8ELi4ELi4ELi4ELb0ELb0EN7cutlass6half_tE19Flash_kernel_traitsILi32ELi128ELi128ELi8ES3_EELb1ELb0ELb1ELb0ELb0ELb0ELb0EEEvNS_16Flash_bwd_paramsE,@"STO_CUDA_ENTRY STV_DEFAULT"
_ZN5flash44flash_bwd_dq_dk_dv_loop_seqk_parallel_kernelI23Flash_bwd_kernel_traitsILi32ELi128ELi128ELi8ELi4ELi4ELi4ELb0ELb0EN7cutlass6half_tE19Flash_kernel_traitsILi32ELi128ELi128ELi8ES3_EELb1ELb0ELb1ELb0ELb0ELb0ELb0EEEvNS_16Flash_bwd_paramsE:
.text._ZN5flash44flash_bwd_dq_dk_dv_loop_seqk_parallel_kernelI23Flash_bwd_kernel_traitsILi32ELi128ELi128ELi8ELi4ELi4ELi4ELb0ELb0EN7cutlass6half_tE19Flash_kernel_traitsILi32ELi128ELi128ELi8ES3_EELb1ELb0ELb1ELb0ELb0ELb0ELb0EEEvNS_16Flash_bwd_paramsE:
        /* <DEDUP_REMOVED lines=12> */
[----:B------:R-:W-:Y:S01]  /*00c0*/  IMAD.MOV.U32 R187, RZ, RZ, 0x20 ;  /* 0x00000020ffbb7424 */ /* 0x000fe200078e00ff */
[----:B------:R-:W-:Y:S01]  /*00d0*/  UMOV UR5, 0x400 ;  /* 0x0000040000057882 */ /* 0x000fe20000000000 */
[----:B------:R-:W-:Y:S01]  /*00e0*/  IMAD.MOV.U32 R209, RZ, RZ, -0x10 ;  /* 0xfffffff0ffd17424 */ /* 0x000fe200078e00ff */
[----:B------:R-:W-:Y:S01]  /*00f0*/  ULDC.64 UR14, c[0x0][0x208] ;  /* 0x00008200000e7ab9 */ /* 0x000fe20000000a00 */
[----:B------:R-:W-:Y:S01]  /*0100*/  ULDC UR59, c[0x0][0x394] ;  /* 0x0000e500003b7ab9 */ /* 0x000fe20000000800 */
[----:B------:R-:W-:Y:S02]  /*0110*/  UMOV UR60, 0xffffe000 ;  /* 0xffffe000003c7882 */ /* 0x000fe40000000000 */
        /* <DEDUP_REMOVED lines=13> */
[----:B------:R-:W-:Y:S01]  /*01f0*/  SHF.R.S32.HI R3, RZ, 0x4, R0 ;  /* 0x00000004ff037819 */ /* 0x000fe20000011400 */
[----:B------:R-:W-:Y:S01]  /*0200*/  IMAD.U32 R197, RZ, RZ, UR5 ;  /* 0x00000005ffc57e24 */ /* 0x000fe2000f8e00ff */
[----:B------:R-:W-:Y:S01]  /*0210*/  LOP3.LUT R5, R9, 0xfffffff8, RZ, 0xc0, !PT ;  /* 0xfffffff809057812 */ /* 0x000fe200078ec0ff */
[----:B------:R-:W-:Y:S01]  /*0220*/  USHF.R.S32.HI UR5, URZ, 0x1f, UR57 ;  /* 0x0000001f3f057899 */ /* 0x000fe20008011439 */
[C---:B------:R-:W-:Y:S01]  /*0230*/  LOP3.LUT R15, R0.reuse, 0xfffffff0, RZ, 0xc0, !PT ;  /* 0xfffffff0000f7812 */ /* 0x040fe200078ec0ff */
[----:B------:R-:W-:Y:S01]  /*0240*/  IMAD.U32 R199, RZ, RZ, UR6 ;  /* 0x00000006ffc77e24 */ /* 0x000fe2000f8e00ff */
[----:B------:R-:W-:Y:S01]  /*0250*/  LEA.HI R0, R0, R3, RZ, 0x1 ;  /* 0x0000000300007211 */ /* 0x000fe200078f08ff */
[C---:B------:R-:W-:Y:S01]  /*0260*/  IMAD.IADD R5, R202.reuse, 0x1, -R5 ;  /* 0x00000001ca057824 */ /* 0x040fe200078e0a05 */
[----:B------:R-:W-:Y:S01]  /*0270*/  LOP3.LUT R7, R11, 0xfffffffc, RZ, 0xc0, !PT ;  /* 0xfffffffc0b077812 */ /* 0x000fe200078ec0ff */
[----:B------:R-:W-:Y:S01]  /*0280*/  IMAD.IADD R10, R202, 0x1, -R15 ;  /* 0x00000001ca0a7824 */ /* 0x000fe200078e0a0f */
[----:B------:R-:W-:Y:S01]  /*0290*/  LOP3.LUT R13, R194, 0xffffffe0, RZ, 0xc0, !PT ;  /* 0xffffffe0c20d7812 */ /* 0x000fe200078ec0ff */
[----:B------:R-:W-:Y:S01]  /*02a0*/  UIADD3 UR6, UR4, 0xa000, URZ ;  /* 0x0000a00004067890 */ /* 0x000fe2000fffe03f */
[----:B------:R-:W-:Y:S01]  /*02b0*/  SHF.R.S32.HI R196, RZ, 0x2, R11 ;  /* 0x00000002ffc47819 */ /* 0x000fe2000001140b */
[----:B------:R-:W-:Y:S01]  /*02c0*/  IMAD.U32 R200, RZ, RZ, UR5 ;  /* 0x00000005ffc87e24 */ /* 0x000fe2000f8e00ff */
[--C-:B------:R-:W-:Y:S01]  /*02d0*/  SHF.R.S32.HI R195, RZ, 0x5, R194.reuse ;  /* 0x00000005ffc37819 */ /* 0x100fe200000114c2 */
[----:B------:R-:W-:Y:S01]  /*02e0*/  IMAD.IADD R4, R202, 0x1, -R13 ;  /* 0x00000001ca047824 */ /* 0x000fe200078e0a0d */
[----:B------:R-:W-:Y:S01]  /*02f0*/  LOP3.LUT R0, R0, 0xfffffffe, RZ, 0xc0, !PT ;  /* 0xfffffffe00007812 */ /* 0x000fe200078ec0ff */
[----:B------:R-:W-:Y:S01]  /*0300*/  IMAD.IADD R202, R202, 0x1, -R7 ;  /* 0x00000001caca7824 */ /* 0x000fe200078e0a07 */
[----:B------:R-:W-:Y:S01]  /*0310*/  SHF.R.S32.HI R11, RZ, 0x1f, R11 ;  /* 0x0000001fff0b7819 */ /* 0x000fe2000001140b */
[----:B------:R-:W-:Y:S01]  /*0320*/  UIADD3 UR5, UR4, 0x6000, URZ ;  /* 0x0000600004057890 */ /* 0x000fe2000fffe03f */
[----:B------:R-:W-:Y:S01]  /*0330*/  SHF.R.S32.HI R194, RZ, 0x1f, R194 ;  /* 0x0000001fffc27819 */ /* 0x000fe200000114c2 */
[----:B------:R-:W-:Y:S01]  /*0340*/  IMAD.IADD R0, R3, 0x1, -R0 ;  /* 0x0000000103007824 */ /* 0x000fe200078e0a00 */
[----:B------:R-:W-:Y:S01]  /*0350*/  LEA.HI R8, R5, R5, RZ, 0x1 ;  /* 0x0000000505087211 */ /* 0x000fe200078f08ff */
[----:B------:R-:W-:Y:S01]  /*0360*/  IMAD.SHL.U32 R211, R202, 0x2, RZ ;  /* 0x00000002cad37824 */ /* 0x000fe200078e00ff */
[----:B------:R-:W-:Y:S01]  /*0370*/  LEA.HI R11, R11, R196, RZ, 0x3 ;  /* 0x000000c40b0b7211 */ /* 0x000fe200078f18ff */
[----:B------:R-:W-:Y:S01]  /*0380*/  IMAD.SHL.U32 R191, R0, 0x8, RZ ;  /* 0x0000000800bf7824 */ /* 0x000fe200078e00ff */
[----:B------:R-:W-:Y:S01]  /*0390*/  LEA.HI R194, R194, R195, RZ, 0x2 ;  /* 0x000000c3c2c27211 */ /* 0x000fe200078f10ff */
[----:B------:R-:W-:Y:S01]  /*03a0*/  IMAD.SHL.U32 R202, R202, 0x8, RZ ;  /* 0x00000008caca7824 */ /* 0x000fe200078e00ff */
[----:B------:R-:W-:-:S02]  /*03b0*/  LEA.HI R3, R10, R10, RZ, 0x1 ;  /* 0x0000000a0a037211 */ /* 0x000fc400078f08ff */
[----:B------:R-:W-:Y:S02]  /*03c0*/  LOP3.LUT R2, R8, 0x7fffffe, RZ, 0xc0, !PT ;  /* 0x07fffffe08027812 */ /* 0x000fe400078ec0ff */
[----:B------:R-:W-:Y:S02]  /*03d0*/  SHF.R.S32.HI R193, RZ, 0x7, R193 ;  /* 0x00000007ffc17819 */ /* 0x000fe400000114c1 */
[----:B------:R-:W-:Y:S01]  /*03e0*/  LOP3.LUT R11, R11, 0xfffffff8, RZ, 0xc0, !PT ;  /* 0xfffffff80b0b7812 */ /* 0x000fe200078ec0ff */
[----:B------:R-:W-:Y:S01]  /*03f0*/  IMAD.IADD R2, R5, 0x1, -R2 ;  /* 0x0000000105027824 */ /* 0x000fe200078e0a02 */
[----:B------:R-:W-:Y:S01]  /*0400*/  LOP3.LUT R194, R194, 0xfffffffc, RZ, 0xc0, !PT ;  /* 0xfffffffcc2c27812 */ /* 0x000fe200078ec0ff */
[----:B------:R-:W-:Y:S01]  /*0410*/  IMAD R189, R193, 0x8, R0 ;  /* 0x00000008c1bd7824 */ /* 0x000fe200078e0200 */
[----:B------:R-:W-:Y:S01]  /*0420*/  SHF.R.S32.HI R13, RZ, 0x1, R3 ;  /* 0x00000001ff0d7819 */ /* 0x000fe20000011403 */
[----:B------:R-:W-:Y:S01]  /*0430*/  IMAD.IADD R11, R196, 0x1, -R11 ;  /* 0x00000001c40b7824 */ /* 0x000fe200078e0a0b */
[----:B------:R-:W-:Y:S01]  /*0440*/  SHF.R.S32.HI R6, RZ, 0x1f, R3 ;  /* 0x0000001fff067819 */ /* 0x000fe20000011403 */
[----:B------:R-:W-:Y:S01]  /*0450*/  IMAD.IADD R194, R195, 0x1, -R194 ;  /* 0x00000001c3c27824 */ /* 0x000fe200078e0ac2 */
[----:B------:R-:W-:Y:S01]  /*0460*/  SHF.R.S32.HI R7, RZ, 0x1f, R4 ;  /* 0x0000001fff077819 */ /* 0x000fe20000011404 */
[----:B------:R-:W-:Y:S01]  /*0470*/  IMAD.SHL.U32 R5, R5, 0x40, RZ ;  /* 0x0000004005057824 */ /* 0x000fe200078e00ff */
[----:B------:R-:W-:Y:S01]  /*0480*/  SHF.R.S32.HI R15, RZ, 0x1f, R10 ;  /* 0x0000001fff0f7819 */ /* 0x000fe2000001140a */
[----:B------:R-:W-:Y:S01]  /*0490*/  IMAD R189, R189, 0x8, R2 ;  /* 0x00000008bdbd7824 */ /* 0x000fe200078e0202 */
[----:B------:R-:W-:Y:S01]  /*04a0*/  LEA.HI R6, R6, R13, RZ, 0x2 ;  /* 0x0000000d06067211 */ /* 0x000fe200078f10ff */
[C---:B------:R-:W-:Y:S01]  /*04b0*/  IMAD.SHL.U32 R12, R194.reuse, 0x10, RZ ;  /* 0x00000010c20c7824 */ /* 0x040fe200078e00ff */
[----:B------:R-:W-:Y:S01]  /*04c0*/  SHF.R.S32.HI R8, RZ, 0x1, R8 ;  /* 0x00000001ff087819 */ /* 0x000fe20000011408 */
[--C-:B------:R-:W-:Y:S01]  /*04d0*/  IMAD R198, R193, 0x2000, R211.reuse ;  /* 0x00002000c1c67824 */ /* 0x100fe200078e02d3 */
[----:B------:R-:W-:Y:S01]  /*04e0*/  LEA.HI R7, R7, R4, RZ, 0x2 ;  /* 0x0000000407077211 */ /* 0x000fe200078f10ff */
[----:B------:R-:W-:Y:S01]  /*04f0*/  IMAD R211, R194, 0x200, R211 ;  /* 0x00000200c2d37824 */ /* 0x000fe200078e02d3 */
[----:B------:R-:W-:-:S02]  /*0500*/  LEA.HI R2, R15, R10, RZ, 0x3 ;  /* 0x0000000a0f027211 */ /* 0x000fc400078f18ff */
[----:B------:R-:W-:Y:S02]  /*0510*/  LOP3.LUT R4, R11, 0x1, RZ, 0xc0, !PT ;  /* 0x000000010b047812 */ /* 0x000fe400078ec0ff */
[----:B------:R-:W-:Y:S02]  /*0520*/  LOP3.LUT R6, R6, 0xfffffffc, RZ, 0xc0, !PT ;  /* 0xfffffffc06067812 */ /* 0x000fe400078ec0ff */
[C---:B------:R-:W-:Y:S01]  /*0530*/  LOP3.LUT P0, RZ, R8.reuse, 0x2, RZ, 0xc0, !PT ;  /* 0x0000000208ff7812 */ /* 0x040fe2000780c0ff */
[----:B------:R-:W-:Y:S01]  /*0540*/  IMAD.SHL.U32 R8, R8, 0x40, RZ ;  /* 0x0000004008087824 */ /* 0x000fe200078e00ff */
[----:B------:R-:W-:Y:S02]  /*0550*/  LOP3.LUT R5, R5, 0x1c0, RZ, 0xc0, !PT ;  /* 0x000001c005057812 */ /* 0x000fe400078ec0ff */
[----:B------:R-:W-:Y:S02]  /*0560*/  LOP3.LUT R3, R3, 0x7fffffe, RZ, 0xc0, !PT ;  /* 0x07fffffe03037812 */ /* 0x000fe400078ec0ff */
[----:B------:R-:W-:-:S02]  /*0570*/  LOP3.LUT R185, R2, 0xfffffff8, RZ, 0xc0, !PT ;  /* 0xfffffff802b97812 */ /* 0x000fc400078ec0ff */
[----:B------:R-:W-:Y:S01]  /*0580*/  ISETP.NE.U32.AND P6, PT, R4, 0x1, PT ;  /* 0x000000010400780c */ /* 0x000fe20003fc5070 */
[----:B------:R-:W-:Y:S01]  /*0590*/  IMAD.IADD R4, R13, 0x1, -R6 ;  /* 0x000000010d047824 */ /* 0x000fe200078e0a06 */
[----:B------:R-:W-:Y:S01]  /*05a0*/  LEA.HI.SX32 R192, R7, R12, 0x1e ;  /* 0x0000000c07c07211 */ /* 0x000fe200078ff2ff */
[----:B------:R-:W-:Y:S01]  /*05b0*/  IMAD.SHL.U32 R7, R11, 0x40, RZ ;  /* 0x000000400b077824 */ /* 0x000fe200078e00ff */
[----:B------:R-:W-:Y:S01]  /*05c0*/  LOP3.LUT R12, R5, 0x30, R12, 0xf8, !PT ;  /* 0x00000030050c7812 */ /* 0x000fe200078ef80c */
[C---:B------:R-:W-:Y:S01]  /*05d0*/  IMAD.IADD R3, R10.reuse, 0x1, -R3 ;  /* 0x000000010a037824 */ /* 0x040fe200078e0a03 */
[----:B------:R-:W-:Y:S01]  /*05e0*/  LEA.HI R6, R11, R11, RZ, 0x1 ;  /* 0x0000000b0b067211 */ /* 0x000fe200078f08ff */
[----:B------:R-:W-:Y:S01]  /*05f0*/  IMAD.IADD R185, R10, 0x1, -R185 ;  /* 0x000000010ab97824 */ /* 0x000fe200078e0ab9 */
[----:B------:R-:W-:Y:S02]  /*0600*/  LOP3.LUT R8, R8, 0xc0, RZ, 0xc0, !PT ;  /* 0x000000c008087812 */ /* 0x000fe400078ec0ff */
[----:B------:R-:W-:-:S02]  /*0610*/  LOP3.LUT R12, R12, 0x8, R9, 0xf8, !PT ;  /* 0x000000080c0c7812 */ /* 0x000fc400078ef809 */
[----:B------:R-:W-:Y:S02]  /*0620*/  LOP3.LUT R10, R6, 0x3fffffe, RZ, 0xc0, !PT ;  /* 0x03fffffe060a7812 */ /* 0x000fe400078ec0ff */
[----:B------:R-:W-:Y:S02]  /*0630*/  LOP3.LUT R9, R8, 0x8, R9, 0xf8, !PT ;  /* 0x0000000808097812 */ /* 0x000fe400078ef809 */
[----:B------:R-:W-:Y:S01]  /*0640*/  SHF.R.U32.HI R8, RZ, 0x3, R8 ;  /* 0x00000003ff087819 */ /* 0x000fe20000011608 */
[----:B------:R-:W-:Y:S01]  /*0650*/  IMAD.IADD R10, R11, 0x1, -R10 ;  /* 0x000000010b0a7824 */ /* 0x000fe200078e0a0a */
[----:B------:R-:W-:Y:S02]  /*0660*/  SHF.R.S32.HI R6, RZ, 0x1, R6 ;  /* 0x00000001ff067819 */ /* 0x000fe40000011406 */
[----:B------:R-:W-:Y:S01]  /*0670*/  LOP3.LUT R7, R7, 0x1c0, RZ, 0xc0, !PT ;  /* 0x000001c007077812 */ /* 0x000fe200078ec0ff */
[----:B------:R-:W-:Y:S01]  /*0680*/  IMAD R211, R10, 0x20, R211 ;  /* 0x000000200ad37824 */ /* 0x000fe200078e02d3 */
[----:B------:R-:W-:-:S02]  /*0690*/  LOP3.LUT P5, RZ, R11, 0x2, RZ, 0xc0, !PT ;  /* 0x000000020bff7812 */ /* 0x000fc400078ac0ff */
[----:B------:R-:W-:Y:S02]  /*06a0*/  LOP3.LUT P4, RZ, R11, 0x4, RZ, 0xc0, !PT ;  /* 0x000000040bff7812 */ /* 0x000fe4000788c0ff */
[----:B------:R-:W-:Y:S01]  /*06b0*/  LOP3.LUT R8, R9, R8, RZ, 0x3c, !PT ;  /* 0x0000000809087212 */ /* 0x000fe200078e3cff */
[----:B------:R-:W-:Y:S01]  /*06c0*/  IMAD.SHL.U32 R9, R194, 0x400, RZ ;  /* 0x00000400c2097824 */ /* 0x000fe200078e00ff */
[C---:B------:R-:W-:Y:S02]  /*06d0*/  LOP3.LUT P3, RZ, R6.reuse, 0x2, RZ, 0xc0, !PT ;  /* 0x0000000206ff7812 */ /* 0x040fe4000786c0ff */
[----:B------:R-:W-:Y:S01]  /*06e0*/  LEA.HI R7, R7, R7, RZ, 0x1d ;  /* 0x0000000707077211 */ /* 0x000fe200078fe8ff */
[----:B------:R-:W-:Y:S01]  /*06f0*/  IMAD.U32 R189, R189, 0x20, R8 ;  /* 0x00000020bdbd7824 */ /* 0x000fe200078e0008 */
[C---:B------:R-:W-:Y:S01]  /*0700*/  R2P PR, R185.reuse, 0x6 ;  /* 0x00000006b9007804 */ /* 0x040fe20000000000 */
[----:B------:R-:W-:Y:S01]  /*0710*/  IMAD.SHL.U32 R185, R185, 0x40, RZ ;  /* 0x00000040b9b97824 */ /* 0x000fe200078e00ff */
[----:B------:R-:W-:Y:S01]  /*0720*/  SHF.R.S32.HI R2, RZ, 0x3, R2 ;  /* 0x00000003ff027819 */ /* 0x000fe20000011402 */
[----:B------:R-:W-:Y:S01]  /*0730*/  IMAD.SHL.U32 R8, R193, 0x8, RZ ;  /* 0x00000008c1087824 */ /* 0x000fe200078e00ff */
[----:B------:R-:W-:Y:S01]  /*0740*/  SHF.R.U32.HI R5, RZ, 0x3, R5 ;  /* 0x00000003ff057819 */ /* 0x000fe20000011605 */
[----:B------:R-:W-:Y:S01]  /*0750*/  IMAD.SHL.U32 R189, R189, 0x2, RZ ;  /* 0x00000002bdbd7824 */ /* 0x000fe200078e00ff */
[----:B------:R-:W-:Y:S01]  /*0760*/  IADD3 R198, R7, R198, R9 ;  /* 0x000000c607c67210 */ /* 0x000fe20007ffe009 */
[----:B------:R-:W-:Y:S01]  /*0770*/  IMAD.SHL.U32 R7, R6, 0x40, RZ ;  /* 0x0000004006077824 */ /* 0x000fe200078e00ff */
[----:B------:R-:W-:Y:S01]  /*0780*/  SEL R188, R187, 0xffffffe0, !P0 ;  /* 0xffffffe0bbbc7807 */ /* 0x000fe20004000000 */
[----:B------:R-:W-:Y:S01]  /*0790*/  IMAD R3, R2, 0x8, R3 ;  /* 0x0000000802037824 */ /* 0x000fe200078e0203 */
[C---:B------:R-:W-:Y:S01]  /*07a0*/  LOP3.LUT P0, RZ, R4.reuse, 0x2, RZ, 0xc0, !PT ;  /* 0x0000000204ff7812 */ /* 0x040fe2000780c0ff */
[----:B------:R-:W-:Y:S01]  /*07b0*/  IMAD.SHL.U32 R4, R4, 0x40, RZ ;  /* 0x0000004004047824 */ /* 0x000fe200078e00ff */
[----:B------:R-:W-:Y:S01]  /*07c0*/  LOP3.LUT R5, R12, R5, RZ, 0x3c, !PT ;  /* 0x000000050c057212 */ /* 0x000fe200078e3cff */
[----:B------:R-:W-:Y:S01]  /*07d0*/  IMAD R2, R2, 0x200, R9 ;  /* 0x0000020002027824 */ /* 0x000fe200078e0209 */
[----:B------:R-:W-:Y:S01]  /*07e0*/  LOP3.LUT R185, R185, 0x1c0, RZ, 0xc0, !PT ;  /* 0x000001c0b9b97812 */ /* 0x000fe200078ec0ff */
[C---:B------:R-:W-:Y:S01]  /*07f0*/  IMAD.SHL.U32 R9, R0.reuse, 0x10, RZ ;  /* 0x0000001000097824 */ /* 0x040fe200078e00ff */
[----:B------:R-:W-:Y:S01]  /*0800*/  LOP3.LUT R7, R7, 0xc0, RZ, 0xc0, !PT ;  /* 0x000000c007077812 */ /* 0x000fe200078ec0ff */
[----:B------:R-:W-:Y:S01]  /*0810*/  IMAD R186, R0, 0x200, R5 ;  /* 0x0000020000ba7824 */ /* 0x000fe200078e0205 */
[----:B------:R-:W-:Y:S01]  /*0820*/  LOP3.LUT R8, R8, 0x8, RZ, 0xc0, !PT ;  /* 0x0000000808087812 */ /* 0x000fe200078ec0ff */
[----:B------:R-:W-:Y:S01]  /*0830*/  IMAD.SHL.U32 R3, R3, 0x20, RZ ;  /* 0x0000002003037824 */ /* 0x000fe200078e00ff */
[----:B------:R-:W-:-:S02]  /*0840*/  LOP3.LUT R4, R4, 0xc0, RZ, 0xc0, !PT ;  /* 0x000000c004047812 */ /* 0x000fc400078ec0ff */
[----:B------:R-:W-:Y:S02]  /*0850*/  LOP3.LUT R191, R191, 0x8, RZ, 0xc0, !PT ;  /* 0x00000008bfbf7812 */ /* 0x000fe400078ec0ff */
[----:B------:R-:W-:Y:S02]  /*0860*/  SHF.R.U32.HI R6, RZ, 0x3, R185 ;  /* 0x00000003ff067819 */ /* 0x000fe400000116b9 */
[----:B------:R-:W-:Y:S02]  /*0870*/  SHF.R.U32.HI R0, RZ, 0x3, R7 ;  /* 0x00000003ff007819 */ /* 0x000fe40000011607 */
[----:B------:R-:W-:Y:S02]  /*0880*/  SHF.R.U32.HI R5, RZ, 0x3, R4 ;  /* 0x00000003ff057819 */ /* 0x000fe40000011604 */
[----:B------:R-:W-:Y:S02]  /*0890*/  LOP3.LUT R190, R8, 0x10, R9, 0xf8, !PT ;  /* 0x0000001008be7812 */ /* 0x000fe400078ef809 */
[----:B------:R-:W-:-:S02]  /*08a0*/  LOP3.LUT R185, R6, R185, R191, 0x1e, !PT ;  /* 0x000000b906b97212 */ /* 0x000fc400078e1ebf */
[----:B------:R-:W-:Y:S02]  /*08b0*/  LOP3.LUT R0, R0, R7, R8, 0x1e, !PT ;  /* 0x0000000700007212 */ /* 0x000fe400078e1e08 */
[----:B------:R-:W-:Y:S01]  /*08c0*/  LOP3.LUT R190, R5, R190, R4, 0x1e, !PT ;  /* 0x000000be05be7212 */ /* 0x000fe200078e1e04 */
[----:B------:R-:W-:Y:S01]  /*08d0*/  IMAD.IADD R185, R2, 0x1, R185 ;  /* 0x0000000102b97824 */ /* 0x000fe200078e02b9 */
[----:B------:R-:W-:Y:S01]  /*08e0*/  LEA R198, R198, UR4, 0x1 ;  /* 0x00000004c6c67c11 */ /* 0x000fe2000f8e08ff */
[----:B------:R-:W-:Y:S01]  /*08f0*/  IMAD.IADD R211, R0, 0x1, R211 ;  /* 0x0000000100d37824 */ /* 0x000fe200078e02d3 */
[----:B------:R-:W-:Y:S01]  /*0900*/  SEL R209, R209, 0x10, !P6 ;  /* 0x00000010d1d17807 */ /* 0x000fe20007000000 */
[----:B------:R-:W-:Y:S01]  /*0910*/  IMAD R0, R194, 0x200, R3 ;  /* 0x00000200c2007824 */ /* 0x000fe200078e0203 */
[----:B------:R-:W-:Y:S01]  /*0920*/  LEA R185, R185, UR6, 0x1 ;  /* 0x00000006b9b97c11 */ /* 0x000fe2000f8e08ff */
[----:B------:R-:W-:Y:S01]  /*0930*/  IMAD.IADD R190, R3, 0x1, R190 ;  /* 0x0000000103be7824 */ /* 0x000fe200078e02be */
[----:B------:R-:W-:Y:S01]  /*0940*/  LOP3.LUT R191, R5, R4, R191, 0x1e, !PT ;  /* 0x0000000405bf7212 */ /* 0x000fe200078e1ebf */
[----:B------:R-:W-:Y:S01]  /*0950*/  IMAD.MOV.U32 R3, RZ, RZ, 0x40 ;  /* 0x00000040ff037424 */ /* 0x000fe200078e00ff */
[----:B------:R-:W-:Y:S01]  /*0960*/  SEL R207, R187, 0xffffffe0, !P5 ;  /* 0xffffffe0bbcf7807 */ /* 0x000fe20006800000 */
[C---:B------:R-:W-:Y:S01]  /*0970*/  VIADD R204, R198.reuse, 0x40 ;  /* 0x00000040c6cc7836 */ /* 0x040fe20000000000 */
[----:B------:R-:W-:Y:S01]  /*0980*/  LEA R211, R211, UR5, 0x1 ;  /* 0x00000005d3d37c11 */ /* 0x000fe2000f8e08ff */
[C---:B------:R-:W-:Y:S01]  /*0990*/  @P4 VIADD R204, R198.reuse, 0xffffffc0 ;  /* 0xffffffc0c6cc4836 */ /* 0x040fe20000000000 */
[----:B------:R-:W-:Y:S01]  /*09a0*/  SEL R3, R3, 0xffffffc0, !P2 ;  /* 0xffffffc003037807 */ /* 0x000fe20005000000 */
[----:B------:R-:W-:Y:S01]  /*09b0*/  IMAD.IADD R206, R198, 0x1, R209 ;  /* 0x00000001c6ce7824 */ /* 0x000fe200078e02d1 */
[----:B------:R-:W-:Y:S01]  /*09c0*/  SEL R187, R187, 0xffffffe0, !P0 ;  /* 0xffffffe0bbbb7807 */ /* 0x000fe20004000000 */
[----:B------:R-:W-:Y:S01]  /*09d0*/  VIADD R184, R185, 0x20 ;  /* 0x00000020b9b87836 */ /* 0x000fe20000000000 */
[----:B------:R-:W-:Y:S01]  /*09e0*/  LEA R186, R186, UR4, 0x1 ;  /* 0x00000004baba7c11 */ /* 0x000fe2000f8e08ff */
[----:B------:R-:W-:Y:S01]  /*09f0*/  IMAD.IADD R209, R209, 0x1, R204 ;  /* 0x00000001d1d17824 */ /* 0x000fe200078e02cc */
[----:B------:R-:W-:Y:S01]  /*0a00*/  IADD3 R188, R188, UR5, R189 ;  /* 0x00000005bcbc7c10 */ /* 0x000fe2000fffe0bd */
[----:B------:R-:W-:-:S02]  /*0a10*/  @P1 VIADD R184, R185, 0xffffffe0 ;  /* 0xffffffe0b9b81836 */ /* 0x000fc40000000000 */
[----:B------:R-:W-:Y:S02]  /*0a20*/  IMAD.IADD R191, R0, 0x1, R191 ;  /* 0x0000000100bf7824 */ /* 0x000fe400078e02bf */
[--C-:B------:R-:W-:Y:S02]  /*0a30*/  IMAD.IADD R205, R198, 0x1, R207.reuse ;  /* 0x00000001c6cd7824 */ /* 0x100fe400078e02cf */
[----:B------:R-:W-:Y:S02]  /*0a40*/  IMAD.IADD R212, R206, 0x1, R207 ;  /* 0x00000001ced47824 */ /* 0x000fe400078e02cf */
[----:B------:R-:W-:Y:S02]  /*0a50*/  IMAD.IADD R208, R207, 0x1, R204 ;  /* 0x00000001cfd07824 */ /* 0x000fe400078e02cc */
[----:B------:R-:W-:Y:S02]  /*0a60*/  VIADD R210, R211, 0x20 ;  /* 0x00000020d3d27836 */ /* 0x000fe40000000000 */
[----:B------:R-:W-:-:S02]  /*0a70*/  IMAD.IADD R183, R185, 0x1, R3 ;  /* 0x00000001b9b77824 */ /* 0x000fc400078e0203 */
[----:B------:R-:W-:Y:S02]  /*0a80*/  IMAD.IADD R207, R207, 0x1, R209 ;  /* 0x00000001cfcf7824 */ /* 0x000fe400078e02d1 */
[----:B------:R-:W-:Y:S02]  /*0a90*/  @P3 VIADD R210, R211, 0xffffffe0 ;  /* 0xffffffe0d3d23836 */ /* 0x000fe40000000000 */
[----:B------:R-:W-:Y:S02]  /*0aa0*/  IMAD.IADD R3, R3, 0x1, R184 ;  /* 0x0000000103037824 */ /* 0x000fe400078e02b8 */
[C---:B------:R-:W-:Y:S02]  /*0ab0*/  VIADD R180, R184.reuse, 0x2000 ;  /* 0x00002000b8b47836 */ /* 0x040fe40000000000 */
[C---:B------:R-:W-:Y:S02]  /*0ac0*/  VIADD R2, R184.reuse, 0x4000 ;  /* 0x00004000b8027836 */ /* 0x040fe40000000000 */
[----:B------:R-:W-:-:S07]  /*0ad0*/  VIADD R0, R184, 0x6000 ;  /* 0x00006000b8007836 */ /* 0x000fce0000000000 */
.L_x_999:
        /* <DEDUP_REMOVED lines=16> */
[----:B---3--:R-:W-:Y:S01]  /*0be0*/  IMAD.U32 R14, RZ, RZ, UR8 ;  /* 0x00000008ff0e7e24 */ /* 0x008fe2000f8e00ff */
        /* <DEDUP_REMOVED lines=11> */
[----:B--2---:R-:W2:Y:S01]  /*0ca0*/  @P0 LDG.E R4, desc[UR14][R14.64] ;  /* 0x0000000e0e040981 */ /* 0x004ea2000c1e1900 */
[----:B------:R-:W-:Y:S02]  /*0cb0*/  PLOP3.LUT P3, PT, PT, PT, UP0, 0x80, 0x0 ;  /* 0x000000000000781c */ /* 0x000fe40003f6f008 */
[----:B------:R-:W-:Y:S01]  /*0cc0*/  UISETP.EQ.OR.EX UP4, UPT, UR7, URZ, !UP2, UP4 ;  /* 0x0000003f0700728c */ /* 0x000fe2000d782740 */
[----:B------:R-:W3:Y:S01]  /*0cd0*/  @P1 LDG.E R6, desc[UR14][R6.64] ;  /* 0x0000000e06061981 */ /* 0x000ee2000c1e1900 */
[----:B------:R-:W-:-:S04]  /*0ce0*/  UIADD3 UR8, UP1, UR17, UR6, URZ ;  /* 0x0000000611087290 */ /* 0x000fc8000ff3e03f */
[----:B------:R-:W-:Y:S01]  /*0cf0*/  PLOP3.LUT P2, PT, PT, PT, UP4, 0x80, 0x0 ;  /* 0x000000000000781c */ /* 0x000fe20003f4f048 */
[----:B------:R-:W-:Y:S01]  /*0d00*/  UIADD3.X UR5, UR5, UR7, URZ, UP1, !UPT ;  /* 0x0000000705057290 */ /* 0x000fe20008ffe43f */
[----:B------:R-:W-:Y:S02]  /*0d10*/  IMAD.U32 R12, RZ, RZ, UR16 ;  /* 0x00000010ff0c7e24 */ /* 0x000fe4000f8e00ff */
[----:B------:R-:W-:Y:S02]  /*0d20*/  IMAD.U32 R13, RZ, RZ, UR12 ;  /* 0x0000000cff0d7e24 */ /* 0x000fe4000f8e00ff */
[----:B----4-:R-:W-:Y:S01]  /*0d30*/  IMAD.U32 R10, RZ, RZ, UR8 ;  /* 0x00000008ff0a7e24 */ /* 0x010fe2000f8e00ff */
[----:B------:R-:W-:Y:S01]  /*0d40*/  UMOV UR53, URZ ;  /* 0x0000003f00357c82 */ /* 0x000fe20008000000 */
[----:B------:R-:W-:Y:S01]  /*0d50*/  IMAD.U32 R11, RZ, RZ, UR5 ;  /* 0x00000005ff0b7e24 */ /* 0x000fe2000f8e00ff */
[----:B------:R-:W4:Y:S01]  /*0d60*/  @P3 LDG.E R8, desc[UR14][R12.64] ;  /* 0x0000000e0c083981 */ /* 0x000f22000c1e1900 */
[----:B------:R-:W-:-:S03]  /*0d70*/  @!UP3 ULDC.64 UR8, c[0x0][0x318] ;  /* 0x0000c6000008bab9 */ /* 0x000fc60000000a00 */
[----:B-----5:R-:W5:Y:S04]  /*0d80*/  @P3 LDG.E R5, desc[UR14][R12.64+0x4] ;  /* 0x0000040e0c053981 */ /* 0x020f68000c1e1900 */
        /* <DEDUP_REMOVED lines=12> */
[----:B------:R-:W-:-:S07]  /*0e50*/  ULDC UR6, c[0x0][0x2c8] ;  /* 0x0000b20000067ab9 */ /* 0x000fce0000000800 */
        /* <DEDUP_REMOVED lines=11> */
.L_x_953:
        /* <DEDUP_REMOVED lines=31> */
[----:B--2---:R-:W-:Y:S01]  /*1100*/  UIMAD.WIDE.U32 UR28, UR10, UR12, URZ ;  /* 0x0000000c0a1c72a5 */ /* 0x004fe2000f8e003f */
[----:B------:R-:W-:Y:S01]  /*1110*/  ULDC.U8 UR36, c[0x0][0x480] ;  /* 0x0001200000247ab9 */ /* 0x000fe20000000000 */
[----:B------:R-:W-:-:S02]  /*1120*/  UIMAD.WIDE.U32 UR16, UR5, UR32, URZ ;  /* 0x00000020051072a5 */ /* 0x000fc4000f8e003f */
[----:B------:R-:W-:Y:S02]  /*1130*/  UIMAD UR41, UR10, UR13, UR29 ;  /* 0x0000000d0a2972a4 */ /* 0x000fe4000f8e021d */
[----:B------:R-:W-:Y:S01]  /*1140*/  UIADD3 UR10, UR11, 0x7f, URZ ;  /* 0x0000007f0b0a7890 */ /* 0x000fe2000fffe03f */
[----:B------:R-:W-:Y:S01]  /*1150*/  ULDC.U8 UR29, c[0x0][0x3d8] ;  /* 0x0000f600001d7ab9 */ /* 0x000fe20000000000 */
[----:B-1----:R-:W1:Y:S02]  /*1160*/  MUFU.RCP R8, R8 ;  /* 0x0000000800087308 */ /* 0x002e640000001000 */
[----:B------:R-:W-:Y:S01]  /*1170*/  USHF.R.S32.HI UR19, URZ, 0x1f, UR10 ;  /* 0x0000001f3f137899 */ /* 0x000fe2000801140a */
[----:B------:R-:W-:Y:S01]  /*1180*/  @UP2 ULDC.64 UR12, c[0x0][0x420] ;  /* 0x00010800000c2ab9 */ /* 0x000fe20000000a00 */
[----:B------:R-:W-:Y:S02]  /*1190*/  UISETP.NE.AND UP3, UPT, UR29, URZ, UPT ;  /* 0x0000003f1d00728c */ /* 0x000fe4000bf65270 */
[----:B------:R-:W-:-:S02]  /*11a0*/  @UP2 UIMAD.WIDE.U32 UR42, UR5, UR12, URZ ;  /* 0x0000000c052a22a5 */ /* 0x000fc4000f8e003f */
[----:B------:R-:W-:Y:S02]  /*11b0*/  ULEA.HI UR29, UR19, UR10, URZ, 0x7 ;  /* 0x0000000a131d7291 */ /* 0x000fe4000f8f383f */
[----:B------:R-:W-:Y:S02]  /*11c0*/  UIMAD UR10, UR35, UR57, URZ ;  /* 0x00000039230a72a4 */ /* 0x000fe4000f8e023f */
[----:B------:R-:W-:Y:S02]  /*11d0*/  @UP2 UIMAD UR45, UR5, UR13, UR43 ;  /* 0x0000000d052d22a4 */ /* 0x000fe4000f8e022b */
[----:B------:R-:W-:Y:S02]  /*11e0*/  UIMAD UR23, UR5, UR33, URZ ;  /* 0x00000021051772a4 */ /* 0x000fe4000f8e023f */
[----:B------:R-:W-:Y:S01]  /*11f0*/  UIMAD.WIDE UR8, UR61, UR56, URZ ;  /* 0x000000383d0872a5 */ /* 0x000fe2000f8e023f */
[----:B-1----:R-:W-:Y:S01]  /*1200*/  VIADD R8, R8, 0xffffffe ;  /* 0x0ffffffe08087836 */ /* 0x002fe20000000000 */
[----:B------:R-:W-:-:S02]  /*1210*/  UIMAD.WIDE.U32 UR12, UR57, UR54, URZ ;  /* 0x00000036390c72a5 */ /* 0x000fc4000f8e003f */
[----:B------:R-:W-:Y:S01]  /*1220*/  UIMAD UR10, UR52, UR54, UR10 ;  /* 0x00000036340a72a4 */ /* 0x000fe2000f8e020a */
[----:B------:R-:W1:Y:S01]  /*1230*/  F2I.FTZ.U32.TRUNC.NTZ R9, R8 ;  /* 0x0000000800097305 */ /* 0x000e62000021f000 */
[----:B------:R-:W-:Y:S02]  /*1240*/  UISETP.NE.AND UP4, UPT, UR36, URZ, UPT ;  /* 0x0000003f2400728c */ /* 0x000fe4000bf85270 */
[----:B------:R-:W-:Y:S02]  /*1250*/  UIADD3 UR6, UR6, 0x7f, URZ ;  /* 0x0000007f06067890 */ /* 0x000fe4000fffe03f */
[----:B------:R-:W-:Y:S02]  /*1260*/  UIADD3 UR36, UR21, UR25, URZ ;  /* 0x0000001915247290 */ /* 0x000fe4000fffe03f */
[----:B------:R-:W-:Y:S02]  /*1270*/  @UP2 UIADD3 UR36, UR17, UR23, URZ ;  /* 0x0000001711242290 */ /* 0x000fe4000fffe03f */
[----:B------:R-:W-:-:S02]  /*1280*/  USEL UR50, UR20, UR16, !UP2 ;  /* 0x0000001014327287 */ /* 0x000fc4000d000000 */
[----:B------:R-:W-:Y:S02]  /*1290*/  UIMAD UR17, UR9, UR12, URZ ;  /* 0x0000000c091172a4 */ /* 0x000fe4000f8e023f */
[----:B------:R-:W-:Y:S01]  /*12a0*/  UIADD3 UR10, UR13, UR10, URZ ;  /* 0x0000000a0d0a7290 */ /* 0x000fe2000fffe03f */
[--C-:B-1----:R-:W-:Y:S01]  /*12b0*/  IMAD.MOV R5, RZ, RZ, -R9.reuse ;  /* 0x000000ffff057224 */ /* 0x102fe200078e0a09 */
[----:B------:R-:W-:Y:S01]  /*12c0*/  USHF.R.S32.HI UR16, URZ, 0x1f, UR6 ;  /* 0x0000001f3f107899 */ /* 0x000fe20008011406 */
[----:B------:R-:W-:Y:S01]  /*12d0*/  IMAD.MOV.U32 R8, RZ, RZ, RZ ;  /* 0x000000ffff087224 */ /* 0x000fe200078e00ff */
[----:B------:R-:W-:Y:S01]  /*12e0*/  UIMAD.WIDE.U32 UR20, UR8, UR12, URZ ;  /* 0x0000000c081472a5 */ /* 0x000fe2000f8e003f */
[----:B------:R-:W-:Y:S01]  /*12f0*/  IMAD R6, R5, R7, RZ ;  /* 0x0000000705067224 */ /* 0x000fe200078e02ff */
[----:B------:R-:W-:Y:S01]  /*1300*/  IABS R5, UR58 ;  /* 0x0000003a00057c13 */ /* 0x000fe20008000000 */
[----:B------:R-:W-:Y:S02]  /*1310*/  UIMAD UR10, UR8, UR10, UR17 ;  /* 0x0000000a080a72a4 */ /* 0x000fe4000f8e0211 */
[----:B------:R-:W-:Y:S01]  /*1320*/  IMAD.HI.U32 R6, R9, R6, R8 ;  /* 0x0000000609067227 */ /* 0x000fe200078e0008 */
[----:B------:R-:W-:-:S02]  /*1330*/  ULEA.HI UR6, UR16, UR6, URZ, 0x7 ;  /* 0x0000000610067291 */ /* 0x000fc4000f8f383f */
[----:B------:R-:W-:Y:S02]  /*1340*/  USHF.L.U64.HI UR18, UR57, 0x7, UR52 ;  /* 0x0000000739127899 */ /* 0x000fe40008010234 */
[----:B------:R-:W-:Y:S01]  /*1350*/  UIADD3 UR44, UR21, UR10, URZ ;  /* 0x0000000a152c7290 */ /* 0x000fe2000fffe03f */
[----:B------:R-:W-:Y:S01]  /*1360*/  IMAD.HI.U32 R11, R6, R5, RZ ;  /* 0x00000005060b7227 */ /* 0x000fe200078e00ff */
[----:B------:R-:W-:Y:S02]  /*1370*/  USHF.R.S32.HI UR10, URZ, 0x7, UR29 ;  /* 0x000000073f0a7899 */ /* 0x000fe4000801141d */
[----:B------:R-:W-:Y:S01]  /*1380*/  USHF.R.S32.HI UR6, URZ, 0x7, UR6 ;  /* 0x000000073f067899 */ /* 0x000fe20008011406 */
[----:B------:R-:W-:Y:S01]  /*1390*/  IMAD.MOV R6, RZ, RZ, -R11 ;  /* 0x000000ffff067224 */ /* 0x000fe200078e0a0b */
[----:B------:R-:W-:Y:S02]  /*13a0*/  UIMAD.WIDE.U32 UR12, UR8, UR5, URZ ;  /* 0x00000005080c72a5 */ /* 0x000fe4000f8e003f */
[----:B------:R-:W-:Y:S01]  /*13b0*/  USEL UR31, UR18, URZ, UP0 ;  /* 0x0000003f121f7287 */ /* 0x000fe20008000000 */
[C---:B------:R-:W-:Y:S01]  /*13c0*/  IMAD R6, R7.reuse, R6, R5 ;  /* 0x0000000607067224 */ /* 0x040fe200078e0205 */
[----:B------:R-:W-:Y:S01]  /*13d0*/  UISETP.LT.AND UP0, UPT, UR10, UR6, UPT ;  /* 0x000000060a00728c */ /* 0x000fe2000bf01270 */
[----:B------:R-:W-:Y:S01]  /*13e0*/  LOP3.LUT R5, R4, UR58, RZ, 0x3c, !PT ;  /* 0x0000003a04057c12 */ /* 0x000fe2000f8e3cff */
[----:B------:R-:W-:Y:S01]  /*13f0*/  ULDC UR47, c[0x0][0x2c4] ;  /* 0x0000b100002f7ab9 */ /* 0x000fe20000000800 */
[----:B------:R-:W-:Y:S01]  /*1400*/  USEL UR51, UR20, UR12, !UP2 ;  /* 0x0000000c14337287 */ /* 0x000fe2000d000000 */
[----:B------:R-:W-:Y:S01]  /*1410*/  ISETP.GT.U32.AND P1, PT, R7, R6, PT ;  /* 0x000000060700720c */ /* 0x000fe20003f24070 */
[----:B------:R-:W-:Y:S01]  /*1420*/  @UP3 UIMAD UR20, UR57, UR47, URZ ;  /* 0x0000002f391432a4 */ /* 0x000fe2000f8e023f */
[----:B------:R-:W-:Y:S01]  /*1430*/  ISETP.GE.AND P2, PT, R5, RZ, PT ;  /* 0x000000ff0500720c */ /* 0x000fe20003f46270 */
[----:B------:R-:W-:-:S02]  /*1440*/  USEL UR40, UR10, UR6, UP0 ;  /* 0x000000060a287287 */ /* 0x000fc40008000000 */
[----:B------:R-:W-:Y:S02]  /*1450*/  UISETP.NE.AND UP1, UPT, UR55, -0x1, UPT ;  /* 0xffffffff3700788c */ /* 0x000fe4000bf25270 */
[----:B------:R-:W-:Y:S02]  /*1460*/  @UP3 USEL UR20, UR20, UR5, !UP2 ;  /* 0x0000000514143287 */ /* 0x000fe4000d000000 */
[----:B------:R-:W-:Y:S01]  /*1470*/  ULEA UR6, UR40, 0xffffff80, 0x7 ;  /* 0xffffff8028067891 */ /* 0x000fe2000f8e383f */
[----:B------:R-:W-:Y:S01]  /*1480*/  @UP3 ULDC UR10, c[0x0][0x2e4] ;  /* 0x0000b900000a3ab9 */ /* 0x000fe20000000800 */
[----:B------:R-:W-:Y:S02]  /*1490*/  UIMAD UR12, UR9, UR5, URZ ;  /* 0x00000005090c72a4 */ /* 0x000fe4000f8e023f */
[-C--:B------:R-:W-:Y:S01]  /*14a0*/  @!P1 IADD3 R6, R6, -R7.reuse, RZ ;  /* 0x8000000706069210 */ /* 0x080fe20007ffe0ff */
[----:B------:R-:W-:Y:S01]  /*14b0*/  @UP3 UIMAD UR29, UR58, UR10, UR20 ;  /* 0x0000000a3a1d32a4 */ /* 0x000fe2000f8e0214 */
[----:B------:R-:W-:Y:S01]  /*14c0*/  @!P1 VIADD R11, R11, 0x1 ;  /* 0x000000010b0b9836 */ /* 0x000fe20000000000 */
[----:B------:R-:W-:Y:S01]  /*14d0*/  USHF.R.S32.HI UR25, URZ, 0x1f, UR6 ;  /* 0x0000001f3f197899 */ /* 0x000fe20008011406 */
[----:B------:R-:W-:Y:S01]  /*14e0*/  ISETP.GE.U32.AND P0, PT, R6, R7, PT ;  /* 0x000000070600720c */ /* 0x000fe20003f06070 */
[----:B------:R-:W-:Y:S01]  /*14f0*/  UIADD3 UR10, UP0, UR6, UR34, URZ ;  /* 0x00000022060a7290 */ /* 0x000fe2000ff1e03f */
[----:B------:R-:W-:Y:S01]  /*1500*/  PLOP3.LUT P1, PT, PT, PT, UP1, 0x80, 0x0 ;  /* 0x000000000000781c */ /* 0x000fe20003f2f018 */
[----:B------:R-:W-:-:S02]  /*1510*/  @UP1 UIADD3 UR24, UR53, UR55, URZ ;  /* 0x0000003735181290 */ /* 0x000fc4000fffe03f */
[----:B------:R-:W-:Y:S02]  /*1520*/  UIADD3.X UR20, UR25, UR31, URZ, UP0, !UPT ;  /* 0x0000001f19147290 */ /* 0x000fe400087fe43f */
[----:B------:R-:W-:Y:S02]  /*1530*/  UIMAD UR9, UR9, UR10, URZ ;  /* 0x0000000a090972a4 */ /* 0x000fe4000f8e023f */
[----:B------:R-:W-:Y:S02]  /*1540*/  @UP1 UIADD3 UR26, UR53, UR55, URZ ;  /* 0x00000037351a1290 */ /* 0x000fe4000fffe03f */
[----:B------:R-:W-:Y:S01]  /*1550*/  @!UP2 UIADD3 UR45, UR39, UR30, URZ ;  /* 0x0000001e272da290 */ /* 0x000fe2000fffe03f */
[----:B------:R-:W-:Y:S01]  /*1560*/  @UP1 ULDC.64 UR18, c[0x0][0x248] ;  /* 0x0000920000121ab9 */ /* 0x000fe20000000a00 */
[----:B------:R-:W-:Y:S01]  /*1570*/  @UP1 ULDC.64 UR16, c[0x0][0x250] ;  /* 0x0000940000101ab9 */ /* 0x000fe20000000a00 */
[----:B------:R-:W-:Y:S01]  /*1580*/  UIMAD.WIDE.U32 UR30, UR8, UR10, URZ ;  /* 0x0000000a081e72a5 */ /* 0x000fe2000f8e003f */
[----:B------:R-:W-:Y:S01]  /*1590*/  @P0 VIADD R11, R11, 0x1 ;  /* 0x000000010b0b0836 */ /* 0x000fe20000000000 */
[----:B------:R-:W-:Y:S01]  /*15a0*/  @UP2 UIADD3 UR44, UR13, UR12, URZ ;  /* 0x0000000c0d2c2290 */ /* 0x000fe2000fffe03f */
[----:B------:R-:W-:Y:S01]  /*15b0*/  PLOP3.LUT P0, PT, PT, PT, UP3, 0x80, 0x0 ;  /* 0x000000000000781c */ /* 0x000fe20003f0f038 */
[----:B------:R-:W-:-:S02]  /*15c0*/  UIMAD UR10, UR8, UR20, UR9 ;  /* 0x00000014080a72a4 */ /* 0x000fc4000f8e0209 */
[----:B------:R-:W-:Y:S01]  /*15d0*/  @UP1 UIMAD.WIDE.U32 UR12, UR24, UR18, URZ ;  /* 0x00000012180c12a5 */ /* 0x000fe2000f8e003f */
[----:B------:R-:W-:Y:S01]  /*15e0*/  @!P2 IADD3 R11, -R11, RZ, RZ ;  /* 0x000000ff0b0ba210 */ /* 0x000fe20007ffe1ff */
[----:B------:R-:W-:Y:S01]  /*15f0*/  @UP1 UIMAD UR23, UR24, UR19, URZ ;  /* 0x00000013181712a4 */ /* 0x000fe2000f8e023f */
[----:B------:R-:W-:Y:S01]  /*1600*/  @!P3 LOP3.LUT R11, RZ, R4, RZ, 0x33, !PT ;  /* 0x00000004ff0bb212 */ /* 0x000fe200078e33ff */
[----:B------:R-:W-:Y:S02]  /*1610*/  @UP1 UIMAD.WIDE.U32 UR8, UR26, UR16, URZ ;  /* 0x000000101a0812a5 */ /* 0x000fe4000f8e003f */
[----:B------:R-:W-:Y:S02]  /*1620*/  @!UP3 UIMAD UR21, UR57, UR56, UR58 ;  /* 0x000000383915b2a4 */ /* 0x000fe4000f8e023a */
[----:B------:R-:W-:Y:S02]  /*1630*/  UIMAD UR46, UR58, UR61, URZ ;  /* 0x0000003d3a2e72a4 */ /* 0x000fe4000f8e023f */
[----:B------:R-:W-:-:S02]  /*1640*/  @UP1 UIMAD UR20, UR26, UR17, URZ ;  /* 0x000000111a1412a4 */ /* 0x000fc4000f8e023f */
[----:B------:R-:W-:Y:S02]  /*1650*/  @!UP3 UIMAD UR29, UR21, UR47, URZ ;  /* 0x0000002f151db2a4 */ /* 0x000fe4000f8e023f */
[----:B------:R-:W-:Y:S02]  /*1660*/  USEL UR49, UR28, URZ, UP4 ;  /* 0x0000003f1c317287 */ /* 0x000fe4000a000000 */
[----:B------:R-:W-:Y:S02]  /*1670*/  @UP1 UIADD3 UR26, UR13, UR23, URZ ;  /* 0x000000170d1a1290 */ /* 0x000fe4000fffe03f */
[----:B------:R-:W-:Y:S02]  /*1680*/  USHF.R.S32.HI UR37, URZ, 0x1f, UR22 ;  /* 0x0000001f3f257899 */ /* 0x000fe40008011416 */
[----:B------:R-:W-:Y:S02]  /*1690*/  USHF.R.S32.HI UR47, URZ, 0x1f, UR46 ;  /* 0x0000001f3f2f7899 */ /* 0x000fe4000801142e */
[----:B------:R-:W-:-:S02]  /*16a0*/  @UP1 UIADD3 UR35, UR9, UR20, URZ ;  /* 0x0000001409231290 */ /* 0x000fc4000fffe03f */
[----:B------:R-:W-:Y:S02]  /*16b0*/  USEL UR48, UR41, URZ, UP4 ;  /* 0x0000003f29307287 */ /* 0x000fe4000a000000 */
[----:B------:R-:W-:Y:S01]  /*16c0*/  UIADD3 UR24, UR31, UR10, URZ ;  /* 0x0000000a1f187290 */ /* 0x000fe2000fffe03f */
        /* <DEDUP_REMOVED lines=15> */
.L_x_955:
        /* <DEDUP_REMOVED lines=13> */
.L_x_956:
        /* <DEDUP_REMOVED lines=11> */
.L_x_957:
[----:B------:R-:W-:-:S04]  /*1940*/  UIMAD UR5, UR57, UR56, UR58 ;  /* 0x00000038390572a4 */ /* 0x000fc8000f8e023a */
[----:B------:R-:W-:-:S12]  /*1950*/  UIMAD UR5, UR5, UR54, URZ ;  /* 0x00000036050572a4 */ /* 0x000fd8000f8e023f */
.L_x_958:
[----:B------:R-:W-:Y:S01]  /*1960*/  SHF.R.S32.HI R9, RZ, 0x1f, R196 ;  /* 0x0000001fff097819 */ /* 0x000fe200000114c4 */
[----:B------:R-:W1:Y:S01]  /*1970*/  LDC.64 R4, c[0x0][0x420] ;  /* 0x00010800ff047b82 */ /* 0x000e620000000a00 */
[----:B------:R-:W-:Y:S01]  /*1980*/  IADD3 R13, P0, R196, UR6, RZ ;  /* 0x00000006c40d7c10 */ /* 0x000fe2000ff1e0ff */
[----:B------:R-:W2:Y:S01]  /*1990*/  S2R R7, SR_TID.X ;  /* 0x0000000000077919 */ /* 0x000ea20000002100 */
[--C-:B------:R-:W-:Y:S01]  /*19a0*/  SHF.R.S32.HI R203, RZ, 0x1f, R202.reuse ;  /* 0x0000001fffcb7819 */ /* 0x100fe200000114ca */
[----:B------:R-:W-:Y:S01]  /*19b0*/  USHF.R.S32.HI UR34, URZ, 0x1f, UR58 ;  /* 0x0000001f3f227899 */ /* 0x000fe2000801143a */
[----:B------:R-:W-:Y:S01]  /*19c0*/  IADD3.X R6, R9, UR25, RZ, P0, !PT ;  /* 0x0000001909067c10 */ /* 0x000fe200087fe4ff */
[----:B------:R-:W-:Y:S01]  /*19d0*/  ULDC.64 UR20, c[0x0][0x428] ;  /* 0x00010a0000147ab9 */ /* 0x000fe20000000a00 */
[----:B------:R-:W-:Y:S01]  /*19e0*/  UIADD3 UR41, UR6, UR5, URZ ;  /* 0x0000000506297290 */ /* 0x000fe2000fffe03f */
[C---:B------:R-:W-:Y:S01]  /*19f0*/  IMAD.WIDE.U32 R14, R13.reuse, UR32, R202 ;  /* 0x000000200d0e7c25 */ /* 0x040fe2000f8e00ca */
[----:B------:R-:W-:Y:S01]  /*1a00*/  UIMAD UR10, UR34, UR20, URZ ;  /* 0x00000014220a72a4 */ /* 0x000fe2000f8e023f */
[----:B------:R-:W-:Y:S01]  /*1a10*/  BSSY B1, `(.L_x_954) ;  /* 0x00008e5000017945 */ /* 0x000fe20003800000 */
[----:B------:R-:W-:Y:S01]  /*1a20*/  UIMAD UR5, UR61, UR56, URZ ;  /* 0x000000383d0572a4 */ /* 0x000fe2000f8e023f */
[----:B------:R-:W-:Y:S01]  /*1a30*/  IMAD R6, R6, UR32, RZ ;  /* 0x0000002006067c24 */ /* 0x000fe2000f8e02ff */
[----:B------:R-:W-:Y:S01]  /*1a40*/  IADD3 R12, P0, R14, UR50, RZ ;  /* 0x000000320e0c7c10 */ /* 0x000fe2000ff1e0ff */
[----:B------:R-:W-:Y:S01]  /*1a50*/  UIMAD UR21, UR58, UR21, UR10 ;  /* 0x000000153a1572a4 */ /* 0x000fe2000f8e020a */
[----:B------:R-:W-:Y:S01]  /*1a60*/  IMAD.U32 R16, RZ, RZ, UR20 ;  /* 0x00000014ff107e24 */ /* 0x000fe2000f8e00ff */
[----:B------:R-:W-:Y:S01]  /*1a70*/  UIADD3 UR10, -UR7, UR11, UR22 ;  /* 0x0000000b070a7290 */ /* 0x000fe2000fffe116 */
[----:B------:R-:W-:Y:S01]  /*1a80*/  IMAD R6, R13, UR33, R6 ;  /* 0x000000210d067c24 */ /* 0x000fe2000f8e0206 */
[----:B------:R-:W-:Y:S01]  /*1a90*/  ULDC UR61, c[0x0][0x398] ;  /* 0x0000e600003d7ab9 */ /* 0x000fe20000000800 */
[----:B------:R-:W-:Y:S01]  /*1aa0*/  UIADD3 UR29, UR6, UR29, URZ ;  /* 0x0000001d061d7290 */ /* 0x000fe2000fffe03f */
[----:B------:R-:W-:-:S02]  /*1ab0*/  ULDC.64 UR12, c[0x0][0x258] ;  /* 0x00009600000c7ab9 */ /* 0x000fc40000000a00 */
[----:B------:R-:W-:Y:S01]  /*1ac0*/  IADD3.X R13, R15, UR36, R6, P0, !PT ;  /* 0x000000240f0d7c10 */ /* 0x000fe200087fe406 */
[----:B------:R-:W-:Y:S01]  /*1ad0*/  USHF.L.U32 UR36, UR5, 0x7, URZ ;  /* 0x0000000705247899 */ /* 0x000fe2000800063f */
[----:B------:R-:W-:Y:S01]  /*1ae0*/  IADD3 R20, P0, R202, UR9, RZ ;  /* 0x00000009ca147c10 */ /* 0x000fe2000ff1e0ff */
[----:B-1----:R-:W-:Y:S01]  /*1af0*/  IMAD R14, R4, UR25, RZ ;  /* 0x00000019040e7c24 */ /* 0x002fe2000f8e02ff */
[----:B------:R-:W-:Y:S01]  /*1b00*/  UIMAD UR9, UR34, UR12, URZ ;  /* 0x0000000c220972a4 */ /* 0x000fe2000f8e023f */
[----:B------:R-:W-:Y:S01]  /*1b10*/  IMAD.U32 R18, RZ, RZ, UR12 ;  /* 0x0000000cff127e24 */ /* 0x000fe2000f8e00ff */
[----:B------:R-:W-:Y:S01]  /*1b20*/  IADD3.X R21, R203, UR45, RZ, P0, !PT ;  /* 0x0000002dcb157c10 */ /* 0x000fe200087fe4ff */
[----:B------:R-:W-:Y:S01]  /*1b30*/  IMAD R14, R5, UR6, R14 ;  /* 0x00000006050e7c24 */ /* 0x000fe2000f8e020e */
[----:B------:R-:W-:Y:S01]  /*1b40*/  UIMAD UR13, UR58, UR13, UR9 ;  /* 0x0000000d3a0d72a4 */ /* 0x000fe2000f8e0209 */
[----:B------:R-:W-:Y:S01]  /*1b50*/  IMAD.WIDE.U32 R18, R18, UR58, R12 ;  /* 0x0000003a12127c25 */ /* 0x000fe2000f8e000c */
[----:B------:R-:W-:Y:S01]  /*1b60*/  USHF.R.S32.HI UR9, URZ, 0x1f, UR36 ;  /* 0x0000001f3f097899 */ /* 0x000fe20008011424 */
[----:B--2---:R-:W-:-:S02]  /*1b70*/  SHF.R.S32.HI R6, RZ, 0x1f, R7 ;  /* 0x0000001fff067819 */ /* 0x004fc40000011407 */
[----:B------:R-:W-:Y:S01]  /*1b80*/  IMAD.WIDE.U32 R20, R4, UR6, R20 ;  /* 0x0000000604147c25 */ /* 0x000fe2000f8e0014 */
[----:B------:R-:W-:Y:S01]  /*1b90*/  UIADD3 UR6, UR10, -UR61, URZ ;  /* 0x8000003d0a067290 */ /* 0x000fe2000fffe03f */
[----:B------:R-:W-:Y:S01]  /*1ba0*/  LEA.HI R214, R6, R7, RZ, 0x5 ;  /* 0x0000000706d67211 */ /* 0x000fe200078f28ff */
[----:B------:R-:W-:Y:S01]  /*1bb0*/  UIADD3 UR10, UP2, UP0, UR30, UR36, UR46 ;  /* 0x000000241e0a7290 */ /* 0x000fe2000f85e02e */
[----:B------:R-:W-:Y:S01]  /*1bc0*/  IMAD.IADD R15, R21, 0x1, R14 ;  /* 0x00000001150f7824 */ /* 0x000fe200078e020e */
[----:B------:R-:W-:Y:S01]  /*1bd0*/  USHF.R.S32.HI UR34, URZ, 0x1f, UR6 ;  /* 0x0000001f3f227899 */ /* 0x000fe20008011406 */
[----:B------:R-:W-:Y:S01]  /*1be0*/  LOP3.LUT R214, R214, 0xffffffe0, RZ, 0xc0, !PT ;  /* 0xffffffe0d6d67812 */ /* 0x000fe200078ec0ff */
[----:B------:R-:W-:Y:S01]  /*1bf0*/  UIADD3.X UR9, UR24, UR9, UR47, UP2, UP0 ;  /* 0x0000000918097290 */ /* 0x000fe200097e042f */
[----:B------:R-:W-:Y:S01]  /*1c00*/  IMAD.MOV.U32 R14, RZ, RZ, R20 ;  /* 0x000000ffff0e7224 */ /* 0x000fe200078e0014 */
[----:B------:R-:W-:Y:S01]  /*1c10*/  ULEA.HI UR34, UR34, UR6, URZ, 0x7 ;  /* 0x0000000622227291 */ /* 0x000fe2000f8f383f */
[----:B------:R-:W-:Y:S01]  /*1c20*/  IMAD R12, R9, R4, RZ ;  /* 0x00000004090c7224 */ /* 0x000fe200078e02ff */
[----:B------:R-:W-:Y:S01]  /*1c30*/  UIADD3 UR10, UP3, UP2, UR49, UR10, UR51 ;  /* 0x0000000a310a7290 */ /* 0x000fe2000fa7e033 */
[----:B------:R-:W-:Y:S01]  /*1c40*/  IMAD.IADD R214, R7, 0x1, -R214 ;  /* 0x0000000107d67824 */ /* 0x000fe200078e0ad6 */
[----:B------:R-:W-:Y:S01]  /*1c50*/  USHF.R.S32.HI UR34, URZ, 0x7, UR34 ;  /* 0x000000073f227899 */ /* 0x000fe20008011422 */
[----:B------:R-:W-:Y:S01]  /*1c60*/  IMAD.WIDE.U32 R16, R16, UR58, R14 ;  /* 0x0000003a10107c25 */ /* 0x000fe2000f8e000e */
[----:B------:R-:W-:-:S02]  /*1c70*/  UIADD3.X UR9, UR48, UR9, UR44, UP3, UP2 ;  /* 0x0000000930097290 */ /* 0x000fc40009fe442c */
[----:B------:R-:W-:Y:S01]  /*1c80*/  UISETP.LT.AND UP0, UPT, URZ, UR34, UPT ;  /* 0x000000223f00728c */ /* 0x000fe2000bf01270 */
[----:B------:R-:W-:Y:S01]  /*1c90*/  IMAD R227, R195, UR5, R214 ;  /* 0x00000005c3e37c24 */ /* 0x000fe2000f8e02d6 */
[----:B------:R-:W-:Y:S01]  /*1ca0*/  ULDC.64 UR42, c[0x0][0x478] ;  /* 0x00011e00002a7ab9 */ /* 0x000fe20000000a00 */
[----:B------:R-:W-:Y:S01]  /*1cb0*/  VIADD R17, R17, UR21 ;  /* 0x0000001511117c36 */ /* 0x000fe20008000000 */
[----:B------:R-:W-:Y:S01]  /*1cc0*/  USEL UR34, URZ, UR34, !UP0 ;  /* 0x000000223f227287 */ /* 0x000fe2000c000000 */
[C---:B------:R-:W-:Y:S01]  /*1cd0*/  IMAD R12, R196.reuse, R5, R12 ;  /* 0x00000005c40c7224 */ /* 0x040fe200078e020c */
[C---:B------:R-:W-:Y:S01]  /*1ce0*/  IADD3 R14, P0, R227.reuse, UR10, RZ ;  /* 0x0000000ae30e7c10 */ /* 0x040fe2000ff1e0ff */
[----:B------:R-:W-:Y:S01]  /*1cf0*/  IMAD.WIDE.U32 R16, R196, R4, R16 ;  /* 0x00000004c4107225 */ /* 0x000fe200078e0010 */
[----:B------:R-:W-:Y:S02]  /*1d00*/  UISETP.GT.AND UP0, UPT, UR40, UR34, UPT ;  /* 0x000000222800728c */ /* 0x000fe4000bf04270 */
[----:B------:R-:W-:Y:S01]  /*1d10*/  LEA.HI.X.SX32 R227, R227, UR9, 0x1, P0 ;  /* 0x00000009e3e37c11 */ /* 0x000fe200080f0eff */
[----:B------:R-:W-:Y:S01]  /*1d20*/  UIMAD.WIDE UR20, UR41, 0x4, UR42 ;  /* 0x00000004291478a5 */ /* 0x000fe2000f8e022a */
[----:B------:R-:W-:Y:S01]  /*1d30*/  VIADD R8, R19, UR13 ;  /* 0x0000000d13087c36 */ /* 0x000fe20008000000 */
[----:B------:R-:W-:Y:S01]  /*1d40*/  ULDC.64 UR38, c[0x0][0x210] ;  /* 0x0000840000267ab9 */ /* 0x000fe20000000a00 */
[----:B------:R-:W-:Y:S01]  /*1d50*/  PLOP3.LUT P0, PT, PT, PT, UP0, 0x80, 0x0 ;  /* 0x000000000000781c */ /* 0x000fe20003f0f008 */
[----:B------:R-:W-:Y:S01]  /*1d60*/  ULDC.64 UR30, c[0x0][0x3e0] ;  /* 0x0000f800001e7ab9 */ /* 0x000fe20000000a00 */
[----:B------:R-:W-:Y:S01]  /*1d70*/  ULDC.64 UR24, c[0x0][0x400] ;  /* 0x0001000000187ab9 */ /* 0x000fe20000000a00 */
[----:B------:R-:W-:Y:S01]  /*1d80*/  IMAD.IADD R12, R17, 0x1, R12 ;  /* 0x00000001110c7824 */ /* 0x000fe200078e020c */
[----:B------:R-:W-:Y:S01]  /*1d90*/  LEA R224, P4, R18, UR38, 0x1 ;  /* 0x0000002612e07c11 */ /* 0x000fe2000f8808ff */
[----:B------:R-:W-:Y:S01]  /*1da0*/  ULDC.64 UR46, c[0x0][0x2b0] ;  /* 0x0000ac00002e7ab9 */ /* 0x000fe20000000a00 */
[----:B------:R-:W-:Y:S01]  /*1db0*/  LEA R226, P2, R14, UR24, 0x2 ;  /* 0x000000180ee27c11 */ /* 0x000fe2000f8410ff */
[----:B------:R-:W-:Y:S01]  /*1dc0*/  UIMAD.WIDE UR12, UR29, 0x4, UR46 ;  /* 0x000000041d0c78a5 */ /* 0x000fe2000f8e022e */
[----:B------:R-:W-:Y:S01]  /*1dd0*/  LEA R222, P3, R16, UR30, 0x1 ;  /* 0x0000001e10de7c11 */ /* 0x000fe2000f8608ff */
[----:B------:R-:W-:Y:S01]  /*1de0*/  UIADD3 UR8, UR40, -0x1, URZ ;  /* 0xffffffff28087890 */ /* 0x000fe2000fffe03f */
[----:B------:R-:W-:Y:S01]  /*1df0*/  LEA.HI.X R225, R18, UR39, R8, 0x1, P4 ;  /* 0x0000002712e17c11 */ /* 0x000fe2000a0f0c08 */
[----:B------:R-:W-:Y:S01]  /*1e00*/  UMOV UR30, UR20 ;  /* 0x00000014001e7c82 */ /* 0x000fe20008000000 */
[----:B------:R-:W-:Y:S01]  /*1e10*/  LEA.HI.X R223, R16, UR31, R12, 0x1, P3 ;  /* 0x0000001f10df7c11 */ /* 0x000fe200098f0c0c */
[----:B------:R-:W-:Y:S01]  /*1e20*/  UMOV UR29, UR21 ;  /* 0x00000015001d7c82 */ /* 0x000fe20008000000 */
        /* <DEDUP_REMOVED lines=21> */
.L_x_960:
        /* <DEDUP_REMOVED lines=19> */
.L_x_961:
        /* <DEDUP_REMOVED lines=31> */
.L_x_963:
[----:B------:R-:W-:Y:S05]  /*22a0*/  BSYNC B0 ;  /* 0x0000000000007941 */ /* 0x000fea0003800000 */
.L_x_962:
[----:B------:R-:W-:Y:S04]  /*22b0*/  BSSY B0, `(.L_x_964) ;  /* 0x000000d000007945 */ /* 0x000fe80003800000 */
[----:B------:R-:W-:Y:S05]  /*22c0*/  @P0 BRA `(.L_x_965) ;  /* 0x00000000002c0947 */ /* 0x000fea0003800000 */
[----:B-1----:R-:W-:Y:S01]  /*22d0*/  IADD3 R7, P2, R196, 0x40, RZ ;  /* 0x00000040c4077810 */ /* 0x002fe20007f5e0ff */
        /* <DEDUP_REMOVED lines=9> */
[----:B------:R2:W-:Y:S02]  /*2370*/  STG.E.128 desc[UR14][R6.64], RZ ;  /* 0x000000ff06007986 */ /* 0x0005e4000c101d0e */
.L_x_965:
[----:B------:R-:W-:Y:S05]  /*2380*/  BSYNC B0 ;  /* 0x0000000000007941 */ /* 0x000fea0003800000 */
.L_x_964:
[----:B------:R-:W-:Y:S01]  /*2390*/  IMAD.U32 R5, RZ, RZ, UR10 ;  /* 0x0000000aff057e24 */ /* 0x000fe2000f8e00ff */
[----:B------:R-:W-:Y:S01]  /*23a0*/  UIMAD UR5, UR37, UR10, URZ ;  /* 0x0000000a250572a4 */ /* 0x000fe2000f8e023f */
[----:B------:R-:W-:Y:S01]  /*23b0*/  BSSY B0, `(.L_x_966) ;  /* 0x0000017000007945 */ /* 0x000fe20003800000 */
[----:B------:R-:W-:Y:S01]  /*23c0*/  USHF.R.S32.HI UR8, URZ, 0x1f, UR58 ;  /* 0x0000001f3f087899 */ /* 0x000fe2000801143a */
[----:B------:R-:W-:Y:S01]  /*23d0*/  IMAD.WIDE.U32 R4, R5, UR22, R202 ;  /* 0x0000001605047c25 */ /* 0x000fe2000f8e00ca */
[----:B------:R-:W-:Y:S01]  /*23e0*/  UIMAD UR5, UR22, UR11, UR5 ;  /* 0x0000000b160572a4 */ /* 0x000fe2000f8e0205 */
[----:B------:R-:W-:Y:S01]  /*23f0*/  ULDC.64 UR6, c[0x0][0x470] ;  /* 0x00011c0000067ab9 */ /* 0x000fe20000000a00 */
[----:B-12---:R-:W-:-:S04]  /*2400*/  IADD3 R6, P2, R4, UR16, RZ ;  /* 0x0000001004067c10 */ /* 0x006fc8000ff5e0ff */
[----:B------:R-:W-:Y:S01]  /*2410*/  IMAD.U32 R4, RZ, RZ, UR5 ;  /* 0x00000005ff047e24 */ /* 0x000fe2000f8e00ff */
[----:B------:R-:W-:Y:S01]  /*2420*/  UIMAD UR5, UR8, UR6, URZ ;  /* 0x00000006080572a4 */ /* 0x000fe2000f8e023f */
[----:B------:R-:W-:-:S03]  /*2430*/  MOV R10, UR6 ;  /* 0x00000006000a7c02 */ /* 0x000fc60008000f00 */
        /* <DEDUP_REMOVED lines=14> */
.L_x_967:
[----:B------:R-:W-:Y:S05]  /*2520*/  BSYNC B0 ;  /* 0x0000000000007941 */ /* 0x000fea0003800000 */
.L_x_966:
[----:B------:R-:W-:Y:S05]  /*2530*/  @P0 BRA `(.L_x_968) ;  /* 0x0000008000c80947 */ /* 0x000fea0003800000 */
[----:B------:R-:W-:Y:S01]  /*2540*/  IADD3 R4, P0, R196, 0x40, RZ ;  /* 0x00000040c4047810 */ /* 0x000fe20007f1e0ff */
[----:B-1----:R-:W-:Y:S01]  /*2550*/  IMAD.MOV.U32 R6, RZ, RZ, R10 ;  /* 0x000000ffff067224 */ /* 0x002fe200078e000a */
[----:B------:R-:W-:Y:S01]  /*2560*/  MOV R7, R5 ;  /* 0x0000000500077202 */ /* 0x000fe20000000f00 */
[----:B------:R-:W-:Y:S02]  /*2570*/  ULDC.64 UR6, c[0x0][0x3f8] ;  /* 0x0000fe0000067ab9 */ /* 0x000fe40000000a00 */
[----:B------:R-:W-:Y:S02]  /*2580*/  IMAD.X R9, RZ, RZ, R9, P0 ;  /* 0x000000ffff097224 */ /* 0x000fe400000e0609 */
[----:B------:R-:W-:-:S04]  /*2590*/  IMAD.WIDE.U32 R6, R4, UR10, R6 ;  /* 0x0000000a04067c25 */ /* 0x000fc8000f8e0006 */
[----:B------:R-:W-:-:S04]  /*25a0*/  IMAD R9, R9, UR10, RZ ;  /* 0x0000000a09097c24 */ /* 0x000fc8000f8e02ff */
[----:B------:R-:W-:Y:S01]  /*25b0*/  IMAD R9, R4, UR11, R9 ;  /* 0x0000000b04097c24 */ /* 0x000fe2000f8e0209 */
[----:B------:R-:W-:-:S04]  /*25c0*/  LEA R4, P0, R6, UR6, 0x1 ;  /* 0x0000000606047c11 */ /* 0x000fc8000f8008ff */
[----:B------:R-:W-:-:S04]  /*25d0*/  IADD3 R9, R7, R9, RZ ;  /* 0x0000000907097210 */ /* 0x000fc80007ffe0ff */
[----:B------:R-:W-:-:S05]  /*25e0*/  LEA.HI.X R5, R6, UR7, R9, 0x1, P0 ;  /* 0x0000000706057c11 */ /* 0x000fca00080f0c09 */
[----:B------:R1:W-:Y:S01]  /*25f0*/  STG.E.128 desc[UR14][R4.64], RZ ;  /* 0x000000ff04007986 */ /* 0x0003e2000c101d0e */
[----:B------:R-:W-:Y:S05]  /*2600*/  BRA `(.L_x_968) ;  /* 0x0000008000947947 */ /* 0x000fea0003800000 */
.L_x_959:
[CC--:B------:R-:W-:Y:S01]  /*2610*/  LEA.HI R8, R6.reuse, R7.reuse, RZ, 0x3 ;  /* 0x0000000706087211 */ /* 0x0c0fe200078f18ff */
[----:B------:R-:W-:Y:S01]  /*2620*/  ULEA.HI UR6, UR8, UR8, URZ, 0x1 ;  /* 0x0000000808067291 */ /* 0x000fe2000f8f083f */
[----:B------:R-:W-:Y:S01]  /*2630*/  PLOP3.LUT P1, PT, PT, PT, UP4, 0x80, 0x0 ;  /* 0x000000000000781c */ /* 0x000fe20003f2f048 */
[----:B------:R-:W-:Y:S01]  /*2640*/  BSSY B0, `(.L_x_969) ;  /* 0x0000029000007945 */ /* 0x000fe20003800000 */
[----:B------:R-:W-:Y:S01]  /*2650*/  SHF.R.S32.HI R8, RZ, 0x3, R8 ;  /* 0x00000003ff087819 */ /* 0x000fe20000011408 */
[----:B------:R-:W-:Y:S01]  /*2660*/  ULOP3.LUT UR9, UR6, 0xfffffffe, URZ, 0xc0, !UPT ;  /* 0xfffffffe06097892 */ /* 0x000fe2000f8ec03f */
[----:B------:R-:W-:Y:S01]  /*2670*/  LEA.HI R13, R6, R7, RZ, 0x2 ;  /* 0x00000007060d7211 */ /* 0x000fe200078f10ff */
[----:B------:R-:W-:Y:S02]  /*2680*/  UIMAD UR6, UR8, -0x80, UR11 ;  /* 0xffffff80080678a4 */ /* 0x000fe4000f8e020b */
[----:B------:R-:W-:Y:S01]  /*2690*/  IMAD.SHL.U32 R8, R8, 0x40, RZ ;  /* 0x0000004008087824 */ /* 0x000fe200078e00ff */
[----:B------:R-:W-:Y:S01]  /*26a0*/  LEA.HI R13, R13, R196, RZ, 0x1 ;  /* 0x000000c40d0d7211 */ /* 0x000fe200078f08ff */
[----:B------:R-:W-:-:S04]  /*26b0*/  UIADD3 UR9, UR8, -UR9, URZ ;  /* 0x8000000908097290 */ /* 0x000fc8000fffe03f */
[----:B------:R-:W-:Y:S01]  /*26c0*/  @P1 BAR.SYNC.DEFER_BLOCKING 0x0 ;  /* 0x0000000000001b1d */ /* 0x000fe20000010000 */
[----:B------:R-:W-:Y:S01]  /*26d0*/  LOP3.LUT R15, R8, 0xc0, RZ, 0xc0, !PT ;  /* 0x000000c0080f7812 */ /* 0x000fe200078ec0ff */
[----:B------:R-:W-:Y:S01]  /*26e0*/  UISETP.NE.AND UP0, UPT, UR9, 0x1, UPT ;  /* 0x000000010900788c */ /* 0x000fe2000bf05270 */
[----:B------:R-:W-:Y:S02]  /*26f0*/  LOP3.LUT R13, R13, 0x7fffffe, RZ, 0xc0, !PT ;  /* 0x07fffffe0d0d7812 */ /* 0x000fe400078ec0ff */
[----:B------:R-:W-:Y:S02]  /*2700*/  LOP3.LUT R7, R15, 0x18, R202, 0xf8, !PT ;  /* 0x000000180f077812 */ /* 0x000fe400078ef8ca */
[----:B------:R-:W-:Y:S01]  /*2710*/  SHF.R.U32.HI R6, RZ, 0x3, R15 ;  /* 0x00000003ff067819 */ /* 0x000fe2000001160f */
[C---:B------:R-:W-:Y:S01]  /*2720*/  IMAD.IADD R8, R196.reuse, 0x1, -R13 ;  /* 0x00000001c4087824 */ /* 0x040fe200078e0a0d */
[C---:B------:R-:W-:Y:S02]  /*2730*/  ISETP.GE.AND P3, PT, R196.reuse, UR6, PT ;  /* 0x00000006c4007c0c */ /* 0x040fe4000bf66270 */
[----:B------:R-:W-:Y:S01]  /*2740*/  LOP3.LUT R6, R7, R6, RZ, 0x3c, !PT ;  /* 0x0000000607067212 */ /* 0x000fe200078e3cff */
[----:B------:R-:W-:Y:S01]  /*2750*/  IMAD R13, R195, 0x8, R8 ;  /* 0x00000008c30d7824 */ /* 0x000fe200078e0208 */
[----:B------:R-:W-:Y:S01]  /*2760*/  PLOP3.LUT P0, PT, PT, PT, UP0, 0x80, 0x0 ;  /* 0x000000000000781c */ /* 0x000fe20003f0f008 */
[----:B------:R-:W-:-:S02]  /*2770*/  VIADD R8, R196, 0x40 ;  /* 0x00000040c4087836 */ /* 0x000fc40000000000 */
[----:B------:R-:W-:-:S03]  /*2780*/  IMAD.U32 R13, R13, 0x20, R6 ;  /* 0x000000200d0d7824 */ /* 0x000fc600078e0006 */
[----:B------:R-:W-:Y:S01]  /*2790*/  ISETP.GE.AND P2, PT, R8, UR6, PT ;  /* 0x0000000608007c0c */ /* 0x000fe2000bf46270 */
[C---:B------:R-:W-:Y:S01]  /*27a0*/  VIADD R6, R13.reuse, 0x1000 ;  /* 0x000010000d067836 */ /* 0x040fe20000000000 */
[----:B------:R-:W-:-:S04]  /*27b0*/  LEA R7, R13, UR4, 0x1 ;  /* 0x000000040d077c11 */ /* 0x000fc8000f8e08ff */
[----:B------:R-:W-:Y:S01]  /*27c0*/  SEL R6, R6, R13, !P0 ;  /* 0x0000000d06067207 */ /* 0x000fe20004000000 */
[----:B------:R1:W-:Y:S01]  /*27d0*/  @P3 STS [R7+0x4000], RZ ;  /* 0x004000ff07003388 */ /* 0x0003e20000000800 */
[----:B------:R-:W-:Y:S02]  /*27e0*/  IMAD.U32 R13, RZ, RZ, UR18 ;  /* 0x00000012ff0d7e24 */ /* 0x000fe4000f8e00ff */
[----:B------:R-:W-:Y:S01]  /*27f0*/  LEA R221, R6, UR4, 0x1 ;  /* 0x0000000406dd7c11 */ /* 0x000fe2000f8e08ff */
        /* <DEDUP_REMOVED lines=13> */
.L_x_970:
[----:B------:R-:W-:Y:S05]  /*28d0*/  BSYNC B0 ;  /* 0x0000000000007941 */ /* 0x000fea0003800000 */
.L_x_969:
        /* <DEDUP_REMOVED lines=13> */
.L_x_972:
[----:B------:R-:W-:Y:S05]  /*29b0*/  BSYNC B0 ;  /* 0x0000000000007941 */ /* 0x000fea0003800000 */
.L_x_971:
        /* <DEDUP_REMOVED lines=17> */
.L_x_974:
[----:B------:R-:W-:Y:S05]  /*2ad0*/  BSYNC B0 ;  /* 0x0000000000007941 */ /* 0x000fea0003800000 */
.L_x_973:
        /* <DEDUP_REMOVED lines=21> */
.L_x_976:
[----:B------:R-:W-:Y:S05]  /*2c30*/  BSYNC B0 ;  /* 0x0000000000007941 */ /* 0x000fea0003800000 */
.L_x_975:
[----:B------:R-:W-:Y:S01]  /*2c40*/  UIMAD UR9, UR37, UR18, URZ ;  /* 0x00000012250972a4 */ /* 0x000fe2000f8e023f */
[----:B------:R-:W-:Y:S01]  /*2c50*/  IMAD.WIDE.U32 R12, R13, UR22, R202 ;  /* 0x000000160d0c7c25 */ /* 0x000fe2000f8e00ca */
[----:B------:R-:W-:Y:S01]  /*2c60*/  ULDC.64 UR20, c[0x0][0x260] ;  /* 0x0000980000147ab9 */ /* 0x000fe20000000a00 */
[C---:B-1----:R-:W-:Y:S01]  /*2c70*/  IADD3 R5, R192.reuse, 0x40, RZ ;  /* 0x00000040c0057810 */ /* 0x042fe20007ffe0ff */
        /* <DEDUP_REMOVED lines=41> */
.L_x_978:
[----:B------:R-:W-:Y:S05]  /*2f10*/  BSYNC B0 ;  /* 0x0000000000007941 */ /* 0x000fea0003800000 */
.L_x_977:
        /* <DEDUP_REMOVED lines=22> */
.L_x_980:
[----:B------:R-:W-:Y:S05]  /*3080*/  BSYNC B0 ;  /* 0x0000000000007941 */ /* 0x000fea0003800000 */
.L_x_979:
[----:B------:R-:W-:Y:S01]  /*3090*/  UIMAD UR6, UR37, UR16, URZ ;  /* 0x00000010250672a4 */ /* 0x000fe2000f8e023f */
[----:B------:R-:W-:Y:S01]  /*30a0*/  MOV R5, UR16 ;  /* 0x0000001000057c02 */ /* 0x000fe20008000f00 */
[----:B------:R2:W-:Y:S01]  /*30b0*/  @P3 STS [R7+0x8000], RZ ;  /* 0x008000ff07003388 */ /* 0x0005e20000000800 */
[----:B------:R-:W-:Y:S01]  /*30c0*/  ULDC.64 UR18, c[0x0][0x268] ;  /* 0x00009a0000127ab9 */ /* 0x000fe20000000a00 */
[----:B------:R-:W-:Y:S01]  /*30d0*/  UIMAD UR6, UR22, UR17, UR6 ;  /* 0x00000011160672a4 */ /* 0x000fe2000f8e0206 */
[----:B------:R-:W-:Y:S01]  /*30e0*/  IMAD R10, R10, UR18, RZ ;  /* 0x000000120a0a7c24 */ /* 0x000fe2000f8e02ff */
[----:B------:R2:W-:Y:S01]  /*30f0*/  @P3 STS [R7+0x8004], RZ ;  /* 0x008004ff07003388 */ /* 0x0005e20000000800 */
[----:B-1----:R-:W-:Y:S01]  /*3100*/  IMAD.WIDE.U32 R12, R5, UR22, R202 ;  /* 0x00000016050c7c25 */ /* 0x002fe2000f8e00ca */
[----:B------:R-:W-:Y:S02]  /*3110*/  BSSY B0, `(.L_x_981) ;  /* 0x000001c000007945 */ /* 0x000fe40003800000 */
[----:B------:R-:W-:Y:S01]  /*3120*/  MOV R5, UR6 ;  /* 0x0000000600057c02 */ /* 0x000fe20008000f00 */
[----:B------:R2:W-:Y:S01]  /*3130*/  @P3 STS.64 [R7+0x8008], RZ ;  /* 0x008008ff07003388 */ /* 0x0005e20000000a00 */
[----:B------:R-:W-:-:S04]  /*3140*/  IADD3 R14, P1, R12, UR28, RZ ;  /* 0x0000001c0c0e7c10 */ /* 0x000fc8000ff3e0ff */
        /* <DEDUP_REMOVED lines=24> */
.L_x_982:
[----:B------:R-:W-:Y:S05]  /*32d0*/  BSYNC B0 ;  /* 0x0000000000007941 */ /* 0x000fea0003800000 */
.L_x_981:
        /* <DEDUP_REMOVED lines=21> */
.L_x_984:
[----:B------:R-:W-:Y:S05]  /*3430*/  BSYNC B0 ;  /* 0x0000000000007941 */ /* 0x000fea0003800000 */
.L_x_983:
[----:B------:R-:W-:Y:S01]  /*3440*/  IMAD.MOV.U32 R11, RZ, RZ, 0x4 ;  /* 0x00000004ff0b7424 */ /* 0x000fe200078e00ff */
[----:B------:R-:W-:Y:S01]  /*3450*/  ISETP.NE.AND P1, PT, R4, RZ, PT ;  /* 0x000000ff0400720c */ /* 0x000fe20003f25270 */
[----:B-1----:R-:W2:Y:S02]  /*3460*/  LDG.E.64 R8, desc[UR14][R12.64+0x8] ;  /* 0x0000080e0c087981 */ /* 0x002ea4000c1e1b00 */
[----:B--234-:R-:W-:Y:S02]  /*3470*/  IMAD.MOV.U32 R7, RZ, RZ, 0x4 ;  /* 0x00000004ff077424 */ /* 0x01cfe400078e00ff */
[----:B------:R-:W-:Y:S01]  /*3480*/  IMAD.MOV.U32 R218, RZ, RZ, 0x7f800000 ;  /* 0x7f800000ffda7424 */ /* 0x000fe200078e00ff */
[----:B------:R-:W2:Y:S01]  /*3490*/  LDG.E.64 R4, desc[UR14][R12.64] ;  /* 0x0000000e0c047981 */ /* 0x000ea2000c1e1b00 */
[----:B------:R-:W-:Y:S02]  /*34a0*/  IMAD.MOV.U32 R220, RZ, RZ, 0x7f800000 ;  /* 0x7f800000ffdc7424 */ /* 0x000fe400078e00ff */
[----:B------:R-:W-:Y:S01]  /*34b0*/  IMAD.MOV.U32 R217, RZ, RZ, 0x7f800000 ;  /* 0x7f800000ffd97424 */ /* 0x000fe200078e00ff */
[----:B------:R-:W-:Y:S01]  /*34c0*/  UIMAD UR6, UR57, UR56, UR58 ;  /* 0x00000038390672a4 */ /* 0x000fe2000f8e023a */
[----:B------:R-:W-:Y:S01]  /*34d0*/  IMAD.WIDE R10, R192, R11, UR12 ;  /* 0x0000000cc00a7e25 */ /* 0x000fe2000f8e020b */
[----:B------:R-:W0:Y:S03]  /*34e0*/  LDGDEPBAR ;  /* 0x00000000000079af */ /* 0x000e260000000000 */
[----:B------:R-:W-:Y:S01]  /*34f0*/  IMAD.MOV.U32 R219, RZ, RZ, 0x7f800000 ;  /* 0x7f800000ffdb7424 */ /* 0x000fe200078e00ff */
[----:B------:R1:W5:Y:S01]  /*3500*/  @!P6 LDG.E R220, desc[UR14][R10.64+0x20] ;  /* 0x0000200e0adce981 */ /* 0x000362000c1e1900 */
[----:B------:R-:W-:Y:S01]  /*3510*/  @!P4 IMAD.WIDE R6, R6, R7, UR12 ;  /* 0x0000000c0606ce25 */ /* 0x000fe2000f8e0207 */
[----:B------:R-:W-:Y:S01]  /*3520*/  SHF.R.S32.HI R215, RZ, 0x1f, R214 ;  /* 0x0000001fffd77819 */ /* 0x000fe200000114d6 */
[----:B------:R-:W-:Y:S01]  /*3530*/  ULDC UR54, c[0x0][0x2d0] ;  /* 0x0000b40000367ab9 */ /* 0x000fe20000000800 */
[----:B------:R1:W5:Y:S01]  /*3540*/  @!P5 LDG.E R217, desc[UR14][R10.64+0x100] ;  /* 0x0001000e0ad9d981 */ /* 0x000362000c1e1900 */
[----:B------:R-:W-:-:S02]  /*3550*/  VIADD R182, R191, 0x1000 ;  /* 0x00001000bfb67836 */ /* 0x000fc40000000000 */
[----:B------:R-:W-:Y:S01]  /*3560*/  VIADD R181, R190, 0x1000 ;  /* 0x00001000beb57836 */ /* 0x000fe20000000000 */
[----:B------:R1:W5:Y:S01]  /*3570*/  @!P4 LDG.E R218, desc[UR14][R6.64] ;  /* 0x0000000e06dac981 */ /* 0x000362000c1e1900 */
[----:B------:R-:W-:Y:S02]  /*3580*/  USHF.L.U32 UR6, UR6, 0x5, URZ ;  /* 0x0000000506067899 */ /* 0x000fe4000800063f */
[----:B------:R-:W-:Y:S01]  /*3590*/  UIADD3 UR22, UR22, UR11, URZ ;  /* 0x0000000b16167290 */ /* 0x000fe2000fffe03f */
[----:B------:R1:W5:Y:S01]  /*35a0*/  @!P1 LDG.E R219, desc[UR14][R10.64] ;  /* 0x0000000e0adb9981 */ /* 0x000362000c1e1900 */
[----:B------:R-:W-:Y:S01]  /*35b0*/  USHF.R.S32.HI UR9, URZ, 0x1f, UR6 ;  /* 0x0000001f3f097899 */ /* 0x000fe20008011406 */
[----:B------:R-:W-:Y:S01]  /*35c0*/  SEL R182, R182, R191, !P0 ;  /* 0x000000bfb6b67207 */ /* 0x000fe20004000000 */
[----:B------:R-:W-:Y:S01]  /*35d0*/  IMAD.MOV.U32 R213, RZ, RZ, 0x4 ;  /* 0x00000004ffd57424 */ /* 0x000fe200078e00ff */
[----:B------:R-:W-:Y:S01]  /*35e0*/  SEL R181, R181, R190, !P0 ;  /* 0x000000beb5b57207 */ /* 0x000fe20004000000 */
[----:B------:R-:W-:Y:S01]  /*35f0*/  UIADD3 UR51, -UR7, 0x80, UR22 ;  /* 0x0000008007337890 */ /* 0x000fe2000fffe116 */
        /* <DEDUP_REMOVED lines=34> */
[----:B------:R-:W-:Y:S01]  /*3820*/  UIMAD UR35, UR5, 0x78, URZ ;  /* 0x00000078052378a4 */ /* 0x000fe2000f8e023f */
[----:B------:R-:W-:Y:S01]  /*3830*/  ULDC UR56, c[0x0][0x398] ;  /* 0x0000e60000387ab9 */ /* 0x000fe20000000800 */
[----:B------:R-:W-:Y:S02]  /*3840*/  UIADD3 UR36, -UR36, URZ, URZ ;  /* 0x0000003f24247290 */ /* 0x000fe4000fffe13f */
[----:B------:R-:W-:Y:S01]  /*3850*/  UIADD3 UR51, UR51, -UR61, URZ ;  /* 0x8000003d33337290 */ /* 0x000fe2000fffe03f */
[----:B------:R-:W-:Y:S01]  /*3860*/  UMOV UR28, UR10 ;  /* 0x0000000a001c7c82 */ /* 0x000fe20008000000 */
[----:B------:R-:W-:Y:S01]  /*3870*/  ULDC UR5, c[0x0][0x2ec] ;  /* 0x0000bb0000057ab9 */ /* 0x000fe20000000800 */
[----:B------:R-:W-:Y:S02]  /*3880*/  IADD3 R214, P2, P1, R8, UR6, R214 ;  /* 0x0000000608d67c10 */ /* 0x000fe4000f95e0d6 */
[----:B--2---:R-:W-:-:S02]  /*3890*/  R2UR UR6, R4 ;  /* 0x00000000040672ca */ /* 0x004fc400000e0000 */
        /* <DEDUP_REMOVED lines=16> */
.L_x_989:
[----:B------:R-:W0:Y:S01]  /*39a0*/  LDGDEPBAR ;  /* 0x00000000000079af */ /* 0x000e220000000000 */
[----:B------:R-:W-:Y:S01]  /*39b0*/  IMAD.U32 R120, RZ, RZ, UR30 ;  /* 0x0000001eff787e24 */ /* 0x000fe2000f8e00ff */
[----:B------:R-:W-:Y:S01]  /*39c0*/  USHF.L.U32 UR9, UR8, 0x7, URZ ;  /* 0x0000000708097899 */ /* 0x000fe2000800063f */
[----:B------:R-:W-:Y:S01]  /*39d0*/  IMAD.U32 R121, RZ, RZ, UR29 ;  /* 0x0000001dff797e24 */ /* 0x000fe2000f8e00ff */
[----:B------:R-:W-:Y:S01]  /*39e0*/  UMOV UR10, UR59 ;  /* 0x0000003b000a7c82 */ /* 0x000fe20008000000 */
[----:B------:R-:W-:Y:S01]  /*39f0*/  IMAD.IADD R116, R187, 0x1, R182 ;  /* 0x00000001bb747824 */ /* 0x000fe200078e02b6 */
[C---:B------:R-:W-:Y:S01]  /*3a00*/  LEA R118, P0, R192.reuse, R120, 0x2 ;  /* 0x00000078c0767211 */ /* 0x040fe200078010ff */
[----:B------:R-:W-:Y:S03]  /*3a10*/  UISETP.GE.AND UP0, UPT, UR9, UR51, UPT ;  /* 0x000000330900728c */ /* 0x000fe6000bf06270 */
[----:B------:R-:W-:Y:S03]  /*3a20*/  LEA.HI.X.SX32 R119, R192, R121, 0x2, P0 ;  /* 0x00000079c0777211 */ /* 0x000fe600000f16ff */
[----:B------:R-:W-:Y:S01]  /*3a30*/  PLOP3.LUT P0, PT, PT, PT, UP0, 0x80, 0x0 ;  /* 0x000000000000781c */ /* 0x000fe20003f0f008 */
[----:B------:R-:W-:Y:S04]  /*3a40*/  DEPBAR.LE SB0, 0x0 ;  /* 0x000080000000791a */ /* 0x000fe80000000000 */
[----:B------:R-:W-:Y:S06]  /*3a50*/  BAR.SYNC.DEFER_BLOCKING 0x0 ;  /* 0x0000000000007b1d */ /* 0x000fec0000010000 */
[----:B-----5:R1:W5:Y:S04]  /*3a60*/  LDG.E R231, desc[UR14][R118.64] ;  /* 0x0000000e76e77981 */ /* 0x020368000c1e1900 */
[----:B------:R1:W5:Y:S04]  /*3a70*/  LDG.E R230, desc[UR14][R118.64+0x20] ;  /* 0x0000200e76e67981 */ /* 0x000368000c1e1900 */
[----:B------:R1:W5:Y:S04]  /*3a80*/  LDG.E R229, desc[UR14][R118.64+0x100] ;  /* 0x0001000e76e57981 */ /* 0x000368000c1e1900 */
[----:B------:R1:W5:Y:S04]  /*3a90*/  LDG.E R228, desc[UR14][R118.64+0x120] ;  /* 0x0001200e76e47981 */ /* 0x000368000c1e1900 */
[----:B------:R-:W-:Y:S04]  /*3aa0*/  LDSM.16.M88.4 R68, [R182] ;  /* 0x00000000b644783b */ /* 0x000fe80000000200 */
[----:B------:R-:W2:Y:S04]  /*3ab0*/  LDSM.16.M88.4 R72, [R189+UR4+0x6000] ;  /* 0x00600004bd48783b */ /* 0x000ea80008000200 */
[----:B------:R-:W3:Y:S04]  /*3ac0*/  LDSM.16.M88.4 R76, [R182+0x1000] ;  /* 0x00100000b64c783b */ /* 0x000ee80000000200 */
[----:B------:R-:W4:Y:S04]  /*3ad0*/  LDSM.16.M88.4 R80, [R189+UR4+0x6400] ;  /* 0x00640004bd50783b */ /* 0x000f280008000200 */
[----:B------:R-:W1:Y:S04]  /*3ae0*/  LDSM.16.M88.4 R84, [R189+UR4+0x6800] ;  /* 0x00680004bd54783b */ /* 0x000e680008000200 */
[----:B------:R-:W1:Y:S04]  /*3af0*/  LDSM.16.M88.4 R88, [R189+UR4+0x6c00] ;  /* 0x006c0004bd58783b */ /* 0x000e680008000200 */
[----:B------:R-:W-:Y:S04]  /*3b00*/  LDSM.16.M88.4 R92, [R116] ;  /* 0x00000000745c783b */ /* 0x000fe80000000200 */
[----:B------:R-:W1:Y:S04]  /*3b10*/  LDSM.16.M88.4 R96, [R188] ;  /* 0x00000000bc60783b */ /* 0x000e680000000200 */
        /* <DEDUP_REMOVED lines=51> */
.L_x_985:
        /* <DEDUP_REMOVED lines=21> */
[----:B------:R-:W-:Y:S02]  /*3fa0*/  IADD3 R70, R79, 0x40, R76 ;  /* 0x000000404f467810 */ /* 0x000fe40007ffe04c */
[----:B------:R-:W-:Y:S02]  /*3fb0*/  VIMNMX R72, R72, UR7, PT ;  /* 0x0000000748487c48 */ /* 0x000fe4000bfe0100 */
[----:B------:R-:W-:Y:S02]  /*3fc0*/  LOP3.LUT R68, R68, 0x6, RZ, 0xc0, !PT ;  /* 0x0000000644447812 */ /* 0x000fe400078ec0ff */
[----:B------:R-:W-:Y:S03]  /*3fd0*/  VIMNMX R70, R70, UR7, PT ;  /* 0x0000000746467c48 */ /* 0x000fe6000bfe0100 */
[----:B------:R-:W-:Y:S01]  /*3fe0*/  IMAD R75, R193, 0x40, R68 ;  /* 0x00000040c14b7824 */ /* 0x000fe200078e0244 */
[----:B------:R-:W-:Y:S03]  /*3ff0*/  IADD3 R68, R77, 0x48, R76 ;  /* 0x000000484d447810 */ /* 0x000fe60007ffe04c */
[----:B------:R-:W-:Y:S01]  /*4000*/  IMAD R74, R74, 0x80, R75 ;  /* 0x000000804a4a7824 */ /* 0x000fe200078e024b */
[----:B------:R-:W-:Y:S03]  /*4010*/  VIMNMX R68, R68, UR7, PT ;  /* 0x0000000744447c48 */ /* 0x000fe6000bfe0100 */
        /* <DEDUP_REMOVED lines=207> */
.L_x_986:
[----:B------:R-:W-:Y:S01]  /*4d10*/  FSETP.NEU.FTZ.AND P1, PT, R219, -INF , PT ;  /* 0xff800000db00780b */ /* 0x000fe20003f3d000 */
[----:B------:R-:W-:Y:S01]  /*4d20*/  FMUL.FTZ R75, R217, 1.4426950216293334961 ;  /* 0x3fb8aa3bd94b7820 */ /* 0x000fe20000410000 */
[C---:B------:R-:W-:Y:S01]  /*4d30*/  FSETP.NEU.FTZ.AND P0, PT, R220.reuse, -INF , PT ;  /* 0xff800000dc00780b */ /* 0x040fe20003f1d000 */
[----:B------:R-:W-:Y:S01]  /*4d40*/  FMUL.FTZ R248, R219, 1.4426950216293334961 ;  /* 0x3fb8aa3bdbf87820 */ /* 0x000fe20000410000 */
[----:B------:R-:W-:Y:S01]  /*4d50*/  FMUL.FTZ R245, R220, 1.4426950216293334961 ;  /* 0x3fb8aa3bdcf57820 */ /* 0x000fe20000410000 */
[----:B------:R-:W-:Y:S01]  /*4d60*/  FMUL.FTZ R70, R218, 1.4426950216293334961 ;  /* 0x3fb8aa3bda467820 */ /* 0x000fe20000410000 */
[----:B------:R-:W-:Y:S01]  /*4d70*/  IMAD.WIDE.U32 R106, R214, -0x2daee0ad, RZ ;  /* 0xd2511f53d66a7825 */ /* 0x000fe200078e00ff */
[----:B------:R-:W-:Y:S02]  /*4d80*/  UISETP.GT.AND UP2, UPT, UR8, UR34, UPT ;  /* 0x000000220800728c */ /* 0x000fe4000bf44270 */
[----:B------:R-:W-:Y:S01]  /*4d90*/  FSEL R248, R248, RZ, P1 ;  /* 0x000000fff8f87208 */ /* 0x000fe20000800000 */
[----:B------:R-:W-:Y:S01]  /*4da0*/  IMAD.U32 R110, RZ, RZ, UR27 ;  /* 0x0000001bff6e7e24 */ /* 0x000fe2000f8e00ff */
[----:B------:R-:W-:Y:S02]  /*4db0*/  FSETP.NEU.FTZ.AND P1, PT, R217, -INF , PT ;  /* 0xff800000d900780b */ /* 0x000fe40003f3d000 */
[----:B------:R-:W-:Y:S01]  /*4dc0*/  FSEL R245, R245, RZ, P0 ;  /* 0x000000fff5f57208 */ /* 0x000fe20000000000 */
[--C-:B------:R-:W-:Y:S01]  /*4dd0*/  FFMA.FTZ R79, R49, UR5, -R248.reuse ;  /* 0x00000005314f7c23 */ /* 0x100fe200080108f8 */
[----:B------:R-:W-:Y:S01]  /*4de0*/  FSETP.NEU.FTZ.AND P0, PT, R218, -INF , PT ;  /* 0xff800000da00780b */ /* 0x000fe20003f1d000 */
[--C-:B------:R-:W-:Y:S01]  /*4df0*/  FFMA.FTZ R73, R5, UR5, -R248.reuse ;  /* 0x0000000505497c23 */ /* 0x100fe200080108f8 */
[----:B------:R-:W-:Y:S01]  /*4e00*/  FSEL R75, R75, RZ, P1 ;  /* 0x000000ff4b4b7208 */ /* 0x000fe20000800000 */
[----:B------:R-:W-:Y:S01]  /*4e10*/  FFMA.FTZ R83, R67, UR5, -R245 ;  /* 0x0000000543537c23 */ /* 0x000fe200080108f5 */
[----:B------:R-:W-:Y:S01]  /*4e20*/  FSEL R70, R70, RZ, P0 ;  /* 0x000000ff46467208 */ /* 0x000fe20000000000 */
[--C-:B------:R-:W-:Y:S01]  /*4e30*/  FFMA.FTZ R72, R21, UR5, -R248.reuse ;  /* 0x0000000515487c23 */ /* 0x100fe200080108f8 */
[----:B------:R-:W-:Y:S01]  /*4e40*/  FFMA.FTZ R71, R37, UR5, -R248 ;  /* 0x0000000525477c23 */ /* 0x000fe200080108f8 */
[--C-:B------:R-:W-:Y:S01]  /*4e50*/  FFMA.FTZ R80, R41, UR5, -R75.reuse ;  /* 0x0000000529507c23 */ /* 0x100fe2000801084b */
[--C-:B------:R-:W-:Y:S01]  /*4e60*/  FFMA.FTZ R96, R60, UR5, -R75.reuse ;  /* 0x000000053c607c23 */ /* 0x100fe2000801084b */
[--C-:B------:R-:W-:Y:S01]  /*4e70*/  FFMA.FTZ R85, R45, UR5, -R75.reuse ;  /* 0x000000052d557c23 */ /* 0x100fe2000801084b */
[--C-:B------:R-:W-:Y:S01]  /*4e80*/  FFMA.FTZ R81, R9, UR5, -R75.reuse ;  /* 0x0000000509517c23 */ /* 0x100fe2000801084b */
[----:B------:R-:W-:Y:S01]  /*4e90*/  FFMA.FTZ R77, R57, UR5, -R75 ;  /* 0x00000005394d7c23 */ /* 0x000fe2000801084b */
[--C-:B------:R-:W-:Y:S01]  /*4ea0*/  FFMA.FTZ R26, R26, UR5, -R70.reuse ;  /* 0x000000051a1a7c23 */ /* 0x100fe20008010846 */
[--C-:B------:R-:W-:Y:S01]  /*4eb0*/  FFMA.FTZ R239, R19, UR5, -R245.reuse ;  /* 0x0000000513ef7c23 */ /* 0x100fe200080108f5 */
[----:B------:R-:W-:Y:S01]  /*4ec0*/  MUFU.EX2 R5, R79 ;  /* 0x0000004f00057308 */ /* 0x000fe20000000800 */
[--C-:B------:R-:W-:Y:S01]  /*4ed0*/  FFMA.FTZ R99, R30, UR5, -R70.reuse ;  /* 0x000000051e637c23 */ /* 0x100fe20008010846 */
[--C-:B------:R-:W-:Y:S01]  /*4ee0*/  FFMA.FTZ R30, R59, UR5, -R70.reuse ;  /* 0x000000053b1e7c23 */ /* 0x100fe20008010846 */
[----:B------:R-:W-:Y:S01]  /*4ef0*/  LOP3.LUT R59, R106, UR52, RZ, 0x3c, !PT ;  /* 0x000000346a3b7c12 */ /* 0x000fe2000f8e3cff */
[--C-:B------:R-:W-:Y:S01]  /*4f00*/  FFMA.FTZ R76, R22, UR5, -R245.reuse ;  /* 0x00000005164c7c23 */ /* 0x100fe200080108f5 */
[--C-:B------:R-:W-:Y:S01]  /*4f10*/  FFMA.FTZ R94, R27, UR5, -R70.reuse ;  /* 0x000000051b5e7c23 */ /* 0x100fe20008010846 */
[--C-:B------:R-:W-:Y:S01]  /*4f20*/  FFMA.FTZ R11, R11, UR5, -R70.reuse ;  /* 0x000000050b0b7c23 */ /* 0x100fe20008010846 */
[----:B------:R-:W-:Y:S03]  /*4f30*/  FFMA.FTZ R244, R15, UR5, -R70 ;  /* 0x000000050ff47c23 */ /* 0x000fe60008010846 */
[----:B------:R-:W-:Y:S01]  /*4f40*/  MUFU.EX2 R19, R80 ;  /* 0x0000005000137308 */ /* 0x000fe20000000800 */
[--C-:B------:R-:W-:Y:S01]  /*4f50*/  FFMA.FTZ R82, R6, UR5, -R245.reuse ;  /* 0x0000000506527c23 */ /* 0x100fe200080108f5 */
[--C-:B------:R-:W-:Y:S01]  /*4f60*/  FFMA.FTZ R90, R17, UR5, -R248.reuse ;  /* 0x00000005115a7c23 */ /* 0x100fe200080108f8 */
[----:B------:R-:W-:Y:S01]  /*4f70*/  FFMA.FTZ R84, R33, UR5, -R248 ;  /* 0x0000000521547c23 */ /* 0x000fe200080108f8 */
        /* <DEDUP_REMOVED lines=18> */
[----:B------:R-:W-:Y:S01]  /*50a0*/  FFMA.FTZ R75, R61, UR5, -R75 ;  /* 0x000000053d4b7c23 */ /* 0x000fe2000801084b */
[----:B------:R-:W-:Y:S03]  /*50b0*/  FFMA.FTZ R61, R47, UR5, -R70 ;  /* 0x000000052f3d7c23 */ /* 0x000fe60008010846 */
[----:B------:R-:W-:Y:S01]  /*50c0*/  MUFU.EX2 R33, R72 ;  /* 0x0000004800217308 */ /* 0x000fe20000000800 */
[----:B------:R-:W-:Y:S02]  /*50d0*/  IMAD.U32 R47, RZ, RZ, UR8 ;  /* 0x00000008ff2f7e24 */ /* 0x000fe4000f8e00ff */
[--C-:B------:R-:W-:Y:S01]  /*50e0*/  FFMA.FTZ R251, R23, UR5, -R245.reuse ;  /* 0x0000000517fb7c23 */ /* 0x100fe200080108f5 */
[----:B------:R-:W-:Y:S01]  /*50f0*/  FFMA.FTZ R97, R36, UR5, -R248 ;  /* 0x0000000524617c23 */ /* 0x000fe200080108f8 */
[--C-:B------:R-:W-:Y:S01]  /*5100*/  FFMA.FTZ R88, R39, UR5, -R245.reuse ;  /* 0x0000000527587c23 */ /* 0x100fe200080108f5 */
[----:B------:R-:W-:Y:S02]  /*5110*/  IMAD R102, R47, 0x8, R194 ;  /* 0x000000082f667824 */ /* 0x000fe400078e02c2 */
[----:B------:R-:W-:Y:S01]  /*5120*/  FFMA.FTZ R47, R58, UR5, -R70 ;  /* 0x000000053a2f7c23 */ /* 0x000fe20008010846 */
        /* <DEDUP_REMOVED lines=10> */
[----:B------:R-:W-:Y:S01]  /*51d0*/  FFMA.FTZ R248, R53, UR5, -R248 ;  /* 0x0000000535f87c23 */ /* 0x000fe200080108f8 */
        /* <DEDUP_REMOVED lines=9> */
[C---:B------:R-:W-:Y:S02]  /*5270*/  VIADD R112, R102.reuse, 0x4 ;  /* 0x0000000466707836 */ /* 0x040fe40000000000 */
[----:B------:R-:W-:Y:S05]  /*5280*/  IMAD.WIDE.U32 R102, R102, -0x326172a9, RZ ;  /* 0xcd9e8d5766667825 */ /* 0x000fea00078e00ff */
[----:B------:R-:W-:Y:S01]  /*5290*/  MUFU.EX2 R54, R71 ;  /* 0x0000004700367308 */ /* 0x000fe20000000800 */
[----:B------:R-:W-:Y:S01]  /*52a0*/  IMAD.WIDE.U32 R112, R112, -0x326172a9, RZ ;  /* 0xcd9e8d5770707825 */ /* 0x000fe200078e00ff */
[-C--:B------:R-:W-:Y:S03]  /*52b0*/  LOP3.LUT R104, R103, R215.reuse, RZ, 0x3c, !PT ;  /* 0x000000d767687212 */ /* 0x080fe600078e3cff */
[----:B------:R-:W-:Y:S01]  /*52c0*/  IMAD R110, R110, 0x2, R193 ;  /* 0x000000026e6e7824 */ /* 0x000fe200078e02c1 */
[----:B------:R-:W-:Y:S01]  /*52d0*/  LOP3.LUT R100, R113, R215, RZ, 0x3c, !PT ;  /* 0x000000d771647212 */ /* 0x000fe200078e3cff */
[----:B------:R-:W-:Y:S03]  /*52e0*/  IMAD.WIDE.U32 R104, R104, -0x2daee0ad, RZ ;  /* 0xd2511f5368687825 */ /* 0x000fe600078e00ff */
[----:B------:R-:W-:Y:S01]  /*52f0*/  MUFU.EX2 R22, R98 ;  /* 0x0000006200167308 */ /* 0x000fe20000000800 */
[----:B------:R-:W-:Y:S01]  /*5300*/  IMAD.WIDE.U32 R100, R100, -0x2daee0ad, RZ ;  /* 0xd2511f5364647825 */ /* 0x000fe200078e00ff */
[C---:B------:R-:W-:Y:S03]  /*5310*/  LOP3.LUT R114, R59.reuse, R105, RZ, 0x3c, !PT ;  /* 0x000000693b727212 */ /* 0x040fe600078e3cff */
[----:B------:R-:W-:Y:S01]  /*5320*/  IMAD.SHL.U32 R110, R110, 0x2, RZ ;  /* 0x000000026e6e7824 */ /* 0x000fe200078e00ff */
[----:B------:R-:W-:Y:S04]  /*5330*/  LOP3.LUT R122, R59, R101, RZ, 0x3c, !PT ;  /* 0x000000653b7a7212 */ /* 0x000fe800078e3cff */
[----:B------:R1:W-:Y:S01]  /*5340*/  MUFU.EX2 R23, R94 ;  /* 0x0000005e00177308 */ /* 0x0003e20000000800 */
[----:B------:R-:W-:Y:S04]  /*5350*/  IMAD.WIDE.U32 R114, R114, -0x326172a9, RZ ;  /* 0xcd9e8d5772727825 */ /* 0x000fe800078e00ff */
[----:B------:R-:W-:Y:S05]  /*5360*/  IMAD.WIDE.U32 R122, R122, -0x326172a9, RZ ;  /* 0xcd9e8d577a7a7825 */ /* 0x000fea00078e00ff */
[----:B------:R-:W-:Y:S01]  /*5370*/  MUFU.EX2 R60, R99 ;  /* 0x00000063003c7308 */ /* 0x000fe20000000800 */
[----:B------:R-:W-:Y:S01]  /*5380*/  VIADD R106, R110, 0x1 ;  /* 0x000000016e6a7836 */ /* 0x000fe20000000000 */
[C---:B------:R-:W-:Y:S04]  /*5390*/  LOP3.LUT R110, R107.reuse, UR33, R110, 0x96, !PT ;  /* 0x000000216b6e7c12 */ /* 0x040fe8000f8e966e */
[----:B------:R-:W-:Y:S01]  /*53a0*/  LOP3.LUT R106, R107, UR33, R106, 0x96, !PT ;  /* 0x000000216b6a7c12 */ /* 0x000fe2000f8e966a */
[----:B------:R-:W-:Y:S03]  /*53b0*/  IMAD.WIDE.U32 R110, R110, -0x326172a9, RZ ;  /* 0xcd9e8d576e6e7825 */ /* 0x000fe600078e00ff */
[----:B------:R-:W-:Y:S01]  /*53c0*/  MUFU.EX2 R41, R11 ;  /* 0x0000000b00297308 */ /* 0x000fe20000000800 */
[--C-:B-1----:R-:W-:Y:S01]  /*53d0*/  FFMA.FTZ R94, R43, UR5, -R70.reuse ;  /* 0x000000052b5e7c23 */ /* 0x102fe20008010846 */
[----:B------:R-:W-:Y:S01]  /*53e0*/  FFMA.FTZ R43, R63, UR5, -R70 ;  /* 0x000000053f2b7c23 */ /* 0x000fe20008010846 */
[C---:B------:R-:W-:Y:S01]  /*53f0*/  LOP3.LUT R116, R111.reuse, UR26, R102, 0x96, !PT ;  /* 0x0000001a6f747c12 */ /* 0x040fe2000f8e9666 */
[----:B------:R-:W-:Y:S01]  /*5400*/  IMAD.WIDE.U32 R106, R106, -0x326172a9, RZ ;  /* 0xcd9e8d576a6a7825 */ /* 0x000fe200078e00ff */
[----:B------:R-:W-:Y:S02]  /*5410*/  LOP3.LUT R126, R111, UR26, R112, 0x96, !PT ;  /* 0x0000001a6f7e7c12 */ /* 0x000fe4000f8e9670 */
[----:B------:R-:W-:Y:S03]  /*5420*/  LOP3.LUT R120, R115, UR25, R110, 0x96, !PT ;  /* 0x0000001973787c12 */ /* 0x000fe6000f8e966e */
[----:B------:R1:W-:Y:S01]  /*5430*/  MUFU.EX2 R63, R83 ;  /* 0x00000053003f7308 */ /* 0x0003e20000000800 */
[C---:B------:R-:W-:Y:S01]  /*5440*/  LOP3.LUT R112, R107.reuse, UR26, R112, 0x96, !PT ;  /* 0x0000001a6b707c12 */ /* 0x040fe2000f8e9670 */
[----:B------:R-:W-:Y:S01]  /*5450*/  IMAD.WIDE.U32 R126, R126, -0x2daee0ad, RZ ;  /* 0xd2511f537e7e7825 */ /* 0x000fe200078e00ff */
[----:B------:R-:W-:Y:S02]  /*5460*/  LOP3.LUT R102, R107, UR26, R102, 0x96, !PT ;  /* 0x0000001a6b667c12 */ /* 0x000fe4000f8e9666 */
[----:B------:R-:W-:Y:S01]  /*5470*/  LOP3.LUT R108, R115, UR25, R106, 0x96, !PT ;  /* 0x00000019736c7c12 */ /* 0x000fe2000f8e966a */
[----:B------:R-:W-:Y:S01]  /*5480*/  IMAD.WIDE.U32 R112, R112, -0x2daee0ad, RZ ;  /* 0xd2511f5370707825 */ /* 0x000fe200078e00ff */
[----:B------:R-:W-:Y:S03]  /*5490*/  LOP3.LUT R58, R127, UR24, R100, 0x96, !PT ;  /* 0x000000187f3a7c12 */ /* 0x000fe6000f8e9664 */
[----:B------:R-:W-:Y:S01]  /*54a0*/  MUFU.EX2 R15, R97 ;  /* 0x00000061000f7308 */ /* 0x000fe20000000800 */
[----:B------:R-:W-:Y:S01]  /*54b0*/  LOP3.LUT R110, R123, UR25, R110, 0x96, !PT ;  /* 0x000000197b6e7c12 */ /* 0x000fe2000f8e966e */
[----:B------:R-:W-:Y:S01]  /*54c0*/  IMAD.WIDE.U32 R120, R120, -0x2daee0ad, RZ ;  /* 0xd2511f5378787825 */ /* 0x000fe200078e00ff */
[----:B------:R-:W-:Y:S02]  /*54d0*/  LOP3.LUT R98, R113, UR24, R100, 0x96, !PT ;  /* 0x0000001871627c12 */ /* 0x000fe4000f8e9664 */
[----:B------:R-:W-:Y:S01]  /*54e0*/  LOP3.LUT R106, R123, UR25, R106, 0x96, !PT ;  /* 0x000000197b6a7c12 */ /* 0x000fe2000f8e966a */
[----:B------:R-:W-:Y:S04]  /*54f0*/  IMAD.WIDE.U32 R58, R58, -0x326172a9, RZ ;  /* 0xcd9e8d573a3a7825 */ /* 0x000fe800078e00ff */
        /* <DEDUP_REMOVED lines=10> */
[----:B------:R3:W-:Y:S01]  /*55a0*/  MUFU.EX2 R53, R82 ;  /* 0x0000005200357308 */ /* 0x0007e20000000800 */
[----:B------:R-:W-:Y:S01]  /*55b0*/  IMAD.WIDE.U32 R112, R112, -0x326172a9, RZ ;  /* 0xcd9e8d5770707825 */ /* 0x000fe200078e00ff */
[----:B-1----:R-:W-:Y:S03]  /*55c0*/  LOP3.LUT R83, R127, UR21, R58, 0x96, !PT ;  /* 0x000000157f537c12 */ /* 0x002fe6000f8e963a */
[----:B------:R-:W-:Y:S05]  /*55d0*/  IMAD.WIDE.U32 R110, R110, -0x326172a9, RZ ;  /* 0xcd9e8d576e6e7825 */ /* 0x000fea00078e00ff */
[----:B------:R1:W-:Y:S01]  /*55e0*/  MUFU.EX2 R21, R93 ;  /* 0x0000005d00157308 */ /* 0x0003e20000000800 */
[----:B------:R-:W-:Y:S01]  /*55f0*/  IMAD.WIDE.U32 R98, R98, -0x326172a9, RZ ;  /* 0xcd9e8d5762627825 */ /* 0x000fe200078e00ff */
[----:B--2---:R-:W-:Y:S03]  /*5600*/  LOP3.LUT R96, R111, UR19, R126, 0x96, !PT ;  /* 0x000000136f607c12 */ /* 0x004fe6000f8e967e */
[----:B------:R-:W-:Y:S01]  /*5610*/  IMAD.WIDE.U32 R108, R108, -0x2daee0ad, RZ ;  /* 0xd2511f536c6c7825 */ /* 0x000fe200078e00ff */
[----:B------:R-:W-:Y:S04]  /*5620*/  LOP3.LUT R122, R99, UR23, R122, 0x96, !PT ;  /* 0x00000017637a7c12 */ /* 0x000fe8000f8e967a */
[----:B------:R-:W-:Y:S01]  /*5630*/  MUFU.EX2 R39, R90 ;  /* 0x0000005a00277308 */ /* 0x000fe20000000800 */
[----:B------:R-:W-:Y:S01]  /*5640*/  LOP3.LUT R98, R113, UR21, R98, 0x96, !PT ;  /* 0x0000001571627c12 */ /* 0x000fe2000f8e9662 */
[----:B---3--:R-:W-:Y:S04]  /*5650*/  IMAD.WIDE.U32 R82, R83, -0x2daee0ad, RZ ;  /* 0xd2511f5353527825 */ /* 0x008fe800078e00ff */
[----:B------:R-:W-:Y:S01]  /*5660*/  IMAD.WIDE.U32 R98, R98, -0x2daee0ad, RZ ;  /* 0xd2511f5362627825 */ /* 0x000fe200078e00ff */
[----:B------:R-:W-:Y:S03]  /*5670*/  LOP3.LUT R61, R83, UR18, R124, 0x96, !PT ;  /* 0x00000012533d7c12 */ /* 0x000fe6000f8e967c */
[----:B------:R-:W-:Y:S01]  /*5680*/  MUFU.EX2 R31, R76 ;  /* 0x0000004c001f7308 */ /* 0x000fe20000000800 */
[--C-:B-1----:R-:W-:Y:S01]  /*5690*/  FFMA.FTZ R93, R46, UR5, -R70.reuse ;  /* 0x000000052e5d7c23 */ /* 0x102fe20008010846 */
[----:B------:R-:W-:Y:S01]  /*56a0*/  FFMA.FTZ R70, R62, UR5, -R70 ;  /* 0x000000053e467c23 */ /* 0x000fe20008010846 */
[----:B------:R-:W-:Y:S04]  /*56b0*/  IMAD.WIDE.U32 R122, R122, -0x2daee0ad, RZ ;  /* 0xd2511f537a7a7825 */ /* 0x000fe800078e00ff */
[----:B------:R-:W-:Y:S01]  /*56c0*/  IMAD.WIDE.U32 R96, R96, -0x2daee0ad, RZ ;  /* 0xd2511f5360607825 */ /* 0x000fe200078e00ff */
[----:B------:R-:W-:Y:S02]  /*56d0*/  LOP3.LUT R106, R123, UR20, R106, 0x96, !PT ;  /* 0x000000147b6a7c12 */ /* 0x000fe4000f8e966a */
[----:B------:R1:W-:Y:S01]  /*56e0*/  MUFU.EX2 R51, R95 ;  /* 0x0000005f00337308 */ /* 0x0003e20000000800 */
[----:B------:R-:W-:Y:S01]  /*56f0*/  LOP3.LUT R46, R99, UR18, R122, 0x96, !PT ;  /* 0x00000012632e7c12 */ /* 0x000fe2000f8e967a */
[----:B------:R-:W-:Y:S01]  /*5700*/  IMAD.WIDE.U32 R116, R116, -0x2daee0ad, RZ ;  /* 0xd2511f5374747825 */ /* 0x000fe200078e00ff */
[----:B------:R-:W-:Y:S02]  /*5710*/  SHF.R.U32.HI R58, RZ, 0x10, R96 ;  /* 0x00000010ff3a7819 */ /* 0x000fe40000011660 */
[----:B------:R-:W-:Y:S01]  /*5720*/  LOP3.LUT R82, R97, UR16, R82, 0x96, !PT ;  /* 0x0000001061527c12 */ /* 0x000fe2000f8e9652 */
[----:B------:R-:W-:Y:S01]  /*5730*/  IMAD.WIDE.U32 R106, R106, -0x326172a9, RZ ;  /* 0xcd9e8d576a6a7825 */ /* 0x000fe200078e00ff */
[----:B------:R-:W-:Y:S03]  /*5740*/  LOP3.LUT R118, R117, UR24, R104, 0x96, !PT ;  /* 0x0000001875767c12 */ /* 0x000fe6000f8e9668 */
[----:B------:R2:W-:Y:S01]  /*5750*/  MUFU.EX2 R35, R14 ;  /* 0x0000000e00237308 */ /* 0x0005e20000000800 */
[----:B------:R-:W-:Y:S01]  /*5760*/  LOP3.LUT R116, R121, UR22, R116, 0x96, !PT ;  /* 0x0000001679747c12 */ /* 0x000fe2000f8e9674 */
[----:B------:R-:W-:Y:S01]  /*5770*/  IMAD.WIDE.U32 R102, R102, -0x2daee0ad, RZ ;  /* 0xd2511f5366667825 */ /* 0x000fe200078e00ff */
[----:B------:R-:W-:Y:S02]  /*5780*/  LOP3.LUT R112, R107, UR19, R112, 0x96, !PT ;  /* 0x000000136b707c12 */ /* 0x000fe4000f8e9670 */
[----:B------:R-:W-:Y:S01]  /*5790*/  LOP3.LUT R58, R58, 0xff, RZ, 0xc0, !PT ;  /* 0x000000ff3a3a7812 */ /* 0x000fe200078ec0ff */
[----:B------:R-:W-:Y:S01]  /*57a0*/  IMAD.WIDE.U32 R118, R118, -0x326172a9, RZ ;  /* 0xcd9e8d5776767825 */ /* 0x000fe200078e00ff */
[----:B------:R-:W-:Y:S03]  /*57b0*/  LOP3.LUT R104, R103, UR24, R104, 0x96, !PT ;  /* 0x0000001867687c12 */ /* 0x000fe6000f8e9668 */
[----:B------:R-:W3:Y:S01]  /*57c0*/  MUFU.EX2 R238, R238 ;  /* 0x000000ee00ee7308 */ /* 0x000ee20000000800 */
[----:B------:R-:W-:Y:S01]  /*57d0*/  LOP3.LUT R102, R109, UR22, R102, 0x96, !PT ;  /* 0x000000166d667c12 */ /* 0x000fe2000f8e9666 */
[----:B------:R-:W-:Y:S01]  /*57e0*/  IMAD.WIDE.U32 R112, R112, -0x2daee0ad, RZ ;  /* 0xd2511f5370707825 */ /* 0x000fe200078e00ff */
[----:B------:R-:W-:Y:S02]  /*57f0*/  LOP3.LUT R100, R119, UR23, R114, 0x96, !PT ;  /* 0x0000001777647c12 */ /* 0x000fe4000f8e9672 */
[----:B-1----:R-:W-:Y:S01]  /*5800*/  LOP3.LUT R95, R96, 0xff, RZ, 0xc0, !PT ;  /* 0x000000ff605f7812 */ /* 0x002fe200078ec0ff */
[----:B------:R-:W-:Y:S01]  /*5810*/  IMAD.WIDE.U32 R104, R104, -0x326172a9, RZ ;  /* 0xcd9e8d5768687825 */ /* 0x000fe200078e00ff */
[----:B------:R-:W-:Y:S03]  /*5820*/  LOP3.LUT R26, R112, 0xffff, RZ, 0xc0, !PT ;  /* 0x0000ffff701a7812 */ /* 0x000fe600078ec0ff */
[----:B------:R1:W-:Y:S01]  /*5830*/  MUFU.EX2 R6, R87 ;  /* 0x0000005700067308 */ /* 0x0003e20000000800 */
[----:B--2---:R-:W-:Y:S01]  /*5840*/  SHF.R.U32.HI R14, RZ, 0x18, R96 ;  /* 0x00000018ff0e7819 */ /* 0x004fe20000011660 */
[----:B------:R-:W-:Y:S01]  /*5850*/  IMAD.WIDE.U32 R116, R116, -0x326172a9, RZ ;  /* 0xcd9e8d5774747825 */ /* 0x000fe200078e00ff */
[----:B------:R-:W-:Y:S02]  /*5860*/  LOP3.LUT R114, R105, UR23, R114, 0x96, !PT ;  /* 0x0000001769727c12 */ /* 0x000fe4000f8e9672 */
[----:B------:R-:W-:Y:S01]  /*5870*/  LOP3.LUT R96, R96, 0xffff, RZ, 0xc0, !PT ;  /* 0x0000ffff60607812 */ /* 0x000fe200078ec0ff */
[----:B------:R-:W-:Y:S01]  /*5880*/  IMAD.WIDE.U32 R100, R100, -0x2daee0ad, RZ ;  /* 0xd2511f5364647825 */ /* 0x000fe200078e00ff */
[----:B------:R-:W-:Y:S03]  /*5890*/  LOP3.LUT R118, R117, UR21, R118, 0x96, !PT ;  /* 0x0000001575767c12 */ /* 0x000fe6000f8e9676 */
[----:B------:R2:W-:Y:S01]  /*58a0*/  MUFU.EX2 R50, R74 ;  /* 0x0000004a00327308 */ /* 0x0005e20000000800 */
[----:B------:R-:W-:Y:S01]  /*58b0*/  ISETP.LE.U32.AND P6, PT, R95, UR6, PT ;  /* 0x000000065f007c0c */ /* 0x000fe2000bfc3070 */
[----:B------:R-:W-:Y:S01]  /*58c0*/  IMAD.WIDE.U32 R114, R114, -0x2daee0ad, RZ ;  /* 0xd2511f5372727825 */ /* 0x000fe200078e00ff */
[----:B------:R-:W-:Y:S02]  /*58d0*/  LOP3.LUT R120, R101, UR20, R120, 0x96, !PT ;  /* 0x0000001465787c12 */ /* 0x000fe4000f8e9678 */
[----:B------:R-:W-:Y:S01]  /*58e0*/  ISETP.LE.U32.AND P5, PT, R14, UR6, PT ;  /* 0x000000060e007c0c */ /* 0x000fe2000bfa3070 */
[----:B------:R-:W-:Y:S01]  /*58f0*/  IMAD.WIDE.U32 R118, R118, -0x2daee0ad, RZ ;  /* 0xd2511f5376767825 */ /* 0x000fe200078e00ff */
[----:B------:R-:W-:Y:S03]  /*5900*/  LOP3.LUT R108, R115, UR20, R108, 0x96, !PT ;  /* 0x00000014736c7c12 */ /* 0x000fe6000f8e966c */
[----:B------:R-:W4:Y:S01]  /*5910*/  MUFU.EX2 R235, R235 ;  /* 0x000000eb00eb7308 */ /* 0x000f220000000800 */
[----:B------:R-:W-:Y:S01]  /*5920*/  SHF.R.U32.HI R96, RZ, 0x8, R96 ;  /* 0x00000008ff607819 */ /* 0x000fe20000011660 */
[----:B------:R-:W-:Y:S01]  /*5930*/  IMAD.WIDE.U32 R120, R120, -0x326172a9, RZ ;  /* 0xcd9e8d5778787825 */ /* 0x000fe200078e00ff */
[----:B------:R-:W-:Y:S02]  /*5940*/  LOP3.LUT R100, R119, UR18, R100, 0x96, !PT ;  /* 0x0000001277647c12 */ /* 0x000fe4000f8e9664 */
[----:B------:R-:W-:Y:S01]  /*5950*/  LOP3.LUT R96, R96, 0xffff, RZ, 0xc0, !PT ;  /* 0x0000ffff60607812 */ /* 0x000fe200078ec0ff */
[----:B------:R-:W-:Y:S01]  /*5960*/  IMAD.WIDE.U32 R108, R108, -0x326172a9, RZ ;  /* 0xcd9e8d576c6c7825 */ /* 0x000fe200078e00ff */
[----:B------:R-:W-:Y:S03]  /*5970*/  LOP3.LUT R116, R121, UR19, R116, 0x96, !PT ;  /* 0x0000001379747c12 */ /* 0x000fe6000f8e9674 */
[----:B------:R-:W-:Y:S01]  /*5980*/  MUFU.EX2 R66, R84 ;  /* 0x0000005400427308 */ /* 0x000fe20000000800 */
[----:B------:R-:W-:Y:S01]  /*5990*/  SHF.R.U32.HI R26, RZ, 0x8, R26 ;  /* 0x00000008ff1a7819 */ /* 0x000fe2000001161a */
[----:B------:R-:W-:Y:S03]  /*59a0*/  IMAD.WIDE.U32 R100, R100, -0x326172a9, RZ ;  /* 0xcd9e8d5764647825 */ /* 0x000fe600078e00ff */
[----:B------:R-:W-:Y:S01]  /*59b0*/  LOP3.LUT R26, R26, 0xffff, RZ, 0xc0, !PT ;  /* 0x0000ffff1a1a7812 */ /* 0x000fe200078ec0ff */
[----:B------:R-:W-:Y:S01]  /*59c0*/  IMAD.WIDE.U32 R116, R116, -0x2daee0ad, RZ ;  /* 0xd2511f5374747825 */ /* 0x000fe200078e00ff */
[----:B------:R-:W-:Y:S03]  /*59d0*/  LOP3.LUT R11, R100, 0xff, RZ, 0xc0, !PT ;  /* 0x000000ff640b7812 */ /* 0x000fe600078ec0ff */
[----:B------:R3:W-:Y:S01]  /*59e0*/  MUFU.EX2 R25, R92 ;  /* 0x0000005c00197308 */ /* 0x0007e20000000800 */
[----:B------:R-:W-:Y:S01]  /*59f0*/  SHF.R.U32.HI R88, RZ, 0x18, R100 ;  /* 0x00000018ff587819 */ /* 0x000fe20000011664 */
[----:B------:R-:W-:Y:S01]  /*5a00*/  IMAD.WIDE.U32 R102, R102, -0x326172a9, RZ ;  /* 0xcd9e8d5766667825 */ /* 0x000fe200078e00ff */
[----:B------:R-:W-:Y:S02]  /*5a10*/  ISETP.LE.U32.AND P3, PT, R11, UR6, PT ;  /* 0x000000060b007c0c */ /* 0x000fe4000bf63070 */
[----:B------:R-:W-:Y:S02]  /*5a20*/  LOP3.LUT R90, R101, UR17, R120, 0x96, !PT ;  /* 0x00000011655a7c12 */ /* 0x000fe4000f8e9678 */
[----:B------:R-:W-:Y:S03]  /*5a30*/  LOP3.LUT R104, R103, UR21, R104, 0x96, !PT ;  /* 0x0000001567687c12 */ /* 0x000fe6000f8e9668 */
[----:B------:R-:W4:Y:S01]  /*5a40*/  MUFU.EX2 R239, R239 ;  /* 0x000000ef00ef7308 */ /* 0x000f220000000800 */
[----:B------:R-:W-:Y:S02]  /*5a50*/  LOP3.LUT R103, R116, 0xff, RZ, 0xc0, !PT ;  /* 0x000000ff74677812 */ /* 0x000fe400078ec0ff */
[----:B------:R-:W-:Y:S01]  /*5a60*/  LOP3.LUT R102, R109, UR19, R102, 0x96, !PT ;  /* 0x000000136d667c12 */ /* 0x000fe2000f8e9666 */
[----:B------:R-:W-:Y:S01]  /*5a70*/  IMAD.WIDE.U32 R104, R104, -0x2daee0ad, RZ ;  /* 0xd2511f5368687825 */ /* 0x000fe200078e00ff */
[----:B------:R-:W-:Y:S02]  /*5a80*/  SHF.R.U32.HI R109, RZ, 0x10, R100 ;  /* 0x00000010ff6d7819 */ /* 0x000fe40000011664 */
[----:B------:R-:W-:Y:S03]  /*5a90*/  ISETP.LE.U32.AND P2, PT, R103, UR6, PT ;  /* 0x0000000667007c0c */ /* 0x000fe6000bf43070 */
[----:B------:R-:W4:Y:S01]  /*5aa0*/  MUFU.EX2 R232, R232 ;  /* 0x000000e800e87308 */ /* 0x000f220000000800 */
[----:B------:R-:W-:Y:S01]  /*5ab0*/  LOP3.LUT R114, R105, UR18, R114, 0x96, !PT ;  /* 0x0000001269727c12 */ /* 0x000fe2000f8e9672 */
[----:B------:R-:W-:Y:S01]  /*5ac0*/  IMAD.WIDE.U32 R102, R102, -0x2daee0ad, RZ ;  /* 0xd2511f5366667825 */ /* 0x000fe200078e00ff */
[----:B------:R-:W-:Y:S02]  /*5ad0*/  LOP3.LUT R100, R100, 0xffff, RZ, 0xc0, !PT ;  /* 0x0000ffff64647812 */ /* 0x000fe400078ec0ff */
[----:B------:R-:W-:Y:S01]  /*5ae0*/  SHF.R.U32.HI R101, RZ, 0x18, R116 ;  /* 0x00000018ff657819 */ /* 0x000fe20000011674 */
[----:B------:R-:W-:Y:S01]  /*5af0*/  IMAD.WIDE.U32 R114, R114, -0x326172a9, RZ ;  /* 0xcd9e8d5772727825 */ /* 0x000fe200078e00ff */
[----:B------:R-:W-:Y:S03]  /*5b00*/  ISETP.LE.U32.AND P4, PT, R88, UR6, PT ;  /* 0x0000000658007c0c */ /* 0x000fe6000bf83070 */
[----:B------:R-:W4:Y:S01]  /*5b10*/  MUFU.EX2 R234, R234 ;  /* 0x000000ea00ea7308 */ /* 0x000f220000000800 */
[----:B------:R-:W-:Y:S02]  /*5b20*/  ISETP.LE.U32.AND P1, PT, R101, UR6, PT ;  /* 0x0000000665007c0c */ /* 0x000fe4000bf23070 */
[----:B------:R-:W-:Y:S02]  /*5b30*/  LOP3.LUT R76, R114, 0xff, RZ, 0xc0, !PT ;  /* 0x000000ff724c7812 */ /* 0x000fe400078ec0ff */
[----:B------:R-:W-:Y:S02]  /*5b40*/  LOP3.LUT R83, R115, UR17, R108, 0x96, !PT ;  /* 0x0000001173537c12 */ /* 0x000fe4000f8e966c */
[----:B------:R-:W-:Y:S03]  /*5b50*/  ISETP.LE.U32.AND P0, PT, R76, UR6, PT ;  /* 0x000000064c007c0c */ /* 0x000fe6000bf03070 */
[----:B------:R-:W4:Y:S01]  /*5b60*/  MUFU.EX2 R236, R236 ;  /* 0x000000ec00ec7308 */ /* 0x000f220000000800 */
[--C-:B------:R-:W-:Y:S02]  /*5b70*/  SHF.R.U32.HI R11, RZ, 0x18, R114.reuse ;  /* 0x00000018ff0b7819 */ /* 0x100fe40000011672 */
[----:B------:R-:W-:Y:S02]  /*5b80*/  SHF.R.U32.HI R62, RZ, 0x10, R114 ;  /* 0x00000010ff3e7819 */ /* 0x000fe40000011672 */
[----:B------:R-:W-:Y:S01]  /*5b90*/  LOP3.LUT R97, R114, 0xffff, RZ, 0xc0, !PT ;  /* 0x0000ffff72617812 */ /* 0x000fe200078ec0ff */
[----:B------:R-:W-:Y:S01]  /*5ba0*/  IMAD.WIDE.U32 R114, R46, -0x326172a9, RZ ;  /* 0xcd9e8d572e727825 */ /* 0x000fe200078e00ff */
[----:B-1----:R-:W-:Y:S03]  /*5bb0*/  LOP3.LUT R87, R117, UR16, R118, 0x96, !PT ;  /* 0x0000001075577c12 */ /* 0x002fe6000f8e9676 */
[----:B------:R-:W-:Y:S01]  /*5bc0*/  MUFU.EX2 R233, R233 ;  /* 0x000000e900e97308 */ /* 0x000fe20000000800 */
[----:B------:R-:W-:Y:S02]  /*5bd0*/  SHF.R.U32.HI R108, RZ, 0x10, R116 ;  /* 0x00000010ff6c7819 */ /* 0x000fe40000011674 */
[----:B------:R-:W-:Y:S01]  /*5be0*/  LOP3.LUT R99, R116, 0xffff, RZ, 0xc0, !PT ;  /* 0x0000ffff74637812 */ /* 0x000fe200078ec0ff */
[----:B------:R-:W-:Y:S01]  /*5bf0*/  IMAD.WIDE.U32 R116, R61, -0x326172a9, RZ ;  /* 0xcd9e8d573d747825 */ /* 0x000fe200078e00ff */
[----:B--2---:R-:W-:Y:S02]  /*5c00*/  LOP3.LUT R74, R90, 0xff, RZ, 0xc0, !PT ;  /* 0x000000ff5a4a7812 */ /* 0x004fe400078ec0ff */
[----:B------:R-:W-:Y:S03]  /*5c10*/  LOP3.LUT R46, R115, UR17, R106, 0x96, !PT ;  /* 0x00000011732e7c12 */ /* 0x000fe6000f8e966a */
[----:B------:R-:W1:Y:S01]  /*5c20*/  MUFU.EX2 R237, R237 ;  /* 0x000000ed00ed7308 */ /* 0x000e620000000800 */
[----:B------:R-:W-:Y:S02]  /*5c30*/  LOP3.LUT R14, R103, UR16, R104, 0x96, !PT ;  /* 0x00000010670e7c12 */ /* 0x000fe4000f8e9668 */
[C---:B------:R-:W-:Y:S02]  /*5c40*/  LOP3.LUT R107, R102.reuse, 0xff, RZ, 0xc0, !PT ;  /* 0x000000ff666b7812 */ /* 0x040fe400078ec0ff */
[--C-:B------:R-:W-:Y:S02]  /*5c50*/  SHF.R.U32.HI R106, RZ, 0x18, R102.reuse ;  /* 0x00000018ff6a7819 */ /* 0x100fe40000011666 */
[----:B---3--:R-:W-:Y:S03]  /*5c60*/  SHF.R.U32.HI R92, RZ, 0x10, R102 ;  /* 0x00000010ff5c7819 */ /* 0x008fe60000011666 */
[----:B------:R-:W2:Y:S01]  /*5c70*/  MUFU.EX2 R252, R252 ;  /* 0x000000fc00fc7308 */ /* 0x000ea20000000800 */
[----:B------:R-:W-:Y:S02]  /*5c80*/  LOP3.LUT R84, R102, 0xffff, RZ, 0xc0, !PT ;  /* 0x0000ffff66547812 */ /* 0x000fe400078ec0ff */
[----:B------:R-:W-:Y:S02]  /*5c90*/  LOP3.LUT R103, R112, 0xff, RZ, 0xc0, !PT ;  /* 0x000000ff70677812 */ /* 0x000fe400078ec0ff */
[--C-:B------:R-:W-:Y:S02]  /*5ca0*/  SHF.R.U32.HI R102, RZ, 0x18, R112.reuse ;  /* 0x00000018ff667819 */ /* 0x100fe40000011670 */
[----:B------:R-:W-:Y:S03]  /*5cb0*/  SHF.R.U32.HI R88, RZ, 0x10, R112 ;  /* 0x00000010ff587819 */ /* 0x000fe60000011670 */
[----:B------:R-:W3:Y:S01]  /*5cc0*/  MUFU.EX2 R250, R250 ;  /* 0x000000fa00fa7308 */ /* 0x000ee20000000800 */
[----:B------:R-:W-:Y:S02]  /*5cd0*/  SHF.R.U32.HI R112, RZ, 0x18, R90 ;  /* 0x00000018ff707819 */ /* 0x000fe4000001165a */
[----:B------:R-:W-:Y:S02]  /*5ce0*/  LOP3.LUT R111, R116, 0xff, RZ, 0xc0, !PT ;  /* 0x000000ff746f7812 */ /* 0x000fe400078ec0ff */
[----:B------:R-:W-:Y:S02]  /*5cf0*/  LOP3.LUT R109, R109, 0xff, RZ, 0xc0, !PT ;  /* 0x000000ff6d6d7812 */ /* 0x000fe400078ec0ff */
[----:B------:R-:W-:Y:S03]  /*5d00*/  LOP3.LUT R61, R117, UR17, R110, 0x96, !PT ;  /* 0x00000011753d7c12 */ /* 0x000fe6000f8e966e */
[----:B------:R-:W-:Y:S01]  /*5d10*/  MUFU.EX2 R240, R240 ;  /* 0x000000f000f07308 */ /* 0x000fe20000000800 */
[----:B------:R-:W-:Y:S02]  /*5d20*/  SHF.R.U32.HI R110, RZ, 0x18, R116 ;  /* 0x00000018ff6e7819 */ /* 0x000fe40000011674 */
[----:B------:R-:W-:Y:S02]  /*5d30*/  LOP3.LUT R108, R108, 0xff, RZ, 0xc0, !PT ;  /* 0x000000ff6c6c7812 */ /* 0x000fe400078ec0ff */
[----:B------:R-:W-:Y:S02]  /*5d40*/  LOP3.LUT R62, R62, 0xff, RZ, 0xc0, !PT ;  /* 0x000000ff3e3e7812 */ /* 0x000fe400078ec0ff */
[----:B------:R-:W-:Y:S03]  /*5d50*/  LOP3.LUT R105, R114, 0xff, RZ, 0xc0, !PT ;  /* 0x000000ff72697812 */ /* 0x000fe600078ec0ff */
[----:B------:R-:W-:Y:S01]  /*5d60*/  MUFU.EX2 R242, R242 ;  /* 0x000000f200f27308 */ /* 0x000fe20000000800 */
[----:B------:R-:W-:Y:S02]  /*5d70*/  SHF.R.U32.HI R104, RZ, 0x18, R114 ;  /* 0x00000018ff687819 */ /* 0x000fe40000011672 */
[----:B------:R-:W-:Y:S02]  /*5d80*/  SHF.R.U32.HI R100, RZ, 0x8, R100 ;  /* 0x00000008ff647819 */ /* 0x000fe40000011664 */
[----:B------:R-:W-:Y:S02]  /*5d90*/  SHF.R.U32.HI R101, RZ, 0x10, R116 ;  /* 0x00000010ff657819 */ /* 0x000fe40000011674 */
[----:B------:R-:W-:Y:S03]  /*5da0*/  LOP3.LUT R100, R100, 0xffff, RZ, 0xc0, !PT ;  /* 0x0000ffff64647812 */ /* 0x000fe600078ec0ff */
[----:B------:R-:W3:Y:S01]  /*5db0*/  MUFU.EX2 R241, R241 ;  /* 0x000000f100f17308 */ /* 0x000ee20000000800 */
[----:B------:R-:W-:Y:S02]  /*5dc0*/  LOP3.LUT R101, R101, 0xff, RZ, 0xc0, !PT ;  /* 0x000000ff65657812 */ /* 0x000fe400078ec0ff */
[----:B------:R-:W-:Y:S02]  /*5dd0*/  SHF.R.U32.HI R97, RZ, 0x8, R97 ;  /* 0x00000008ff617819 */ /* 0x000fe40000011661 */
[----:B------:R-:W-:Y:S02]  /*5de0*/  LOP3.LUT R92, R92, 0xff, RZ, 0xc0, !PT ;  /* 0x000000ff5c5c7812 */ /* 0x000fe400078ec0ff */
[----:B------:R-:W-:Y:S03]  /*5df0*/  LOP3.LUT R97, R97, 0xffff, RZ, 0xc0, !PT ;  /* 0x0000ffff61617812 */ /* 0x000fe600078ec0ff */
[----:B------:R-:W-:Y:S01]  /*5e00*/  MUFU.EX2 R251, R251 ;  /* 0x000000fb00fb7308 */ /* 0x000fe20000000800 */
[----:B------:R-:W-:Y:S02]  /*5e10*/  SHF.R.U32.HI R99, RZ, 0x8, R99 ;  /* 0x00000008ff637819 */ /* 0x000fe40000011663 */
[----:B------:R-:W-:Y:S02]  /*5e20*/  LOP3.LUT R76, R114, 0xffff, RZ, 0xc0, !PT ;  /* 0x0000ffff724c7812 */ /* 0x000fe400078ec0ff */
[----:B------:R-:W-:Y:S02]  /*5e30*/  SHF.R.U32.HI R84, RZ, 0x8, R84 ;  /* 0x00000008ff547819 */ /* 0x000fe40000011654 */
[----:B------:R-:W-:Y:S03]  /*5e40*/  SHF.R.U32.HI R76, RZ, 0x8, R76 ;  /* 0x00000008ff4c7819 */ /* 0x000fe6000001164c */
[----:B------:R-:W3:Y:S01]  /*5e50*/  MUFU.EX2 R244, R244 ;  /* 0x000000f400f47308 */ /* 0x000ee20000000800 */
[----:B------:R-:W-:Y:S02]  /*5e60*/  LOP3.LUT R84, R84, 0xffff, RZ, 0xc0, !PT ;  /* 0x0000ffff54547812 */ /* 0x000fe400078ec0ff */
[----:B------:R-:W-:Y:S02]  /*5e70*/  LOP3.LUT R76, R76, 0xffff, RZ, 0xc0, !PT ;  /* 0x0000ffff4c4c7812 */ /* 0x000fe400078ec0ff */
[----:B------:R-:W-:Y:S02]  /*5e80*/  LOP3.LUT R95, R116, 0xffff, RZ, 0xc0, !PT ;  /* 0x0000ffff745f7812 */ /* 0x000fe400078ec0ff */
[----:B------:R-:W-:Y:S03]  /*5e90*/  LOP3.LUT R88, R88, 0xff, RZ, 0xc0, !PT ;  /* 0x000000ff58587812 */ /* 0x000fe600078ec0ff */
[----:B------:R-:W3:Y:S01]  /*5ea0*/  MUFU.EX2 R243, R243 ;  /* 0x000000f300f37308 */ /* 0x000ee20000000800 */
[----:B------:R-:W-:Y:S04]  /*5eb0*/  SHF.R.U32.HI R95, RZ, 0x8, R95 ;  /* 0x00000008ff5f7819 */ /* 0x000fe8000001165f */
[----:B------:R-:W-:Y:S05]  /*5ec0*/  LOP3.LUT R95, R95, 0xffff, RZ, 0xc0, !PT ;  /* 0x0000ffff5f5f7812 */ /* 0x000fea00078ec0ff */
[----:B------:R-:W3:Y:S10]  /*5ed0*/  MUFU.EX2 R247, R247 ;  /* 0x000000f700f77308 */ /* 0x000ef40000000800 */
[----:B------:R4:W-:Y:S10]  /*5ee0*/  MUFU.EX2 R45, R10 ;  /* 0x0000000a002d7308 */ /* 0x0009f40000000800 */
[----:B------:R-:W-:Y:S10]  /*5ef0*/  MUFU.EX2 R18, R93 ;  /* 0x0000005d00127308 */ /* 0x000ff40000000800 */
[----:B------:R1:W-:Y:S01]  /*5f00*/  MUFU.EX2 R34, R42 ;  /* 0x0000002a00227308 */ /* 0x0003e20000000800 */
[----:B----4-:R-:W-:Y:S04]  /*5f10*/  SHF.R.U32.HI R10, RZ, 0x10, R83 ;  /* 0x00000010ff0a7819 */ /* 0x010fe80000011653 */
[----:B------:R-:W-:Y:S05]  /*5f20*/  LOP3.LUT R10, R10, 0xff, RZ, 0xc0, !PT ;  /* 0x000000ff0a0a7812 */ /* 0x000fea00078ec0ff */
[----:B------:R-:W-:Y:S10]  /*5f30*/  MUFU.EX2 R249, R249 ;  /* 0x000000f900f97308 */ /* 0x000ff40000000800 */
[----:B------:R-:W-:Y:S01]  /*5f40*/  MUFU.EX2 R29, R86 ;  /* 0x00000056001d7308 */ /* 0x000fe20000000800 */
[----:B-1----:R-:W-:Y:S04]  /*5f50*/  SHF.R.U32.HI R42, RZ, 0x10, R61 ;  /* 0x00000010ff2a7819 */ /* 0x002fe8000001163d */
[----:B------:R-:W-:Y:S05]  /*5f60*/  LOP3.LUT R42, R42, 0xff, RZ, 0xc0, !PT ;  /* 0x000000ff2a2a7812 */ /* 0x000fea00078ec0ff */
[----:B------:R-:W1:Y:S10]  /*5f70*/  MUFU.EX2 R38, R91 ;  /* 0x0000005b00267308 */ /* 0x000e740000000800 */
[----:B------:R-:W-:Y:S10]  /*5f80*/  MUFU.EX2 R246, R246 ;  /* 0x000000f600f67308 */ /* 0x000ff40000000800 */
[----:B------:R-:W-:Y:S10]  /*5f90*/  MUFU.EX2 R245, R245 ;  /* 0x000000f500f57308 */ /* 0x000ff40000000800 */
[----:B------:R-:W-:Y:S10]  /*5fa0*/  MUFU.EX2 R37, R89 ;  /* 0x0000005900257308 */ /* 0x000ff40000000800 */
[----:B------:R-:W-:Y:S10]  /*5fb0*/  MUFU.EX2 R248, R248 ;  /* 0x000000f800f87308 */ /* 0x000ff40000000800 */
[----:B------:R-:W-:Y:S10]  /*5fc0*/  MUFU.EX2 R13, R94 ;  /* 0x0000005e000d7308 */ /* 0x000ff40000000800 */
[----:B------:R-:W-:Y:S10]  /*5fd0*/  MUFU.EX2 R30, R30 ;  /* 0x0000001e001e7308 */ /* 0x000ff40000000800 */
[----:B------:R-:W-:Y:S10]  /*5fe0*/  MUFU.EX2 R47, R47 ;  /* 0x0000002f002f7308 */ /* 0x000ff40000000800 */
[----:B------:R-:W-:Y:S01]  /*5ff0*/  MUFU.EX2 R43, R43 ;  /* 0x0000002b002b7308 */ /* 0x000fe20000000800 */
        /* <DEDUP_REMOVED lines=16> */
[----:B--2---:R-:W-:Y:S01]  /*6100*/  @!P2 FADD.FTZ R252, -R252, -RZ ;  /* 0x800000fffcfca221 */ /* 0x004fe20000010100 */
[----:B------:R-:W-:Y:S02]  /*6110*/  ISETP.LE.U32.AND P5, PT, R110, UR6, PT ;  /* 0x000000066e007c0c */ /* 0x000fe4000bfa3070 */
        /* <DEDUP_REMOVED lines=8> */
[----:B------:R-:W-:Y:S02]  /*61a0*/  SHF.R.U32.HI R74, RZ, 0x18, R82 ;  /* 0x00000018ff4a7819 */ /* 0x000fe40000011652 */
[----:B------:R-:W-:Y:S01]  /*61b0*/  ISETP.LE.U32.AND P6, PT, R58, UR6, PT ;  /* 0x000000063a007c0c */ /* 0x000fe2000bfc3070 */
[----:B------:R-:W-:Y:S01]  /*61c0*/  @!P5 FADD.FTZ R244, -R244, -RZ ;  /* 0x800000fff4f4d221 */ /* 0x000fe20000010100 */
[----:B------:R-:W-:Y:S01]  /*61d0*/  ISETP.LE.U32.AND P1, PT, R74, UR6, PT ;  /* 0x000000064a007c0c */ /* 0x000fe2000bf23070 */
[----:B------:R-:W-:Y:S01]  /*61e0*/  @!P3 FADD.FTZ R251, -R251, -RZ ;  /* 0x800000fffbfbb221 */ /* 0x000fe20000010100 */
[----:B------:R-:W-:Y:S02]  /*61f0*/  SHF.R.U32.HI R58, RZ, 0x18, R83 ;  /* 0x00000018ff3a7819 */ /* 0x000fe40000011653 */
[----:B------:R-:W-:Y:S01]  /*6200*/  LOP3.LUT R74, R83, 0xff, RZ, 0xc0, !PT ;  /* 0x000000ff534a7812 */ /* 0x000fe200078ec0ff */
[----:B------:R-:W-:Y:S01]  /*6210*/  @!P4 FADD.FTZ R243, -R243, -RZ ;  /* 0x800000fff3f3c221 */ /* 0x000fe20000010100 */
[----:B------:R-:W-:Y:S01]  /*6220*/  ISETP.LE.U32.AND P0, PT, R58, UR6, PT ;  /* 0x000000063a007c0c */ /* 0x000fe2000bf03070 */
[----:B------:R-:W-:Y:S01]  /*6230*/  @!P2 FADD.FTZ R21, -R21, -RZ ;  /* 0x800000ff1515a221 */ /* 0x000fe20000010100 */
[----:B------:R-:W-:Y:S01]  /*6240*/  ISETP.LE.U32.AND P3, PT, R62, UR6, PT ;  /* 0x000000063e007c0c */ /* 0x000fe2000bf63070 */
[----:B------:R2:W3:Y:S01]  /*6250*/  MUFU.EX2 R58, R68 ;  /* 0x00000044003a7308 */ /* 0x0004e20000000800 */
[----:B------:R-:W-:Y:S01]  /*6260*/  ISETP.LE.U32.AND P5, PT, R74, UR6, PT ;  /* 0x000000064a007c0c */ /* 0x000fe2000bfa3070 */
[----:B------:R-:W-:Y:S01]  /*6270*/  @!P6 FADD.FTZ R60, -R60, -RZ ;  /* 0x800000ff3c3ce221 */ /* 0x000fe20000010100 */
[----:B------:R-:W-:Y:S01]  /*6280*/  ISETP.LE.U32.AND P4, PT, R105, UR6, PT ;  /* 0x0000000669007c0c */ /* 0x000fe2000bf83070 */
[----:B------:R-:W-:Y:S01]  /*6290*/  @!P1 FADD.FTZ R23, -R23, -RZ ;  /* 0x800000ff17179221 */ /* 0x000fe20000010100 */
[----:B------:R-:W-:Y:S02]  /*62a0*/  ISETP.LE.U32.AND P2, PT, R104, UR6, PT ;  /* 0x0000000668007c0c */ /* 0x000fe4000bf43070 */
[----:B------:R-:W-:Y:S03]  /*62b0*/  ISETP.LE.U32.AND P1, PT, R107, UR6, PT ;  /* 0x000000066b007c0c */ /* 0x000fe6000bf23070 */
[----:B------:R4:W3:Y:S01]  /*62c0*/  MUFU.EX2 R62, R69 ;  /* 0x00000045003e7308 */ /* 0x0008e20000000800 */
[----:B------:R-:W-:Y:S01]  /*62d0*/  ISETP.LE.U32.AND P6, PT, R106, UR6, PT ;  /* 0x000000066a007c0c */ /* 0x000fe2000bfc3070 */
[----:B------:R-:W-:Y:S01]  /*62e0*/  @!P0 FADD.FTZ R17, -R17, -RZ ;  /* 0x800000ff11118221 */ /* 0x000fe20000010100 */
[----:B------:R-:W-:Y:S01]  /*62f0*/  LOP3.LUT R11, R113, UR16, R98, 0x96, !PT ;  /* 0x00000010710b7c12 */ /* 0x000fe2000f8e9662 */
[----:B------:R-:W-:Y:S01]  /*6300*/  @!P3 FADD.FTZ R6, -R6, -RZ ;  /* 0x800000ff0606b221 */ /* 0x000fe20000010100 */
[----:B------:R-:W-:Y:S01]  /*6310*/  SHF.R.U32.HI R98, RZ, 0x10, R114 ;  /* 0x00000010ff627819 */ /* 0x000fe20000011672 */
[----:B------:R-:W-:Y:S01]  /*6320*/  @!P5 FADD.FTZ R15, -R15, -RZ ;  /* 0x800000ff0f0fd221 */ /* 0x000fe20000010100 */
[----:B------:R-:W-:Y:S01]  /*6330*/  ISETP.LE.U32.AND P5, PT, R103, UR6, PT ;  /* 0x0000000667007c0c */ /* 0x000fe2000bfa3070 */
[----:B------:R-:W-:Y:S01]  /*6340*/  @!P4 FADD.FTZ R22, -R22, -RZ ;  /* 0x800000ff1616c221 */ /* 0x000fe20000010100 */
[----:B--2---:R-:W-:Y:S01]  /*6350*/  SHF.R.U32.HI R68, RZ, 0x18, R61 ;  /* 0x00000018ff447819 */ /* 0x004fe2000001163d */
[----:B------:R-:W-:Y:S01]  /*6360*/  @!P2 FADD.FTZ R7, -R7, -RZ ;  /* 0x800000ff0707a221 */ /* 0x000fe20000010100 */
[----:B------:R-:W-:Y:S01]  /*6370*/  ISETP.LE.U32.AND P4, PT, R100, UR6, PT ;  /* 0x0000000664007c0c */ /* 0x000fe2000bf83070 */
[----:B------:R-:W-:Y:S01]  /*6380*/  @!P1 FADD.FTZ R247, -R247, -RZ ;  /* 0x800000fff7f79221 */ /* 0x000fe20000010100 */
[----:B------:R-:W-:Y:S01]  /*6390*/  ISETP.LE.U32.AND P1, PT, R68, UR6, PT ;  /* 0x0000000644007c0c */ /* 0x000fe2000bf23070 */
[----:B------:R-:W-:Y:S01]  /*63a0*/  @!P6 FADD.FTZ R63, -R63, -RZ ;  /* 0x800000ff3f3fe221 */ /* 0x000fe20000010100 */
[----:B------:R-:W-:Y:S02]  /*63b0*/  SHF.R.U32.HI R68, RZ, 0x10, R87 ;  /* 0x00000010ff447819 */ /* 0x000fe40000011657 */
[----:B----4-:R-:W-:Y:S02]  /*63c0*/  LOP3.LUT R69, R61, 0xff, RZ, 0xc0, !PT ;  /* 0x000000ff3d457812 */ /* 0x010fe400078ec0ff */
[----:B------:R-:W-:Y:S01]  /*63d0*/  LOP3.LUT R68, R68, 0xff, RZ, 0xc0, !PT ;  /* 0x000000ff44447812 */ /* 0x000fe200078ec0ff */
[----:B------:R-:W-:Y:S01]  /*63e0*/  @!P5 FADD.FTZ R59, -R59, -RZ ;  /* 0x800000ff3b3bd221 */ /* 0x000fe20000010100 */
[----:B------:R-:W-:Y:S02]  /*63f0*/  ISETP.LE.U32.AND P2, PT, R69, UR6, PT ;  /* 0x0000000645007c0c */ /* 0x000fe4000bf43070 */
[----:B------:R-:W-:Y:S01]  /*6400*/  SHF.R.U32.HI R69, RZ, 0x10, R82 ;  /* 0x00000010ff457819 */ /* 0x000fe20000011652 */
[----:B------:R-:W-:Y:S01]  /*6410*/  @!P4 FADD.FTZ R39, -R39, -RZ ;  /* 0x800000ff2727c221 */ /* 0x000fe20000010100 */
[----:B------:R-:W-:Y:S01]  /*6420*/  ISETP.LE.U32.AND P6, PT, R101, UR6, PT ;  /* 0x0000000665007c0c */ /* 0x000fe2000bfc3070 */
[----:B------:R-:W-:Y:S01]  /*6430*/  @!P1 FADD.FTZ R41, -R41, -RZ ;  /* 0x800000ff29299221 */ /* 0x000fe20000010100 */
[----:B------:R-:W-:Y:S02]  /*6440*/  ISETP.LE.U32.AND P5, PT, R68, UR6, PT ;  /* 0x0000000644007c0c */ /* 0x000fe4000bfa3070 */
[----:B------:R-:W-:Y:S02]  /*6450*/  LOP3.LUT R69, R69, 0xff, RZ, 0xc0, !PT ;  /* 0x000000ff45457812 */ /* 0x000fe400078ec0ff */
[----:B------:R-:W-:Y:S02]  /*6460*/  ISETP.LE.U32.AND P1, PT, R10, UR6, PT ;  /* 0x000000060a007c0c */ /* 0x000fe4000bf23070 */
[----:B------:R-:W-:Y:S01]  /*6470*/  ISETP.LE.U32.AND P4, PT, R69, UR6, PT ;  /* 0x0000000645007c0c */ /* 0x000fe2000bf83070 */
[----:B------:R-:W-:Y:S01]  /*6480*/  @!P2 FADD.FTZ R51, -R51, -RZ ;  /* 0x800000ff3333a221 */ /* 0x000fe20000010100 */
[----:B------:R-:W-:Y:S02]  /*6490*/  ISETP.LE.U32.AND P2, PT, R96, UR6, PT ;  /* 0x0000000660007c0c */ /* 0x000fe4000bf43070 */
[----:B------:R-:W-:Y:S01]  /*64a0*/  LOP3.LUT R10, R46, 0xff, RZ, 0xc0, !PT ;  /* 0x000000ff2e0a7812 */ /* 0x000fe200078ec0ff */
[----:B------:R-:W-:Y:S01]  /*64b0*/  @!P6 FADD.FTZ R35, -R35, -RZ ;  /* 0x800000ff2323e221 */ /* 0x000fe20000010100 */
[----:B------:R-:W-:Y:S01]  /*64c0*/  ISETP.LE.U32.AND P6, PT, R97, UR6, PT ;  /* 0x0000000661007c0c */ /* 0x000fe2000bfc3070 */
[----:B------:R-:W-:Y:S01]  /*64d0*/  @!P5 FADD.FTZ R31, -R31, -RZ ;  /* 0x800000ff1f1fd221 */ /* 0x000fe20000010100 */
[----:B------:R-:W-:Y:S02]  /*64e0*/  ISETP.LE.U32.AND P5, PT, R10, UR6, PT ;  /* 0x000000060a007c0c */ /* 0x000fe4000bfa3070 */
[----:B------:R-:W-:Y:S01]  /*64f0*/  LOP3.LUT R98, R98, 0xff, RZ, 0xc0, !PT ;  /* 0x000000ff62627812 */ /* 0x000fe200078ec0ff */
[----:B------:R-:W-:Y:S01]  /*6500*/  @!P1 FADD.FTZ R50, -R50, -RZ ;  /* 0x800000ff32329221 */ /* 0x000fe20000010100 */
[----:B------:R-:W-:Y:S01]  /*6510*/  LOP3.LUT R10, R14, 0xff, RZ, 0xc0, !PT ;  /* 0x000000ff0e0a7812 */ /* 0x000fe200078ec0ff */
[----:B------:R-:W-:Y:S01]  /*6520*/  @!P4 FADD.FTZ R27, -R27, -RZ ;  /* 0x800000ff1b1bc221 */ /* 0x000fe20000010100 */
[----:B------:R-:W-:Y:S01]  /*6530*/  ISETP.LE.U32.AND P4, PT, R98, UR6, PT ;  /* 0x0000000662007c0c */ /* 0x000fe2000bf83070 */
[----:B------:R-:W-:Y:S01]  /*6540*/  @!P2 FADD.FTZ R25, -R25, -RZ ;  /* 0x800000ff1919a221 */ /* 0x000fe20000010100 */
[----:B------:R-:W-:Y:S02]  /*6550*/  ISETP.LE.U32.AND P2, PT, R10, UR6, PT ;  /* 0x000000060a007c0c */ /* 0x000fe4000bf43070 */
[----:B------:R-:W-:Y:S01]  /*6560*/  LOP3.LUT R10, R90, 0xffff, RZ, 0xc0, !PT ;  /* 0x0000ffff5a0a7812 */ /* 0x000fe200078ec0ff */
[----:B------:R-:W-:Y:S01]  /*6570*/  @!P6 FADD.FTZ R5, -R5, -RZ ;  /* 0x800000ff0505e221 */ /* 0x000fe20000010100 */
[----:B------:R-:W-:Y:S01]  /*6580*/  SHF.R.U32.HI R74, RZ, 0x10, R90 ;  /* 0x00000010ff4a7819 */ /* 0x000fe2000001165a */
[----:B-1----:R-:W-:Y:S01]  /*6590*/  @!P5 FADD.FTZ R38, -R38, -RZ ;  /* 0x800000ff2626d221 */ /* 0x002fe20000010100 */
[----:B------:R-:W-:Y:S02]  /*65a0*/  SHF.R.U32.HI R10, RZ, 0x8, R10 ;  /* 0x00000008ff0a7819 */ /* 0x000fe4000001160a */
[----:B------:R-:W-:Y:S02]  /*65b0*/  ISETP.LE.U32.AND P6, PT, R92, UR6, PT ;  /* 0x000000065c007c0c */ /* 0x000fe4000bfc3070 */
[----:B------:R-:W-:Y:S01]  /*65c0*/  LOP3.LUT R74, R74, 0xff, RZ, 0xc0, !PT ;  /* 0x000000ff4a4a7812 */ /* 0x000fe200078ec0ff */
[----:B------:R-:W-:Y:S01]  /*65d0*/  @!P4 FADD.FTZ R18, -R18, -RZ ;  /* 0x800000ff1212c221 */ /* 0x000fe20000010100 */
[----:B------:R-:W-:Y:S01]  /*65e0*/  LOP3.LUT R87, R87, 0xffff, RZ, 0xc0, !PT ;  /* 0x0000ffff57577812 */ /* 0x000fe200078ec0ff */
[----:B------:R-:W-:Y:S01]  /*65f0*/  @!P2 FADD.FTZ R249, -R249, -RZ ;  /* 0x800000fff9f9a221 */ /* 0x000fe20000010100 */
[----:B------:R-:W-:Y:S02]  /*6600*/  LOP3.LUT R10, R10, 0xffff, RZ, 0xc0, !PT ;  /* 0x0000ffff0a0a7812 */ /* 0x000fe400078ec0ff */
[----:B------:R-:W-:Y:S02]  /*6610*/  ISETP.LE.U32.AND P3, PT, R74, UR6, PT ;  /* 0x000000064a007c0c */ /* 0x000fe4000bf63070 */
[----:B------:R-:W-:Y:S02]  /*6620*/  SHF.R.U32.HI R87, RZ, 0x8, R87 ;  /* 0x00000008ff577819 */ /* 0x000fe40000011657 */
[----:B------:R-:W-:Y:S01]  /*6630*/  ISETP.LE.U32.AND P4, PT, R10, UR6, PT ;  /* 0x000000060a007c0c */ /* 0x000fe2000bf83070 */
[----:B---3--:R-:W-:Y:S01]  /*6640*/  @!P6 FADD.FTZ R58, -R58, -RZ ;  /* 0x800000ff3a3ae221 */ /* 0x008fe20000010100 */
[----:B------:R-:W-:Y:S02]  /*6650*/  LOP3.LUT R82, R82, 0xffff, RZ, 0xc0, !PT ;  /* 0x0000ffff52527812 */ /* 0x000fe400078ec0ff */
[----:B------:R-:W-:Y:S02]  /*6660*/  LOP3.LUT R87, R87, 0xffff, RZ, 0xc0, !PT ;  /* 0x0000ffff57577812 */ /* 0x000fe400078ec0ff */
[----:B------:R-:W-:Y:S02]  /*6670*/  SHF.R.U32.HI R82, RZ, 0x8, R82 ;  /* 0x00000008ff527819 */ /* 0x000fe40000011652 */
[----:B------:R-:W-:Y:S01]  /*6680*/  ISETP.LE.U32.AND P6, PT, R87, UR6, PT ;  /* 0x0000000657007c0c */ /* 0x000fe2000bfc3070 */
[----:B------:R-:W-:Y:S01]  /*6690*/  @!P3 FADD.FTZ R53, -R53, -RZ ;  /* 0x800000ff3535b221 */ /* 0x000fe20000010100 */
[----:B------:R-:W-:Y:S02]  /*66a0*/  LOP3.LUT R68, R99, 0xffff, RZ, 0xc0, !PT ;  /* 0x0000ffff63447812 */ /* 0x000fe400078ec0ff */
[----:B------:R-:W-:Y:S01]  /*66b0*/  LOP3.LUT R82, R82, 0xffff, RZ, 0xc0, !PT ;  /* 0x0000ffff52527812 */ /* 0x000fe200078ec0ff */
[----:B------:R-:W-:Y:S01]  /*66c0*/  @!P4 FADD.FTZ R55, -R55, -RZ ;  /* 0x800000ff3737c221 */ /* 0x000fe20000010100 */
[----:B------:R-:W-:Y:S02]  /*66d0*/  ISETP.LE.U32.AND P3, PT, R68, UR6, PT ;  /* 0x0000000644007c0c */ /* 0x000fe4000bf63070 */
[--C-:B------:R-:W-:Y:S02]  /*66e0*/  SHF.R.U32.HI R10, RZ, 0x10, R46.reuse ;  /* 0x00000010ff0a7819 */ /* 0x100fe4000001162e */
[----:B------:R-:W-:Y:S02]  /*66f0*/  ISETP.LE.U32.AND P4, PT, R82, UR6, PT ;  /* 0x0000000652007c0c */ /* 0x000fe4000bf83070 */
[----:B------:R-:W-:Y:S01]  /*6700*/  ISETP.LE.U32.AND P2, PT, R42, UR6, PT ;  /* 0x000000062a007c0c */ /* 0x000fe2000bf43070 */
[----:B------:R-:W-:Y:S01]  /*6710*/  @!P6 FADD.FTZ R33, -R33, -RZ ;  /* 0x800000ff2121e221 */ /* 0x000fe20000010100 */
[----:B------:R-:W-:Y:S02]  /*6720*/  LOP3.LUT R10, R10, 0xff, RZ, 0xc0, !PT ;  /* 0x000000ff0a0a7812 */ /* 0x000fe400078ec0ff */
[----:B------:R-:W-:Y:S02]  /*6730*/  LOP3.LUT R83, R83, 0xffff, RZ, 0xc0, !PT ;  /* 0x0000ffff53537812 */ /* 0x000fe400078ec0ff */
[----:B------:R-:W-:Y:S01]  /*6740*/  ISETP.LE.U32.AND P6, PT, R10, UR6, PT ;  /* 0x000000060a007c0c */ /* 0x000fe2000bfc3070 */
[----:B------:R-:W-:Y:S01]  /*6750*/  @!P3 FADD.FTZ R66, -R66, -RZ ;  /* 0x800000ff4242b221 */ /* 0x000fe20000010100 */
[----:B------:R-:W-:Y:S02]  /*6760*/  SHF.R.U32.HI R68, RZ, 0x18, R46 ;  /* 0x00000018ff447819 */ /* 0x000fe4000001162e */
[----:B------:R-:W-:Y:S01]  /*6770*/  SHF.R.U32.HI R83, RZ, 0x8, R83 ;  /* 0x00000008ff537819 */ /* 0x000fe20000011653 */
[----:B------:R-:W-:Y:S01]  /*6780*/  @!P4 FADD.FTZ R29, -R29, -RZ ;  /* 0x800000ff1d1dc221 */ /* 0x000fe20000010100 */
[----:B------:R-:W-:Y:S01]  /*6790*/  ISETP.LE.U32.AND P3, PT, R68, UR6, PT ;  /* 0x0000000644007c0c */ /* 0x000fe2000bf63070 */
[----:B------:R-:W-:Y:S01]  /*67a0*/  @!P2 FADD.FTZ R45, -R45, -RZ ;  /* 0x800000ff2d2da221 */ /* 0x000fe20000010100 */
[----:B------:R-:W-:Y:S02]  /*67b0*/  LOP3.LUT R83, R83, 0xffff, RZ, 0xc0, !PT ;  /* 0x0000ffff53537812 */ /* 0x000fe400078ec0ff */
[--C-:B------:R-:W-:Y:S02]  /*67c0*/  SHF.R.U32.HI R68, RZ, 0x18, R14.reuse ;  /* 0x00000018ff447819 */ /* 0x100fe4000001160e */
[----:B------:R-:W-:Y:S01]  /*67d0*/  ISETP.LE.U32.AND P4, PT, R76, UR6, PT ;  /* 0x000000064c007c0c */ /* 0x000fe2000bf83070 */
[----:B------:R-:W-:Y:S01]  /*67e0*/  @!P6 FADD.FTZ R34, -R34, -RZ ;  /* 0x800000ff2222e221 */ /* 0x000fe20000010100 */
[----:B------:R-:W-:Y:S02]  /*67f0*/  LOP3.LUT R61, R61, 0xffff, RZ, 0xc0, !PT ;  /* 0x0000ffff3d3d7812 */ /* 0x000fe400078ec0ff */
[----:B------:R-:W-:Y:S02]  /*6800*/  ISETP.LE.U32.AND P2, PT, R83, UR6, PT ;  /* 0x0000000653007c0c */ /* 0x000fe4000bf43070 */
[----:B------:R-:W-:Y:S01]  /*6810*/  ISETP.LE.U32.AND P1, PT, R68, UR6, PT ;  /* 0x0000000644007c0c */ /* 0x000fe2000bf23070 */
[----:B------:R-:W-:Y:S01]  /*6820*/  @!P3 FADD.FTZ R13, -R13, -RZ ;  /* 0x800000ff0d0db221 */ /* 0x000fe20000010100 */
[----:B------:R-:W-:Y:S02]  /*6830*/  SHF.R.U32.HI R61, RZ, 0x8, R61 ;  /* 0x00000008ff3d7819 */ /* 0x000fe4000001163d */
[----:B------:R-:W-:Y:S02]  /*6840*/  ISETP.LE.U32.AND P6, PT, R84, UR6, PT ;  /* 0x0000000654007c0c */ /* 0x000fe4000bfc3070 */
[----:B------:R-:W-:Y:S01]  /*6850*/  SHF.R.U32.HI R10, RZ, 0x10, R14 ;  /* 0x00000010ff0a7819 */ /* 0x000fe2000001160e */
[----:B------:R-:W-:Y:S01]  /*6860*/  @!P4 FADD.FTZ R9, -R9, -RZ ;  /* 0x800000ff0909c221 */ /* 0x000fe20000010100 */
[----:B------:R-:W-:Y:S02]  /*6870*/  LOP3.LUT R14, R14, 0xffff, RZ, 0xc0, !PT ;  /* 0x0000ffff0e0e7812 */ /* 0x000fe400078ec0ff */
[----:B------:R-:W-:Y:S01]  /*6880*/  LOP3.LUT R61, R61, 0xffff, RZ, 0xc0, !PT ;  /* 0x0000ffff3d3d7812 */ /* 0x000fe200078ec0ff */
[----:B------:R-:W-:Y:S01]  /*6890*/  @!P2 FADD.FTZ R54, -R54, -RZ ;  /* 0x800000ff3636a221 */ /* 0x000fe20000010100 */
[----:B------:R-:W-:Y:S01]  /*68a0*/  LOP3.LUT R10, R10, 0xff, RZ, 0xc0, !PT ;  /* 0x000000ff0a0a7812 */ /* 0x000fe200078ec0ff */
[----:B------:R-:W-:Y:S01]  /*68b0*/  @!P1 FADD.FTZ R62, -R62, -RZ ;  /* 0x800000ff3e3e9221 */ /* 0x000fe20000010100 */
[----:B------:R-:W-:Y:S02]  /*68c0*/  SHF.R.U32.HI R14, RZ, 0x8, R14 ;  /* 0x00000008ff0e7819 */ /* 0x000fe4000001160e */
[----:B------:R-:W-:Y:S01]  /*68d0*/  ISETP.LE.U32.AND P4, PT, R61, UR6, PT ;  /* 0x000000063d007c0c */ /* 0x000fe2000bf83070 */
[----:B------:R-:W-:Y:S01]  /*68e0*/  @!P6 FADD.FTZ R246, -R246, -RZ ;  /* 0x800000fff6f6e221 */ /* 0x000fe20000010100 */
[----:B------:R-:W-:Y:S01]  /*68f0*/  LOP3.LUT R68, R11, 0xff, RZ, 0xc0, !PT ;  /* 0x000000ff0b447812 */ /* 0x000fe200078ec0ff */
[----:B------:R-:W1:Y:S01]  /*6900*/  MUFU.EX2 R61, R78 ;  /* 0x0000004e003d7308 */ /* 0x000e620000000800 */
[----:B------:R-:W-:Y:S02]  /*6910*/  ISETP.LE.U32.AND P2, PT, R10, UR6, PT ;  /* 0x000000060a007c0c */ /* 0x000fe4000bf43070 */
[----:B------:R-:W-:Y:S02]  /*6920*/  LOP3.LUT R14, R14, 0xffff, RZ, 0xc0, !PT ;  /* 0x0000ffff0e0e7812 */ /* 0x000fe400078ec0ff */
[----:B------:R-:W-:Y:S02]  /*6930*/  ISETP.LE.U32.AND P1, PT, R95, UR6, PT ;  /* 0x000000065f007c0c */ /* 0x000fe4000bf23070 */
[----:B------:R-:W-:Y:S02]  /*6940*/  LOP3.LUT R46, R46, 0xffff, RZ, 0xc0, !PT ;  /* 0x0000ffff2e2e7812 */ /* 0x000fe400078ec0ff */
[----:B------:R-:W-:Y:S01]  /*6950*/  F2FP.RELU.F16.F32.PACK_AB R71, R250, R53 ;  /* 0x00000035fa47723e */ /* 0x000fe200000008ff */
[----:B------:R-:W-:Y:S01]  /*6960*/  @!P4 FADD.FTZ R49, -R49, -RZ ;  /* 0x800000ff3131c221 */ /* 0x000fe20000010100 */
[----:B------:R-:W-:Y:S02]  /*6970*/  F2FP.RELU.F16.F32.PACK_AB R73, R55, R252 ;  /* 0x000000fc3749723e */ /* 0x000fe400000008ff */
[----:B------:R-:W-:Y:S01]  /*6980*/  ISETP.LE.U32.AND P5, PT, R68, UR6, PT ;  /* 0x0000000644007c0c */ /* 0x000fe2000bfa3070 */
[----:B------:R-:W-:Y:S01]  /*6990*/  STS [R198+0x12400], R71 ;  /* 0x01240047c6007388 */ /* 0x000fe20000000800 */
[----:B------:R-:W-:Y:S01]  /*69a0*/  ISETP.LE.U32.AND P6, PT, R14, UR6, PT ;  /* 0x000000060e007c0c */ /* 0x000fe2000bfc3070 */
[----:B------:R-:W-:Y:S01]  /*69b0*/  @!P2 FADD.FTZ R245, -R245, -RZ ;  /* 0x800000fff5f5a221 */ /* 0x000fe20000010100 */
[--C-:B------:R-:W-:Y:S01]  /*69c0*/  SHF.R.U32.HI R68, RZ, 0x18, R11.reuse ;  /* 0x00000018ff447819 */ /* 0x100fe2000001160b */
[----:B------:R2:W-:Y:S01]  /*69d0*/  STS [R198+0x12000], R73 ;  /* 0x01200049c6007388 */ /* 0x0005e20000000800 */
[----:B------:R-:W-:Y:S01]  /*69e0*/  SHF.R.U32.HI R10, RZ, 0x10, R11 ;  /* 0x00000010ff0a7819 */ /* 0x000fe2000001160b */
[----:B------:R-:W-:Y:S01]  /*69f0*/  @!P1 FADD.FTZ R37, -R37, -RZ ;  /* 0x800000ff25259221 */ /* 0x000fe20000010100 */
[----:B------:R-:W-:Y:S02]  /*6a00*/  SHF.R.U32.HI R46, RZ, 0x8, R46 ;  /* 0x00000008ff2e7819 */ /* 0x000fe4000001162e */
[----:B------:R-:W-:Y:S02]  /*6a10*/  LOP3.LUT R11, R11, 0xffff, RZ, 0xc0, !PT ;  /* 0x0000ffff0b0b7812 */ /* 0x000fe400078ec0ff */
[----:B------:R-:W-:Y:S01]  /*6a20*/  LOP3.LUT R46, R46, 0xffff, RZ, 0xc0, !PT ;  /* 0x0000ffff2e2e7812 */ /* 0x000fe200078ec0ff */
[----:B-1----:R-:W-:Y:S01]  /*6a30*/  @!P5 FADD.FTZ R61, -R61, -RZ ;  /* 0x800000ff3d3dd221 */ /* 0x002fe20000010100 */
[----:B------:R-:W-:Y:S01]  /*6a40*/  SHF.R.U32.HI R11, RZ, 0x8, R11 ;  /* 0x00000008ff0b7819 */ /* 0x000fe2000001160b */
[----:B------:R-:W-:Y:S01]  /*6a50*/  @!P6 FADD.FTZ R248, -R248, -RZ ;  /* 0x800000fff8f8e221 */ /* 0x000fe20000010100 */
[----:B------:R-:W-:Y:S02]  /*6a60*/  F2FP.RELU.F16.F32.PACK_AB R79, R39, R238 ;  /* 0x000000ee274f723e */ /* 0x000fe400000008ff */
[----:B------:R-:W-:Y:S02]  /*6a70*/  F2FP.RELU.F16.F32.PACK_AB R69, R239, R240 ;  /* 0x000000f0ef45723e */ /* 0x000fe400000008ff */
[----:B------:R-:W-:Y:S01]  /*6a80*/  ISETP.LE.U32.AND P2, PT, R46, UR6, PT ;  /* 0x000000062e007c0c */ /* 0x000fe2000bf43070 */
[----:B------:R-:W-:Y:S01]  /*6a90*/  STS [R206+0x12000], R79 ;  /* 0x0120004fce007388 */ /* 0x000fe20000000800 */
[----:B------:R-:W-:Y:S01]  /*6aa0*/  LOP3.LUT R11, R11, 0xffff, RZ, 0xc0, !PT ;  /* 0x0000ffff0b0b7812 */ /* 0x000fe200078ec0ff */
[----:B------:R-:W1:Y:S01]  /*6ab0*/  MUFU.EX2 R46, R77 ;  /* 0x0000004d002e7308 */ /* 0x000e620000000800 */
[----:B------:R-:W-:Y:S01]  /*6ac0*/  F2FP.RELU.F16.F32.PACK_AB R85, R49, R51 ;  /* 0x000000333155723e */ /* 0x000fe200000008ff */
[----:B------:R3:W-:Y:S01]  /*6ad0*/  STS [R206+0x12400], R69 ;  /* 0x01240045ce007388 */ /* 0x0007e20000000800 */
[----:B------:R-:W-:Y:S02]  /*6ae0*/  F2FP.RELU.F16.F32.PACK_AB R83, R41, R45 ;  /* 0x0000002d2953723e */ /* 0x000fe400000008ff */
[----:B------:R-:W-:Y:S01]  /*6af0*/  ISETP.LE.U32.AND P6, PT, R11, UR6, PT ;  /* 0x000000060b007c0c */ /* 0x000fe2000bfc3070 */
[----:B------:R-:W-:Y:S01]  /*6b00*/  STS [R198+0x14000], R85 ;  /* 0x01400055c6007388 */ /* 0x000fe20000000800 */
[----:B------:R-:W-:Y:S02]  /*6b10*/  F2FP.RELU.F16.F32.PACK_AB R11, R37, R242 ;  /* 0x000000f2250b723e */ /* 0x000fe400000008ff */
[----:B------:R-:W-:Y:S01]  /*6b20*/  F2FP.RELU.F16.F32.PACK_AB R81, R244, R35 ;  /* 0x00000023f451723e */ /* 0x000fe200000008ff */
[----:B------:R-:W-:Y:S01]  /*6b30*/  STS [R198+0x14400], R83 ;  /* 0x01440053c6007388 */ /* 0x000fe20000000800 */
[----:B------:R-:W-:Y:S01]  /*6b40*/  F2FP.RELU.F16.F32.PACK_AB R42, R33, R241 ;  /* 0x000000f1212a723e */ /* 0x000fe200000008ff */
[----:B------:R-:W-:Y:S01]  /*6b50*/  @!P2 FADD.FTZ R19, -R19, -RZ ;  /* 0x800000ff1313a221 */ /* 0x000fe20000010100 */
[----:B------:R-:W-:Y:S01]  /*6b60*/  ISETP.LE.U32.AND P2, PT, R26, UR6, PT ;  /* 0x000000061a007c0c */ /* 0x000fe2000bf43070 */
[----:B------:R4:W-:Y:S01]  /*6b70*/  STS [R206+0x14000], R11 ;  /* 0x0140000bce007388 */ /* 0x0009e20000000800 */
[----:B------:R-:W-:Y:S02]  /*6b80*/  F2FP.RELU.F16.F32.PACK_AB R26, R251, R31 ;  /* 0x0000001ffb1a723e */ /* 0x000fe400000008ff */
[----:B------:R-:W-:Y:S01]  /*6b90*/  LOP3.LUT R10, R10, 0xff, RZ, 0xc0, !PT ;  /* 0x000000ff0a0a7812 */ /* 0x000fe200078ec0ff */
[----:B------:R-:W-:Y:S01]  /*6ba0*/  STS [R206+0x14400], R81 ;  /* 0x01440051ce007388 */ /* 0x000fe20000000800 */
[----:B--2---:R-:W-:Y:S01]  /*6bb0*/  F2FP.RELU.F16.F32.PACK_AB R73, R66, R235 ;  /* 0x000000eb4249723e */ /* 0x004fe200000008ff */
[----:B-1----:R-:W-:Y:S01]  /*6bc0*/  @!P6 FADD.FTZ R46, -R46, -RZ ;  /* 0x800000ff2e2ee221 */ /* 0x002fe20000010100 */
[----:B------:R-:W-:Y:S01]  /*6bd0*/  F2FP.RELU.F16.F32.PACK_AB R71, R234, R243 ;  /* 0x000000f3ea47723e */ /* 0x000fe200000008ff */
[----:B------:R1:W-:Y:S01]  /*6be0*/  STS [R205+0x12000], R42 ;  /* 0x0120002acd007388 */ /* 0x0003e20000000800 */
[----:B------:R-:W-:Y:S02]  /*6bf0*/  ISETP.LE.U32.AND P4, PT, R10, UR6, PT ;  /* 0x000000060a007c0c */ /* 0x000fe4000bf83070 */
[----:B------:R-:W-:Y:S01]  /*6c00*/  F2FP.RELU.F16.F32.PACK_AB R14, R29, R21 ;  /* 0x000000151d0e723e */ /* 0x000fe200000008ff */
[----:B------:R-:W-:Y:S01]  /*6c10*/  STS [R205+0x12400], R26 ;  /* 0x0124001acd007388 */ /* 0x000fe20000000800 */
[----:B------:R-:W-:Y:S02]  /*6c20*/  F2FP.RELU.F16.F32.PACK_AB R10, R23, R27 ;  /* 0x0000001b170a723e */ /* 0x000fe400000008ff */
[----:B---3--:R-:W-:Y:S01]  /*6c30*/  F2FP.RELU.F16.F32.PACK_AB R69, R237, R60 ;  /* 0x0000003ced45723e */ /* 0x008fe200000008ff */
[----:B------:R2:W-:Y:S01]  /*6c40*/  STS [R212+0x12000], R73 ;  /* 0x01200049d4007388 */ /* 0x0005e20000000800 */
[----:B------:R-:W-:Y:S02]  /*6c50*/  F2FP.RELU.F16.F32.PACK_AB R79, R25, R236 ;  /* 0x000000ec194f723e */ /* 0x000fe400000008ff */
[----:B------:R-:W-:Y:S01]  /*6c60*/  F2FP.RELU.F16.F32.PACK_AB R77, R17, R50 ;  /* 0x00000032114d723e */ /* 0x000fe200000008ff */
[----:B------:R3:W-:Y:S01]  /*6c70*/  STS [R212+0x12400], R71 ;  /* 0x01240047d4007388 */ /* 0x0007e20000000800 */
[----:B------:R-:W-:Y:S01]  /*6c80*/  F2FP.RELU.F16.F32.PACK_AB R74, R5, R232 ;  /* 0x000000e8054a723e */ /* 0x000fe200000008ff */
[----:B------:R-:W-:Y:S01]  /*6c90*/  @!P4 FADD.FTZ R47, -R47, -RZ ;  /* 0x800000ff2f2fc221 */ /* 0x000fe20000010100 */
[----:B------:R-:W-:Y:S01]  /*6ca0*/  F2FP.RELU.F16.F32.PACK_AB R72, R233, R6 ;  /* 0x00000006e948723e */ /* 0x000fe200000008ff */
[----:B------:R3:W-:Y:S01]  /*6cb0*/  STS [R205+0x14000], R14 ;  /* 0x0140000ecd007388 */ /* 0x0007e20000000800 */
[----:B----4-:R-:W-:Y:S02]  /*6cc0*/  F2FP.RELU.F16.F32.PACK_AB R11, R54, R15 ;  /* 0x0000000f360b723e */ /* 0x010fe400000008ff */
[----:B------:R-:W-:Y:S01]  /*6cd0*/  ISETP.LE.U32.AND P3, PT, R68, UR6, PT ;  /* 0x0000000644007c0c */ /* 0x000fe2000bf63070 */
[----:B------:R4:W-:Y:S01]  /*6ce0*/  STS [R205+0x14400], R10 ;  /* 0x0144000acd007388 */ /* 0x0009e20000000800 */
[----:B------:R-:W-:Y:S02]  /*6cf0*/  F2FP.RELU.F16.F32.PACK_AB R68, R9, R22 ;  /* 0x000000160944723e */ /* 0x000fe400000008ff */
[----:B------:R-:W-:Y:S01]  /*6d00*/  ISETP.LE.U32.AND P0, PT, R102, UR6, PT ;  /* 0x0000000666007c0c */ /* 0x000fe2000bf03070 */
[----:B------:R4:W-:Y:S01]  /*6d10*/  STS [R212+0x14400], R69 ;  /* 0x01440045d4007388 */ /* 0x0009e20000000800 */
[----:B------:R-:W-:Y:S01]  /*6d20*/  ISETP.LE.U32.AND P1, PT, R88, UR6, PT ;  /* 0x0000000658007c0c */ /* 0x000fe2000bf23070 */
[----:B-1----:R-:W1:Y:S02]  /*6d30*/  MUFU.EX2 R42, R75 ;  /* 0x0000004b002a7308 */ /* 0x002e640000000800 */
[----:B------:R-:W-:Y:S04]  /*6d40*/  STS [R212+0x14000], R79 ;  /* 0x0140004fd4007388 */ /* 0x000fe80000000800 */
[----:B------:R4:W-:Y:S01]  /*6d50*/  STS [R204+0x12000], R11 ;  /* 0x0120000bcc007388 */ /* 0x0009e20000000800 */
[----:B--2---:R-:W-:Y:S03]  /*6d60*/  F2FP.RELU.F16.F32.PACK_AB R73, R19, R38 ;  /* 0x000000261349723e */ /* 0x004fe600000008ff */
[----:B------:R2:W2:Y:S01]  /*6d70*/  MUFU.EX2 R26, R70 ;  /* 0x00000046001a7308 */ /* 0x0004a20000000800 */
[----:B------:R-:W-:Y:S01]  /*6d80*/  @!P3 FADD.FTZ R30, -R30, -RZ ;  /* 0x800000ff1e1eb221 */ /* 0x000fe20000010100 */
[----:B------:R-:W-:Y:S01]  /*6d90*/  FSETP.GE.FTZ.AND P3, PT, R252, RZ, PT ;  /* 0x000000fffc00720b */ /* 0x000fe20003f76000 */
[----:B------:R-:W-:Y:S01]  /*6da0*/  STS [R204+0x12400], R77 ;  /* 0x0124004dcc007388 */ /* 0x000fe20000000800 */
[----:B---3--:R-:W-:Y:S01]  /*6db0*/  F2FP.RELU.F16.F32.PACK_AB R71, R13, R34 ;  /* 0x000000220d47723e */ /* 0x008fe200000008ff */
[----:B------:R-:W-:Y:S01]  /*6dc0*/  @!P0 FADD.FTZ R43, -R43, -RZ ;  /* 0x800000ff2b2b8221 */ /* 0x000fe20000010100 */
[----:B------:R-:W-:Y:S01]  /*6dd0*/  FSETP.GE.FTZ.AND P0, PT, R250, RZ, PT ;  /* 0x000000fffa00720b */ /* 0x000fe20003f16000 */
[----:B------:R-:W-:Y:S01]  /*6de0*/  STS [R209+0x12000], R74 ;  /* 0x0120004ad1007388 */ /* 0x000fe20000000800 */
[----:B------:R-:W-:Y:S01]  /*6df0*/  F2FP.RELU.F16.F32.PACK_AB R14, R7, R18 ;  /* 0x00000012070e723e */ /* 0x000fe200000008ff */
[----:B-1----:R-:W-:Y:S01]  /*6e00*/  @!P2 FADD.FTZ R42, -R42, -RZ ;  /* 0x800000ff2a2aa221 */ /* 0x002fe20000010100 */
[----:B------:R-:W-:Y:S01]  /*6e10*/  FSETP.GE.FTZ.AND P2, PT, R55, RZ, PT ;  /* 0x000000ff3700720b */ /* 0x000fe20003f56000 */
[----:B------:R1:W-:Y:S01]  /*6e20*/  STS [R209+0x12400], R72 ;  /* 0x01240048d1007388 */ /* 0x0003e20000000800 */
[----:B----4-:R-:W-:Y:S02]  /*6e30*/  F2FP.RELU.F16.F32.PACK_AB R10, R246, R247 ;  /* 0x000000f7f60a723e */ /* 0x010fe400000008ff */
[----:B------:R-:W-:Y:S01]  /*6e40*/  F2FP.RELU.F16.F32.PACK_AB R69, R248, R249 ;  /* 0x000000f9f845723e */ /* 0x000fe200000008ff */
[----:B------:R-:W-:Y:S01]  /*6e50*/  STS [R204+0x14000], R73 ;  /* 0x01400049cc007388 */ /* 0x000fe20000000800 */
[----:B--2---:R-:W-:Y:S01]  /*6e60*/  F2FP.RELU.F16.F32.PACK_AB R70, R42, R59 ;  /* 0x0000003b2a46723e */ /* 0x004fe200000008ff */
[----:B------:R-:W-:Y:S01]  /*6e70*/  @!P1 FADD.FTZ R26, -R26, -RZ ;  /* 0x800000ff1a1a9221 */ /* 0x000fe20000010100 */
[----:B------:R-:W-:Y:S01]  /*6e80*/  FSETP.GE.FTZ.AND P1, PT, R53, RZ, PT ;  /* 0x000000ff3500720b */ /* 0x000fe20003f36000 */
[----:B------:R2:W-:Y:S01]  /*6e90*/  STS [R204+0x14400], R71 ;  /* 0x01440047cc007388 */ /* 0x0005e20000000800 */
[----:B------:R-:W-:Y:S03]  /*6ea0*/  F2FP.RELU.F16.F32.PACK_AB R11, R62, R245 ;  /* 0x000000f53e0b723e */ /* 0x000fe600000008ff */
[----:B------:R3:W-:Y:S04]  /*6eb0*/  STS [R209+0x14000], R68 ;  /* 0x01400044d1007388 */ /* 0x0007e80000000800 */
[----:B------:R4:W-:Y:S04]  /*6ec0*/  STS [R209+0x14400], R14 ;  /* 0x0144000ed1007388 */ /* 0x0009e80000000800 */
[----:B------:R4:W-:Y:S01]  /*6ed0*/  STS [R208+0x12000], R69 ;  /* 0x01200045d0007388 */ /* 0x0009e20000000800 */
[----:B-1----:R-:W-:Y:S03]  /*6ee0*/  F2FP.RELU.F16.F32.PACK_AB R72, R63, R58 ;  /* 0x0000003a3f48723e */ /* 0x002fe600000008ff */
[----:B------:R1:W-:Y:S04]  /*6ef0*/  STS [R208+0x12400], R11 ;  /* 0x0124000bd0007388 */ /* 0x0003e80000000800 */
[----:B------:R1:W-:Y:S01]  /*6f00*/  STS [R207+0x12000], R10 ;  /* 0x0120000acf007388 */ /* 0x0003e20000000800 */
[----:B--2---:R-:W-:Y:S03]  /*6f10*/  F2FP.RELU.F16.F32.PACK_AB R71, R46, R61 ;  /* 0x0000003d2e47723e */ /* 0x004fe600000008ff */
[----:B------:R-:W-:Y:S01]  /*6f20*/  STS [R207+0x12400], R72 ;  /* 0x01240048cf007388 */ /* 0x000fe20000000800 */
[----:B---3--:R-:W-:Y:S03]  /*6f30*/  F2FP.RELU.F16.F32.PACK_AB R68, R43, R26 ;  /* 0x0000001a2b44723e */ /* 0x008fe600000008ff */
[----:B------:R-:W-:Y:S01]  /*6f40*/  STS [R208+0x14000], R71 ;  /* 0x01400047d0007388 */ /* 0x000fe20000000800 */
[----:B----4-:R-:W-:Y:S01]  /*6f50*/  IMAD.U32 R14, RZ, RZ, UR4 ;  /* 0x00000004ff0e7e24 */ /* 0x010fe2000f8e00ff */
[----:B------:R-:W-:Y:S05]  /*6f60*/  F2FP.RELU.F16.F32.PACK_AB R69, R30, R47 ;  /* 0x0000002f1e45723e */ /* 0x000fea00000008ff */
[----:B------:R-:W-:Y:S01]  /*6f70*/  STS [R208+0x14400], R69 ;  /* 0x01440045d0007388 */ /* 0x000fe20000000800 */
[----:B-1----:R-:W-:Y:S03]  /*6f80*/  IMAD.SHL.U32 R11, R191, 0x2, RZ ;  /* 0x00000002bf0b7824 */ /* 0x002fe600078e00ff */
[----:B------:R-:W-:Y:S02]  /*6f90*/  STS [R207+0x14000], R70 ;  /* 0x01400046cf007388 */ /* 0x000fe40000000800 */
[----:B------:R-:W-:Y:S02]  /*6fa0*/  IADD3 R14, R11, 0x4000, R14 ;  /* 0x000040000b0e7810 */ /* 0x000fe40007ffe00e */
[----:B------:R-:W-:Y:S03]  /*6fb0*/  STS [R207+0x14400], R68 ;  /* 0x01440044cf007388 */ /* 0x000fe60000000800 */
[----:B------:R-:W-:Y:S01]  /*6fc0*/  IMAD.IADD R10, R14, 0x1, R187 ;  /* 0x000000010e0a7824 */ /* 0x000fe200078e02bb */
[----:B------:R-:W-:Y:S08]  /*6fd0*/  LDSM.16.M88.4 R128, [R11+UR4+0x4000] ;  /* 0x004000040b80783b */ /* 0x000ff00008000200 */
        /* <DEDUP_REMOVED lines=29> */
[----:B------:R-:W-:Y:S01]  /*71b0*/  FADD.FTZ R14, -R231, R69 ;  /* 0x00000045e70e7221 */ /* 0x000fe20000010100 */
[----:B------:R-:W-:Y:S03]  /*71c0*/  FADD.FTZ R11, -R230, R70 ;  /* 0x00000046e60b7221 */ /* 0x000fe60000010100 */
[-C--:B------:R-:W-:Y:S01]  /*71d0*/  FSEL R167, R10, R231.reuse, P3 ;  /* 0x000000e70aa77208 */ /* 0x080fe20001800000 */
[----:B------:R-:W-:Y:S01]  /*71e0*/  FADD.FTZ R165, -R230, R71 ;  /* 0x00000047e6a57221 */ /* 0x000fe20000010100 */
[-C--:B------:R-:W-:Y:S01]  /*71f0*/  FSEL R10, R11, R230.reuse, P1 ;  /* 0x000000e60b0a7208 */ /* 0x080fe20000800000 */
[----:B------:R-:W1:Y:S01]  /*7200*/  LDSM.16.M88.4 R68, [R188+0x2400] ;  /* 0x00240000bc44783b */ /* 0x000e620000000200 */
[----:B------:R-:W-:Y:S01]  /*7210*/  FSEL R14, R14, R231, P2 ;  /* 0x000000e70e0e7208 */ /* 0x000fe20001000000 */
[----:B------:R-:W-:Y:S01]  /*7220*/  FADD.FTZ R164, -R229, R73 ;  /* 0x00000049e5a47221 */ /* 0x000fe20000010100 */
[----:B------:R-:W-:Y:S01]  /*7230*/  FSEL R165, R165, R230, P0 ;  /* 0x000000e6a5a57208 */ /* 0x000fe20000000000 */
[C---:B------:R-:W-:Y:S01]  /*7240*/  FADD.FTZ R75, -R228.reuse, R75 ;  /* 0x0000004be44b7221 */ /* 0x040fe20000010100 */
[----:B------:R-:W-:Y:S01]  /*7250*/  FSETP.GE.FTZ.AND P3, PT, R51, RZ, PT ;  /* 0x000000ff3300720b */ /* 0x000fe20003f76000 */
[----:B------:R-:W-:Y:S01]  /*7260*/  FADD.FTZ R11, -R228, R74 ;  /* 0x0000004ae40b7221 */ /* 0x000fe20000010100 */
[----:B------:R-:W-:Y:S01]  /*7270*/  FSETP.GE.FTZ.AND P2, PT, R49, RZ, PT ;  /* 0x000000ff3100720b */ /* 0x000fe20003f56000 */
        /* <DEDUP_REMOVED lines=11> */
[----:B------:R-:W-:Y:S01]  /*7330*/  F2FP.F16.F32.PACK_AB R11, R165, R10 ;  /* 0x0000000aa50b723e */ /* 0x000fe200000000ff */
[----:B------:R-:W-:Y:S01]  /*7340*/  FADD.FTZ R10, -R231, R81 ;  /* 0x00000051e70a7221 */ /* 0x000fe20000010100 */
[----:B------:R-:W-:Y:S01]  /*7350*/  FSETP.GE.FTZ.AND P2, PT, R37, RZ, PT ;  /* 0x000000ff2500720b */ /* 0x000fe20003f56000 */
[----:B------:R-:W-:Y:S01]  /*7360*/  FADD.FTZ R165, -R230, R82 ;  /* 0x00000052e6a57221 */ /* 0x000fe20000010100 */
[----:B------:R-:W-:Y:S01]  /*7370*/  FSETP.GE.FTZ.AND P1, PT, R35, RZ, PT ;  /* 0x000000ff2300720b */ /* 0x000fe20003f36000 */
[----:B------:R-:W-:Y:S01]  /*7380*/  FMUL.FTZ R167, R252, R167 ;  /* 0x000000a7fca77220 */ /* 0x000fe20000410000 */
[----:B------:R-:W-:Y:S01]  /*7390*/  FSEL R74, R74, R229, P2 ;  /* 0x000000e54a4a7208 */ /* 0x000fe20001000000 */
[----:B------:R-:W-:Y:S01]  /*73a0*/  FMUL.FTZ R14, R55, R14 ;  /* 0x0000000e370e7220 */ /* 0x000fe20000410000 */
[----:B------:R-:W-:Y:S01]  /*73b0*/  FSETP.GE.FTZ.AND P2, PT, R39, RZ, PT ;  /* 0x000000ff2700720b */ /* 0x000fe20003f56000 */
[C---:B------:R-:W-:Y:S01]  /*73c0*/  FADD.FTZ R72, -R229.reuse, R72 ;  /* 0x00000048e5487221 */ /* 0x040fe20000010100 */
[----:B------:R-:W-:Y:S01]  /*73d0*/  FSETP.GE.FTZ.AND P0, PT, R244, RZ, PT ;  /* 0x000000fff400720b */ /* 0x000fe20003f16000 */
[----:B------:R-:W-:Y:S01]  /*73e0*/  FADD.FTZ R76, -R229, R76 ;  /* 0x0000004ce54c7221 */ /* 0x000fe20000010100 */
[----:B------:R-:W-:Y:S01]  /*73f0*/  F2FP.F16.F32.PACK_AB R77, R14, R167 ;  /* 0x000000a70e4d723e */ /* 0x000fe200000000ff */
[----:B------:R-:W-:Y:S01]  /*7400*/  FADD.FTZ R83, -R230, R83 ;  /* 0x00000053e6537221 */ /* 0x000fe20000010100 */
[-C--:B------:R-:W-:Y:S01]  /*7410*/  FSEL R72, R72, R229.reuse, P3 ;  /* 0x000000e548487208 */ /* 0x080fe20001800000 */
[----:B------:R-:W-:Y:S01]  /*7420*/  FMUL.FTZ R78, R41, R164 ;  /* 0x000000a4294e7220 */ /* 0x000fe20000410000 */
[----:B------:R-:W-:Y:S01]  /*7430*/  FSETP.GE.FTZ.AND P3, PT, R242, RZ, PT ;  /* 0x000000fff200720b */ /* 0x000fe20003f76000 */
[----:B------:R-:W-:Y:S01]  /*7440*/  FADD.FTZ R173, -R228, R79 ;  /* 0x0000004fe4ad7221 */ /* 0x000fe20000010100 */
[----:B------:R-:W-:Y:S01]  /*7450*/  FSEL R14, R75, R228, P1 ;  /* 0x000000e44b0e7208 */ /* 0x000fe20000800000 */
[----:B------:R-:W-:Y:S01]  /*7460*/  FMUL.FTZ R72, R51, R72 ;  /* 0x0000004833487220 */ /* 0x000fe20000410000 */
[----:B------:R-:W-:Y:S01]  /*7470*/  FSEL R81, R76, R229, P3 ;  /* 0x000000e54c517208 */ /* 0x000fe20001800000 */
[-C--:B-1----:R-:W-:Y:S03]  /*7480*/  HMMA.16816.F32 R84, R168, R68.reuse, R84 ;  /* 0x00000044a854723c */ /* 0x082fe60000001854 */
[----:B------:R-:W-:Y:S01]  /*7490*/  FSETP.GE.FTZ.AND P3, PT, R238, RZ, PT ;  /* 0x000000ffee00720b */ /* 0x000fe20003f76000 */
[----:B------:R-:W-:Y:S01]  /*74a0*/  FMUL.FTZ R242, R242, R81 ;  /* 0x00000051f2f27220 */ /* 0x000fe20000410000 */
[----:B------:R-:W-:Y:S01]  /*74b0*/  FSETP.GE.FTZ.AND P1, PT, R240, RZ, PT ;  /* 0x000000fff000720b */ /* 0x000fe20003f36000 */
[C---:B------:R-:W-:Y:S05]  /*74c0*/  HMMA.16816.F32 R88, R176.reuse, R68, R88 ;  /* 0x00000044b058723c */ /* 0x040fea0000001858 */
[----:B------:R-:W-:Y:S01]  /*74d0*/  F2FP.F16.F32.PACK_AB R81, R73, R72 ;  /* 0x000000484951723e */ /* 0x000fe200000000ff */
[-C--:B------:R-:W-:Y:S05]  /*74e0*/  HMMA.16816.F32 R92, R176, R70.reuse, R92 ;  /* 0x00000046b05c723c */ /* 0x080fea000000185c */
[-C--:B------:R-:W-:Y:S01]  /*74f0*/  FSEL R75, R80, R231.reuse, P3 ;  /* 0x000000e7504b7208 */ /* 0x080fe20001800000 */
[----:B------:R-:W-:Y:S01]  /*7500*/  FMUL.FTZ R69, R37, R74 ;  /* 0x0000004a25457220 */ /* 0x000fe20000410000 */
[----:B------:R-:W-:Y:S01]  /*7510*/  FSEL R72, R10, R231, P2 ;  /* 0x000000e70a487208 */ /* 0x000fe20001000000 */
[C---:B------:R-:W-:Y:S04]  /*7520*/  HMMA.16816.F32 R96, R168.reuse, R70, R96 ;  /* 0x00000046a860723c */ /* 0x040fe80000001860 */
[----:B------:R-:W-:Y:S01]  /*7530*/  FSEL R73, R165, R230, P1 ;  /* 0x000000e6a5497208 */ /* 0x000fe20000800000 */
[----:B------:R-:W-:Y:S01]  /*7540*/  FMUL.FTZ R238, R238, R75 ;  /* 0x0000004beeee7220 */ /* 0x000fe20000410000 */
[----:B------:R-:W-:Y:S01]  /*7550*/  FSEL R173, R173, R228, P0 ;  /* 0x000000e4adad7208 */ /* 0x000fe20000000000 */
[----:B------:R-:W-:Y:S01]  /*7560*/  FMUL.FTZ R165, R39, R72 ;  /* 0x0000004827a57220 */ /* 0x000fe20000410000 */
[----:B------:R-:W-:Y:S02]  /*7570*/  FSETP.GE.FTZ.AND P0, PT, R239, RZ, PT ;  /* 0x000000ffef00720b */ /* 0x000fe40003f16000 */
[----:B------:R-:W-:Y:S01]  /*7580*/  FSETP.GE.FTZ.AND P2, PT, R33, RZ, PT ;  /* 0x000000ff2100720b */ /* 0x000fe20003f56000 */
[----:B------:R-:W-:Y:S01]  /*7590*/  FADD.FTZ R175, -R230, R87 ;  /* 0x00000057e6af7221 */ /* 0x000fe20000010100 */
[----:B------:R-:W-:Y:S01]  /*75a0*/  FSEL R68, R83, R230, P0 ;  /* 0x000000e653447208 */ /* 0x000fe20000000000 */
[----:B------:R-:W-:Y:S01]  /*75b0*/  FMUL.FTZ R87, R240, R73 ;  /* 0x00000049f0577220 */ /* 0x000fe20000410000 */
[----:B------:R-:W-:Y:S01]  /*75c0*/  FSETP.GE.FTZ.AND P0, PT, R251, RZ, PT ;  /* 0x000000fffb00720b */ /* 0x000fe20003f16000 */
[----:B------:R-:W1:Y:S01]  /*75d0*/  LDSM.16.M88.4 R72, [R188+0x2800] ;  /* 0x00280000bc48783b */ /* 0x000e620000000200 */
[----:B------:R-:W-:Y:S01]  /*75e0*/  FSETP.GE.FTZ.AND P1, PT, R31, RZ, PT ;  /* 0x000000ff1f00720b */ /* 0x000fe20003f36000 */
[----:B------:R-:W-:Y:S01]  /*75f0*/  FADD.FTZ R167, -R230, R86 ;  /* 0x00000056e6a77221 */ /* 0x000fe20000010100 */
[----:B------:R-:W-:Y:S01]  /*7600*/  FSETP.GE.FTZ.AND P3, PT, R241, RZ, PT ;  /* 0x000000fff100720b */ /* 0x000fe20003f76000 */
[----:B------:R-:W-:Y:S01]  /*7610*/  FADD.FTZ R70, -R229, R93 ;  /* 0x0000005de5467221 */ /* 0x000fe20000010100 */
[----:B------:R-:W-:Y:S01]  /*7620*/  FMUL.FTZ R68, R239, R68 ;  /* 0x00000044ef447220 */ /* 0x000fe20000410000 */
[----:B------:R-:W-:Y:S01]  /*7630*/  FADD.FTZ R88, -R229, R88 ;  /* 0x00000058e5587221 */ /* 0x000fe20000010100 */
[----:B------:R-:W-:Y:S01]  /*7640*/  FSEL R76, R167, R230, P1 ;  /* 0x000000e6a74c7208 */ /* 0x000fe20000800000 */
[----:B------:R-:W-:Y:S01]  /*7650*/  FADD.FTZ R91, -R228, R91 ;  /* 0x0000005be45b7221 */ /* 0x000fe20000010100 */
[----:B------:R-:W-:Y:S01]  /*7660*/  FSETP.GE.FTZ.AND P1, PT, R27, RZ, PT ;  /* 0x000000ff1b00720b */ /* 0x000fe20003f36000 */
[----:B------:R-:W-:Y:S01]  /*7670*/  FMUL.FTZ R14, R35, R14 ;  /* 0x0000000e230e7220 */ /* 0x000fe20000410000 */
[----:B------:R-:W-:Y:S01]  /*7680*/  F2FP.F16.F32.PACK_AB R87, R68, R87 ;  /* 0x000000574457723e */ /* 0x000fe200000000ff */
[----:B------:R-:W-:Y:S01]  /*7690*/  FADD.FTZ R10, -R231, R85 ;  /* 0x00000055e70a7221 */ /* 0x000fe20000010100 */
[----:B------:R-:W-:Y:S01]  /*76a0*/  F2FP.F16.F32.PACK_AB R85, R69, R242 ;  /* 0x000000f24555723e */ /* 0x000fe200000000ff */
[C---:B------:R-:W-:Y:S01]  /*76b0*/  FADD.FTZ R69, -R228.reuse, R90 ;  /* 0x0000005ae4457221 */ /* 0x040fe20000010100 */
[----:B------:R-:W-:Y:S01]  /*76c0*/  FADD.FTZ R93, -R228, R94 ;  /* 0x0000005ee45d7221 */ /* 0x000fe20000010100 */
[----:B------:R-:W-:Y:S01]  /*76d0*/  FMUL.FTZ R173, R244, R173 ;  /* 0x000000adf4ad7220 */ /* 0x000fe20000410000 */
[-C--:B------:R-:W-:Y:S01]  /*76e0*/  FSEL R10, R10, R231.reuse, P2 ;  /* 0x000000e70a0a7208 */ /* 0x080fe20001000000 */
[----:B------:R-:W-:Y:S01]  /*76f0*/  FADD.FTZ R84, -R231, R84 ;  /* 0x00000054e7547221 */ /* 0x000fe20000010100 */
[----:B------:R-:W-:Y:S01]  /*7700*/  FSETP.GE.FTZ.AND P2, PT, R29, RZ, PT ;  /* 0x000000ff1d00720b */ /* 0x000fe20003f56000 */
[----:B------:R-:W-:Y:S01]  /*7710*/  FMUL.FTZ R79, R45, R166 ;  /* 0x000000a62d4f7220 */ /* 0x000fe20000410000 */
[----:B------:R-:W-:Y:S01]  /*7720*/  F2FP.F16.F32.PACK_AB R83, R173, R14 ;  /* 0x0000000ead53723e */ /* 0x000fe200000000ff */
[----:B------:R-:W-:Y:S01]  /*7730*/  FMUL.FTZ R71, R33, R10 ;  /* 0x0000000a21477220 */ /* 0x000fe20000410000 */
[----:B------:R-:W-:Y:S01]  /*7740*/  FSEL R84, R84, R231, P3 ;  /* 0x000000e754547208 */ /* 0x000fe20001800000 */
[----:B------:R-:W-:Y:S01]  /*7750*/  FADD.FTZ R14, -R229, R89 ;  /* 0x00000059e50e7221 */ /* 0x000fe20000010100 */
[----:B------:R-:W-:Y:S01]  /*7760*/  F2FP.F16.F32.PACK_AB R79, R78, R79 ;  /* 0x0000004f4e4f723e */ /* 0x000fe200000000ff */
        /* <DEDUP_REMOVED lines=18> */
[-C--:B-1----:R-:W-:Y:S03]  /*7890*/  HMMA.16816.F32 R100, R168, R72.reuse, R100 ;  /* 0x00000048a864723c */ /* 0x082fe60000001864 */
[----:B------:R-:W-:Y:S01]  /*78a0*/  F2FP.F16.F32.PACK_AB R14, R71, R84 ;  /* 0x00000054470e723e */ /* 0x000fe200000000ff */
[----:B------:R-:W-:Y:S01]  /*78b0*/  FADD.FTZ R71, -R230, R98 ;  /* 0x00000062e6477221 */ /* 0x000fe20000010100 */
[----:B------:R-:W-:Y:S01]  /*78c0*/  FSEL R70, R70, R229, P2 ;  /* 0x000000e546467208 */ /* 0x000fe20001000000 */
[C---:B------:R-:W-:Y:S04]  /*78d0*/  HMMA.16816.F32 R104, R176.reuse, R72, R104 ;  /* 0x00000048b068723c */ /* 0x040fe80000001868 */
[----:B------:R-:W-:Y:S01]  /*78e0*/  FSETP.GE.FTZ.AND P3, PT, R236, RZ, PT ;  /* 0x000000ffec00720b */ /* 0x000fe20003f76000 */
[----:B------:R-:W-:Y:S01]  /*78f0*/  FMUL.FTZ R82, R25, R70 ;  /* 0x0000004619527220 */ /* 0x000fe20000410000 */
[----:B------:R-:W-:Y:S01]  /*7900*/  FSEL R93, R93, R228, P1 ;  /* 0x000000e45d5d7208 */ /* 0x000fe20000800000 */
[----:B------:R-:W-:Y:S01]  /*7910*/  FMUL.FTZ R91, R29, R78 ;  /* 0x0000004e1d5b7220 */ /* 0x000fe20000410000 */
[----:B------:R-:W-:Y:S01]  /*7920*/  FSETP.GE.FTZ.AND P1, PT, R243, RZ, PT ;  /* 0x000000fff300720b */ /* 0x000fe20003f36000 */
[-C--:B------:R-:W-:Y:S03]  /*7930*/  HMMA.16816.F32 R108, R176, R74.reuse, R108 ;  /* 0x0000004ab06c723c */ /* 0x080fe6000000186c */
[----:B------:R-:W-:Y:S01]  /*7940*/  F2FP.F16.F32.PACK_AB R72, R91, R68 ;  /* 0x000000445b48723e */ /* 0x000fe200000000ff */
[----:B------:R-:W-:Y:S01]  /*7950*/  FMUL.FTZ R76, R23, R76 ;  /* 0x0000004c174c7220 */ /* 0x000fe20000410000 */
[----:B------:R-:W-:Y:S01]  /*7960*/  FSEL R86, R71, R230, P1 ;  /* 0x000000e647567208 */ /* 0x000fe20000800000 */
[----:B------:R-:W-:Y:S01]  /*7970*/  FADD.FTZ R78, -R231, R97 ;  /* 0x00000061e74e7221 */ /* 0x000fe20000010100 */
[----:B------:R-:W-:Y:S01]  /*7980*/  FSETP.GE.FTZ.AND P0, PT, R237, RZ, PT ;  /* 0x000000ffed00720b */ /* 0x000fe20003f16000 */
[C---:B------:R-:W-:Y:S04]  /*7990*/  HMMA.16816.F32 R112, R168.reuse, R74, R112 ;  /* 0x0000004aa870723c */ /* 0x040fe80000001870 */
[----:B------:R-:W-:Y:S01]  /*79a0*/  F2FP.F16.F32.PACK_AB R76, R76, R69 ;  /* 0x000000454c4c723e */ /* 0x000fe200000000ff */
[----:B------:R-:W-:Y:S01]  /*79b0*/  FMUL.FTZ R73, R60, R93 ;  /* 0x0000005d3c497220 */ /* 0x000fe20000410000 */
[----:B------:R-:W-:Y:S01]  /*79c0*/  FSEL R97, R92, R229, P3 ;  /* 0x000000e55c617208 */ /* 0x000fe20001800000 */
[----:B------:R-:W1:Y:S01]  /*79d0*/  LDSM.16.M88.4 R68, [R188+0x2c00] ;  /* 0x002c0000bc44783b */ /* 0x000e620000000200 */
[----:B------:R-:W-:Y:S02]  /*79e0*/  FSEL R80, R95, R228, P0 ;  /* 0x000000e45f507208 */ /* 0x000fe40000000000 */
[----:B------:R-:W-:Y:S01]  /*79f0*/  FSETP.GE.FTZ.AND P2, PT, R66, RZ, PT ;  /* 0x000000ff4200720b */ /* 0x000fe20003f56000 */
[----:B------:R-:W-:Y:S01]  /*7a00*/  FMUL.FTZ R97, R236, R97 ;  /* 0x00000061ec617220 */ /* 0x000fe20000410000 */
[----:B------:R-:W-:Y:S01]  /*7a10*/  FSETP.GE.FTZ.AND P3, PT, R235, RZ, PT ;  /* 0x000000ffeb00720b */ /* 0x000fe20003f76000 */
[----:B------:R-:W-:Y:S01]  /*7a20*/  FMUL.FTZ R80, R237, R80 ;  /* 0x00000050ed507220 */ /* 0x000fe20000410000 */
[----:B------:R-:W-:Y:S01]  /*7a30*/  FSETP.GE.FTZ.AND P0, PT, R234, RZ, PT ;  /* 0x000000ffea00720b */ /* 0x000fe20003f16000 */
[C---:B------:R-:W-:Y:S01]  /*7a40*/  FADD.FTZ R100, -R231.reuse, R100 ;  /* 0x00000064e7647221 */ /* 0x040fe20000010100 */
[-C--:B------:R-:W-:Y:S01]  /*7a50*/  FSEL R91, R78, R231.reuse, P2 ;  /* 0x000000e74e5b7208 */ /* 0x080fe20001000000 */
[----:B------:R-:W-:Y:S01]  /*7a60*/  FADD.FTZ R84, -R231, R101 ;  /* 0x00000065e7547221 */ /* 0x000fe20000010100 */
[----:B------:R-:W-:Y:S01]  /*7a70*/  FSEL R96, R96, R231, P3 ;  /* 0x000000e760607208 */ /* 0x000fe20001800000 */
[C---:B------:R-:W-:Y:S01]  /*7a80*/  FADD.FTZ R93, -R230.reuse, R102 ;  /* 0x00000066e65d7221 */ /* 0x040fe20000010100 */
        /* <DEDUP_REMOVED lines=8> */
[----:B------:R-:W-:Y:S01]  /*7b10*/  FSETP.GE.FTZ.AND P0, PT, R17, RZ, PT ;  /* 0x000000ff1100720b */ /* 0x000fe20003f16000 */
[----:B------:R-:W-:Y:S01]  /*7b20*/  FADD.FTZ R95, -R228, R106 ;  /* 0x0000006ae45f7221 */ /* 0x000fe20000010100 */
[----:B------:R-:W-:Y:S01]  /*7b30*/  F2FP.F16.F32.PACK_AB R91, R82, R97 ;  /* 0x00000061525b723e */ /* 0x000fe200000000ff */
[----:B------:R-:W-:Y:S01]  /*7b40*/  FADD.FTZ R107, -R228, R107 ;  /* 0x0000006be46b7221 */ /* 0x000fe20000010100 */
[----:B------:R-:W-:Y:S01]  /*7b50*/  F2FP.F16.F32.PACK_AB R73, R80, R73 ;  /* 0x000000495049723e */ /* 0x000fe200000000ff */
[C---:B------:R-:W-:Y:S01]  /*7b60*/  FADD.FTZ R80, -R229.reuse, R105 ;  /* 0x00000069e5507221 */ /* 0x040fe20000010100 */
[----:B------:R-:W-:Y:S01]  /*7b70*/  FSEL R100, R100, R231, P3 ;  /* 0x000000e764647208 */ /* 0x000fe20001800000 */
[----:B------:R-:W-:Y:S01]  /*7b80*/  FMUL.FTZ R234, R234, R99 ;  /* 0x00000063eaea7220 */ /* 0x000fe20000410000 */
[----:B------:R-:W-:Y:S01]  /*7b90*/  FSEL R97, R84, R231, P2 ;  /* 0x000000e754617208 */ /* 0x000fe20001000000 */
        /* <DEDUP_REMOVED lines=10> */
[-C--:B-1----:R-:W-:Y:S03]  /*7c40*/  HMMA.16816.F32 R116, R168, R68.reuse, R116 ;  /* 0x00000044a874723c */ /* 0x082fe60000001874 */
[----:B------:R-:W-:Y:S01]  /*7c50*/  FSETP.GE.FTZ.AND P1, PT, R34, RZ, PT ;  /* 0x000000ff2200720b */ /* 0x000fe20003f36000 */
[----:B------:R-:W-:Y:S01]  /*7c60*/  FADD.FTZ R111, -R228, R111 ;  /* 0x0000006fe46f7221 */ /* 0x000fe20000010100 */
[----:B------:R-:W-:Y:S01]  /*7c70*/  F2FP.F16.F32.PACK_AB R235, R78, R235 ;  /* 0x000000eb4eeb723e */ /* 0x000fe200000000ff */
[C---:B------:R-:W-:Y:S05]  /*7c80*/  HMMA.16816.F32 R120, R176.reuse, R68, R120 ;  /* 0x00000044b078723c */ /* 0x040fea0000001878 */
[-C--:B------:R-:W-:Y:S01]  /*7c90*/  FSEL R75, R104, R229.reuse, P3 ;  /* 0x000000e5684b7208 */ /* 0x080fe20001800000 */
[-C--:B------:R-:W-:Y:S03]  /*7ca0*/  HMMA.16816.F32 R124, R176, R70.reuse, R124 ;  /* 0x00000046b07c723c */ /* 0x080fe6000000187c */
[----:B------:R-:W-:Y:S02]  /*7cb0*/  FSETP.GE.FTZ.AND P3, PT, R22, RZ, PT ;  /* 0x000000ff1600720b */ /* 0x000fe40003f76000 */
[----:B------:R-:W-:Y:S01]  /*7cc0*/  FSEL R80, R80, R229, P2 ;  /* 0x000000e550507208 */ /* 0x000fe20001000000 */
[C---:B------:R-:W-:Y:S01]  /*7cd0*/  FADD.FTZ R115, -R230.reuse, R115 ;  /* 0x00000073e6737221 */ /* 0x040fe20000010100 */
[-C--:B------:R-:W-:Y:S01]  /*7ce0*/  FSEL R95, R95, R228.reuse, P1 ;  /* 0x000000e45f5f7208 */ /* 0x080fe20000800000 */
[----:B------:R-:W-:Y:S01]  /*7cf0*/  FADD.FTZ R101, -R230, R114 ;  /* 0x00000072e6657221 */ /* 0x000fe20000010100 */
[----:B------:R-:W-:Y:S01]  /*7d00*/  FSETP.GE.FTZ.AND P2, PT, R9, RZ, PT ;  /* 0x000000ff0900720b */ /* 0x000fe20003f56000 */
[----:B------:R-:W-:Y:S04]  /*7d10*/  HMMA.16816.F32 R128, R168, R70, R128 ;  /* 0x00000046a880723c */ /* 0x000fe80000001880 */
[----:B------:R-:W-:Y:S01]  /*7d20*/  FSEL R78, R107, R228, P0 ;  /* 0x000000e46b4e7208 */ /* 0x000fe20000000000 */
[----:B------:R-:W-:Y:S01]  /*7d30*/  FMUL.FTZ R95, R34, R95 ;  /* 0x0000005f225f7220 */ /* 0x000fe20000410000 */
[----:B------:R-:W-:Y:S01]  /*7d40*/  FSETP.GE.FTZ.AND P1, PT, R18, RZ, PT ;  /* 0x000000ff1200720b */ /* 0x000fe20003f36000 */
[----:B------:R-:W-:Y:S01]  /*7d50*/  FADD.FTZ R68, -R231, R117 ;  /* 0x00000075e7447221 */ /* 0x000fe20000010100 */
[----:B------:R-:W-:Y:S03]  /*7d60*/  FSETP.GE.FTZ.AND P0, PT, R7, RZ, PT ;  /* 0x000000ff0700720b */ /* 0x000fe60003f16000 */
[----:B------:R-:W-:Y:S01]  /*7d70*/  F2FP.F16.F32.PACK_AB R93, R82, R93 ;  /* 0x0000005d525d723e */ /* 0x000fe200000000ff */
[----:B------:R-:W-:Y:S01]  /*7d80*/  FMUL.FTZ R78, R13, R78 ;  /* 0x0000004e0d4e7220 */ /* 0x000fe20000410000 */
[-C--:B------:R-:W-:Y:S01]  /*7d90*/  FSEL R103, R108, R229.reuse, P3 ;  /* 0x000000e56c677208 */ /* 0x080fe20001800000 */
[----:B------:R-:W-:Y:S01]  /*7da0*/  FADD.FTZ R82, -R231, R113 ;  /* 0x00000071e7527221 */ /* 0x000fe20000010100 */
[----:B------:R-:W-:Y:S01]  /*7db0*/  FSEL R74, R74, R229, P2 ;  /* 0x000000e54a4a7208 */ /* 0x000fe20001000000 */
        /* <DEDUP_REMOVED lines=12> */
[C---:B------:R-:W-:Y:S01]  /*7e80*/  FADD.FTZ R112, -R231.reuse, R112 ;  /* 0x00000070e7707221 */ /* 0x040fe20000010100 */
[----:B------:R-:W-:Y:S01]  /*7e90*/  FSEL R82, R82, R231, P2 ;  /* 0x000000e752527208 */ /* 0x000fe20001000000 */
        /* <DEDUP_REMOVED lines=14> */
[----:B------:R-:W-:Y:S01]  /*7f80*/  FADD.FTZ R99, -R228, R122 ;  /* 0x0000007ae4637221 */ /* 0x000fe20000010100 */
        /* <DEDUP_REMOVED lines=29> */
[----:B------:R-:W-:Y:S01]  /*8160*/  FADD.FTZ R80, -R229, R121 ;  /* 0x00000079e5507221 */ /* 0x000fe20000010100 */
[----:B------:R-:W-:Y:S02]  /*8170*/  FSEL R47, R47, R228, P1 ;  /* 0x000000e42f2f7208 */ /* 0x000fe40000800000 */
[----:B------:R-:W-:Y:S02]  /*8180*/  FSETP.GE.FTZ.AND P1, PT, R246, RZ, PT ;  /* 0x000000fff600720b */ /* 0x000fe40003f36000 */
[----:B------:R-:W-:Y:S01]  /*8190*/  FSETP.GE.FTZ.AND P2, PT, R46, RZ, PT ;  /* 0x000000ff2e00720b */ /* 0x000fe20003f56000 */
[----:B------:R-:W-:Y:S01]  /*81a0*/  FMUL.FTZ R47, R26, R47 ;  /* 0x0000002f1a2f7220 */ /* 0x000fe20000410000 */
[-C--:B------:R-:W-:Y:S02]  /*81b0*/  FSEL R120, R120, R229.reuse, P3 ;  /* 0x000000e578787208 */ /* 0x080fe40001800000 */
[----:B------:R-:W-:Y:S01]  /*81c0*/  FSETP.GE.FTZ.AND P3, PT, R59, RZ, PT ;  /* 0x000000ff3b00720b */ /* 0x000fe20003f76000 */
[----:B------:R-:W-:Y:S01]  /*81d0*/  @P0 FADD.FTZ R228, -R228, R127 ;  /* 0x0000007fe4e40221 */ /* 0x000fe20000010100 */
[-C--:B------:R-:W-:Y:S01]  /*81e0*/  FSEL R69, R80, R229.reuse, P2 ;  /* 0x000000e550457208 */ /* 0x080fe20001000000 */
[----:B------:R-:W-:Y:S01]  /*81f0*/  FMUL.FTZ R120, R61, R120 ;  /* 0x000000783d787220 */ /* 0x000fe20000410000 */
[----:B------:R-:W-:Y:S01]  /*8200*/  FSETP.GE.FTZ.AND P2, PT, R42, RZ, PT ;  /* 0x000000ff2a00720b */ /* 0x000fe20003f56000 */
[----:B------:R-:W-:Y:S01]  /*8210*/  FMUL.FTZ R228, R43, R228 ;  /* 0x000000e42be47220 */ /* 0x000fe20000410000 */
[----:B------:R-:W-:Y:S01]  /*8220*/  FSEL R124, R124, R229, P3 ;  /* 0x000000e57c7c7208 */ /* 0x000fe20001800000 */
[----:B------:R-:W-:Y:S01]  /*8230*/  FMUL.FTZ R69, R46, R69 ;  /* 0x000000452e457220 */ /* 0x000fe20000410000 */
[----:B------:R-:W-:Y:S02]  /*8240*/  FSETP.GE.FTZ.AND P3, PT, R247, RZ, PT ;  /* 0x000000fff700720b */ /* 0x000fe40003f76000 */
[----:B------:R-:W-:Y:S01]  /*8250*/  FSETP.GE.FTZ.AND P0, PT, R63, RZ, PT ;  /* 0x000000ff3f00720b */ /* 0x000fe20003f16000 */
[----:B------:R-:W-:Y:S01]  /*8260*/  FMUL.FTZ R124, R59, R124 ;  /* 0x0000007c3b7c7220 */ /* 0x000fe20000410000 */
[----:B------:R-:W-:Y:S01]  /*8270*/  FSEL R128, R128, R231, P3 ;  /* 0x000000e780807208 */ /* 0x000fe20001800000 */
[----:B------:R-:W-:Y:S01]  /*8280*/  @P1 FADD.FTZ R231, -R231, R129 ;  /* 0x00000081e7e71221 */ /* 0x000fe20000010100 */
[----:B------:R-:W-:Y:S01]  /*8290*/  PLOP3.LUT P1, PT, PT, PT, UP2, 0x80, 0x0 ;  /* 0x000000000000781c */ /* 0x000fe20003f2f028 */
[----:B------:R-:W-:Y:S01]  /*82a0*/  FADD.FTZ R59, -R230, R130 ;  /* 0x00000082e63b7221 */ /* 0x000fe20000010100 */
[----:B------:R-:W-:Y:S01]  /*82b0*/  F2FP.F16.F32.PACK_AB R89, R165, R238 ;  /* 0x000000eea559723e */ /* 0x000fe200000000ff */
[----:B------:R-:W-:Y:S01]  /*82c0*/  @P2 FADD.FTZ R229, -R229, R125 ;  /* 0x0000007de5e52221 */ /* 0x000fe20000010100 */
[----:B------:R-:W-:Y:S01]  /*82d0*/  FSETP.GE.FTZ.AND P2, PT, R58, RZ, PT ;  /* 0x000000ff3a00720b */ /* 0x000fe20003f56000 */
[----:B------:R-:W-:Y:S01]  /*82e0*/  FMUL.FTZ R128, R247, R128 ;  /* 0x00000080f7807220 */ /* 0x000fe20000410000 */
[----:B------:R-:W-:Y:S01]  /*82f0*/  F2FP.F16.F32.PACK_AB R10, R251, R10 ;  /* 0x0000000afb0a723e */ /* 0x000fe200000000ff */
[----:B------:R-:W-:Y:S01]  /*8300*/  FMUL.FTZ R229, R42, R229 ;  /* 0x000000e52ae57220 */ /* 0x000fe20000410000 */
[----:B------:R-:W-:Y:S01]  /*8310*/  FSEL R59, R59, R230, P2 ;  /* 0x000000e63b3b7208 */ /* 0x000fe20001000000 */
        /* <DEDUP_REMOVED lines=46> */
.L_x_987:
[----:B------:R-:W-:Y:S01]  /*8600*/  STS [R198+0xa000], R77 ;  /* 0x00a0004dc6007388 */ /* 0x000fe20000000800 */
[----:B------:R-:W-:Y:S02]  /*8610*/  LEA R52, R190, UR4, 0x1 ;  /* 0x00000004be347c11 */ /* 0x000fe4000f8e08ff */
        /* <DEDUP_REMOVED lines=34> */
[----:B---3--:R-:W-:Y:S04]  /*8840*/  LDSM.16.MT88.4 R4, [R186+0x12000] ;  /* 0x01200000ba04783b */ /* 0x008fe80000004200 */
        /* <DEDUP_REMOVED lines=95> */
.L_x_988:
[----:B------:R-:W-:Y:S01]  /*8e40*/  LDSM.16.M88.4 R16, [R185] ;  /* 0x00000000b910783b */ /* 0x000fe20000000200 */
[----:B------:R-:W-:Y:S01]  /*8e50*/  @P1 VIADD R54, R192, 0xffffff80 ;  /* 0xffffff80c0361836 */ /* 0x000fe20000000000 */
[----:B------:R-:W-:Y:S01]  /*8e60*/  MOV R75, UR49 ;  /* 0x00000031004b7c02 */ /* 0x000fe20008000f00 */
[----:B------:R-:W-:Y:S01]  /*8e70*/  IMAD.U32 R81, RZ, RZ, UR50 ;  /* 0x00000032ff517e24 */ /* 0x000fe2000f8e00ff */
[----:B------:R-:W2:Y:S01]  /*8e80*/  LDSM.16.MT88.4 R20, [R52+0x6000] ;  /* 0x006000003414783b */ /* 0x000ea20000004200 */
[----:B------:R-:W-:Y:S01]  /*8e90*/  @P1 IMAD.WIDE R54, R54, R213, UR12 ;  /* 0x0000000c36361e25 */ /* 0x000fe2000f8e02d5 */
[----:B------:R-:W-:Y:S02]  /*8ea0*/  @UP2 UIADD3 UR10, UP0, UR12, -0x200, URZ ;  /* 0xfffffe000c0a2890 */ /* 0x000fe4000ff1e03f */
[----:B------:R-:W1:Y:S01]  /*8eb0*/  LDSM.16.M88.4 R12, [R185+0x2000] ;  /* 0x00200000b90c783b */ /* 0x000e620000000200 */
[----:B------:R-:W-:Y:S01]  /*8ec0*/  IMAD.U32 R57, RZ, RZ, UR44 ;  /* 0x0000002cff397e24 */ /* 0x000fe2000f8e00ff */
[----:B------:R-:W-:Y:S01]  /*8ed0*/  @UP2 UIADD3.X UR9, UR13, -0x1, URZ, UP0, !UPT ;  /* 0xffffffff0d092890 */ /* 0x000fe200087fe43f */
[----:B------:R-:W-:Y:S01]  /*8ee0*/  IMAD.U32 R77, RZ, RZ, UR49 ;  /* 0x00000031ff4d7e24 */ /* 0x000fe2000f8e00ff */
[----:B------:R-:W-:Y:S01]  /*8ef0*/  LDSM.16.M88.4 R24, [R184] ;  /* 0x00000000b818783b */ /* 0x000fe20000000200 */
[----:B------:R-:W-:Y:S01]  /*8f00*/  IMAD.U32 R79, RZ, RZ, UR50 ;  /* 0x00000032ff4f7e24 */ /* 0x000fe2000f8e00ff */
[----:B------:R-:W-:Y:S01]  /*8f10*/  UISETP.GT.AND UP1, UPT, UR8, UR34, UPT ;  /* 0x000000220800728c */ /* 0x000fe2000bf24270 */
[----:B------:R-:W-:Y:S01]  /*8f20*/  IMAD.U32 R73, RZ, RZ, UR48 ;  /* 0x00000030ff497e24 */ /* 0x000fe2000f8e00ff */
[----:B------:R-:W3:Y:S01]  /*8f30*/  LDSM.16.MT88.4 R28, [R52+0x6400] ;  /* 0x00640000341c783b */ /* 0x000ee20000004200 */
[----:B------:R-:W-:Y:S01]  /*8f40*/  IMAD.U32 R69, RZ, RZ, UR47 ;  /* 0x0000002fff457e24 */ /* 0x000fe2000f8e00ff */
[----:B------:R-:W-:Y:S01]  /*8f50*/  @UP2 UMOV UR13, UR9 ;  /* 0x00000009000d2c82 */ /* 0x000fe20008000000 */
[----:B------:R-:W-:Y:S01]  /*8f60*/  IMAD.U32 R71, RZ, RZ, UR48 ;  /* 0x00000030ff477e24 */ /* 0x000fe2000f8e00ff */
[----:B------:R-:W4:Y:S01]  /*8f70*/  LDSM.16.M88.4 R32, [R180] ;  /* 0x00000000b420783b */ /* 0x000f220000000200 */
[----:B------:R-:W-:Y:S01]  /*8f80*/  IMAD.U32 R65, RZ, RZ, UR46 ;  /* 0x0000002eff417e24 */ /* 0x000fe2000f8e00ff */
[----:B------:R-:W-:Y:S01]  /*8f90*/  ULOP3.LUT UR9, UR8, 0x1, URZ, 0xc0, !UPT ;  /* 0x0000000108097892 */ /* 0x000fe2000f8ec03f */
[----:B------:R-:W-:Y:S01]  /*8fa0*/  IMAD.U32 R67, RZ, RZ, UR47 ;  /* 0x0000002fff437e24 */ /* 0x000fe2000f8e00ff */
[----:B------:R-:W-:Y:S01]  /*8fb0*/  LDSM.16.M88.4 R36, [R183] ;  /* 0x00000000b724783b */ /* 0x000fe20000000200 */
[----:B------:R-:W-:Y:S01]  /*8fc0*/  IMAD.U32 R61, RZ, RZ, UR45 ;  /* 0x0000002dff3d7e24 */ /* 0x000fe2000f8e00ff */
[----:B------:R-:W-:Y:S01]  /*8fd0*/  UISETP.NE.U32.AND UP0, UPT, UR9, 0x1, UPT ;  /* 0x000000010900788c */ /* 0x000fe2000bf05070 */
[----:B------:R-:W-:Y:S01]  /*8fe0*/  IMAD.U32 R63, RZ, RZ, UR46 ;  /* 0x0000002eff3f7e24 */ /* 0x000fe2000f8e00ff */
[----:B------:R-:W4:Y:S01]  /*8ff0*/  LDSM.16.MT88.4 R40, [R52+0x6800] ;  /* 0x006800003428783b */ /* 0x000f220000004200 */
[----:B------:R-:W-:Y:S01]  /*9000*/  IMAD.U32 R59, RZ, RZ, UR45 ;  /* 0x0000002dff3b7e24 */ /* 0x000fe2000f8e00ff */
[----:B------:R-:W-:Y:S01]  /*9010*/  @UP2 UMOV UR12, UR10 ;  /* 0x0000000a000c2c82 */ /* 0x000fe20008000000 */
[----:B------:R-:W-:Y:S01]  /*9020*/  UIADD3 UR8, UR8, -0x1, URZ ;  /* 0xffffffff08087890 */ /* 0x000fe2000fffe03f */
[----:B------:R-:W4:Y:S04]  /*9030*/  LDSM.16.M88.4 R44, [R183+0x2000] ;  /* 0x00200000b72c783b */ /* 0x000f280000000200 */
[----:B------:R-:W-:Y:S04]  /*9040*/  LDSM.16.M88.4 R48, [R3+0x2000] ;  /* 0x002000000330783b */ /* 0x000fe80000000200 */
[----:B------:R-:W5:Y:S01]  /*9050*/  @P1 LDG.E R219, desc[UR14][R54.64] ;  /* 0x0000000e36db1981 */ /* 0x000f62000c1e1900 */
[-C--:B--2---:R-:W-:Y:S03]  /*9060*/  HMMA.16816.F32 R4, R16, R20.reuse, RZ ;  /* 0x000000141004723c */ /* 0x084fe600000018ff */
[----:B------:R-:W5:Y:S04]  /*9070*/  @P1 LDG.E R220, desc[UR14][R54.64+0x20] ;  /* 0x0000200e36dc1981 */ /* 0x000f68000c1e1900 */
[----:B------:R-:W5:Y:S01]  /*9080*/  @P1 LDG.E R217, desc[UR14][R54.64+0x100] ;  /* 0x0001000e36d91981 */ /* 0x000f62000c1e1900 */
[C---:B-1----:R-:W-:Y:S03]  /*9090*/  HMMA.16816.F32 R8, R12.reuse, R20, RZ ;  /* 0x000000140c08723c */ /* 0x042fe600000018ff */
        /* <DEDUP_REMOVED lines=8> */
[----:B------:R-:W1:Y:S05]  /*9120*/  LDSM.16.MT88.4 R32, [R52+0x6c00] ;  /* 0x006c00003420783b */ /* 0x000e6a0000004200 */
        /* <DEDUP_REMOVED lines=22> */
[----:B------:R-:W-:Y:S04]  /*9290*/  LDSM.16.MT88.4 R28, [R52+0x7c00] ;  /* 0x007c0000341c783b */ /* 0x000fe80000004200 */
[----:B------:R-:W3:Y:S01]  /*92a0*/  LDSM.16.M88.4 R24, [R3+0x4000] ;  /* 0x004000000318783b */ /* 0x000ee20000000200 */
[-C--:B----4-:R-:W-:Y:S06]  /*92b0*/  HMMA.16816.F32 R4, R36, R40.reuse, R4 ;  /* 0x000000282404723c */ /* 0x090fec0000001804 */
[C---:B-1----:R-:W-:Y:S06]  /*92c0*/  HMMA.16816.F32 R8, R48.reuse, R40, R8 ;  /* 0x000000283008723c */ /* 0x042fec0000001808 */
[-C--:B------:R-:W-:Y:S01]  /*92d0*/  HMMA.16816.F32 R12, R48, R42.reuse, R12 ;  /* 0x0000002a300c723c */ /* 0x080fe2000000180c */
[----:B------:R-:W1:Y:S01]  /*92e0*/  LDSM.16.M88.4 R48, [R3+0x6000] ;  /* 0x006000000330783b */ /* 0x000e620000000200 */
[----:B------:R-:W-:Y:S04]  /*92f0*/  IMAD.U32 R41, RZ, RZ, UR41 ;  /* 0x00000029ff297e24 */ /* 0x000fe8000f8e00ff */
[----:B------:R-:W-:Y:S06]  /*9300*/  HMMA.16816.F32 R16, R36, R42, R16 ;  /* 0x0000002a2410723c */ /* 0x000fec0000001810 */
[-C--:B------:R-:W-:Y:S01]  /*9310*/  HMMA.16816.F32 R4, R20, R32.reuse, R4 ;  /* 0x000000201404723c */ /* 0x080fe20000001804 */
[----:B------:R-:W-:Y:S04]  /*9320*/  IMAD.U32 R43, RZ, RZ, UR41 ;  /* 0x00000029ff2b7e24 */ /* 0x000fe8000f8e00ff */
[----:B------:R-:W-:Y:S01]  /*9330*/  IMAD.U32 R39, RZ, RZ, UR40 ;  /* 0x00000028ff277e24 */ /* 0x000fe2000f8e00ff */
[C---:B--2---:R-:W-:Y:S01]  /*9340*/  HMMA.16816.F32 R8, R44.reuse, R32, R8 ;  /* 0x000000202c08723c */ /* 0x044fe20000001808 */
[----:B------:R-:W-:Y:S05]  /*9350*/  IMAD.U32 R37, RZ, RZ, UR40 ;  /* 0x00000028ff257e24 */ /* 0x000fea000f8e00ff */
[-C--:B------:R-:W-:Y:S01]  /*9360*/  HMMA.16816.F32 R12, R44, R34.reuse, R12 ;  /* 0x000000222c0c723c */ /* 0x080fe2000000180c */
[----:B------:R-:W-:Y:S05]  /*9370*/  MOV R33, UR39 ;  /* 0x0000002700217c02 */ /* 0x000fea0008000f00 */
[----:B------:R-:W-:Y:S01]  /*9380*/  HMMA.16816.F32 R16, R20, R34, R16 ;  /* 0x000000221410723c */ /* 0x000fe20000001810 */
[----:B------:R-:W-:Y:S04]  /*9390*/  IMAD.U32 R47, RZ, RZ, UR42 ;  /* 0x0000002aff2f7e24 */ /* 0x000fe8000f8e00ff */
[----:B------:R-:W-:Y:S01]  /*93a0*/  IMAD.U32 R45, RZ, RZ, UR42 ;  /* 0x0000002aff2d7e24 */ /* 0x000fe2000f8e00ff */
[-C--:B---3--:R-:W-:Y:S01]  /*93b0*/  HMMA.16816.F32 R4, R24, R28.reuse, R4 ;  /* 0x0000001c1804723c */ /* 0x088fe20000001804 */
        /* <DEDUP_REMOVED lines=10> */
[-C--:B------:R-:W-:Y:S01]  /*9460*/  LEA R56, P0, R81, R226.reuse, 0x2 ;  /* 0x000000e251387211 */ /* 0x080fe200078010ff */
[----:B------:R-:W-:Y:S01]  /*9470*/  REDG.E.ADD.F32.FTZ.RN.STRONG.GPU desc[UR14][R226.64], R4 ;  /* 0x00000004e20079a6 */ /* 0x000fe2000c10f38e */
[-C--:B------:R-:W-:Y:S01]  /*9480*/  LEA R30, P1, R57, R226.reuse, 0x2 ;  /* 0x000000e2391e7211 */ /* 0x080fe200078210ff */
[----:B------:R-:W-:Y:S03]  /*9490*/  IMAD.U32 R27, RZ, RZ, UR37 ;  /* 0x00000025ff1b7e24 */ /* 0x000fe6000f8e00ff */
[-C--:B------:R-:W-:Y:S01]  /*94a0*/  LEA R50, P6, R77, R226.reuse, 0x2 ;  /* 0x000000e24d327211 */ /* 0x080fe200078c10ff */
[----:B------:R-:W-:Y:S01]  /*94b0*/  IMAD.U32 R49, RZ, RZ, UR43 ;  /* 0x0000002bff317e24 */ /* 0x000fe2000f8e00ff */
[-C--:B------:R-:W-:Y:S01]  /*94c0*/  LEA.HI.X.SX32 R57, R79, R227.reuse, 0x2, P0 ;  /* 0x000000e34f397211 */ /* 0x080fe200000f16ff */
[----:B------:R-:W-:Y:S01]  /*94d0*/  IMAD.U32 R23, RZ, RZ, UR35 ;  /* 0x00000023ff177e24 */ /* 0x000fe2000f8e00ff */
[-C--:B------:R-:W-:Y:S01]  /*94e0*/  LEA R26, P0, R51, R226.reuse, 0x2 ;  /* 0x000000e2331a7211 */ /* 0x080fe200078010ff */
[----:B------:R-:W-:Y:S01]  /*94f0*/  IMAD.U32 R25, RZ, RZ, UR37 ;  /* 0x00000025ff197e24 */ /* 0x000fe2000f8e00ff */
        /* <DEDUP_REMOVED lines=8> */
[-C--:B------:R-:W-:Y:S02]  /*9580*/  LEA R40, P5, R43, R226.reuse, 0x2 ;  /* 0x000000e22b287211 */ /* 0x080fe400078a10ff */
[-C--:B------:R-:W-:Y:S01]  /*9590*/  LEA R38, P3, R65, R226.reuse, 0x2 ;  /* 0x000000e241267211 */ /* 0x080fe200078610ff */
[----:B------:R-:W-:Y:S01]  /*95a0*/  REDG.E.ADD.F32.FTZ.RN.STRONG.GPU desc[UR14][R46.64], R7 ;  /* 0x000000072e0079a6 */ /* 0x000fe2000c10f38e */
[-C--:B------:R-:W-:Y:S02]  /*95b0*/  LEA.HI.X.SX32 R43, R67, R227.reuse, 0x2, P4 ;  /* 0x000000e3432b7211 */ /* 0x080fe400020f16ff */
[-C--:B------:R-:W-:Y:S01]  /*95c0*/  LEA R36, P4, R39, R226.reuse, 0x2 ;  /* 0x000000e227247211 */ /* 0x080fe200078810ff */
[----:B------:R-:W-:Y:S01]  /*95d0*/  LDSM.16.MT88.4 R4, [R186+0xa000] ;  /* 0x00a00000ba04783b */ /* 0x000fe20000004200 */
[-C--:B------:R-:W-:Y:S02]  /*95e0*/  LEA R34, P2, R61, R226.reuse, 0x2 ;  /* 0x000000e23d227211 */ /* 0x080fe400078410ff */
[-C--:B------:R-:W-:Y:S01]  /*95f0*/  LEA.HI.X.SX32 R39, R63, R227.reuse, 0x2, P3 ;  /* 0x000000e33f277211 */ /* 0x080fe200018f16ff */
[----:B------:R-:W-:Y:S01]  /*9600*/  REDG.E.ADD.F32.FTZ.RN.STRONG.GPU desc[UR14][R42.64], R8 ;  /* 0x000000082a0079a6 */ /* 0x000fe2000c10f38e */
[-C--:B------:R-:W-:Y:S02]  /*9610*/  LEA R48, P3, R35, R226.reuse, 0x2 ;  /* 0x000000e223307211 */ /* 0x080fe400078610ff */
[----:B------:R-:W-:Y:S01]  /*9620*/  MOV R31, UR38 ;  /* 0x00000026001f7c02 */ /* 0x000fe20008000f00 */
[----:B------:R-:W-:Y:S01]  /*9630*/  REDG.E.ADD.F32.FTZ.RN.STRONG.GPU desc[UR14][R38.64], R9 ;  /* 0x00000009260079a6 */ /* 0x000fe2000c10f38e */
[-C--:B------:R-:W-:Y:S02]  /*9640*/  LEA.HI.X.SX32 R35, R59, R227.reuse, 0x2, P2 ;  /* 0x000000e33b237211 */ /* 0x080fe400010f16ff */
        /* <DEDUP_REMOVED lines=36> */
[----:B------:R-:W-:Y:S05]  /*9890*/  LDSM.16.MT88.4 R8, [R181+0x800] ;  /* 0x00080000b508783b */ /* 0x000fea0000004200 */
[----:B------:R-:W-:Y:S01]  /*98a0*/  HMMA.16816.F32 R160, R4, R22, R160 ;  /* 0x0000001604a0723c */ /* 0x000fe200000018a0 */
[----:B------:R-:W1:Y:S04]  /*98b0*/  LDSM.16.MT88.4 R4, [R186+0xb000] ;  /* 0x00b00000ba04783b */ /* 0x000e680000004200 */
[----:B------:R-:W2:Y:S01]  /*98c0*/  LDSM.16.MT88.4 R20, [R181+0xc00] ;  /* 0x000c0000b514783b */ /* 0x000ea20000004200 */
[-C--:B---3--:R-:W-:Y:S06]  /*98d0*/  HMMA.16816.F32 R148, R24, R28.reuse, R148 ;  /* 0x0000001c1894723c */ /* 0x088fec0000001894 */
[C---:B----4-:R-:W-:Y:S06]  /*98e0*/  HMMA.16816.F32 R152, R32.reuse, R28, R152 ;  /* 0x0000001c2098723c */ /* 0x050fec0000001898 */
[-C--:B------:R-:W-:Y:S06]  /*98f0*/  HMMA.16816.F32 R156, R32, R30.reuse, R156 ;  /* 0x0000001e209c723c */ /* 0x080fec000000189c */
[----:B------:R-:W-:Y:S01]  /*9900*/  HMMA.16816.F32 R160, R24, R30, R160 ;  /* 0x0000001e18a0723c */ /* 0x000fe200000018a0 */
[----:B------:R-:W3:Y:S05]  /*9910*/  LDSM.16.MT88.4 R24, [R186+0xf800] ;  /* 0x00f80000ba18783b */ /* 0x000eea0000004200 */
        /* <DEDUP_REMOVED lines=132> */
.L_x_990:
        /* <DEDUP_REMOVED lines=19> */
.L_x_991:
        /* <DEDUP_REMOVED lines=13> */
[----:B------:R-:W-:Y:S01]  /*a360*/  SHF.R.S32.HI R16, RZ, 0x1f, R196 ;  /* 0x0000001fff107819 */ /* 0x000fe200000114c4 */
[----:B------:R-:W-:Y:S01]  /*a370*/  IMAD.U32 R22, RZ, RZ, UR16 ;  /* 0x00000010ff167e24 */ /* 0x000fe2000f8e00ff */
[----:B------:R-:W-:-:S02]  /*a380*/  IADD3 R6, P0, R6, UR19, RZ ;  /* 0x0000001306067c10 */ /* 0x000fc4000ff1e0ff */
[----:B------:R-:W-:Y:S01]  /*a390*/  MOV R5, UR13 ;  /* 0x0000000d00057c02 */ /* 0x000fe20008000f00 */
[----:B------:R-:W-:Y:S02]  /*a3a0*/  ULDC UR13, c[0x0][0x2d0] ;  /* 0x0000b400000d7ab9 */ /* 0x000fe40000000800 */
[----:B------:R-:W-:Y:S01]  /*a3b0*/  ISETP.GE.AND P2, PT, R202, UR13, PT ;  /* 0x0000000dca007c0c */ /* 0x000fe2000bf46270 */
[----:B------:R-:W-:Y:S01]  /*a3c0*/  UIMAD UR13, UR21, UR16, URZ ;  /* 0x00000010150d72a4 */ /* 0x000fe2000f8e023f */
[----:B------:R-:W-:Y:S01]  /*a3d0*/  IADD3.X R7, R7, UR20, R5, P0, !PT ;  /* 0x0000001407077c10 */ /* 0x000fe200087fe405 */
[----:B------:R2:W3:Y:S01]  /*a3e0*/  LDS.128 R12, [R53+0x7000] ;  /* 0x00700000350c7984 */ /* 0x0004e20000000c00 */
[----:B------:R-:W-:Y:S01]  /*a3f0*/  ISETP.GE.OR P1, PT, R4, UR7, P2 ;  /* 0x0000000704007c0c */ /* 0x000fe20009726670 */
[----:B------:R-:W-:Y:S01]  /*a400*/  UIMAD UR17, UR58, UR17, UR13 ;  /* 0x000000113a1172a4 */ /* 0x000fe2000f8e020d */
[----:B------:R-:W-:Y:S01]  /*a410*/  ISETP.GE.OR P2, PT, R196, UR7, P2 ;  /* 0x00000007c4007c0c */ /* 0x000fe20009746670 */
[----:B------:R2:W4:Y:S01]  /*a420*/  LDS.128 R8, [R53+0x9000] ;  /* 0x0090000035087984 */ /* 0x0005220000000c00 */
[----:B------:R-:W-:-:S05]  /*a430*/  IMAD.WIDE.U32 R22, R22, UR58, R6 ;  /* 0x0000003a16167c25 */ /* 0x000fca000f8e0006 */
        /* <DEDUP_REMOVED lines=12> */
.L_x_993:
[----:B------:R-:W-:Y:S05]  /*a500*/  BSYNC B0 ;  /* 0x0000000000007941 */ /* 0x000fea0003800000 */
.L_x_992:
        /* <DEDUP_REMOVED lines=13> */
.L_x_995:
[----:B------:R-:W-:Y:S05]  /*a5e0*/  BSYNC B0 ;  /* 0x0000000000007941 */ /* 0x000fea0003800000 */
.L_x_994:
        /* <DEDUP_REMOVED lines=26> */
.L_x_997:
[----:B------:R-:W-:Y:S05]  /*a790*/  BSYNC B0 ;  /* 0x0000000000007941 */ /* 0x000fea0003800000 */
.L_x_996:
        /* <DEDUP_REMOVED lines=11> */
[----:B----4-:R1:W-:Y:S02]  /*a850*/  STG.E.128 desc[UR14][R4.64], R8 ;  /* 0x0000000804007986 */ /* 0x0103e4000c101d0e */
.L_x_968:
[----:B------:R-:W-:Y:S05]  /*a860*/  BSYNC B1 ;  /* 0x0000000000017941 */ /* 0x000fea0003800000 */
.L_x_954:
        /* <DEDUP_REMOVED lines=11> */
.L_x_998:
[----:B------:R-:W-:Y:S05]  /*a920*/  EXIT ;  /* 0x000000000000794d */ /* 0x000fea0003800000 */
.L_x_1000:
        /* <DEDUP_REMOVED lines=13> */
.L_x_1357:


//--------------------- .text._ZN5flash44flash_bwd_dq_dk_dv_loop_seqk_parallel_kernelI23Flash_bwd_kernel_traitsILi32ELi128ELi128ELi8ELi4ELi4ELi4ELb0ELb0EN7cutlass6half_tE19Flash_kernel_traitsILi32ELi128ELi128ELi8ES3_EELb0ELb0ELb1ELb0ELb0ELb0ELb1EEEvNS_16Flash_bwd_paramsE --------------------------
	.section	.text._ZN5flash44flash_bwd_dq_dk_dv_loop_seqk_parallel_kernelI23Flash_bwd_kernel_traitsILi32ELi128ELi128ELi8ELi4ELi4ELi4ELb0ELb0EN7cutlass6half_tE19Flash_kernel_traitsILi32ELi128ELi128ELi8ES3_EELb0ELb0ELb1ELb0ELb0ELb0ELb1EEEvNS_16Flash_bwd_paramsE,"ax",@progbits
	.align	128
        .global         _ZN5flash44flash_bwd_dq_dk_dv_loop_seqk_parallel_kernelI23Flash_bwd_kernel_traitsILi32ELi128ELi128ELi8ELi4ELi4ELi4ELb0ELb0EN7cutlass6half_tE19Flash_kernel_traitsILi32ELi128ELi128ELi8ES3_EELb0ELb0ELb1ELb0ELb0ELb0ELb1EEEvNS_16Flash_bwd_paramsE
        .type           _ZN5flash44flash_bwd_dq_dk_dv_loop_seqk_parallel_kernelI23Flash_bwd_kernel_traitsILi32ELi128ELi128ELi8ELi4ELi4ELi4ELb0ELb0EN7cutlass6half_tE19Flash_kernel_traitsILi32ELi128ELi128ELi8ES3_EELb0ELb0ELb1ELb0ELb0ELb0ELb1EEEvNS_16Flash_bwd_paramsE,@function
        .size           _ZN5flash44flash_bwd_dq_dk_dv_loop_seqk_parallel_kernelI23Flash_bwd_kernel_traitsILi32ELi128ELi128ELi8ELi4ELi4ELi4ELb0ELb0EN7cutlass6half_tE19Flash_kernel_traitsILi32ELi128ELi128ELi8ES3_EELb0ELb0ELb1ELb0ELb0ELb0ELb1EEEvNS_16Flash_bwd_paramsE,(.L_x_1358 - _ZN5flash44flash_bwd_dq_dk_dv_loop_seqk_parallel_kernelI23Flash_bwd_kernel_traitsILi32ELi128ELi128ELi8ELi4ELi4ELi4ELb0ELb0EN7cutlass6half_tE19Flash_kernel_traitsILi32ELi128ELi128ELi8ES3_EELb0ELb0ELb1ELb0ELb0ELb0ELb1EEEvNS_16Flash_bwd_paramsE)
        .other          _ZN5flash44flash_bwd_dq_dk_dv_loop_seqk_parallel_kernelI23Flash_bwd_kernel_traitsILi32ELi128ELi128ELi8ELi4ELi4ELi4ELb0ELb0EN7cutlass6half_tE19Flash_kernel_traitsILi32ELi128ELi128ELi8ES3_EELb0ELb0ELb1ELb0ELb0ELb0ELb1EEEvNS_16Flash_bwd_paramsE,@"STO_CUDA_ENTRY STV_DEFAULT"
_ZN5flash44flash_bwd_dq_dk_dv_loop_seqk_parallel_kernelI23Flash_bwd_kernel_traitsILi32ELi128ELi128ELi8ELi4ELi4ELi4ELb0ELb0EN7cutlass6half_tE19Flash_kernel_traitsILi32ELi128ELi128ELi8ES3_EELb0ELb0ELb1ELb0ELb0ELb0ELb1EEEvNS_16Flash_bwd_paramsE:
.text._ZN5flash44flash_bwd_dq_dk_dv_loop_seqk_parallel_kernelI23Flash_bwd_kernel_traitsILi32ELi128ELi128ELi8ELi4ELi4ELi4ELb0ELb0EN7cutlass6half_tE19Flash_kernel_traitsILi32ELi128ELi128ELi8ES3_EELb0ELb0ELb1ELb0ELb0ELb0ELb1EEEvNS_16Flash_bwd_paramsE:
        /* <DEDUP_REMOVED lines=17> */
[----:B------:R-:W-:-:S03]  /*0110*/  ULDC UR61, c[0x0][0x394] ;  /* 0x0000e500003d7ab9 */ /* 0x000fc60000000800 */
[----:B------:R-:W3:Y:S08]  /*0120*/  S2UR UR48, SR_CTAID.Y ;  /* 0x00000000003079c3 */ /* 0x000ef00000002600 */
[----:B------:R-:W4:Y:S01]  /*0130*/  S2UR UR58, SR_CTAID.Z ;  /* 0x00000000003a79c3 */ /* 0x000f220000002700 */
[----:B--2---:R-:W-:-:S06]  /*0140*/  ULEA UR4, UR4, UR5, 0x18 ;  /* 0x0000000504047291 */ /* 0x004fcc000f8ec03f */
[----:B------:R-:W-:Y:S01]  /*0150*/  IMAD.U32 R125, RZ, RZ, UR4 ;  /* 0x00000004ff7d7e24 */ /* 0x000fe2000f8e00ff */
[----:B-1----:R-:W-:Y:S01]  /*0160*/  SHF.R.S32.HI R7, RZ, 0x1f, R8 ;  /* 0x0000001fff077819 */ /* 0x002fe20000011408 */
[----:B---3--:R-:W-:-:S03]  /*0170*/  USHF.L.U32 UR5, UR48, 0x7, URZ ;  /* 0x0000000730057899 */ /* 0x008fc6000800063f */
[CC--:B------:R-:W-:Y:S02]  /*0180*/  LEA.HI R3, R7.reuse, R8.reuse, RZ, 0x5 ;  /* 0x0000000807037211 */ /* 0x0c0fe400078f28ff */
[-C--:B------:R-:W-:Y:S01]  /*0190*/  LEA.HI R11, R7, R8.reuse, RZ, 0x2 ;  /* 0x00000008070b7211 */ /* 0x080fe200078f10ff */
[----:B------:R-:W-:Y:S01]  /*01a0*/  IMAD.U32 R139, RZ, RZ, UR5 ;  /* 0x00000005ff8b7e24 */ /* 0x000fe2000f8e00ff */
[----:B------:R-:W-:Y:S01]  /*01b0*/  LOP3.LUT R2, R3, 0xffffffe0, RZ, 0xc0, !PT ;  /* 0xffffffe003027812 */ /* 0x000fe200078ec0ff */
[----:B----4-:R-:W-:Y:S01]  /*01c0*/  USHF.R.S32.HI UR6, URZ, 0x1f, UR58 ;  /* 0x0000001f3f067899 */ /* 0x010fe2000801143a */
[--C-:B------:R-:W-:Y:S01]  /*01d0*/  SHF.R.S32.HI R0, RZ, 0x2, R11.reuse ;  /* 0x00000002ff007819 */ /* 0x100fe2000001140b */
[----:B------:R-:W-:Y:S01]  /*01e0*/  USHF.R.S32.HI UR5, URZ, 0x1f, UR58 ;  /* 0x0000001f3f057899 */ /* 0x000fe2000801143a */
[----:B------:R-:W-:Y:S01]  /*01f0*/  SHF.R.S32.HI R14, RZ, 0x1f, R11 ;  /* 0x0000001fff0e7819 */ /* 0x000fe2000001140b */
[----:B------:R-:W-:Y:S01]  /*0200*/  IMAD.IADD R2, R8, 0x1, -R2 ;  /* 0x0000000108027824 */ /* 0x000fe200078e0a02 */
[----:B------:R-:W-:Y:S01]  /*0210*/  LEA.HI R13, R7, R8, RZ, 0x3 ;  /* 0x00000008070d7211 */ /* 0x000fe200078f18ff */
[----:B------:R-:W-:Y:S01]  /*0220*/  IMAD.U32 R133, RZ, RZ, UR6 ;  /* 0x00000006ff857e24 */ /* 0x000fe2000f8e00ff */
[----:B------:R-:W-:Y:S01]  /*0230*/  LEA.HI R14, R14, R0, RZ, 0x3 ;  /* 0x000000000e0e7211 */ /* 0x000fe200078f18ff */
[----:B------:R-:W-:Y:S01]  /*0240*/  USHF.R.S32.HI UR6, URZ, 0x1f, UR48 ;  /* 0x0000001f3f067899 */ /* 0x000fe20008011430 */
[----:B------:R-:W-:Y:S01]  /*0250*/  SHF.R.S32.HI R131, RZ, 0x1f, R2 ;  /* 0x0000001fff837819 */ /* 0x000fe20000011402 */
[----:B------:R-:W-:Y:S01]  /*0260*/  IMAD.U32 R137, RZ, RZ, UR5 ;  /* 0x00000005ff897e24 */ /* 0x000fe2000f8e00ff */
[----:B------:R-:W-:Y:S01]  /*0270*/  LOP3.LUT R14, R14, 0xfffffff8, RZ, 0xc0, !PT ;  /* 0xfffffff80e0e7812 */ /* 0x000fe200078ec0ff */
[----:B------:R-:W-:Y:S01]  /*0280*/  UIADD3 UR5, UR4, 0xa000, URZ ;  /* 0x0000a00004057890 */ /* 0x000fe2000fffe03f */
[----:B------:R-:W-:Y:S01]  /*0290*/  LEA.HI R131, R131, R2, RZ, 0x2 ;  /* 0x0000000283837211 */ /* 0x000fe200078f10ff */
[----:B------:R-:W-:Y:S01]  /*02a0*/  IMAD.U32 R138, RZ, RZ, UR6 ;  /* 0x00000006ff8a7e24 */ /* 0x000fe2000f8e00ff */
[----:B------:R-:W-:Y:S01]  /*02b0*/  LEA.HI R2, R11, R0, RZ, 0x1 ;  /* 0x000000000b027211 */ /* 0x000fe200078f08ff */
[----:B------:R-:W-:Y:S01]  /*02c0*/  IMAD.IADD R14, R0, 0x1, -R14 ;  /* 0x00000001000e7824 */ /* 0x000fe200078e0a0e */
[----:B------:R-:W-:Y:S01]  /*02d0*/  SHF.R.S32.HI R132, RZ, 0x5, R3 ;  /* 0x00000005ff847819 */ /* 0x000fe20000011403 */
[----:B------:R-:W-:Y:S01]  /*02e0*/  UIADD3 UR6, UR4, 0x6000, URZ ;  /* 0x0000600004067890 */ /* 0x000fe2000fffe03f */
[----:B------:R-:W-:-:S02]  /*02f0*/  LOP3.LUT R2, R2, 0x7fffffe, RZ, 0xc0, !PT ;  /* 0x07fffffe02027812 */ /* 0x000fc400078ec0ff */
[----:B------:R-:W-:Y:S02]  /*0300*/  SHF.R.S32.HI R3, RZ, 0x1f, R3 ;  /* 0x0000001fff037819 */ /* 0x000fe40000011403 */
[----:B------:R-:W-:Y:S01]  /*0310*/  LEA.HI R15, R7, R8, RZ, 0x4 ;  /* 0x00000008070f7211 */ /* 0x000fe200078f20ff */
[----:B------:R-:W-:Y:S01]  /*0320*/  IMAD.IADD R2, R0, 0x1, -R2 ;  /* 0x0000000100027824 */ /* 0x000fe200078e0a02 */
[----:B------:R-:W-:Y:S02]  /*0330*/  SHF.R.S32.HI R0, RZ, 0x3, R13 ;  /* 0x00000003ff007819 */ /* 0x000fe4000001140d */
[----:B------:R-:W-:Y:S02]  /*0340*/  LOP3.LUT R11, R11, 0xfffffffc, RZ, 0xc0, !PT ;  /* 0xfffffffc0b0b7812 */ /* 0x000fe400078ec0ff */
[----:B------:R-:W-:Y:S01]  /*0350*/  LEA.HI R3, R3, R132, RZ, 0x2 ;  /* 0x0000008403037211 */ /* 0x000fe200078f10ff */
[----:B------:R-:W-:Y:S01]  /*0360*/  IMAD.SHL.U32 R0, R0, 0x40, RZ ;  /* 0x0000004000007824 */ /* 0x000fe200078e00ff */
[----:B------:R-:W-:Y:S01]  /*0370*/  SHF.R.S32.HI R4, RZ, 0x4, R15 ;  /* 0x00000004ff047819 */ /* 0x000fe2000001140f */
[----:B------:R-:W-:Y:S01]  /*0380*/  IMAD.IADD R11, R8, 0x1, -R11 ;  /* 0x00000001080b7824 */ /* 0x000fe200078e0a0b */
[----:B------:R-:W-:-:S02]  /*0390*/  LOP3.LUT R3, R3, 0xfffffffc, RZ, 0xc0, !PT ;  /* 0xfffffffc03037812 */ /* 0x000fc400078ec0ff */
[----:B------:R-:W-:Y:S01]  /*03a0*/  LOP3.LUT R10, R13, 0xfffffff8, RZ, 0xc0, !PT ;  /* 0xfffffff80d0a7812 */ /* 0x000fe200078ec0ff */
[----:B------:R-:W-:Y:S01]  /*03b0*/  IMAD.SHL.U32 R134, R11, 0x8, RZ ;  /* 0x000000080b867824 */ /* 0x000fe200078e00ff */
[C---:B------:R-:W-:Y:S01]  /*03c0*/  LEA.HI R128, R15.reuse, R4, RZ, 0x1 ;  /* 0x000000040f807211 */ /* 0x040fe200078f08ff */
[----:B------:R-:W-:Y:S01]  /*03d0*/  IMAD.IADD R3, R132, 0x1, -R3 ;  /* 0x0000000184037824 */ /* 0x000fe200078e0a03 */
[----:B------:R-:W-:Y:S01]  /*03e0*/  LOP3.LUT R0, R0, 0xc0, RZ, 0xc0, !PT ;  /* 0x000000c000007812 */ /* 0x000fe200078ec0ff */
[----:B------:R-:W-:Y:S01]  /*03f0*/  IMAD R132, R132, 0x8, R2 ;  /* 0x0000000884847824 */ /* 0x000fe200078e0202 */
[----:B------:R-:W-:Y:S01]  /*0400*/  LOP3.LUT R15, R15, 0xfffffff0, RZ, 0xc0, !PT ;  /* 0xfffffff00f0f7812 */ /* 0x000fe200078ec0ff */
[----:B------:R-:W-:Y:S01]  /*0410*/  IMAD.IADD R10, R8, 0x1, -R10 ;  /* 0x00000001080a7824 */ /* 0x000fe200078e0a0a */
[----:B------:R-:W-:Y:S01]  /*0420*/  SHF.R.U32.HI R2, RZ, 0x3, R0 ;  /* 0x00000003ff027819 */ /* 0x000fe20000011600 */
[----:B------:R-:W-:Y:S01]  /*0430*/  IMAD.SHL.U32 R11, R11, 0x2, RZ ;  /* 0x000000020b0b7824 */ /* 0x000fe200078e00ff */
[----:B------:R-:W-:Y:S01]  /*0440*/  LOP3.LUT R0, R0, 0x18, R134, 0xf8, !PT ;  /* 0x0000001800007812 */ /* 0x000fe200078ef886 */
[----:B------:R-:W-:Y:S01]  /*0450*/  IMAD.IADD R15, R8, 0x1, -R15 ;  /* 0x00000001080f7824 */ /* 0x000fe200078e0a0f */
[----:B------:R-:W-:-:S02]  /*0460*/  LOP3.LUT R128, R128, 0xfffffffe, RZ, 0xc0, !PT ;  /* 0xfffffffe80807812 */ /* 0x000fc400078ec0ff */
[----:B------:R-:W-:Y:S01]  /*0470*/  LEA.HI R7, R7, R8, RZ, 0x7 ;  /* 0x0000000807077211 */ /* 0x000fe200078f38ff */
[----:B------:R-:W-:Y:S01]  /*0480*/  IMAD.SHL.U32 R8, R8, 0x2, RZ ;  /* 0x0000000208087824 */ /* 0x000fe200078e00ff */
[----:B------:R-:W-:Y:S01]  /*0490*/  LEA.HI R12, R10, R10, RZ, 0x1 ;  /* 0x0000000a0a0c7211 */ /* 0x000fe200078f08ff */
[----:B------:R-:W-:Y:S01]  /*04a0*/  IMAD.IADD R128, R4, 0x1, -R128 ;  /* 0x0000000104807824 */ /* 0x000fe200078e0a80 */
[----:B------:R-:W-:Y:S02]  /*04b0*/  LOP3.LUT R2, R0, R2, RZ, 0x3c, !PT ;  /* 0x0000000200027212 */ /* 0x000fe400078e3cff */
[----:B------:R-:W-:Y:S01]  /*04c0*/  LEA.HI R0, R15, R15, RZ, 0x1 ;  /* 0x0000000f0f007211 */ /* 0x000fe200078f08ff */
[----:B------:R-:W-:Y:S01]  /*04d0*/  IMAD.SHL.U32 R129, R128, 0x8, RZ ;  /* 0x0000000880817824 */ /* 0x000fe200078e00ff */
[----:B------:R-:W-:Y:S01]  /*04e0*/  LOP3.LUT R5, R12, 0x3fffffe, RZ, 0xc0, !PT ;  /* 0x03fffffe0c057812 */ /* 0x000fe200078ec0ff */
[----:B------:R-:W-:Y:S01]  /*04f0*/  IMAD.U32 R132, R132, 0x20, R2 ;  /* 0x0000002084847824 */ /* 0x000fe200078e0002 */
[----:B------:R-:W-:-:S02]  /*0500*/  SHF.R.S32.HI R7, RZ, 0x7, R7 ;  /* 0x00000007ff077819 */ /* 0x000fc40000011407 */
[--C-:B------:R-:W-:Y:S01]  /*0510*/  SHF.R.S32.HI R9, RZ, 0x1, R0.reuse ;  /* 0x00000001ff097819 */ /* 0x100fe20000011400 */
[C---:B------:R-:W-:Y:S01]  /*0520*/  IMAD.IADD R5, R10.reuse, 0x1, -R5 ;  /* 0x000000010a057824 */ /* 0x040fe200078e0a05 */
[----:B------:R-:W-:Y:S01]  /*0530*/  SHF.R.S32.HI R6, RZ, 0x1f, R0 ;  /* 0x0000001fff067819 */ /* 0x000fe20000011400 */
[C---:B------:R-:W-:Y:S01]  /*0540*/  IMAD R118, R7.reuse, 0x8, R128 ;  /* 0x0000000807767824 */ /* 0x040fe200078e0280 */
[----:B------:R-:W-:Y:S01]  /*0550*/  SHF.R.S32.HI R4, RZ, 0x1f, R15 ;  /* 0x0000001fff047819 */ /* 0x000fe2000001140f */
[----:B------:R-:W-:Y:S01]  /*0560*/  IMAD.SHL.U32 R10, R10, 0x40, RZ ;  /* 0x000000400a0a7824 */ /* 0x000fe200078e00ff */
[----:B------:R-:W-:Y:S01]  /*0570*/  LEA.HI R6, R6, R9, RZ, 0x2 ;  /* 0x0000000906067211 */ /* 0x000fe200078f10ff */
[----:B------:R-:W-:Y:S01]  /*0580*/  IMAD R118, R118, 0x8, R5 ;  /* 0x0000000876767824 */ /* 0x000fe200078e0205 */
[----:B------:R-:W-:Y:S01]  /*0590*/  LOP3.LUT R5, R14, 0x1, RZ, 0xc0, !PT ;  /* 0x000000010e057812 */ /* 0x000fe200078ec0ff */
[--C-:B------:R-:W-:Y:S01]  /*05a0*/  IMAD R136, R7, 0x2000, R11.reuse ;  /* 0x0000200007887824 */ /* 0x100fe200078e020b */
[----:B------:R-:W-:Y:S01]  /*05b0*/  LOP3.LUT R6, R6, 0xfffffffc, RZ, 0xc0, !PT ;  /* 0xfffffffc06067812 */ /* 0x000fe200078ec0ff */
[----:B------:R-:W-:Y:S01]  /*05c0*/  IMAD R11, R3, 0x200, R11 ;  /* 0x00000200030b7824 */ /* 0x000fe200078e020b */
[----:B------:R-:W-:-:S02]  /*05d0*/  ISETP.NE.U32.AND P6, PT, R5, 0x1, PT ;  /* 0x000000010500780c */ /* 0x000fc40003fc5070 */
[----:B------:R-:W-:Y:S01]  /*05e0*/  LEA.HI R4, R4, R15, RZ, 0x3 ;  /* 0x0000000f04047211 */ /* 0x000fe200078f18ff */
[----:B------:R-:W-:Y:S01]  /*05f0*/  IMAD.IADD R5, R9, 0x1, -R6 ;  /* 0x0000000109057824 */ /* 0x000fe200078e0a06 */
[----:B------:R-:W-:Y:S01]  /*0600*/  LOP3.LUT R10, R10, 0x1c0, RZ, 0xc0, !PT ;  /* 0x000001c00a0a7812 */ /* 0x000fe200078ec0ff */
[----:B------:R-:W-:Y:S01]  /*0610*/  IMAD.SHL.U32 R9, R3, 0x10, RZ ;  /* 0x0000001003097824 */ /* 0x000fe200078e00ff */
[----:B------:R-:W-:Y:S02]  /*0620*/  LOP3.LUT R2, R4, 0xfffffff8, RZ, 0xc0, !PT ;  /* 0xfffffff804027812 */ /* 0x000fe400078ec0ff */
[----:B------:R-:W-:Y:S02]  /*0630*/  LEA.HI R6, R14, R14, RZ, 0x1 ;  /* 0x0000000e0e067211 */ /* 0x000fe400078f08ff */
[----:B------:R-:W-:Y:S01]  /*0640*/  LEA.HI.SX32 R131, R131, R9, 0x1e ;  /* 0x0000000983837211 */ /* 0x000fe200078ff2ff */
[----:B------:R-:W-:Y:S01]  /*0650*/  IMAD.IADD R2, R15, 0x1, -R2 ;  /* 0x000000010f027824 */ /* 0x000fe200078e0a02 */
[----:B------:R-:W-:-:S02]  /*0660*/  SHF.R.S32.HI R12, RZ, 0x1, R12 ;  /* 0x00000001ff0c7819 */ /* 0x000fc4000001140c */
[----:B------:R-:W-:Y:S02]  /*0670*/  LOP3.LUT R9, R10, 0x30, R9, 0xf8, !PT ;  /* 0x000000300a097812 */ /* 0x000fe400078ef809 */
[----:B------:R-:W-:Y:S02]  /*0680*/  LOP3.LUT R8, R8, 0x6, RZ, 0xc0, !PT ;  /* 0x0000000608087812 */ /* 0x000fe400078ec0ff */
[----:B------:R-:W-:Y:S02]  /*0690*/  LOP3.LUT R148, R6, 0x3fffffe, RZ, 0xc0, !PT ;  /* 0x03fffffe06947812 */ /* 0x000fe400078ec0ff */
[----:B------:R-:W-:Y:S01]  /*06a0*/  LOP3.LUT P0, RZ, R12, 0x2, RZ, 0xc0, !PT ;  /* 0x000000020cff7812 */ /* 0x000fe2000780c0ff */
[C---:B------:R-:W-:Y:S01]  /*06b0*/  IMAD R130, R7.reuse, 0x40, R8 ;  /* 0x0000004007827824 */ /* 0x040fe200078e0208 */
[C---:B------:R-:W-:Y:S01]  /*06c0*/  LOP3.LUT P5, RZ, R14.reuse, 0x2, RZ, 0xc0, !PT ;  /* 0x000000020eff7812 */ /* 0x040fe200078ac0ff */
[----:B------:R-:W-:Y:S01]  /*06d0*/  IMAD.SHL.U32 R8, R7, 0x8, RZ ;  /* 0x0000000807087824 */ /* 0x000fe200078e00ff */
[C---:B------:R-:W-:Y:S01]  /*06e0*/  LOP3.LUT P4, RZ, R14.reuse, 0x4, RZ, 0xc0, !PT ;  /* 0x000000040eff7812 */ /* 0x040fe2000788c0ff */
[C---:B------:R-:W-:Y:S01]  /*06f0*/  IMAD.IADD R148, R14.reuse, 0x1, -R148 ;  /* 0x000000010e947824 */ /* 0x040fe200078e0a94 */
[----:B------:R-:W-:Y:S01]  /*0700*/  LOP3.LUT R9, R9, 0x8, R13, 0xf8, !PT ;  /* 0x0000000809097812 */ /* 0x000fe200078ef80d */
[----:B------:R-:W-:Y:S01]  /*0710*/  IMAD.SHL.U32 R14, R14, 0x40, RZ ;  /* 0x000000400e0e7824 */ /* 0x000fe200078e00ff */
[----:B------:R-:W-:Y:S01]  /*0720*/  SHF.R.U32.HI R124, RZ, 0x3, R10 ;  /* 0x00000003ff7c7819 */ /* 0x000fe2000001160a */
[----:B------:R-:W-:Y:S01]  /*0730*/  IMAD.SHL.U32 R12, R12, 0x40, RZ ;  /* 0x000000400c0c7824 */ /* 0x000fe200078e00ff */
[----:B------:R-:W-:Y:S01]  /*0740*/  SHF.R.S32.HI R6, RZ, 0x1, R6 ;  /* 0x00000001ff067819 */ /* 0x000fe20000011406 */
[----:B------:R-:W-:Y:S01]  /*0750*/  IMAD R148, R148, 0x20, R11 ;  /* 0x0000002094947824 */ /* 0x000fe200078e020b */
[----:B------:R-:W-:-:S02]  /*0760*/  LOP3.LUT R0, R0, 0x7fffffe, RZ, 0xc0, !PT ;  /* 0x07fffffe00007812 */ /* 0x000fc400078ec0ff */
[----:B------:R-:W-:Y:S01]  /*0770*/  LOP3.LUT R124, R9, R124, RZ, 0x3c, !PT ;  /* 0x0000007c097c7212 */ /* 0x000fe200078e3cff */
[C---:B------:R-:W-:Y:S01]  /*0780*/  IMAD.SHL.U32 R9, R2.reuse, 0x40, RZ ;  /* 0x0000004002097824 */ /* 0x040fe200078e00ff */
[----:B------:R-:W-:Y:S01]  /*0790*/  R2P PR, R2, 0x6 ;  /* 0x0000000602007804 */ /* 0x000fe20000000000 */
[C---:B------:R-:W-:Y:S01]  /*07a0*/  IMAD.SHL.U32 R7, R6.reuse, 0x40, RZ ;  /* 0x0000004006077824 */ /* 0x040fe200078e00ff */
[----:B------:R-:W-:Y:S01]  /*07b0*/  LOP3.LUT P3, RZ, R6, 0x2, RZ, 0xc0, !PT ;  /* 0x0000000206ff7812 */ /* 0x000fe2000786c0ff */
[----:B------:R-:W-:Y:S01]  /*07c0*/  IMAD.SHL.U32 R6, R5, 0x40, RZ ;  /* 0x0000004005067824 */ /* 0x000fe200078e00ff */
[----:B------:R-:W-:Y:S01]  /*07d0*/  SHF.R.S32.HI R4, RZ, 0x3, R4 ;  /* 0x00000003ff047819 */ /* 0x000fe20000011404 */
[----:B------:R-:W-:Y:S01]  /*07e0*/  IMAD.IADD R0, R15, 0x1, -R0 ;  /* 0x000000010f007824 */ /* 0x000fe200078e0a00 */
[----:B------:R-:W-:Y:S01]  /*07f0*/  LOP3.LUT R9, R9, 0x1c0, RZ, 0xc0, !PT ;  /* 0x000001c009097812 */ /* 0x000fe200078ec0ff */
[----:B------:R-:W-:Y:S01]  /*0800*/  IMAD.SHL.U32 R15, R3, 0x400, RZ ;  /* 0x00000400030f7824 */ /* 0x000fe200078e00ff */
[----:B------:R-:W-:Y:S01]  /*0810*/  LOP3.LUT R6, R6, 0xc0, RZ, 0xc0, !PT ;  /* 0x000000c006067812 */ /* 0x000fe200078ec0ff */
[----:B------:R-:W-:Y:S01]  /*0820*/  IMAD R0, R4, 0x8, R0 ;  /* 0x0000000804007824 */ /* 0x000fe200078e0200 */
[----:B------:R-:W-:Y:S01]  /*0830*/  LOP3.LUT R14, R14, 0x1c0, RZ, 0xc0, !PT ;  /* 0x000001c00e0e7812 */ /* 0x000fe200078ec0ff */
[----:B------:R-:W-:Y:S01]  /*0840*/  IMAD R4, R4, 0x200, R15 ;  /* 0x0000020004047824 */ /* 0x000fe200078e020f */
[----:B------:R-:W-:Y:S01]  /*0850*/  SEL R117, R126, 0xffffffe0, !P0 ;  /* 0xffffffe07e757807 */ /* 0x000fe20004000000 */
[----:B------:R-:W-:Y:S01]  /*0860*/  IMAD.SHL.U32 R0, R0, 0x20, RZ ;  /* 0x0000002000007824 */ /* 0x000fe200078e00ff */
[----:B------:R-:W-:Y:S01]  /*0870*/  LOP3.LUT R12, R12, 0xc0, RZ, 0xc0, !PT ;  /* 0x000000c00c0c7812 */ /* 0x000fe200078ec0ff */
[C---:B------:R-:W-:Y:S01]  /*0880*/  IMAD R124, R128.reuse, 0x200, R124 ;  /* 0x00000200807c7824 */ /* 0x040fe200078e027c */
[----:B------:R-:W-:Y:S01]  /*0890*/  LOP3.LUT P0, RZ, R5, 0x2, RZ, 0xc0, !PT ;  /* 0x0000000205ff7812 */ /* 0x000fe2000780c0ff */
[----:B------:R-:W-:Y:S01]  /*08a0*/  IMAD R3, R3, 0x200, R0 ;  /* 0x0000020003037824 */ /* 0x000fe200078e0200 */
[----:B------:R-:W-:Y:S01]  /*08b0*/  LOP3.LUT R7, R7, 0xc0, RZ, 0xc0, !PT ;  /* 0x000000c007077812 */ /* 0x000fe200078ec0ff */
[----:B------:R-:W-:Y:S01]  /*08c0*/  IMAD.SHL.U32 R128, R128, 0x10, RZ ;  /* 0x0000001080807824 */ /* 0x000fe200078e00ff */
[----:B------:R-:W-:-:S02]  /*08d0*/  LOP3.LUT R129, R129, 0x8, RZ, 0xc0, !PT ;  /* 0x0000000881817812 */ /* 0x000fc400078ec0ff */
[----:B------:R-:W-:Y:S02]  /*08e0*/  SHF.R.U32.HI R123, RZ, 0x3, R9 ;  /* 0x00000003ff7b7819 */ /* 0x000fe40000011609 */
[----:B------:R-:W-:Y:S02]  /*08f0*/  SHF.R.U32.HI R5, RZ, 0x3, R6 ;  /* 0x00000003ff057819 */ /* 0x000fe40000011606 */
[----:B------:R-:W-:Y:S02]  /*0900*/  LEA.HI R14, R14, R14, RZ, 0x1d ;  /* 0x0000000e0e0e7211 */ /* 0x000fe400078fe8ff */
[----:B------:R-:W-:Y:S02]  /*0910*/  LOP3.LUT R13, R12, 0x8, R13, 0xf8, !PT ;  /* 0x000000080c0d7812 */ /* 0x000fe400078ef80d */
[----:B------:R-:W-:Y:S02]  /*0920*/  LOP3.LUT R8, R8, 0x8, RZ, 0xc0, !PT ;  /* 0x0000000808087812 */ /* 0x000fe400078ec0ff */
[----:B------:R-:W-:-:S02]  /*0930*/  SHF.R.U32.HI R2, RZ, 0x3, R7 ;  /* 0x00000003ff027819 */ /* 0x000fc40000011607 */
[--C-:B------:R-:W-:Y:S02]  /*0940*/  LOP3.LUT R123, R123, R9, R129.reuse, 0x1e, !PT ;  /* 0x000000097b7b7212 */ /* 0x100fe400078e1e81 */
[----:B------:R-:W-:Y:S02]  /*0950*/  SHF.R.U32.HI R12, RZ, 0x3, R12 ;  /* 0x00000003ff0c7819 */ /* 0x000fe4000001160c */
[----:B------:R-:W-:Y:S01]  /*0960*/  LOP3.LUT R129, R5, R6, R129, 0x1e, !PT ;  /* 0x0000000605817212 */ /* 0x000fe200078e1e81 */
[----:B------:R-:W-:Y:S01]  /*0970*/  IMAD.IADD R123, R4, 0x1, R123 ;  /* 0x00000001047b7824 */ /* 0x000fe200078e027b */
[----:B------:R-:W-:Y:S02]  /*0980*/  IADD3 R136, R14, R136, R15 ;  /* 0x000000880e887210 */ /* 0x000fe40007ffe00f */
[----:B------:R-:W-:Y:S01]  /*0990*/  LOP3.LUT R2, R2, R7, R8, 0x1e, !PT ;  /* 0x0000000702027212 */ /* 0x000fe200078e1e08 */
[----:B------:R-:W-:Y:S01]  /*09a0*/  IMAD.IADD R129, R3, 0x1, R129 ;  /* 0x0000000103817824 */ /* 0x000fe200078e0281 */
[----:B------:R-:W-:Y:S01]  /*09b0*/  LOP3.LUT R12, R13, R12, RZ, 0x3c, !PT ;  /* 0x0000000c0d0c7212 */ /* 0x000fe200078e3cff */
[----:B------:R-:W-:Y:S01]  /*09c0*/  IMAD.MOV.U32 R3, RZ, RZ, 0x40 ;  /* 0x00000040ff037424 */ /* 0x000fe200078e00ff */
[----:B------:R-:W-:Y:S01]  /*09d0*/  LEA R136, R136, UR4, 0x1 ;  /* 0x0000000488887c11 */ /* 0x000fe2000f8e08ff */
[----:B------:R-:W-:Y:S01]  /*09e0*/  IMAD.IADD R148, R2, 0x1, R148 ;  /* 0x0000000102947824 */ /* 0x000fe200078e0294 */
[----:B------:R-:W-:Y:S01]  /*09f0*/  LOP3.LUT R128, R8, 0x10, R128, 0xf8, !PT ;  /* 0x0000001008807812 */ /* 0x000fe200078ef880 */
[----:B------:R-:W-:Y:S01]  /*0a00*/  IMAD.U32 R118, R118, 0x20, R12 ;  /* 0x0000002076767824 */ /* 0x000fe200078e000c */
[----:B------:R-:W-:Y:S01]  /*0a10*/  SEL R146, R146, 0x10, !P6 ;  /* 0x0000001092927807 */ /* 0x000fe20007000000 */
[----:B------:R-:W-:Y:S01]  /*0a20*/  IMAD.SHL.U32 R127, R129, 0x2, RZ ;  /* 0x00000002817f7824 */ /* 0x000fe200078e00ff */
[----:B------:R-:W-:Y:S01]  /*0a30*/  LEA R123, R123, UR5, 0x1 ;  /* 0x000000057b7b7c11 */ /* 0x000fe2000f8e08ff */
[C---:B------:R-:W-:Y:S01]  /*0a40*/  VIADD R140, R136.reuse, 0x40 ;  /* 0x00000040888c7836 */ /* 0x040fe20000000000 */
[----:B------:R-:W-:Y:S01]  /*0a50*/  LOP3.LUT R128, R5, R128, R6, 0x1e, !PT ;  /* 0x0000008005807212 */ /* 0x000fe200078e1e06 */
[----:B------:R-:W-:Y:S01]  /*0a60*/  @P4 VIADD R140, R136, 0xffffffc0 ;  /* 0xffffffc0888c4836 */ /* 0x000fe20000000000 */
[----:B------:R-:W-:Y:S01]  /*0a70*/  SEL R144, R126, 0xffffffe0, !P5 ;  /* 0xffffffe07e907807 */ /* 0x000fe20006800000 */
[----:B------:R-:W-:Y:S01]  /*0a80*/  IMAD.IADD R142, R136, 0x1, R146 ;  /* 0x00000001888e7824 */ /* 0x000fe200078e0292 */
[----:B------:R-:W-:Y:S01]  /*0a90*/  SEL R3, R3, 0xffffffc0, !P2 ;  /* 0xffffffc003037807 */ /* 0x000fe20005000000 */
[C---:B------:R-:W-:Y:S01]  /*0aa0*/  VIADD R122, R123.reuse, 0x20 ;  /* 0x000000207b7a7836 */ /* 0x040fe20000000000 */
[----:B------:R-:W-:Y:S01]  /*0ab0*/  LEA R148, R148, UR6, 0x1 ;  /* 0x0000000694947c11 */ /* 0x000fe2000f8e08ff */
[----:B------:R-:W-:Y:S01]  /*0ac0*/  IMAD.IADD R146, R146, 0x1, R140 ;  /* 0x0000000192927824 */ /* 0x000fe200078e028c */
[----:B------:R-:W-:Y:S01]  /*0ad0*/  SEL R126, R126, 0xffffffe0, !P0 ;  /* 0xffffffe07e7e7807 */ /* 0x000fe20004000000 */
[----:B------:R-:W-:Y:S01]  /*0ae0*/  @P1 VIADD R122, R123, 0xffffffe0 ;  /* 0xffffffe07b7a1836 */ /* 0x000fe20000000000 */
[----:B------:R-:W-:Y:S01]  /*0af0*/  LEA R118, R118, UR4, 0x1 ;  /* 0x0000000476767c11 */ /* 0x000fe2000f8e08ff */
[----:B------:R-:W-:Y:S01]  /*0b00*/  IMAD.IADD R128, R0, 0x1, R128 ;  /* 0x0000000100807824 */ /* 0x000fe200078e0280 */
[----:B------:R-:W-:Y:S01]  /*0b10*/  IADD3 R125, R127, 0x4000, R125 ;  /* 0x000040007f7d7810 */ /* 0x000fe20007ffe07d */
        /* <DEDUP_REMOVED lines=10> */
[----:B------:R-:W-:Y:S02]  /*0bc0*/  IMAD.IADD R3, R3, 0x1, R122 ;  /* 0x0000000103037824 */ /* 0x000fe400078e027a */
[C---:B------:R-:W-:Y:S02]  /*0bd0*/  VIADD R116, R122.reuse, 0x2000 ;  /* 0x000020007a747836 */ /* 0x040fe40000000000 */
[C---:B------:R-:W-:Y:S02]  /*0be0*/  VIADD R2, R122.reuse, 0x4000 ;  /* 0x000040007a027836 */ /* 0x040fe40000000000 */
[----:B------:R-:W-:-:S07]  /*0bf0*/  VIADD R0, R122, 0x6000 ;  /* 0x000060007a007836 */ /* 0x000fce0000000000 */
.L_x_1047:
        /* <DEDUP_REMOVED lines=16> */
[----:B-12---:R-:W-:Y:S01]  /*0d00*/  IMAD.U32 R4, RZ, RZ, UR6 ;  /* 0x00000006ff047e24 */ /* 0x006fe2000f8e00ff */
        /* <DEDUP_REMOVED lines=9> */
[----:B------:R-:W-:Y:S01]  /*0da0*/  PLOP3.LUT P3, PT, PT, PT, UP0, 0x80, 0x0 ;  /* 0x000000000000781c */ /* 0x000fe20003f6f008 */
[----:B------:R-:W-:Y:S01]  /*0db0*/  UISETP.EQ.U32.AND UP4, UPT, UR10, URZ, UPT ;  /* 0x0000003f0a00728c */ /* 0x000fe2000bf82070 */
[----:B------:R-:W2:Y:S01]  /*0dc0*/  @P0 LDG.E R4, desc[UR14][R4.64] ;  /* 0x0000000e04040981 */ /* 0x000ea2000c1e1900 */
[----:B------:R-:W-:-:S02]  /*0dd0*/  IMAD.U32 R7, RZ, RZ, UR9 ;  /* 0x00000009ff077e24 */ /* 0x000fc4000f8e00ff */
[----:B------:R-:W-:Y:S02]  /*0de0*/  UISETP.EQ.OR.EX UP4, UPT, UR11, URZ, !UP2, UP4 ;  /* 0x0000003f0b00728c */ /* 0x000fe4000d782740 */
[----:B------:R-:W-:Y:S01]  /*0df0*/  UIADD3 UR6, UP1, UR16, UR10, URZ ;  /* 0x0000000a10067290 */ /* 0x000fe2000ff3e03f */
[----:B------:R-:W3:Y:S01]  /*0e00*/  @P1 LDG.E R6, desc[UR14][R6.64] ;  /* 0x0000000e06061981 */ /* 0x000ee2000c1e1900 */
        /* <DEDUP_REMOVED lines=11> */
[----:B------:R-:W-:-:S03]  /*0ec0*/  @!UP3 UISETP.NE.U32.AND UP1, UPT, UR6, URZ, UPT ;  /* 0x0000003f0600b28c */ /* 0x000fc6000bf25070 */
[----:B------:R-:W-:Y:S01]  /*0ed0*/  @!UP3 ULDC UR6, c[0x0][0x2cc] ;  /* 0x0000b3000006bab9 */ /* 0x000fe20000000800 */
[----:B------:R-:W-:Y:S01]  /*0ee0*/  @!UP3 UISETP.NE.AND.EX UP1, UPT, UR7, URZ, UPT, UP1 ;  /* 0x0000003f0700b28c */ /* 0x000fe2000bf25310 */
[----:B------:R-:W-:Y:S01]  /*0ef0*/  UMOV UR5, 0xffffffff ;  /* 0xffffffff00057882 */ /* 0x000fe20000000000 */
[----:B------:R-:W-:Y:S02]  /*0f00*/  UMOV UR41, 0xffffffff ;  /* 0xffffffff00297882 */ /* 0x000fe40000000000 */
[----:B------:R-:W-:Y:S02]  /*0f10*/  @!UP3 USEL UR8, UR6, URZ, UP1 ;  /* 0x0000003f0608b287 */ /* 0x000fe40008800000 */
[----:B------:R-:W-:Y:S01]  /*0f20*/  USHF.L.U32 UR26, UR20, 0x7, URZ ;  /* 0x00000007141a7899 */ /* 0x000fe2000800063f */
[----:B------:R-:W-:Y:S01]  /*0f30*/  ULDC UR6, c[0x0][0x2c8] ;  /* 0x0000b20000067ab9 */ /* 0x000fe20000000800 */
[----:B--2---:R-:W-:Y:S02]  /*0f40*/  @P0 R2UR UR9, R4 ;  /* 0x00000000040902ca */ /* 0x004fe400000e0000 */
[----:B------:R-:W-:-:S02]  /*0f50*/  ISETP.NE.U32.AND P0, PT, RZ, UR10, PT ;  /* 0x0000000aff007c0c */ /* 0x000fc4000bf05070 */
[----:B---3--:R-:W-:Y:S02]  /*0f60*/  @P1 R2UR UR38, R6 ;  /* 0x00000000062612ca */ /* 0x008fe400000e0000 */
[----:B------:R-:W-:Y:S02]  /*0f70*/  ISETP.NE.AND.EX P0, PT, RZ, UR11, PT, P0 ;  /* 0x0000000bff007c0c */ /* 0x000fe4000bf05300 */
[----:B----4-:R-:W-:-:S09]  /*0f80*/  @P3 R2UR UR5, R8 ;  /* 0x00000000080532ca */ /* 0x010fd200000e0000 */
        /* <DEDUP_REMOVED lines=10> */
.L_x_1001:
        /* <DEDUP_REMOVED lines=13> */
[----:B------:R-:W-:Y:S02]  /*1100*/  UIMAD UR25, UR48, UR9, UR6 ;  /* 0x00000009301972a4 */ /* 0x000fe4000f8e0206 */
[----:B------:R-:W-:Y:S01]  /*1110*/  USHF.L.U32 UR16, UR48, 0x7, URZ ;  /* 0x0000000730107899 */ /* 0x000fe2000800063f */
[----:B------:R-:W-:Y:S01]  /*1120*/  @!UP2 ULDC.64 UR8, c[0x0][0x418] ;  /* 0x000106000008aab9 */ /* 0x000fe20000000a00 */
[----:B------:R-:W-:Y:S01]  /*1130*/  ULDC UR60, c[0x0][0x2d4] ;  /* 0x0000b500003c7ab9 */ /* 0x000fe20000000800 */
[----:B------:R-:W-:-:S02]  /*1140*/  @!UP2 UIMAD UR6, UR59, UR8, URZ ;  /* 0x000000083b06a2a4 */ /* 0x000fc4000f8e023f */
[----:B------:R-:W-:Y:S01]  /*1150*/  @!UP2 UIMAD.WIDE.U32 UR42, UR48, UR8, URZ ;  /* 0x00000008302aa2a5 */ /* 0x000fe2000f8e003f */
[----:B------:R-:W-:Y:S02]  /*1160*/  ULDC.U8 UR29, c[0x0][0x480] ;  /* 0x00012000001d7ab9 */ /* 0x000fe40000000000 */
[----:B------:R-:W-:Y:S01]  /*1170*/  ULDC UR8, c[0x0][0x394] ;  /* 0x0000e50000087ab9 */ /* 0x000fe20000000800 */
[----:B------:R-:W-:Y:S01]  /*1180*/  ULDC.64 UR32, c[0x0][0x240] ;  /* 0x0000900000207ab9 */ /* 0x000fe20000000a00 */
[----:B------:R-:W-:Y:S01]  /*1190*/  USHF.R.S32.HI UR35, URZ, 0x1f, UR60 ;  /* 0x0000001f3f237899 */ /* 0x000fe2000801143c */
[----:B-1----:R-:W-:Y:S01]  /*11a0*/  IABS R7, R4 ;  /* 0x0000000400077213 */ /* 0x002fe20000000000 */
[----:B------:R-:W-:Y:S01]  /*11b0*/  ULDC UR40, c[0x0][0x2dc] ;  /* 0x0000b70000287ab9 */ /* 0x000fe20000000800 */
[----:B------:R-:W-:Y:S01]  /*11c0*/  ULDC UR46, c[0x0][0x270] ;  /* 0x00009c00002e7ab9 */ /* 0x000fe20000000800 */
[----:B------:R-:W-:Y:S01]  /*11d0*/  USEL UR36, UR16, URZ, UP0 ;  /* 0x0000003f10247287 */ /* 0x000fe20008000000 */
[----:B------:R-:W1:Y:S01]  /*11e0*/  I2F.RP R8, R7 ;  /* 0x0000000700087306 */ /* 0x000e620000209400 */
[----:B------:R-:W-:Y:S01]  /*11f0*/  UIMAD.WIDE.U32 UR16, UR5, UR32, URZ ;  /* 0x00000020051072a5 */ /* 0x000fe2000f8e003f */
[----:B------:R-:W-:Y:S01]  /*1200*/  ISETP.NE.AND P3, PT, R4, RZ, PT ;  /* 0x000000ff0400720c */ /* 0x000fe20003f65270 */
[----:B------:R-:W-:-:S02]  /*1210*/  UIMAD UR24, UR5, UR33, URZ ;  /* 0x00000021051872a4 */ /* 0x000fc4000f8e023f */
[----:B--2---:R-:W-:Y:S02]  /*1220*/  UIMAD.WIDE.U32 UR30, UR13, UR10, URZ ;  /* 0x0000000a0d1e72a5 */ /* 0x004fe4000f8e003f */
[----:B------:R-:W-:Y:S02]  /*1230*/  UISETP.NE.AND UP4, UPT, UR29, URZ, UPT ;  /* 0x0000003f1d00728c */ /* 0x000fe4000bf85270 */
[----:B------:R-:W-:Y:S02]  /*1240*/  UIMAD UR52, UR13, UR11, UR31 ;  /* 0x0000000b0d3472a4 */ /* 0x000fe4000f8e021f */
[----:B------:R-:W-:Y:S01]  /*1250*/  UIADD3 UR13, UR12, 0x7f, URZ ;  /* 0x0000007f0c0d7890 */ /* 0x000fe2000fffe03f */
[----:B------:R-:W-:Y:S01]  /*1260*/  @UP2 ULDC.64 UR10, c[0x0][0x420] ;  /* 0x00010800000a2ab9 */ /* 0x000fe20000000a00 */
[----:B------:R-:W-:Y:S01]  /*1270*/  @!UP2 UIMAD UR31, UR48, UR9, UR6 ;  /* 0x00000009301fa2a4 */ /* 0x000fe2000f8e0206 */
[----:B-1----:R-:W1:Y:S01]  /*1280*/  MUFU.RCP R8, R8 ;  /* 0x0000000800087308 */ /* 0x002e620000001000 */
[----:B------:R-:W-:-:S02]  /*1290*/  @UP2 UIMAD.WIDE.U32 UR44, UR5, UR10, URZ ;  /* 0x0000000a052c22a5 */ /* 0x000fc4000f8e003f */
[----:B------:R-:W-:Y:S02]  /*12a0*/  UIADD3 UR6, UR12, 0x80, UR26 ;  /* 0x000000800c067890 */ /* 0x000fe4000fffe01a */
[----:B------:R-:W-:Y:S02]  /*12b0*/  USHF.R.S32.HI UR22, URZ, 0x1f, UR13 ;  /* 0x0000001f3f167899 */ /* 0x000fe4000801140d */
[----:B------:R-:W-:Y:S02]  /*12c0*/  @UP2 UIMAD UR54, UR5, UR11, UR45 ;  /* 0x0000000b053622a4 */ /* 0x000fe4000f8e022d */
[----:B------:R-:W-:Y:S02]  /*12d0*/  UIADD3 UR6, UR6, UR8, -UR7 ;  /* 0x0000000806067290 */ /* 0x000fe4000fffe807 */
[----:B------:R-:W-:Y:S02]  /*12e0*/  UIMAD.WIDE UR8, UR40, UR46, URZ ;  /* 0x0000002e280872a5 */ /* 0x000fe4000f8e023f */
[----:B------:R-:W-:-:S02]  /*12f0*/  UIMAD.WIDE.U32 UR10, UR48, UR60, URZ ;  /* 0x0000003c300a72a5 */ /* 0x000fc4000f8e003f */
[----:B------:R-:W-:Y:S01]  /*1300*/  ULEA.HI UR29, UR22, UR13, URZ, 0x7 ;  /* 0x0000000d161d7291 */ /* 0x000fe2000f8f383f */
[----:B-1----:R-:W-:Y:S01]  /*1310*/  VIADD R8, R8, 0xffffffe ;  /* 0x0ffffffe08087836 */ /* 0x002fe20000000000 */
[----:B------:R-:W-:Y:S02]  /*1320*/  UIMAD UR13, UR35, UR48, URZ ;  /* 0x00000030230d72a4 */ /* 0x000fe4000f8e023f */
[----:B------:R-:W-:Y:S01]  /*1330*/  UIADD3 UR51, UR19, UR25, URZ ;  /* 0x0000001913337290 */ /* 0x000fe2000fffe03f */
[----:B------:R-:W1:Y:S01]  /*1340*/  F2I.FTZ.U32.TRUNC.NTZ R9, R8 ;  /* 0x0000000800097305 */ /* 0x000e62000021f000 */
[----:B------:R-:W-:Y:S02]  /*1350*/  USEL UR57, UR18, UR16, !UP2 ;  /* 0x0000001012397287 */ /* 0x000fe4000d000000 */
[----:B------:R-:W-:Y:S02]  /*1360*/  @UP2 UIADD3 UR51, UR17, UR24, URZ ;  /* 0x0000001811332290 */ /* 0x000fe4000fffe03f */
[----:B------:R-:W-:-:S02]  /*1370*/  UIADD3 UR6, UR6, 0x7f, URZ ;  /* 0x0000007f06067890 */ /* 0x000fc4000fffe03f */
[----:B------:R-:W-:Y:S02]  /*1380*/  UIMAD.WIDE.U32 UR18, UR8, UR10, URZ ;  /* 0x0000000a081272a5 */ /* 0x000fe4000f8e003f */
[----:B------:R-:W-:Y:S02]  /*1390*/  UIMAD UR24, UR9, UR10, URZ ;  /* 0x0000000a091872a4 */ /* 0x000fe4000f8e023f */
[----:B------:R-:W-:Y:S02]  /*13a0*/  UIMAD UR10, UR59, UR60, UR13 ;  /* 0x0000003c3b0a72a4 */ /* 0x000fe4000f8e020d */
[----:B------:R-:W-:Y:S01]  /*13b0*/  USHF.L.U64.HI UR21, UR48, 0x7, UR59 ;  /* 0x0000000730157899 */ /* 0x000fe2000801023b */
[----:B-1----:R-:W-:Y:S01]  /*13c0*/  IMAD.MOV R5, RZ, RZ, -R9 ;  /* 0x000000ffff057224 */ /* 0x002fe200078e0a09 */
[----:B------:R-:W-:Y:S01]  /*13d0*/  USHF.R.S32.HI UR13, URZ, 0x1f, UR6 ;  /* 0x0000001f3f0d7899 */ /* 0x000fe20008011406 */
[----:B------:R-:W-:Y:S01]  /*13e0*/  IMAD.MOV.U32 R8, RZ, RZ, RZ ;  /* 0x000000ffff087224 */ /* 0x000fe200078e00ff */
[----:B------:R-:W-:Y:S01]  /*13f0*/  UIADD3 UR10, UR11, UR10, URZ ;  /* 0x0000000a0b0a7290 */ /* 0x000fe2000fffe03f */
[----:B------:R-:W-:Y:S01]  /*1400*/  IMAD R6, R5, R7, RZ ;  /* 0x0000000705067224 */ /* 0x000fe200078e02ff */
[----:B------:R-:W-:Y:S01]  /*1410*/  IABS R5, UR58 ;  /* 0x0000003a00057c13 */ /* 0x000fe20008000000 */
[----:B------:R-:W-:-:S02]  /*1420*/  USEL UR34, UR21, URZ, UP0 ;  /* 0x0000003f15227287 */ /* 0x000fc40008000000 */
[----:B------:R-:W-:Y:S01]  /*1430*/  IMAD.HI.U32 R8, R9, R6, R8 ;  /* 0x0000000609087227 */ /* 0x000fe200078e0008 */
[----:B------:R-:W-:Y:S01]  /*1440*/  MOV R6, R5 ;  /* 0x0000000500067202 */ /* 0x000fe20000000f00 */
[----:B------:R-:W-:Y:S01]  /*1450*/  ULDC.U8 UR23, c[0x0][0x3d8] ;  /* 0x0000f60000177ab9 */ /* 0x000fe20000000000 */
[----:B------:R-:W-:Y:S02]  /*1460*/  ULEA.HI UR21, UR13, UR6, URZ, 0x7 ;  /* 0x000000060d157291 */ /* 0x000fe4000f8f383f */
[----:B------:R-:W-:Y:S01]  /*1470*/  UIMAD UR6, UR8, UR10, UR24 ;  /* 0x0000000a080672a4 */ /* 0x000fe2000f8e0218 */
[----:B------:R-:W-:Y:S01]  /*1480*/  IMAD.HI.U32 R11, R8, R6, RZ ;  /* 0x00000006080b7227 */ /* 0x000fe200078e00ff */
[----:B------:R-:W-:Y:S02]  /*1490*/  UISETP.NE.AND UP3, UPT, UR23, URZ, UPT ;  /* 0x0000003f1700728c */ /* 0x000fe4000bf65270 */
[----:B------:R-:W-:Y:S01]  /*14a0*/  UIADD3 UR47, UR19, UR6, URZ ;  /* 0x00000006132f7290 */ /* 0x000fe2000fffe03f */
[----:B------:R-:W-:Y:S01]  /*14b0*/  IMAD.MOV R5, RZ, RZ, -R11 ;  /* 0x000000ffff057224 */ /* 0x000fe200078e0a0b */
[----:B------:R-:W-:-:S02]  /*14c0*/  USHF.R.S32.HI UR13, URZ, 0x7, UR29 ;  /* 0x000000073f0d7899 */ /* 0x000fc4000801141d */
[----:B------:R-:W-:Y:S01]  /*14d0*/  USHF.R.S32.HI UR6, URZ, 0x7, UR21 ;  /* 0x000000073f067899 */ /* 0x000fe20008011415 */
[C---:B------:R-:W-:Y:S01]  /*14e0*/  IMAD R5, R7.reuse, R5, R6 ;  /* 0x0000000507057224 */ /* 0x040fe200078e0206 */
[----:B------:R-:W-:Y:S02]  /*14f0*/  UIMAD.WIDE.U32 UR16, UR8, UR5, URZ ;  /* 0x00000005081072a5 */ /* 0x000fe4000f8e003f */
[----:B------:R-:W-:Y:S02]  /*1500*/  UISETP.LT.AND UP0, UPT, UR13, UR6, UPT ;  /* 0x000000060d00728c */ /* 0x000fe4000bf01270 */
[----:B------:R-:W-:Y:S01]  /*1510*/  ISETP.GT.U32.AND P1, PT, R7, R5, PT ;  /* 0x000000050700720c */ /* 0x000fe20003f24070 */
[----:B------:R-:W-:Y:S01]  /*1520*/  ULDC UR37, c[0x0][0x2c4] ;  /* 0x0000b10000257ab9 */ /* 0x000fe20000000800 */
[----:B------:R-:W-:Y:S02]  /*1530*/  USEL UR56, UR18, UR16, !UP2 ;  /* 0x0000001012387287 */ /* 0x000fe4000d000000 */
[----:B------:R-:W-:-:S02]  /*1540*/  UIMAD UR50, UR58, UR40, URZ ;  /* 0x000000283a3272a4 */ /* 0x000fc4000f8e023f */
[----:B------:R-:W-:Y:S02]  /*1550*/  @UP3 UIMAD UR18, UR48, UR37, URZ ;  /* 0x00000025301232a4 */ /* 0x000fe4000f8e023f */
[----:B------:R-:W-:Y:S02]  /*1560*/  USEL UR40, UR13, UR6, UP0 ;  /* 0x000000060d287287 */ /* 0x000fe40008000000 */
[----:B------:R-:W-:Y:S02]  /*1570*/  UISETP.NE.AND UP1, UPT, UR41, -0x1, UPT ;  /* 0xffffffff2900788c */ /* 0x000fe4000bf25270 */
[----:B------:R-:W-:Y:S01]  /*1580*/  @UP3 USEL UR18, UR18, UR5, !UP2 ;  /* 0x0000000512123287 */ /* 0x000fe2000d000000 */
[----:B------:R-:W-:Y:S01]  /*1590*/  @!P1 IMAD.IADD R5, R5, 0x1, -R7 ;  /* 0x0000000105059824 */ /* 0x000fe200078e0a07 */
[----:B------:R-:W-:Y:S01]  /*15a0*/  ULEA UR6, UR40, 0xffffff80, 0x7 ;  /* 0xffffff8028067891 */ /* 0x000fe2000f8e383f */
[----:B------:R-:W-:Y:S01]  /*15b0*/  @!P1 IADD3 R11, R11, 0x1, RZ ;  /* 0x000000010b0b9810 */ /* 0x000fe20007ffe0ff */
[----:B------:R-:W-:Y:S01]  /*15c0*/  @UP3 ULDC UR13, c[0x0][0x2e4] ;  /* 0x0000b900000d3ab9 */ /* 0x000fe20000000800 */
[----:B------:R-:W-:Y:S01]  /*15d0*/  @!UP3 UIMAD UR19, UR48, UR46, UR58 ;  /* 0x0000002e3013b2a4 */ /* 0x000fe2000f8e023a */
[----:B------:R-:W-:Y:S01]  /*15e0*/  ISETP.GE.U32.AND P0, PT, R5, R7, PT ;  /* 0x000000070500720c */ /* 0x000fe20003f06070 */
[----:B------:R-:W-:Y:S01]  /*15f0*/  @UP3 UIMAD UR46, UR58, UR13, UR18 ;  /* 0x0000000d3a2e32a4 */ /* 0x000fe2000f8e0212 */
[----:B------:R-:W-:Y:S01]  /*1600*/  LOP3.LUT R5, R4, UR58, RZ, 0x3c, !PT ;  /* 0x0000003a04057c12 */ /* 0x000fe2000f8e3cff */
[----:B------:R-:W-:Y:S01]  /*1610*/  USHF.R.S32.HI UR35, URZ, 0x1f, UR6 ;  /* 0x0000001f3f237899 */ /* 0x000fe20008011406 */
[----:B------:R-:W-:Y:S01]  /*1620*/  PLOP3.LUT P1, PT, PT, PT, UP1, 0x80, 0x0 ;  /* 0x000000000000781c */ /* 0x000fe20003f2f018 */
[----:B------:R-:W-:Y:S01]  /*1630*/  UIADD3 UR13, UP0, UR6, UR36, URZ ;  /* 0x00000024060d7290 */ /* 0x000fe2000ff1e03f */
[----:B------:R-:W-:Y:S01]  /*1640*/  ISETP.GE.AND P2, PT, R5, RZ, PT ;  /* 0x000000ff0500720c */ /* 0x000fe20003f46270 */
[----:B------:R-:W-:-:S02]  /*1650*/  UIMAD UR16, UR9, UR5, URZ ;  /* 0x00000005091072a4 */ /* 0x000fc4000f8e023f */
[----:B------:R-:W-:Y:S02]  /*1660*/  UIADD3.X UR18, UR35, UR34, URZ, UP0, !UPT ;  /* 0x0000002223127290 */ /* 0x000fe400087fe43f */
[----:B------:R-:W-:Y:S02]  /*1670*/  UIMAD UR9, UR9, UR13, URZ ;  /* 0x0000000d090972a4 */ /* 0x000fe4000f8e023f */
[----:B------:R-:W-:Y:S01]  /*1680*/  @UP1 UIADD3 UR27, UR38, UR41, URZ ;  /* 0x00000029261b1290 */ /* 0x000fe2000fffe03f */
[----:B------:R-:W-:Y:S01]  /*1690*/  @P0 VIADD R11, R11, 0x1 ;  /* 0x000000010b0b0836 */ /* 0x000fe20000000000 */
[----:B------:R-:W-:Y:S01]  /*16a0*/  @UP1 UIADD3 UR28, UR38, UR41, URZ ;  /* 0x00000029261c1290 */ /* 0x000fe2000fffe03f */
        /* <DEDUP_REMOVED lines=36> */
.L_x_1003:
        /* <DEDUP_REMOVED lines=13> */
.L_x_1004:
        /* <DEDUP_REMOVED lines=11> */
.L_x_1005:
[----:B------:R-:W-:Y:S02]  /*1a70*/  ULDC UR5, c[0x0][0x270] ;  /* 0x00009c0000057ab9 */ /* 0x000fe40000000800 */
[----:B------:R-:W-:-:S04]  /*1a80*/  UIMAD UR5, UR48, UR5, UR58 ;  /* 0x00000005300572a4 */ /* 0x000fc8000f8e023a */
[----:B------:R-:W-:-:S12]  /*1a90*/  UIMAD UR5, UR5, UR60, URZ ;  /* 0x0000003c050572a4 */ /* 0x000fd8000f8e023f */
.L_x_1006:
[----:B------:R-:W1:Y:S01]  /*1aa0*/  S2R R4, SR_TID.X ;  /* 0x0000000000047919 */ /* 0x000e620000002100 */
[----:B------:R-:W-:Y:S01]  /*1ab0*/  ULDC UR9, c[0x0][0x2dc] ;  /* 0x0000b70000097ab9 */ /* 0x000fe20000000800 */
[----:B------:R-:W-:Y:S01]  /*1ac0*/  ULDC UR13, c[0x0][0x270] ;  /* 0x00009c00000d7ab9 */ /* 0x000fe20000000800 */
[----:B------:R-:W-:Y:S01]  /*1ad0*/  UIADD3 UR37, UR6, UR5, URZ ;  /* 0x0000000506257290 */ /* 0x000fe2000fffe03f */
[----:B------:R-:W-:Y:S01]  /*1ae0*/  IADD3 R14, P0, R134, UR8, RZ ;  /* 0x00000008860e7c10 */ /* 0x000fe2000ff1e0ff */
[----:B------:R-:W-:Y:S01]  /*1af0*/  UIMAD UR5, UR9, UR13, URZ ;  /* 0x0000000d090572a4 */ /* 0x000fe2000f8e023f */
[----:B------:R-:W-:Y:S01]  /*1b00*/  SHF.R.S32.HI R135, RZ, 0x1f, R134 ;  /* 0x0000001fff877819 */ /* 0x000fe20000011486 */
[----:B------:R-:W-:Y:S01]  /*1b10*/  UIADD3 UR13, -UR7, UR12, UR26 ;  /* 0x0000000c070d7290 */ /* 0x000fe2000fffe11a */
[----:B------:R-:W-:Y:S01]  /*1b20*/  BSSY B1, `(.L_x_1002) ;  /* 0x00008b4000017945 */ /* 0x000fe20003800000 */
[----:B------:R-:W-:Y:S01]  /*1b30*/  USHF.L.U32 UR9, UR5, 0x7, URZ ;  /* 0x0000000705097899 */ /* 0x000fe2000800063f */
[----:B------:R-:W-:Y:S01]  /*1b40*/  IADD3.X R15, R135, UR54, RZ, P0, !PT ;  /* 0x00000036870f7c10 */ /* 0x000fe200087fe4ff */
[----:B------:R-:W-:Y:S01]  /*1b50*/  ULDC UR43, c[0x0][0x398] ;  /* 0x0000e600002b7ab9 */ /* 0x000fe20000000800 */
[----:B------:R-:W-:-:S02]  /*1b60*/  USHF.R.S32.HI UR21, URZ, 0x1f, UR58 ;  /* 0x0000001f3f157899 */ /* 0x000fc4000801143a */
[----:B------:R-:W-:Y:S02]  /*1b70*/  UIADD3 UR8, UR13, -UR43, URZ ;  /* 0x8000002b0d087290 */ /* 0x000fe4000fffe03f */
[----:B------:R-:W-:Y:S02]  /*1b80*/  UIADD3 UR16, UP2, UP0, UR36, UR9, UR50 ;  /* 0x0000000924107290 */ /* 0x000fe4000f85e032 */
[----:B------:R-:W-:Y:S01]  /*1b90*/  USHF.R.S32.HI UR13, URZ, 0x1f, UR9 ;  /* 0x0000001f3f0d7899 */ /* 0x000fe20008011409 */
[----:B------:R-:W-:Y:S01]  /*1ba0*/  ULDC.64 UR24, c[0x0][0x258] ;  /* 0x0000960000187ab9 */ /* 0x000fe20000000a00 */
[----:B------:R-:W-:Y:S02]  /*1bb0*/  ULDC.64 UR18, c[0x0][0x428] ;  /* 0x00010a0000127ab9 */ /* 0x000fe40000000a00 */
[----:B------:R-:W-:Y:S02]  /*1bc0*/  UIADD3.X UR13, UR49, UR13, UR55, UP2, UP0 ;  /* 0x0000000d310d7290 */ /* 0x000fe400097e0437 */
[----:B------:R-:W-:-:S02]  /*1bd0*/  UIADD3 UR16, UP2, UP0, UR53, UR16, UR56 ;  /* 0x0000001035107290 */ /* 0x000fc4000f85e038 */
[----:B------:R-:W-:Y:S02]  /*1be0*/  UIMAD UR17, UR21, UR18, URZ ;  /* 0x00000012151172a4 */ /* 0x000fe4000f8e023f */
[----:B------:R-:W-:Y:S01]  /*1bf0*/  UIADD3.X UR13, UR52, UR13, UR47, UP2, UP0 ;  /* 0x0000000d340d7290 */ /* 0x000fe200097e042f */
[----:B------:R-:W-:Y:S01]  /*1c00*/  ULDC.64 UR28, c[0x0][0x400] ;  /* 0x00010000001c7ab9 */ /* 0x000fe20000000a00 */
[----:B------:R-:W-:Y:S01]  /*1c10*/  UIMAD UR19, UR58, UR19, UR17 ;  /* 0x000000133a1372a4 */ /* 0x000fe2000f8e0211 */
[----:B-1----:R-:W-:Y:S01]  /*1c20*/  SHF.R.S32.HI R8, RZ, 0x1f, R4 ;  /* 0x0000001fff087819 */ /* 0x002fe20000011404 */
[----:B------:R-:W-:-:S03]  /*1c30*/  ULDC.64 UR44, c[0x0][0x478] ;  /* 0x00011e00002c7ab9 */ /* 0x000fc60000000a00 */
[CC--:B------:R-:W-:Y:S02]  /*1c40*/  LEA.HI R164, R8.reuse, R4.reuse, RZ, 0x5 ;  /* 0x0000000408a47211 */ /* 0x0c0fe400078f28ff */
[----:B------:R-:W-:Y:S02]  /*1c50*/  LEA.HI R8, R8, R4, RZ, 0x2 ;  /* 0x0000000408087211 */ /* 0x000fe400078f10ff */
[----:B------:R-:W-:Y:S02]  /*1c60*/  LOP3.LUT R6, R164, 0xffffffe0, RZ, 0xc0, !PT ;  /* 0xffffffe0a4067812 */ /* 0x000fe400078ec0ff */
[----:B------:R-:W-:Y:S02]  /*1c70*/  SHF.R.S32.HI R8, RZ, 0x2, R8 ;  /* 0x00000002ff087819 */ /* 0x000fe40000011408 */
[----:B------:R-:W-:Y:S01]  /*1c80*/  SHF.R.S32.HI R164, RZ, 0x5, R164 ;  /* 0x00000005ffa47819 */ /* 0x000fe200000114a4 */
[----:B------:R-:W-:Y:S01]  /*1c90*/  IMAD.IADD R6, R4, 0x1, -R6 ;  /* 0x0000000104067824 */ /* 0x000fe200078e0a06 */
[----:B------:R-:W-:Y:S01]  /*1ca0*/  SHF.R.S32.HI R7, RZ, 0x1f, R8 ;  /* 0x0000001fff077819 */ /* 0x000fe20000011408 */
[----:B------:R-:W1:Y:S01]  /*1cb0*/  LDC.64 R4, c[0x0][0x420] ;  /* 0x00010800ff047b82 */ /* 0x000e620000000a00 */
[----:B------:R-:W-:Y:S01]  /*1cc0*/  IADD3 R16, P2, R8, UR6, RZ ;  /* 0x0000000608107c10 */ /* 0x000fe2000ff5e0ff */
[----:B------:R-:W-:-:S03]  /*1cd0*/  IMAD R164, R164, UR5, R6 ;  /* 0x00000005a4a47c24 */ /* 0x000fc6000f8e0206 */
[----:B------:R-:W-:Y:S02]  /*1ce0*/  IADD3.X R6, R7, UR35, RZ, P2, !PT ;  /* 0x0000002307067c10 */ /* 0x000fe400097fe4ff */
[----:B------:R-:W-:Y:S01]  /*1cf0*/  IADD3 R9, P0, R164, UR16, RZ ;  /* 0x00000010a4097c10 */ /* 0x000fe2000ff1e0ff */
[----:B------:R-:W-:Y:S02]  /*1d00*/  UIMAD UR16, UR21, UR24, URZ ;  /* 0x00000018151072a4 */ /* 0x000fe4000f8e023f */
[----:B------:R-:W-:Y:S01]  /*1d10*/  IMAD R6, R6, UR32, RZ ;  /* 0x0000002006067c24 */ /* 0x000fe2000f8e02ff */
[----:B------:R-:W-:Y:S01]  /*1d20*/  USHF.R.S32.HI UR21, URZ, 0x1f, UR8 ;  /* 0x0000001f3f157899 */ /* 0x000fe20008011408 */
[----:B------:R-:W-:Y:S01]  /*1d30*/  LEA.HI.X.SX32 R164, R164, UR13, 0x1, P0 ;  /* 0x0000000da4a47c11 */ /* 0x000fe200080f0eff */
[----:B------:R-:W-:Y:S01]  /*1d40*/  UIMAD UR25, UR58, UR25, UR16 ;  /* 0x000000193a1972a4 */ /* 0x000fe2000f8e0210 */
[C---:B------:R-:W-:Y:S01]  /*1d50*/  IMAD R6, R16.reuse, UR33, R6 ;  /* 0x0000002110067c24 */ /* 0x040fe2000f8e0206 */
[----:B------:R-:W-:Y:S01]  /*1d60*/  ULEA.HI UR21, UR21, UR8, URZ, 0x7 ;  /* 0x0000000815157291 */ /* 0x000fe2000f8f383f */
[----:B------:R-:W-:Y:S01]  /*1d70*/  IMAD.WIDE.U32 R16, R16, UR32, R134 ;  /* 0x0000002010107c25 */ /* 0x000fe2000f8e0086 */
[C---:B------:R-:W-:Y:S01]  /*1d80*/  LEA R159, P0, R9.reuse, UR28, 0x2 ;  /* 0x0000001c099f7c11 */ /* 0x040fe2000f8010ff */
[----:B------:R-:W-:Y:S01]  /*1d90*/  ULDC.64 UR16, c[0x0][0x210] ;  /* 0x0000840000107ab9 */ /* 0x000fe20000000a00 */
[----:B------:R-:W-:Y:S01]  /*1da0*/  USHF.R.S32.HI UR21, URZ, 0x7, UR21 ;  /* 0x000000073f157899 */ /* 0x000fe20008011415 */
[----:B------:R-:W-:Y:S01]  /*1db0*/  IADD3 R16, P2, R16, UR57, RZ ;  /* 0x0000003910107c10 */ /* 0x000fe2000ff5e0ff */
[----:B------:R-:W-:Y:S01]  /*1dc0*/  UIADD3 UR8, UR40, -0x1, URZ ;  /* 0xffffffff28087890 */ /* 0x000fe2000fffe03f */
[----:B------:R-:W-:Y:S01]  /*1dd0*/  LEA.HI.X R164, R9, UR29, R164, 0x2, P0 ;  /* 0x0000001d09a47c11 */ /* 0x000fe200080f14a4 */
[C---:B-1----:R-:W-:Y:S01]  /*1de0*/  IMAD R12, R4.reuse, UR35, RZ ;  /* 0x00000023040c7c24 */ /* 0x042fe2000f8e02ff */
[----:B------:R-:W-:Y:S01]  /*1df0*/  IADD3.X R17, R17, UR51, R6, P2, !PT ;  /* 0x0000003311117c10 */ /* 0x000fe200097fe406 */
[----:B------:R-:W-:Y:S01]  /*1e00*/  IMAD.WIDE.U32 R14, R4, UR6, R14 ;  /* 0x00000006040e7c25 */ /* 0x000fe2000f8e000e */
[----:B------:R-:W-:Y:S01]  /*1e10*/  UISETP.LT.AND UP0, UPT, URZ, UR21, UPT ;  /* 0x000000153f00728c */ /* 0x000fe2000bf01270 */
[----:B------:R-:W-:-:S02]  /*1e20*/  ULDC.64 UR28, c[0x0][0x3e0] ;  /* 0x0000f800001c7ab9 */ /* 0x000fc40000000a00 */
[----:B------:R-:W-:Y:S01]  /*1e30*/  IMAD R12, R5, UR6, R12 ;  /* 0x00000006050c7c24 */ /* 0x000fe2000f8e020c */
[----:B------:R-:W-:Y:S01]  /*1e40*/  USEL UR21, URZ, UR21, !UP0 ;  /* 0x000000153f157287 */ /* 0x000fe2000c000000 */
[----:B------:R-:W-:Y:S01]  /*1e50*/  IMAD.U32 R6, RZ, RZ, UR18 ;  /* 0x00000012ff067e24 */ /* 0x000fe2000f8e00ff */
[----:B------:R-:W-:Y:S01]  /*1e60*/  UIADD3 UR18, UR6, UR46, URZ ;  /* 0x0000002e06127290 */ /* 0x000fe2000fffe03f */
[----:B------:R-:W-:Y:S01]  /*1e70*/  IMAD.IADD R13, R15, 0x1, R12 ;  /* 0x000000010f0d7824 */ /* 0x000fe200078e020c */
[----:B------:R-:W-:Y:S01]  /*1e80*/  UISETP.GT.AND UP0, UPT, UR40, UR21, UPT ;  /* 0x000000152800728c */ /* 0x000fe2000bf04270 */
[----:B------:R-:W-:Y:S01]  /*1e90*/  IMAD.MOV.U32 R12, RZ, RZ, R14 ;  /* 0x000000ffff0c7224 */ /* 0x000fe200078e000e */
[----:B------:R-:W-:Y:S01]  /*1ea0*/  ULDC.64 UR46, c[0x0][0x2b0] ;  /* 0x0000ac00002e7ab9 */ /* 0x000fe20000000a00 */
[----:B------:R-:W-:Y:S02]  /*1eb0*/  IMAD.U32 R14, RZ, RZ, UR24 ;  /* 0x00000018ff0e7e24 */ /* 0x000fe4000f8e00ff */
[----:B------:R-:W-:-:S04]  /*1ec0*/  IMAD.WIDE.U32 R12, R6, UR58, R12 ;  /* 0x0000003a060c7c25 */ /* 0x000fc8000f8e000c */
[----:B------:R-:W-:-:S04]  /*1ed0*/  IMAD.WIDE.U32 R14, R14, UR58, R16 ;  /* 0x0000003a0e0e7c25 */ /* 0x000fc8000f8e0010 */
[----:B------:R-:W-:Y:S01]  /*1ee0*/  VIADD R6, R15, UR25 ;  /* 0x000000190f067c36 */ /* 0x000fe20008000000 */
[C---:B------:R-:W-:Y:S01]  /*1ef0*/  LEA R162, P0, R14.reuse, UR16, 0x1 ;  /* 0x000000100ea27c11 */ /* 0x040fe2000f8008ff */
[----:B------:R-:W-:Y:S01]  /*1f00*/  VIADD R13, R13, UR19 ;  /* 0x000000130d0d7c36 */ /* 0x000fe20008000000 */
[----:B------:R-:W-:Y:S01]  /*1f10*/  UIMAD.WIDE UR18, UR18, 0x4, UR46 ;  /* 0x00000004121278a5 */ /* 0x000fe2000f8e022e */
[-C--:B------:R-:W-:Y:S01]  /*1f20*/  IMAD R9, R7, R4.reuse, RZ ;  /* 0x0000000407097224 */ /* 0x080fe200078e02ff */
[----:B------:R-:W-:Y:S01]  /*1f30*/  LEA.HI.X R163, R14, UR17, R6, 0x1, P0 ;  /* 0x000000110ea37c11 */ /* 0x000fe200080f0c06 */
[C---:B------:R-:W-:Y:S01]  /*1f40*/  IMAD.WIDE.U32 R12, R8.reuse, R4, R12 ;  /* 0x00000004080c7225 */ /* 0x040fe200078e000c */
[----:B------:R-:W-:Y:S01]  /*1f50*/  PLOP3.LUT P0, PT, PT, PT, UP0, 0x80, 0x0 ;  /* 0x000000000000781c */ /* 0x000fe20003f0f008 */
[----:B------:R-:W-:Y:S02]  /*1f60*/  UIMAD.WIDE UR24, UR37, 0x4, UR44 ;  /* 0x00000004251878a5 */ /* 0x000fe4000f8e022c */
[----:B------:R-:W-:Y:S01]  /*1f70*/  IMAD R9, R8, R5, R9 ;  /* 0x0000000508097224 */ /* 0x000fe200078e0209 */
[----:B------:R-:W-:Y:S01]  /*1f80*/  LEA R160, P2, R12, UR28, 0x1 ;  /* 0x0000001c0ca07c11 */ /* 0x000fe2000f8408ff */
[----:B------:R-:W-:Y:S01]  /*1f90*/  UMOV UR17, UR18 ;  /* 0x0000001200117c82 */ /* 0x000fe20008000000 */
[----:B------:R-:W-:Y:S01]  /*1fa0*/  UMOV UR16, UR19 ;  /* 0x0000001300107c82 */ /* 0x000fe20008000000 */
[----:B------:R-:W-:Y:S01]  /*1fb0*/  IMAD.IADD R9, R13, 0x1, R9 ;  /* 0x000000010d097824 */ /* 0x000fe200078e0209 */
[----:B------:R-:W-:Y:S01]  /*1fc0*/  UMOV UR19, UR24 ;  /* 0x0000001800137c82 */ /* 0x000fe20008000000 */
[----:B------:R-:W-:-:S03]  /*1fd0*/  UMOV UR18, UR25 ;  /* 0x0000001900127c82 */ /* 0x000fc60008000000 */
        /* <DEDUP_REMOVED lines=21> */
.L_x_1008:
        /* <DEDUP_REMOVED lines=19> */
.L_x_1009:
        /* <DEDUP_REMOVED lines=32> */
.L_x_1011:
[----:B------:R-:W-:Y:S05]  /*2460*/  BSYNC B0 ;  /* 0x0000000000007941 */ /* 0x000fea0003800000 */
.L_x_1010:
[----:B------:R-:W-:Y:S04]  /*2470*/  BSSY B0, `(.L_x_1012) ;  /* 0x000000d000007945 */ /* 0x000fe80003800000 */
        /* <DEDUP_REMOVED lines=12> */
.L_x_1013:
[----:B------:R-:W-:Y:S05]  /*2540*/  BSYNC B0 ;  /* 0x0000000000007941 */ /* 0x000fea0003800000 */
.L_x_1012:
[----:B--2---:R-:W-:Y:S01]  /*2550*/  IMAD.U32 R4, RZ, RZ, UR10 ;  /* 0x0000000aff047e24 */ /* 0x004fe2000f8e00ff */
        /* <DEDUP_REMOVED lines=25> */
.L_x_1015:
[----:B------:R-:W-:Y:S05]  /*26f0*/  BSYNC B0 ;  /* 0x0000000000007941 */ /* 0x000fea0003800000 */
.L_x_1014:
        /* <DEDUP_REMOVED lines=14> */
.L_x_1007:
[----:B------:R-:W-:Y:S01]  /*27e0*/  PLOP3.LUT P1, PT, PT, PT, UP4, 0x80, 0x0 ;  /* 0x000000000000781c */ /* 0x000fe20003f2f048 */
[----:B------:R-:W-:Y:S01]  /*27f0*/  UIMAD UR6, UR8, -0x80, UR12 ;  /* 0xffffff80080678a4 */ /* 0x000fe2000f8e020c */
[----:B------:R-:W-:Y:S01]  /*2800*/  LEA R6, R132, UR4, 0x1 ;  /* 0x0000000484067c11 */ /* 0x000fe2000f8e08ff */
[----:B------:R-:W-:Y:S01]  /*2810*/  ULEA.HI UR13, UR8, UR8, URZ, 0x1 ;  /* 0x00000008080d7291 */ /* 0x000fe2000f8f083f */
[----:B------:R-:W-:Y:S01]  /*2820*/  VIADD R9, R8, 0x40 ;  /* 0x0000004008097836 */ /* 0x000fe20000000000 */
[----:B------:R-:W-:Y:S01]  /*2830*/  BSSY B0, `(.L_x_1017) ;  /* 0x0000019000007945 */ /* 0x000fe20003800000 */
[----:B------:R-:W-:-:S07]  /*2840*/  VIADD R12, R132, 0x1000 ;  /* 0x00001000840c7836 */ /* 0x000fce0000000000 */
[----:B------:R-:W-:Y:S01]  /*2850*/  @P1 BAR.SYNC.DEFER_BLOCKING 0x0 ;  /* 0x0000000000001b1d */ /* 0x000fe20000010000 */
[----:B------:R-:W-:Y:S01]  /*2860*/  ISETP.GE.AND P3, PT, R8, UR6, PT ;  /* 0x0000000608007c0c */ /* 0x000fe2000bf66270 */
[----:B------:R-:W-:Y:S01]  /*2870*/  ULOP3.LUT UR13, UR13, 0xfffffffe, URZ, 0xc0, !UPT ;  /* 0xfffffffe0d0d7892 */ /* 0x000fe2000f8ec03f */
[----:B------:R-:W-:Y:S01]  /*2880*/  ISETP.GE.AND P2, PT, R9, UR6, PT ;  /* 0x0000000609007c0c */ /* 0x000fe2000bf46270 */
[----:B------:R-:W-:Y:S02]  /*2890*/  IMAD.U32 R13, RZ, RZ, UR22 ;  /* 0x00000016ff0d7e24 */ /* 0x000fe4000f8e00ff */
[----:B------:R-:W-:-:S04]  /*28a0*/  UIADD3 UR13, UR8, -UR13, URZ ;  /* 0x8000000d080d7290 */ /* 0x000fc8000fffe03f */
[----:B------:R-:W-:-:S06]  /*28b0*/  UISETP.NE.AND UP0, UPT, UR13, 0x1, UPT ;  /* 0x000000010d00788c */ /* 0x000fcc000bf05270 */
[----:B------:R-:W-:-:S04]  /*28c0*/  PLOP3.LUT P0, PT, PT, PT, UP0, 0x80, 0x0 ;  /* 0x000000000000781c */ /* 0x000fc80003f0f008 */
        /* <DEDUP_REMOVED lines=15> */
.L_x_1018:
[----:B------:R-:W-:Y:S05]  /*29c0*/  BSYNC B0 ;  /* 0x0000000000007941 */ /* 0x000fea0003800000 */
.L_x_1017:
        /* <DEDUP_REMOVED lines=14> */
.L_x_1020:
[----:B------:R-:W-:Y:S05]  /*2ab0*/  BSYNC B0 ;  /* 0x0000000000007941 */ /* 0x000fea0003800000 */
.L_x_1019:
        /* <DEDUP_REMOVED lines=17> */
.L_x_1022:
[----:B------:R-:W-:Y:S05]  /*2bd0*/  BSYNC B0 ;  /* 0x0000000000007941 */ /* 0x000fea0003800000 */
.L_x_1021:
        /* <DEDUP_REMOVED lines=15> */
[----:B-1----:R-:W-:-:S04]  /*2cd0*/  LEA R14, P1, R5, R162, 0x7 ;  /* 0x000000a2050e7211 */ /* 0x002fc800078238ff */
[----:B------:R-:W-:-:S05]  /*2ce0*/  LEA.HI.X R15, R5, R163, R4, 0x7, P1 ;  /* 0x000000a3050f7211 */ /* 0x000fca00008f3c04 */
[----:B------:R-:W-:Y:S01]  /*2cf0*/  @!PT LDS RZ, [RZ] ;  /* 0x00000000fffff984 */ /* 0x000fe20000000800 */
[----:B------:R-:W-:Y:S01]  /*2d00*/  @!PT LDS RZ, [RZ] ;  /* 0x00000000fffff984 */ /* 0x000fe20000000800 */
[----:B------:R-:W-:Y:S01]  /*2d10*/  @!PT LDS RZ, [RZ] ;  /* 0x00000000fffff984 */ /* 0x000fe20000000800 */
[----:B------:R1:W-:Y:S04]  /*2d20*/  LDGSTS.E.BYPASS.LTC128B.128 [R158+0x1000], desc[UR14][R14.64] ;  /* 0x010000000e9e7fae */ /* 0x0003e8000b901d4e */
.L_x_1024:
[----:B------:R-:W-:Y:S05]  /*2d30*/  BSYNC B0 ;  /* 0x0000000000007941 */ /* 0x000fea0003800000 */
.L_x_1023:
[----:B------:R-:W-:Y:S01]  /*2d40*/  UIMAD UR13, UR39, UR22, URZ ;  /* 0x00000016270d72a4 */ /* 0x000fe2000f8e023f */
[----:B------:R-:W-:Y:S01]  /*2d50*/  VIADD R12, R131, 0x48 ;  /* 0x00000048830c7836 */ /* 0x000fe20000000000 */
[----:B------:R-:W-:Y:S01]  /*2d60*/  SHF.R.S32.HI R151, RZ, 0x1f, R131 ;  /* 0x0000001fff977819 */ /* 0x000fe20000011483 */
[----:B-1----:R-:W-:Y:S01]  /*2d70*/  IMAD.WIDE.U32 R14, R13, UR26, R134 ;  /* 0x0000001a0d0e7c25 */ /* 0x002fe2000f8e0086 */
[----:B------:R-:W-:Y:S01]  /*2d80*/  UIMAD UR24, UR26, UR23, UR13 ;  /* 0x000000171a1872a4 */ /* 0x000fe2000f8e020d */
[----:B------:R-:W-:Y:S01]  /*2d90*/  BSSY B0, `(.L_x_1025) ;  /* 0x0000030000007945 */ /* 0x000fe20003800000 */
[----:B------:R-:W-:Y:S01]  /*2da0*/  UIMAD UR13, UR20, -0x80, UR7 ;  /* 0xffffff80140d78a4 */ /* 0x000fe2000f8e0207 */
[----:B------:R-:W-:Y:S01]  /*2db0*/  ISETP.GE.AND P4, PT, R12, UR6, PT ;  /* 0x000000060c007c0c */ /* 0x000fe2000bf86270 */
[C---:B------:R-:W-:Y:S01]  /*2dc0*/  VIADD R13, R131.reuse, 0x8 ;  /* 0x00000008830d7836 */ /* 0x040fe20000000000 */
[----:B------:R-:W-:Y:S01]  /*2dd0*/  IADD3 R18, P1, R14, UR27, RZ ;  /* 0x0000001b0e127c10 */ /* 0x000fe2000ff3e0ff */
[----:B------:R-:W-:-:S02]  /*2de0*/  VIADD R5, R131, 0x40 ;  /* 0x0000004083057836 */ /* 0x000fc40000000000 */
[----:B------:R-:W-:Y:S01]  /*2df0*/  ISETP.GE.AND P3, PT, R8, UR13, PT ;  /* 0x0000000d08007c0c */ /* 0x000fe2000bf66270 */
[----:B------:R-:W-:Y:S01]  /*2e00*/  IMAD.U32 R4, RZ, RZ, UR24 ;  /* 0x00000018ff047e24 */ /* 0x000fe2000f8e00ff */
[----:B------:R-:W-:Y:S01]  /*2e10*/  ISETP.GE.AND P6, PT, R13, UR6, PT ;  /* 0x000000060d007c0c */ /* 0x000fe2000bfc6270 */
[----:B------:R-:W-:Y:S01]  /*2e20*/  IMAD.SHL.U32 R13, R131, 0x4, RZ ;  /* 0x00000004830d7824 */ /* 0x000fe200078e00ff */
[----:B------:R-:W-:Y:S01]  /*2e30*/  ISETP.GE.AND P5, PT, R5, UR6, PT ;  /* 0x0000000605007c0c */ /* 0x000fe2000bfa6270 */
[----:B------:R-:W-:Y:S01]  /*2e40*/  ULDC.64 UR24, c[0x0][0x260] ;  /* 0x0000980000187ab9 */ /* 0x000fe20000000a00 */
[----:B------:R-:W-:Y:S01]  /*2e50*/  IADD3.X R19, R15, UR30, R4, P1, !PT ;  /* 0x0000001e0f137c10 */ /* 0x000fe20008ffe404 */
[----:B------:R-:W-:Y:S01]  /*2e60*/  IMAD R4, R10, UR24, RZ ;  /* 0x000000180a047c24 */ /* 0x000fe2000f8e02ff */
[----:B------:R-:W-:Y:S02]  /*2e70*/  SHF.R.S32.HI R5, RZ, 0x1f, R12 ;  /* 0x0000001fff057819 */ /* 0x000fe4000001140c */
[----:B------:R-:W-:Y:S01]  /*2e80*/  @!P4 LEA R16, P1, R12, UR17, 0x2 ;  /* 0x000000110c10cc11 */ /* 0x000fe2000f8210ff */
[----:B------:R-:W-:-:S02]  /*2e90*/  IMAD R4, R11, UR25, R4 ;  /* 0x000000190b047c24 */ /* 0x000fc4000f8e0204 */
[----:B------:R1:W-:Y:S01]  /*2ea0*/  @P3 STS [R6+0x6000], RZ ;  /* 0x006000ff06003388 */ /* 0x0003e20000000800 */
[----:B------:R-:W-:Y:S01]  /*2eb0*/  @!P4 LEA.HI.X R17, R12, UR16, R5, 0x2, P1 ;  /* 0x000000100c11cc11 */ /* 0x000fe200088f1405 */
[----:B------:R-:W-:Y:S01]  /*2ec0*/  IMAD.WIDE.U32 R18, R11, UR24, R18 ;  /* 0x000000180b127c25 */ /* 0x000fe2000f8e0012 */
[----:B------:R-:W-:Y:S01]  /*2ed0*/  IADD3 R12, P1, R13, UR17, RZ ;  /* 0x000000110d0c7c10 */ /* 0x000fe2000ff3e0ff */
[----:B------:R1:W-:Y:S01]  /*2ee0*/  @P3 STS [R6+0x6004], RZ ;  /* 0x006004ff06003388 */ /* 0x0003e20000000800 */
[----:B------:R-:W-:Y:S01]  /*2ef0*/  SHF.L.U64.HI R5, R131, 0x2, R151 ;  /* 0x0000000283057819 */ /* 0x000fe20000010297 */
[----:B------:R-:W-:Y:S02]  /*2f00*/  IMAD.IADD R4, R19, 0x1, R4 ;  /* 0x0000000113047824 */ /* 0x000fe400078e0204 */
[----:B------:R1:W-:Y:S01]  /*2f10*/  @P3 STS.64 [R6+0x6008], RZ ;  /* 0x006008ff06003388 */ /* 0x0003e20000000a00 */
        /* <DEDUP_REMOVED lines=23> */
.L_x_1026:
[----:B------:R-:W-:Y:S05]  /*3090*/  BSYNC B0 ;  /* 0x0000000000007941 */ /* 0x000fea0003800000 */
.L_x_1025:
        /* <DEDUP_REMOVED lines=22> */
.L_x_1028:
[----:B------:R-:W-:Y:S05]  /*3200*/  BSYNC B0 ;  /* 0x0000000000007941 */ /* 0x000fea0003800000 */
.L_x_1027:
[----:B------:R-:W-:Y:S01]  /*3210*/  UIMAD UR6, UR39, UR10, URZ ;  /* 0x0000000a270672a4 */ /* 0x000fe2000f8e023f */
[----:B------:R-:W-:Y:S01]  /*3220*/  MOV R4, UR10 ;  /* 0x0000000a00047c02 */ /* 0x000fe20008000f00 */
[----:B------:R2:W-:Y:S01]  /*3230*/  @P3 STS [R6+0x8000], RZ ;  /* 0x008000ff06003388 */ /* 0x0005e20000000800 */
[----:B------:R-:W-:Y:S01]  /*3240*/  ULDC.64 UR22, c[0x0][0x268] ;  /* 0x00009a0000167ab9 */ /* 0x000fe20000000a00 */
[----:B------:R-:W-:Y:S01]  /*3250*/  UIMAD UR6, UR26, UR11, UR6 ;  /* 0x0000000b1a0672a4 */ /* 0x000fe2000f8e0206 */
[----:B------:R-:W-:Y:S01]  /*3260*/  BSSY B0, `(.L_x_1029) ;  /* 0x000001f000007945 */ /* 0x000fe20003800000 */
[----:B-1----:R-:W-:Y:S01]  /*3270*/  IMAD.WIDE.U32 R14, R4, UR26, R134 ;  /* 0x0000001a040e7c25 */ /* 0x002fe2000f8e0086 */
[----:B------:R2:W-:Y:S03]  /*3280*/  @P3 STS [R6+0x8004], RZ ;  /* 0x008004ff06003388 */ /* 0x0005e60000000800 */
[----:B------:R-:W-:Y:S01]  /*3290*/  MOV R4, UR6 ;  /* 0x0000000600047c02 */ /* 0x000fe20008000f00 */
[----:B------:R2:W-:Y:S01]  /*32a0*/  @P3 STS.64 [R6+0x8008], RZ ;  /* 0x008008ff06003388 */ /* 0x0005e20000000a00 */
        /* <DEDUP_REMOVED lines=26> */
.L_x_1030:
[----:B------:R-:W-:Y:S05]  /*3450*/  BSYNC B0 ;  /* 0x0000000000007941 */ /* 0x000fea0003800000 */
.L_x_1029:
        /* <DEDUP_REMOVED lines=21> */
.L_x_1032:
[----:B------:R-:W-:Y:S05]  /*35b0*/  BSYNC B0 ;  /* 0x0000000000007941 */ /* 0x000fea0003800000 */
.L_x_1031:
[----:B------:R-:W-:Y:S01]  /*35c0*/  ISETP.NE.AND P1, PT, R5, RZ, PT ;  /* 0x000000ff0500720c */ /* 0x000fe20003f25270 */
[----:B------:R-:W-:Y:S01]  /*35d0*/  IMAD.MOV.U32 R156, RZ, RZ, 0x7f800000 ;  /* 0x7f800000ff9c7424 */ /* 0x000fe200078e00ff */
[----:B------:R-:W0:Y:S01]  /*35e0*/  LDGDEPBAR ;  /* 0x00000000000079af */ /* 0x000e220000000000 */
[----:B------:R-:W-:Y:S01]  /*35f0*/  IMAD.MOV.U32 R157, RZ, RZ, 0x7f800000 ;  /* 0x7f800000ff9d7424 */ /* 0x000fe200078e00ff */
[----:B------:R-:W-:Y:S01]  /*3600*/  ULDC UR40, c[0x0][0x2d0] ;  /* 0x0000b40000287ab9 */ /* 0x000fe20000000800 */
[----:B------:R-:W-:Y:S01]  /*3610*/  IMAD.MOV.U32 R154, RZ, RZ, 0x7f800000 ;  /* 0x7f800000ff9a7424 */ /* 0x000fe200078e00ff */
[----:B------:R-:W-:Y:S01]  /*3620*/  ULDC UR42, c[0x0][0x398] ;  /* 0x0000e600002a7ab9 */ /* 0x000fe20000000800 */
[----:B------:R-:W-:Y:S02]  /*3630*/  IMAD.MOV.U32 R155, RZ, RZ, 0x7f800000 ;  /* 0x7f800000ff9b7424 */ /* 0x000fe400078e00ff */
[----:B------:R1:W5:Y:S04]  /*3640*/  @!P6 LDG.E R157, desc[UR14][R12.64+0x20] ;  /* 0x0000200e0c9de981 */ /* 0x000368000c1e1900 */
[----:B------:R1:W5:Y:S04]  /*3650*/  @!P1 LDG.E R156, desc[UR14][R12.64] ;  /* 0x0000000e0c9c9981 */ /* 0x000368000c1e1900 */
[----:B------:R1:W5:Y:S04]  /*3660*/  @!P5 LDG.E R154, desc[UR14][R12.64+0x100] ;  /* 0x0001000e0c9ad981 */ /* 0x000368000c1e1900 */
[----:B------:R1:W5:Y:S01]  /*3670*/  @!P4 LDG.E R155, desc[UR14][R16.64] ;  /* 0x0000000e109bc981 */ /* 0x000362000c1e1900 */
[----:B------:R-:W-:Y:S01]  /*3680*/  VIADD R150, R131, 0xffffff80 ;  /* 0xffffff8083967836 */ /* 0x000fe20000000000 */
[----:B------:R-:W-:Y:S01]  /*3690*/  UIADD3 UR6, UR26, UR12, URZ ;  /* 0x0000000c1a067290 */ /* 0x000fe2000fffe03f */
[----:B------:R-:W-:-:S02]  /*36a0*/  VIADD R120, R129, 0x1000 ;  /* 0x0000100081787836 */ /* 0x000fc40000000000 */
[----:B------:R-:W-:Y:S01]  /*36b0*/  VIADD R119, R128, 0x1000 ;  /* 0x0000100080777836 */ /* 0x000fe20000000000 */
[----:B------:R-:W-:Y:S01]  /*36c0*/  SHF.R.S32.HI R149, RZ, 0x1f, R150 ;  /* 0x0000001fff957819 */ /* 0x000fe20000011496 */
[----:B------:R-:W-:Y:S01]  /*36d0*/  UIADD3 UR6, -UR7, 0x80, UR6 ;  /* 0x0000008007067890 */ /* 0x000fe2000fffe106 */
[----:B------:R-:W-:Y:S02]  /*36e0*/  SEL R120, R120, R129, !P0 ;  /* 0x0000008178787207 */ /* 0x000fe40004000000 */
[----:B------:R-:W-:Y:S01]  /*36f0*/  SEL R119, R119, R128, !P0 ;  /* 0x0000008077777207 */ /* 0x000fe20004000000 */
[----:B------:R-:W-:Y:S01]  /*3700*/  IMAD.SHL.U32 R152, R131, 0x4, RZ ;  /* 0x0000000483987824 */ /* 0x000fe200078e00ff */
[----:B------:R-:W-:Y:S02]  /*3710*/  SHF.L.U64.HI R149, R150, 0x2, R149 ;  /* 0x0000000296957819 */ /* 0x000fe40000010295 */
        /* <DEDUP_REMOVED lines=16> */
[----:B------:R-:W-:Y:S01]  /*3820*/  SHF.L.U64.HI R151, R131, 0x2, R151 ;  /* 0x0000000283977819 */ /* 0x000fe20000010297 */
[----:B------:R-:W-:Y:S01]  /*3830*/  IMAD.SHL.U32 R150, R150, 0x4, RZ ;  /* 0x0000000496967824 */ /* 0x000fe200078e00ff */
        /* <DEDUP_REMOVED lines=23> */
[----:B-1----:R-:W-:-:S09]  /*39b0*/  ULDC UR6, c[0x0][0x2ec] ;  /* 0x0000bb0000067ab9 */ /* 0x002fd20000000800 */
.L_x_1037:
[----:B------:R-:W0:Y:S01]  /*39c0*/  LDGDEPBAR ;  /* 0x00000000000079af */ /* 0x000e220000000000 */
[----:B------:R-:W-:Y:S01]  /*39d0*/  IADD3 R112, R126, R120, RZ ;  /* 0x000000787e707210 */ /* 0x000fe20007ffe0ff */
[----:B------:R-:W-:Y:S01]  /*39e0*/  USHF.L.U32 UR9, UR8, 0x7, URZ ;  /* 0x0000000708097899 */ /* 0x000fe2000800063f */
[----:B------:R-:W-:Y:S03]  /*39f0*/  UMOV UR11, UR61 ;  /* 0x0000003d000b7c82 */ /* 0x000fe60008000000 */
[----:B------:R-:W-:Y:S01]  /*3a00*/  UISETP.GE.AND UP0, UPT, UR9, UR39, UPT ;  /* 0x000000270900728c */ /* 0x000fe2000bf06270 */
[----:B------:R-:W-:Y:S04]  /*3a10*/  DEPBAR.LE SB0, 0x0 ;  /* 0x000080000000791a */ /* 0x000fe80000000000 */
[----:B------:R-:W-:Y:S06]  /*3a20*/  BAR.SYNC.DEFER_BLOCKING 0x0 ;  /* 0x0000000000007b1d */ /* 0x000fec0000010000 */
[----:B------:R-:W-:Y:S08]  /*3a30*/  LDSM.16.M88.4 R64, [R120] ;  /* 0x000000007840783b */ /* 0x000ff00000000200 */
[----:B------:R-:W2:Y:S08]  /*3a40*/  LDSM.16.M88.4 R16, [R118+0x6000] ;  /* 0x006000007610783b */ /* 0x000eb00000000200 */
[----:B------:R-:W1:Y:S08]  /*3a50*/  LDSM.16.M88.4 R60, [R120+0x1000] ;  /* 0x00100000783c783b */ /* 0x000e700000000200 */
[----:B------:R-:W1:Y:S08]  /*3a60*/  LDSM.16.M88.4 R32, [R118+0x6400] ;  /* 0x006400007620783b */ /* 0x000e700000000200 */
[----:B------:R-:W1:Y:S08]  /*3a70*/  LDSM.16.M88.4 R48, [R118+0x6800] ;  /* 0x006800007630783b */ /* 0x000e700000000200 */
[----:B------:R-:W1:Y:S08]  /*3a80*/  LDSM.16.M88.4 R100, [R118+0x6c00] ;  /* 0x006c00007664783b */ /* 0x000e700000000200 */
[----:B------:R-:W-:Y:S01]  /*3a90*/  LDSM.16.M88.4 R104, [R112] ;  /* 0x000000007068783b */ /* 0x000fe20000000200 */
[-C--:B--234-:R-:W-:Y:S07]  /*3aa0*/  HMMA.16816.F32 R4, R64, R16.reuse, RZ ;  /* 0x000000104004723c */ /* 0x09cfee00000018ff */
[----:B------:R-:W2:Y:S01]  /*3ab0*/  LDSM.16.M88.4 R108, [R117+0x6000] ;  /* 0x00600000756c783b */ /* 0x000ea20000000200 */
[C---:B-1----:R-:W-:Y:S06]  /*3ac0*/  HMMA.16816.F32 R8, R60.reuse, R16, RZ ;  /* 0x000000103c08723c */ /* 0x042fec00000018ff */
        /* <DEDUP_REMOVED lines=28> */
[----:B------:R2:W3:Y:S01]  /*3c90*/  MUFU.TANH R173, R8 ;  /* 0x0000000800ad7308 */ /* 0x0004e20000002400 */
[----:B------:R-:W-:Y:S01]  /*3ca0*/  FMUL.FTZ R12, R12, UR5 ;  /* 0x000000050c0c7c20 */ /* 0x000fe20008410000 */
[----:B------:R-:W-:Y:S01]  /*3cb0*/  FMUL.FTZ R13, R13, UR5 ;  /* 0x000000050d0d7c20 */ /* 0x000fe20008410000 */
[----:B------:R-:W-:Y:S01]  /*3cc0*/  FMUL.FTZ R14, R14, UR5 ;  /* 0x000000050e0e7c20 */ /* 0x000fe20008410000 */
[----:B------:R-:W-:Y:S01]  /*3cd0*/  FMUL.FTZ R15, R15, UR5 ;  /* 0x000000050f0f7c20 */ /* 0x000fe20008410000 */
[----:B------:R-:W-:Y:S01]  /*3ce0*/  FMUL.FTZ R16, R16, UR5 ;  /* 0x0000000510107c20 */ /* 0x000fe20008410000 */
[----:B------:R-:W-:Y:S04]  /*3cf0*/  FMUL.FTZ R17, R17, UR5 ;  /* 0x0000000511117c20 */ /* 0x000fe80008410000 */
[----:B------:R-:W4:Y:S01]  /*3d00*/  MUFU.TANH R170, R5 ;  /* 0x0000000500aa7308 */ /* 0x000f220000002400 */
[----:B------:R-:W-:Y:S01]  /*3d10*/  FMUL.FTZ R18, R18, UR5 ;  /* 0x0000000512127c20 */ /* 0x000fe20008410000 */
[----:B------:R-:W-:Y:S08]  /*3d20*/  FMUL.FTZ R19, R19, UR5 ;  /* 0x0000000513137c20 */ /* 0x000ff00008410000 */
[----:B------:R1:W1:Y:S01]  /*3d30*/  MUFU.TANH R174, R9 ;  /* 0x0000000900ae7308 */ /* 0x0002620000002400 */
[----:B--2---:R-:W-:Y:S09]  /*3d40*/  IADD3 R8, P0, R152, UR19, RZ ;  /* 0x0000001398087c10 */ /* 0x004ff2000ff1e0ff */
[----:B------:R-:W2:Y:S10]  /*3d50*/  MUFU.TANH R171, R6 ;  /* 0x0000000600ab7308 */ /* 0x000eb40000002400 */
[----:B------:R3:W2:Y:S01]  /*3d60*/  MUFU.TANH R172, R7 ;  /* 0x0000000700ac7308 */ /* 0x0006a20000002400 */
[----:B-1----:R-:W-:Y:S02]  /*3d70*/  IADD3.X R9, R151, UR18, RZ, P0, !PT ;  /* 0x0000001297097c10 */ /* 0x002fe400087fe4ff */
[----:B------:R-:W-:Y:S03]  /*3d80*/  PLOP3.LUT P0, PT, PT, PT, UP0, 0x80, 0x0 ;  /* 0x000000000000781c */ /* 0x000fe60003f0f008 */
[----:B-----5:R-:W5:Y:S04]  /*3d90*/  LDG.E R168, desc[UR14][R8.64] ;  /* 0x0000000e08a87981 */ /* 0x020f68000c1e1900 */
[----:B------:R-:W1:Y:S01]  /*3da0*/  MUFU.TANH R175, R10 ;  /* 0x0000000a00af7308 */ /* 0x000e620000002400 */
[----:B------:R-:W5:Y:S04]  /*3db0*/  LDG.E R167, desc[UR14][R8.64+0x20] ;  /* 0x0000200e08a77981 */ /* 0x000f68000c1e1900 */
[----:B------:R-:W5:Y:S05]  /*3dc0*/  LDG.E R166, desc[UR14][R8.64+0x100] ;  /* 0x0001000e08a67981 */ /* 0x000f6a000c1e1900 */
[----:B------:R4:W1:Y:S01]  /*3dd0*/  MUFU.TANH R176, R11 ;  /* 0x0000000b00b07308 */ /* 0x0008620000002400 */
[----:B---3--:R-:W3:Y:S09]  /*3de0*/  LDSM.16.M88.4 R4, [R117+0x6400] ;  /* 0x006400007504783b */ /* 0x008ef20000000200 */
[----:B------:R1:W1:Y:S01]  /*3df0*/  MUFU.TANH R177, R12 ;  /* 0x0000000c00b17308 */ /* 0x0002620000002400 */
[----:B------:R4:W5:Y:S09]  /*3e00*/  LDG.E R165, desc[UR14][R8.64+0x120] ;  /* 0x0001200e08a57981 */ /* 0x000972000c1e1900 */
[----:B------:R1:W1:Y:S10]  /*3e10*/  MUFU.TANH R178, R13 ;  /* 0x0000000d00b27308 */ /* 0x0002740000002400 */
[----:B------:R1:W1:Y:S10]  /*3e20*/  MUFU.TANH R179, R14 ;  /* 0x0000000e00b37308 */ /* 0x0002740000002400 */
[----:B------:R1:W1:Y:S01]  /*3e30*/  MUFU.TANH R180, R15 ;  /* 0x0000000f00b47308 */ /* 0x0002620000002400 */
[----:B----4-:R-:W4:Y:S09]  /*3e40*/  LDSM.16.M88.4 R8, [R117+0x6800] ;  /* 0x006800007508783b */ /* 0x010f320000000200 */
[----:B------:R1:W1:Y:S01]  /*3e50*/  MUFU.TANH R181, R16 ;  /* 0x0000001000b57308 */ /* 0x0002620000002400 */
[-C--:B---3--:R-:W-:Y:S09]  /*3e60*/  HMMA.16816.F32 R20, R104, R4.reuse, R20 ;  /* 0x000000046814723c */ /* 0x088ff20000001814 */
[----:B------:R3:W1:Y:S01]  /*3e70*/  MUFU.TANH R182, R17 ;  /* 0x0000001100b67308 */ /* 0x0006620000002400 */
[C---:B------:R-:W-:Y:S06]  /*3e80*/  HMMA.16816.F32 R24, R112.reuse, R4, R24 ;  /* 0x000000047018723c */ /* 0x040fec0000001818 */
[-C--:B------:R-:W-:Y:S03]  /*3e90*/  HMMA.16816.F32 R28, R112, R6.reuse, R28 ;  /* 0x00000006701c723c */ /* 0x080fe6000000181c */
[----:B------:R3:W1:Y:S03]  /*3ea0*/  MUFU.TANH R183, R18 ;  /* 0x0000001200b77308 */ /* 0x0006660000002400 */
[C---:B------:R-:W-:Y:S01]  /*3eb0*/  HMMA.16816.F32 R32, R104.reuse, R6, R32 ;  /* 0x000000066820723c */ /* 0x040fe20000001820 */
[----:B------:R-:W2:Y:S06]  /*3ec0*/  LDSM.16.M88.4 R4, [R117+0x6c00] ;  /* 0x006c00007504783b */ /* 0x000eac0000000200 */
[----:B------:R3:W1:Y:S01]  /*3ed0*/  MUFU.TANH R188, R19 ;  /* 0x0000001300bc7308 */ /* 0x0006620000002400 */
[----:B------:R-:W-:Y:S03]  /*3ee0*/  FMUL.FTZ R20, R20, UR5 ;  /* 0x0000000514147c20 */ /* 0x000fe60008410000 */
[----:B------:R-:W-:Y:S01]  /*3ef0*/  FMUL.FTZ R21, R21, UR5 ;  /* 0x0000000515157c20 */ /* 0x000fe20008410000 */
[----:B------:R-:W-:Y:S01]  /*3f00*/  FMUL.FTZ R22, R22, UR5 ;  /* 0x0000000516167c20 */ /* 0x000fe20008410000 */
[----:B------:R-:W-:Y:S04]  /*3f10*/  FMUL.FTZ R23, R23, UR5 ;  /* 0x0000000517177c20 */ /* 0x000fe80008410000 */
[----:B------:R3:W1:Y:S01]  /*3f20*/  MUFU.TANH R184, R20 ;  /* 0x0000001400b87308 */ /* 0x0006620000002400 */
[----:B------:R-:W-:Y:S01]  /*3f30*/  FMUL.FTZ R24, R24, UR5 ;  /* 0x0000000518187c20 */ /* 0x000fe20008410000 */
[----:B------:R-:W-:Y:S01]  /*3f40*/  FMUL.FTZ R25, R25, UR5 ;  /* 0x0000000519197c20 */ /* 0x000fe20008410000 */
[-C--:B----4-:R-:W-:Y:S03]  /*3f50*/  HMMA.16816.F32 R36, R104, R8.reuse, R36 ;  /* 0x000000086824723c */ /* 0x090fe60000001824 */
[----:B------:R-:W-:Y:S01]  /*3f60*/  FMUL.FTZ R26, R26, UR5 ;  /* 0x000000051a1a7c20 */ /* 0x000fe20008410000 */
[----:B------:R-:W-:Y:S03]  /*3f70*/  FMUL.FTZ R27, R27, UR5 ;  /* 0x000000051b1b7c20 */ /* 0x000fe60008410000 */
[----:B------:R3:W4:Y:S01]  /*3f80*/  MUFU.TANH R185, R21 ;  /* 0x0000001500b97308 */ /* 0x0007220000002400 */
[C---:B------:R-:W-:Y:S04]  /*3f90*/  HMMA.16816.F32 R40, R112.reuse, R8, R40 ;  /* 0x000000087028723c */ /* 0x040fe80000001828 */
[----:B------:R-:W-:Y:S02]  /*3fa0*/  FMUL.FTZ R28, R28, UR5 ;  /* 0x000000051c1c7c20 */ /* 0x000fe40008410000 */
[-C--:B------:R-:W-:Y:S03]  /*3fb0*/  HMMA.16816.F32 R44, R112, R10.reuse, R44 ;  /* 0x0000000a702c723c */ /* 0x080fe6000000182c */
[----:B------:R3:W1:Y:S02]  /*3fc0*/  MUFU.TANH R186, R22 ;  /* 0x0000001600ba7308 */ /* 0x0006640000002400 */
[----:B------:R-:W-:Y:S01]  /*3fd0*/  FMUL.FTZ R29, R29, UR5 ;  /* 0x000000051d1d7c20 */ /* 0x000fe20008410000 */
[C---:B------:R-:W-:Y:S07]  /*3fe0*/  HMMA.16816.F32 R48, R104.reuse, R10, R48 ;  /* 0x0000000a6830723c */ /* 0x040fee0000001830 */
[----:B------:R3:W1:Y:S01]  /*3ff0*/  MUFU.TANH R187, R23 ;  /* 0x0000001700bb7308 */ /* 0x0006620000002400 */
[----:B------:R-:W-:Y:S03]  /*4000*/  FMUL.FTZ R30, R30, UR5 ;  /* 0x000000051e1e7c20 */ /* 0x000fe60008410000 */
[----:B------:R-:W-:Y:S01]  /*4010*/  FMUL.FTZ R31, R31, UR5 ;  /* 0x000000051f1f7c20 */ /* 0x000fe20008410000 */
[----:B------:R-:W-:Y:S01]  /*4020*/  FMUL.FTZ R32, R32, UR5 ;  /* 0x0000000520207c20 */ /* 0x000fe20008410000 */
[----:B------:R-:W-:Y:S01]  /*4030*/  FMUL.FTZ R33, R33, UR5 ;  /* 0x0000000521217c20 */ /* 0x000fe20008410000 */
[-C--:B--2---:R-:W-:Y:S03]  /*4040*/  HMMA.16816.F32 R52, R104, R4.reuse, R52 ;  /* 0x000000046834723c */ /* 0x084fe60000001834 */
[----:B------:R3:W2:Y:S01]  /*4050*/  MUFU.TANH R189, R24 ;  /* 0x0000001800bd7308 */ /* 0x0006a20000002400 */
[----:B------:R-:W-:Y:S01]  /*4060*/  FMUL.FTZ R34, R34, UR5 ;  /* 0x0000000522227c20 */ /* 0x000fe20008410000 */
[----:B------:R-:W-:Y:S01]  /*4070*/  FMUL.FTZ R35, R35, UR5 ;  /* 0x0000000523237c20 */ /* 0x000fe20008410000 */
[----:B------:R-:W-:Y:S01]  /*4080*/  FMUL.FTZ R36, R36, UR5 ;  /* 0x0000000524247c20 */ /* 0x000fe20008410000 */
[C---:B------:R-:W-:Y:S06]  /*4090*/  HMMA.16816.F32 R56, R112.reuse, R4, R56 ;  /* 0x000000047038723c */ /* 0x040fec0000001838 */
[----:B------:R3:W1:Y:S01]  /*40a0*/  MUFU.TANH R190, R25 ;  /* 0x0000001900be7308 */ /* 0x0006620000002400 */
[----:B------:R-:W-:Y:S01]  /*40b0*/  FMUL.FTZ R37, R37, UR5 ;  /* 0x0000000525257c20 */ /* 0x000fe20008410000 */
[-C--:B------:R-:W-:Y:S03]  /*40c0*/  HMMA.16816.F32 R60, R112, R6.reuse, R60 ;  /* 0x00000006703c723c */ /* 0x080fe6000000183c */
[----:B------:R-:W-:Y:S05]  /*40d0*/  FMUL.FTZ R38, R38, UR5 ;  /* 0x0000000526267c20 */ /* 0x000fea0008410000 */
[----:B------:R3:W1:Y:S01]  /*40e0*/  MUFU.TANH R192, R26 ;  /* 0x0000001a00c07308 */ /* 0x0006620000002400 */
[----:B------:R-:W-:Y:S04]  /*40f0*/  HMMA.16816.F32 R64, R104, R6, R64 ;  /* 0x000000066840723c */ /* 0x000fe80000001840 */
[----:B------:R-:W-:Y:S01]  /*4100*/  FMUL.FTZ R39, R39, UR5 ;  /* 0x0000000527277c20 */ /* 0x000fe20008410000 */
[----:B------:R-:W-:Y:S01]  /*4110*/  FMUL.FTZ R40, R40, UR5 ;  /* 0x0000000528287c20 */ /* 0x000fe20008410000 */
[----:B------:R-:W-:Y:S03]  /*4120*/  FMUL.FTZ R41, R41, UR5 ;  /* 0x0000000529297c20 */ /* 0x000fe60008410000 */
        /* <DEDUP_REMOVED lines=31> */
[----:B------:R-:W-:Y:S02]  /*4320*/  MOV R112, R159 ;  /* 0x0000009f00707202 */ /* 0x000fe40000000f00 */
[----:B------:R-:W-:Y:S07]  /*4330*/  MOV R113, R164 ;  /* 0x000000a400717202 */ /* 0x000fee0000000f00 */
        /* <DEDUP_REMOVED lines=36> */
[----:B--2-4-:R-:W-:Y:S05]  /*4580*/  @!P0 BRA `(.L_x_1033) ;  /* 0x0000000400308947 */ /* 0x014fea0003800000 */
[----:B-1----:R-:W-:Y:S01]  /*4590*/  MOV R6, R226 ;  /* 0x000000e200067202 */ /* 0x002fe20000000f00 */
        /* <DEDUP_REMOVED lines=8> */
[----:B---3--:R-:W-:Y:S01]  /*4620*/  IMAD.MOV.U32 R17, RZ, RZ, R227 ;  /* 0x000000ffff117224 */ /* 0x008fe200078e00e3 */
        /* <DEDUP_REMOVED lines=53> */
[----:B------:R-:W-:Y:S02]  /*4980*/  IMAD.MOV.U32 R61, RZ, RZ, R173 ;  /* 0x000000ffff3d7224 */ /* 0x000fe400078e00ad */
[----:B------:R-:W-:Y:S01]  /*4990*/  UIADD3 UR10, UR13, UR10, -UR7 ;  /* 0x0000000a0d0a7290 */ /* 0x000fe2000fffe807 */
[----:B------:R-:W-:Y:S01]  /*49a0*/  IMAD.U32 R4, RZ, RZ, UR11 ;  /* 0x0000000bff047e24 */ /* 0x000fe2000f8e00ff */
[----:B------:R-:W-:Y:S01]  /*49b0*/  UIADD3 UR11, UR9, 0x80, URZ ;  /* 0x00000080090b7890 */ /* 0x000fe2000fffe03f */
[----:B------:R-:W-:Y:S02]  /*49c0*/  IMAD.MOV.U32 R67, RZ, RZ, R171 ;  /* 0x000000ffff437224 */ /* 0x000fe400078e00ab */
[----:B------:R-:W-:Y:S01]  /*49d0*/  IMAD.MOV.U32 R101, RZ, RZ, R169 ;  /* 0x000000ffff657224 */ /* 0x000fe200078e00a9 */
[----:B------:R-:W-:Y:S01]  /*49e0*/  ISETP.LT.AND P0, PT, R4, UR7, PT ;  /* 0x0000000704007c0c */ /* 0x000fe2000bf01270 */
[----:B------:R-:W-:Y:S01]  /*49f0*/  UISETP.GE.AND UP0, UPT, UR11, UR10, UPT ;  /* 0x0000000a0b00728c */ /* 0x000fe2000bf06270 */
[----:B------:R-:W-:Y:S02]  /*4a00*/  MOV R4, R224 ;  /* 0x000000e000047202 */ /* 0x000fe40000000f00 */
[----:B------:R-:W-:Y:S03]  /*4a10*/  UMOV UR11, UR13 ;  /* 0x0000000d000b7c82 */ /* 0x000fe60008000000 */
[----:B------:R-:W-:Y:S11]  /*4a20*/  PLOP3.LUT P1, PT, PT, PT, UP0, 0x80, 0x0 ;  /* 0x000000000000781c */ /* 0x000ff60003f2f008 */
[----:B------:R-:W-:Y:S02]  /*4a30*/  @!UPT UIADD3 URZ, URZ, URZ, URZ ;  /* 0x0000003f3f3ff290 */ /* 0x000fe4000fffe03f */
[----:B------:R-:W-:Y:S05]  /*4a40*/  @!P1 BRA P0, `(.L_x_1034) ;  /* 0x0000000c00a09947 */ /* 0x000fea0000000000 */
.L_x_1033:
[----:B------:R-:W-:Y:S01]  /*4a50*/  UIADD3 UR13, UR7, 0x1, -UR12 ;  /* 0x00000001070d7890 */ /* 0x000fe2000fffe80c */
[----:B------:R-:W-:Y:S01]  /*4a60*/  VIADD R7, R131, UR9 ;  /* 0x0000000983077c36 */ /* 0x000fe20008000000 */
[----:B------:R-:W-:Y:S01]  /*4a70*/  UIADD3 UR10, -UR11, UR7, -UR12 ;  /* 0x000000070b0a7290 */ /* 0x000fe2000fffe90c */
[----:B------:R-:W-:Y:S01]  /*4a80*/  IMAD.U32 R11, RZ, RZ, UR20 ;  /* 0x00000014ff0b7e24 */ /* 0x000fe2000f8e00ff */
[----:B------:R-:W-:Y:S01]  /*4a90*/  UIADD3 UR9, UR13, UR42, URZ ;  /* 0x0000002a0d097290 */ /* 0x000fe2000fffe03f */
[----:B-1----:R-:W-:Y:S02]  /*4aa0*/  VIADD R14, R7, 0x8 ;  /* 0x00000008070e7836 */ /* 0x002fe40000000000 */
[----:B------:R-:W-:Y:S01]  /*4ab0*/  IMAD R11, R11, 0x80, R130 ;  /* 0x000000800b0b7824 */ /* 0x000fe200078e0282 */
[C---:B------:R-:W-:Y:S01]  /*4ac0*/  VIADDMNMX R10, R7.reuse, UR10, RZ, !PT ;  /* 0x0000000a070a7c46 */ /* 0x040fe2000f8001ff */
[----:B---3--:R-:W-:Y:S01]  /*4ad0*/  VIADD R24, R7, 0x40 ;  /* 0x0000004007187836 */ /* 0x008fe20000000000 */
[----:B------:R-:W-:Y:S01]  /*4ae0*/  VIADDMNMX R14, R14, UR10, RZ, !PT ;  /* 0x0000000a0e0e7c46 */ /* 0x000fe2000f8001ff */
[----:B------:R-:W-:Y:S01]  /*4af0*/  IMAD.U32 R6, RZ, RZ, UR9 ;  /* 0x00000009ff067e24 */ /* 0x000fe2000f8e00ff */
[C---:B------:R-:W-:Y:S01]  /*4b00*/  ISETP.GE.AND P0, PT, R11.reuse, R10, PT ;  /* 0x0000000a0b00720c */ /* 0x040fe20003f06270 */
[C---:B------:R-:W-:Y:S01]  /*4b10*/  VIADD R43, R11.reuse, 0x8 ;  /* 0x000000080b2b7836 */ /* 0x040fe20000000000 */
[----:B------:R-:W-:Y:S01]  /*4b20*/  VIADDMNMX R24, R24, UR10, RZ, !PT ;  /* 0x0000000a18187c46 */ /* 0x000fe2000f8001ff */
[----:B------:R-:W-:Y:S01]  /*4b30*/  VIADD R5, R11, 0x9 ;  /* 0x000000090b057836 */ /* 0x000fe20000000000 */
[----:B------:R-:W-:Y:S01]  /*4b40*/  VIADDMNMX R6, R7, R6, UR7, PT ;  /* 0x0000000707067e46 */ /* 0x000fe2000b800106 */
[----:B------:R-:W-:Y:S01]  /*4b50*/  VIADD R54, R11, 0x1 ;  /* 0x000000010b367836 */ /* 0x000fe20000000000 */
[-C--:B------:R-:W-:Y:S01]  /*4b60*/  ISETP.GE.AND P5, PT, R43, R10.reuse, PT ;  /* 0x0000000a2b00720c */ /* 0x080fe20003fa6270 */
[----:B------:R-:W-:Y:S01]  /*4b70*/  VIADD R4, R11, 0x10 ;  /* 0x000000100b047836 */ /* 0x000fe20000000000 */
[----:B------:R-:W-:Y:S01]  /*4b80*/  ISETP.GE.AND P4, PT, R5, R10, PT ;  /* 0x0000000a0500720c */ /* 0x000fe20003f86270 */
[C---:B------:R-:W-:Y:S01]  /*4b90*/  VIADD R42, R11.reuse, 0x11 ;  /* 0x000000110b2a7836 */ /* 0x040fe20000000000 */
[C---:B------:R-:W-:Y:S01]  /*4ba0*/  ISETP.GE.OR P0, PT, R11.reuse, R6, !P0 ;  /* 0x000000060b00720c */ /* 0x040fe20004706670 */
[C---:B------:R-:W-:Y:S01]  /*4bb0*/  VIADD R39, R11.reuse, 0x18 ;  /* 0x000000180b277836 */ /* 0x040fe20000000000 */
[-C--:B------:R-:W-:Y:S01]  /*4bc0*/  ISETP.GE.AND P6, PT, R54, R10.reuse, PT ;  /* 0x0000000a3600720c */ /* 0x080fe20003fc6270 */
[C---:B------:R-:W-:Y:S01]  /*4bd0*/  VIADD R38, R11.reuse, 0x19 ;  /* 0x000000190b267836 */ /* 0x040fe20000000000 */
[-C--:B------:R-:W-:Y:S01]  /*4be0*/  ISETP.GE.AND P3, PT, R4, R10.reuse, PT ;  /* 0x0000000a0400720c */ /* 0x080fe20003f66270 */
[C---:B------:R-:W-:Y:S01]  /*4bf0*/  VIADD R26, R11.reuse, 0x21 ;  /* 0x000000210b1a7836 */ /* 0x040fe20000000000 */
[-C--:B------:R-:W-:Y:S01]  /*4c00*/  ISETP.GE.AND P2, PT, R42, R10.reuse, PT ;  /* 0x0000000a2a00720c */ /* 0x080fe20003f46270 */
[----:B------:R-:W-:Y:S01]  /*4c10*/  VIADD R23, R11, 0x28 ;  /* 0x000000280b177836 */ /* 0x000fe20000000000 */
[----:B------:R-:W-:Y:S01]  /*4c20*/  ISETP.GE.AND P1, PT, R39, R10, PT ;  /* 0x0000000a2700720c */ /* 0x000fe20003f26270 */
[----:B------:R-:W-:Y:S01]  /*4c30*/  VIADD R27, R11, 0x20 ;  /* 0x000000200b1b7836 */ /* 0x000fe20000000000 */
[-C--:B------:R-:W-:Y:S01]  /*4c40*/  ISETP.GE.OR P5, PT, R43, R6.reuse, !P5 ;  /* 0x000000062b00720c */ /* 0x080fe20006fa6670 */
[----:B------:R-:W-:Y:S01]  /*4c50*/  VIADD R22, R11, 0x29 ;  /* 0x000000290b167836 */ /* 0x000fe20000000000 */
[----:B------:R-:W-:Y:S01]  /*4c60*/  ISETP.GE.OR P4, PT, R5, R6, !P4 ;  /* 0x000000060500720c */ /* 0x000fe20006786670 */
[----:B------:R-:W-:Y:S01]  /*4c70*/  VIADD R15, R11, 0x30 ;  /* 0x000000300b0f7836 */ /* 0x000fe20000000000 */
[----:B------:R-:W-:Y:S01]  /*4c80*/  FSEL R101, R169, -INF , !P0 ;  /* 0xff800000a9657808 */ /* 0x000fe20004000000 */
[C---:B------:R-:W-:Y:S01]  /*4c90*/  VIADD R12, R11.reuse, 0x31 ;  /* 0x000000310b0c7836 */ /* 0x040fe20000000000 */
[----:B------:R-:W-:Y:S01]  /*4ca0*/  ISETP.GE.AND P0, PT, R38, R10, PT ;  /* 0x0000000a2600720c */ /* 0x000fe20003f06270 */
[----:B------:R-:W-:Y:S01]  /*4cb0*/  IMAD.U32 R13, RZ, RZ, UR9 ;  /* 0x00000009ff0d7e24 */ /* 0x000fe2000f8e00ff */
[-C--:B------:R-:W-:Y:S01]  /*4cc0*/  ISETP.GE.OR P6, PT, R54, R6.reuse, !P6 ;  /* 0x000000063600720c */ /* 0x080fe200077c6670 */
[C---:B------:R-:W-:Y:S01]  /*4cd0*/  VIADD R9, R11.reuse, 0x38 ;  /* 0x000000380b097836 */ /* 0x040fe20000000000 */
[-C--:B------:R-:W-:Y:S01]  /*4ce0*/  ISETP.GE.OR P3, PT, R4, R6.reuse, !P3 ;  /* 0x000000060400720c */ /* 0x080fe20005f66670 */
[----:B------:R-:W-:Y:S01]  /*4cf0*/  VIADD R8, R11, 0x39 ;  /* 0x000000390b087836 */ /* 0x000fe20000000000 */
[-C--:B------:R-:W-:Y:S01]  /*4d00*/  ISETP.GE.OR P2, PT, R42, R6.reuse, !P2 ;  /* 0x000000062a00720c */ /* 0x080fe20005746670 */
[----:B------:R-:W-:Y:S01]  /*4d10*/  UMOV UR13, UR11 ;  /* 0x0000000b000d7c82 */ /* 0x000fe20008000000 */
[----:B------:R-:W-:Y:S02]  /*4d20*/  ISETP.GE.OR P1, PT, R39, R6, !P1 ;  /* 0x000000062700720c */ /* 0x000fe40004f26670 */
[----:B------:R-:W-:Y:S02]  /*4d30*/  FSEL R65, R181, -INF , !P5 ;  /* 0xff800000b5417808 */ /* 0x000fe40006800000 */
[----:B------:R-:W-:Y:S02]  /*4d40*/  FSEL R64, R182, -INF , !P4 ;  /* 0xff800000b6407808 */ /* 0x000fe40006000000 */
[-C--:B------:R-:W-:Y:S02]  /*4d50*/  ISETP.GE.AND P5, PT, R26, R10.reuse, PT ;  /* 0x0000000a1a00720c */ /* 0x080fe40003fa6270 */
[----:B------:R-:W-:Y:S02]  /*4d60*/  ISETP.GE.AND P4, PT, R23, R10, PT ;  /* 0x0000000a1700720c */ /* 0x000fe40003f86270 */
[----:B------:R-:W-:Y:S02]  /*4d70*/  ISETP.GE.OR P0, PT, R38, R6, !P0 ;  /* 0x000000062600720c */ /* 0x000fe40004706670 */
        /* <DEDUP_REMOVED lines=9> */
[----:B------:R-:W-:Y:S02]  /*4e10*/  ISETP.GE.OR P4, PT, R23, R6, !P4 ;  /* 0x000000061700720c */ /* 0x000fe40006786670 */
[----:B------:R-:W-:Y:S02]  /*4e20*/  FSEL R48, R201, -INF , !P0 ;  /* 0xff800000c9307808 */ /* 0x000fe40004000000 */
[--C-:B------:R-:W-:Y:S02]  /*4e30*/  IADD3 R13, R13, 0x8, R7.reuse ;  /* 0x000000080d0d7810 */ /* 0x100fe40007ffe007 */
[----:B------:R-:W-:Y:S02]  /*4e40*/  ISETP.GE.AND P0, PT, R9, R10, PT ;  /* 0x0000000a0900720c */ /* 0x000fe40003f06270 */
[-C--:B------:R-:W-:Y:S02]  /*4e50*/  ISETP.GE.OR P6, PT, R27, R6.reuse, !P6 ;  /* 0x000000061b00720c */ /* 0x080fe400077c6670 */
[-C--:B------:R-:W-:Y:S02]  /*4e60*/  ISETP.GE.OR P3, PT, R22, R6.reuse, !P3 ;  /* 0x000000061600720c */ /* 0x080fe40005f66670 */
[-C--:B------:R-:W-:Y:S02]  /*4e70*/  ISETP.GE.OR P2, PT, R15, R6.reuse, !P2 ;  /* 0x000000060f00720c */ /* 0x080fe40005746670 */
[----:B------:R-:W-:Y:S02]  /*4e80*/  ISETP.GE.OR P1, PT, R12, R6, !P1 ;  /* 0x000000060c00720c */ /* 0x000fe40004f26670 */
[----:B------:R-:W-:Y:S02]  /*4e90*/  FSEL R36, R198, -INF , !P5 ;  /* 0xff800000c6247808 */ /* 0x000fe40006800000 */
[----:B------:R-:W-:Y:S02]  /*4ea0*/  FSEL R33, R211, -INF , !P4 ;  /* 0xff800000d3217808 */ /* 0x000fe40006000000 */
[-C--:B------:R-:W-:Y:S02]  /*4eb0*/  ISETP.GE.AND P5, PT, R11, R14.reuse, PT ;  /* 0x0000000e0b00720c */ /* 0x080fe40003fa6270 */
[----:B------:R-:W-:Y:S02]  /*4ec0*/  ISETP.GE.AND P4, PT, R54, R14, PT ;  /* 0x0000000e3600720c */ /* 0x000fe40003f86270 */
[----:B------:R-:W-:Y:S02]  /*4ed0*/  VIMNMX R13, R13, UR7, PT ;  /* 0x000000070d0d7c48 */ /* 0x000fe4000bfe0100 */
[----:B------:R-:W-:Y:S02]  /*4ee0*/  ISETP.GE.OR P0, PT, R9, R6, !P0 ;  /* 0x000000060900720c */ /* 0x000fe40004706670 */
[----:B------:R-:W-:Y:S02]  /*4ef0*/  FSEL R37, R197, -INF , !P6 ;  /* 0xff800000c5257808 */ /* 0x000fe40007000000 */
[----:B------:R-:W-:Y:S02]  /*4f00*/  FSEL R32, R212, -INF , !P3 ;  /* 0xff800000d4207808 */ /* 0x000fe40005800000 */
[----:B------:R-:W-:Y:S02]  /*4f10*/  FSEL R21, R216, -INF , !P2 ;  /* 0xff800000d8157808 */ /* 0x000fe40005000000 */
[----:B------:R-:W-:Y:S02]  /*4f20*/  FSEL R20, R217, -INF , !P1 ;  /* 0xff800000d9147808 */ /* 0x000fe40004800000 */
[----:B------:R-:W-:Y:S01]  /*4f30*/  ISETP.GE.AND P6, PT, R8, R10, PT ;  /* 0x0000000a0800720c */ /* 0x000fe20003fc6270 */
[----:B------:R-:W-:Y:S01]  /*4f40*/  IMAD.U32 R10, RZ, RZ, UR9 ;  /* 0x00000009ff0a7e24 */ /* 0x000fe2000f8e00ff */
[-C--:B------:R-:W-:Y:S02]  /*4f50*/  ISETP.GE.AND P3, PT, R43, R14.reuse, PT ;  /* 0x0000000e2b00720c */ /* 0x080fe40003f66270 */
[-C--:B------:R-:W-:Y:S02]  /*4f60*/  ISETP.GE.AND P2, PT, R5, R14.reuse, PT ;  /* 0x0000000e0500720c */ /* 0x080fe40003f46270 */
[-C--:B------:R-:W-:Y:S02]  /*4f70*/  ISETP.GE.AND P1, PT, R4, R14.reuse, PT ;  /* 0x0000000e0400720c */ /* 0x080fe40003f26270 */
[-C--:B------:R-:W-:Y:S02]  /*4f80*/  ISETP.GE.OR P5, PT, R11, R13.reuse, !P5 ;  /* 0x0000000d0b00720c */ /* 0x080fe40006fa6670 */
[-C--:B------:R-:W-:Y:S02]  /*4f90*/  ISETP.GE.OR P4, PT, R54, R13.reuse, !P4 ;  /* 0x0000000d3600720c */ /* 0x080fe40006786670 */
[----:B------:R-:W-:Y:S02]  /*4fa0*/  FSEL R17, R227, -INF , !P0 ;  /* 0xff800000e3117808 */ /* 0x000fe40004000000 */
[----:B------:R-:W-:Y:S02]  /*4fb0*/  ISETP.GE.AND P0, PT, R42, R14, PT ;  /* 0x0000000e2a00720c */ /* 0x000fe40003f06270 */
[----:B------:R-:W-:Y:S01]  /*4fc0*/  ISETP.GE.OR P6, PT, R8, R6, !P6 ;  /* 0x000000060800720c */ /* 0x000fe200077c6670 */
[----:B------:R-:W-:Y:S01]  /*4fd0*/  IMAD.U32 R6, RZ, RZ, UR9 ;  /* 0x00000009ff067e24 */ /* 0x000fe2000f8e00ff */
        /* <DEDUP_REMOVED lines=24> */
[----:B------:R-:W-:Y:S02]  /*5160*/  FSEL R46, R203, -INF , !P5 ;  /* 0xff800000cb2e7808 */ /* 0x000fe40006800000 */
[----:B------:R-:W-:Y:S02]  /*5170*/  FSEL R35, R199, -INF , !P4 ;  /* 0xff800000c7237808 */ /* 0x000fe40006000000 */
[--C-:B------:R-:W-:Y:S02]  /*5180*/  IADD3 R10, R10, 0x40, R7.reuse ;  /* 0x000000400a0a7810 */ /* 0x100fe40007ffe007 */
[-C--:B------:R-:W-:Y:S02]  /*5190*/  ISETP.GE.AND P5, PT, R9, R14.reuse, PT ;  /* 0x0000000e0900720c */ /* 0x080fe40003fa6270 */
[-C--:B------:R-:W-:Y:S02]  /*51a0*/  ISETP.GE.AND P4, PT, R8, R14.reuse, PT ;  /* 0x0000000e0800720c */ /* 0x080fe40003f86270 */
[-C--:B------:R-:W-:Y:S02]  /*51b0*/  ISETP.GE.OR P0, PT, R15, R13.reuse, !P0 ;  /* 0x0000000d0f00720c */ /* 0x080fe40004706670 */
[----:B------:R-:W-:Y:S02]  /*51c0*/  FSEL R47, R202, -INF , !P6 ;  /* 0xff800000ca2f7808 */ /* 0x000fe40007000000 */
[----:B------:R-:W-:Y:S02]  /*51d0*/  FSEL R34, R204, -INF , !P3 ;  /* 0xff800000cc227808 */ /* 0x000fe40005800000 */
[----:B------:R-:W-:Y:S02]  /*51e0*/  FSEL R31, R213, -INF , !P2 ;  /* 0xff800000d51f7808 */ /* 0x000fe40005000000 */
[----:B------:R-:W-:Y:S02]  /*51f0*/  FSEL R30, R219, -INF , !P1 ;  /* 0xff800000db1e7808 */ /* 0x000fe40004800000 */
[----:B------:R-:W-:Y:S02]  /*5200*/  ISETP.GE.AND P6, PT, R12, R14, PT ;  /* 0x0000000e0c00720c */ /* 0x000fe40003fc6270 */
[-C--:B------:R-:W-:Y:S02]  /*5210*/  ISETP.GE.AND P3, PT, R11, R24.reuse, PT ;  /* 0x000000180b00720c */ /* 0x080fe40003f66270 */
[-C--:B------:R-:W-:Y:S02]  /*5220*/  ISETP.GE.AND P2, PT, R54, R24.reuse, PT ;  /* 0x000000183600720c */ /* 0x080fe40003f46270 */
[-C--:B------:R-:W-:Y:S02]  /*5230*/  ISETP.GE.AND P1, PT, R43, R24.reuse, PT ;  /* 0x000000182b00720c */ /* 0x080fe40003f26270 */
[----:B------:R-:W-:Y:S02]  /*5240*/  VIMNMX R10, R10, UR7, PT ;  /* 0x000000070a0a7c48 */ /* 0x000fe4000bfe0100 */
[-C--:B------:R-:W-:Y:S02]  /*5250*/  ISETP.GE.OR P5, PT, R9, R13.reuse, !P5 ;  /* 0x0000000d0900720c */ /* 0x080fe40006fa6670 */
[-C--:B------:R-:W-:Y:S02]  /*5260*/  ISETP.GE.OR P4, PT, R8, R13.reuse, !P4 ;  /* 0x0000000d0800720c */ /* 0x080fe40006786670 */
[----:B------:R-:W-:Y:S02]  /*5270*/  FSEL R19, R218, -INF , !P0 ;  /* 0xff800000da137808 */ /* 0x000fe40004000000 */
[----:B------:R-:W-:Y:S02]  /*5280*/  ISETP.GE.AND P0, PT, R5, R24, PT ;  /* 0x000000180500720c */ /* 0x000fe40003f06270 */
[----:B------:R-:W-:Y:S02]  /*5290*/  ISETP.GE.OR P6, PT, R12, R13, !P6 ;  /* 0x0000000d0c00720c */ /* 0x000fe400077c6670 */
[-C--:B------:R-:W-:Y:S02]  /*52a0*/  ISETP.GE.OR P3, PT, R11, R10.reuse, !P3 ;  /* 0x0000000a0b00720c */ /* 0x080fe40005f66670 */
[-C--:B------:R-:W-:Y:S02]  /*52b0*/  ISETP.GE.OR P2, PT, R54, R10.reuse, !P2 ;  /* 0x0000000a3600720c */ /* 0x080fe40005746670 */
[----:B------:R-:W-:Y:S02]  /*52c0*/  ISETP.GE.OR P1, PT, R43, R10, !P1 ;  /* 0x0000000a2b00720c */ /* 0x000fe40004f26670 */
[----:B------:R-:W-:Y:S02]  /*52d0*/  FSEL R14, R229, -INF , !P5 ;  /* 0xff800000e50e7808 */ /* 0x000fe40006800000 */
[----:B------:R-:W-:Y:S02]  /*52e0*/  FSEL R13, R230, -INF , !P4 ;  /* 0xff800000e60d7808 */ /* 0x000fe40006000000 */
[-C--:B------:R-:W-:Y:S02]  /*52f0*/  ISETP.GE.AND P5, PT, R42, R24.reuse, PT ;  /* 0x000000182a00720c */ /* 0x080fe40003fa6270 */
[----:B------:R-:W-:Y:S02]  /*5300*/  ISETP.GE.AND P4, PT, R39, R24, PT ;  /* 0x000000182700720c */ /* 0x000fe40003f86270 */
[----:B------:R-:W-:Y:S02]  /*5310*/  ISETP.GE.OR P0, PT, R5, R10, !P0 ;  /* 0x0000000a0500720c */ /* 0x000fe40004706670 */
[----:B------:R-:W-:Y:S01]  /*5320*/  IADD3 R6, R6, 0x48, R7 ;  /* 0x0000004806067810 */ /* 0x000fe20007ffe007 */
[----:B------:R-:W-:Y:S01]  /*5330*/  VIADD R7, R7, 0x48 ;  /* 0x0000004807077836 */ /* 0x000fe20000000000 */
        /* <DEDUP_REMOVED lines=11> */
[----:B------:R-:W-:Y:S02]  /*53f0*/  ISETP.GE.AND P0, PT, R23, R24, PT ;  /* 0x000000181700720c */ /* 0x000fe40003f06270 */
[-C--:B------:R-:W-:Y:S02]  /*5400*/  ISETP.GE.OR P6, PT, R4, R10.reuse, !P6 ;  /* 0x0000000a0400720c */ /* 0x080fe400077c6670 */
[-C--:B------:R-:W-:Y:S02]  /*5410*/  ISETP.GE.OR P3, PT, R38, R10.reuse, !P3 ;  /* 0x0000000a2600720c */ /* 0x080fe40005f66670 */
[-C--:B------:R-:W-:Y:S02]  /*5420*/  ISETP.GE.OR P2, PT, R27, R10.reuse, !P2 ;  /* 0x0000000a1b00720c */ /* 0x080fe40005746670 */
[----:B------:R-:W-:Y:S02]  /*5430*/  ISETP.GE.OR P1, PT, R26, R10, !P1 ;  /* 0x0000000a1a00720c */ /* 0x000fe40004f26670 */
[----:B------:R-:W-:Y:S02]  /*5440*/  VIADDMNMX R7, R7, UR10, RZ, !PT ;  /* 0x0000000a07077c46 */ /* 0x000fe4000f8001ff */
        /* <DEDUP_REMOVED lines=11> */
[----:B------:R-:W-:Y:S02]  /*5500*/  ISETP.GE.AND P2, PT, R8, R24, PT ;  /* 0x000000180800720c */ /* 0x000fe40003f46270 */
[-C--:B------:R-:W-:Y:S02]  /*5510*/  ISETP.GE.AND P1, PT, R11, R7.reuse, PT ;  /* 0x000000070b00720c */ /* 0x080fe40003f26270 */
[----:B------:R-:W-:Y:S02]  /*5520*/  VIMNMX R6, R6, UR7, PT ;  /* 0x0000000706067c48 */ /* 0x000fe4000bfe0100 */
[-C--:B------:R-:W-:Y:S02]  /*5530*/  ISETP.GE.OR P5, PT, R15, R10.reuse, !P5 ;  /* 0x0000000a0f00720c */ /* 0x080fe40006fa6670 */
[-C--:B------:R-:W-:Y:S02]  /*5540*/  ISETP.GE.OR P4, PT, R12, R10.reuse, !P4 ;  /* 0x0000000a0c00720c */ /* 0x080fe40006786670 */
[----:B------:R-:W-:Y:S02]  /*5550*/  FSEL R25, R207, -INF , !P0 ;  /* 0xff800000cf197808 */ /* 0x000fe40004000000 */
[-C--:B------:R-:W-:Y:S02]  /*5560*/  ISETP.GE.AND P0, PT, R54, R7.reuse, PT ;  /* 0x000000073600720c */ /* 0x080fe40003f06270 */
[-C--:B------:R-:W-:Y:S02]  /*5570*/  ISETP.GE.OR P6, PT, R22, R10.reuse, !P6 ;  /* 0x0000000a1600720c */ /* 0x080fe400077c6670 */
[-C--:B------:R-:W-:Y:S02]  /*5580*/  ISETP.GE.OR P3, PT, R9, R10.reuse, !P3 ;  /* 0x0000000a0900720c */ /* 0x080fe40005f66670 */
[----:B------:R-:W-:Y:S02]  /*5590*/  ISETP.GE.OR P2, PT, R8, R10, !P2 ;  /* 0x0000000a0800720c */ /* 0x000fe40005746670 */
[-C--:B------:R-:W-:Y:S02]  /*55a0*/  ISETP.GE.OR P1, PT, R11, R6.reuse, !P1 ;  /* 0x000000060b00720c */ /* 0x080fe40004f26670 */
[----:B------:R-:W-:Y:S02]  /*55b0*/  FSEL R11, R115, -INF , !P5 ;  /* 0xff800000730b7808 */ /* 0x000fe40006800000 */
[----:B------:R-:W-:Y:S02]  /*55c0*/  FSEL R10, R220, -INF , !P4 ;  /* 0xff800000dc0a7808 */ /* 0x000fe40006000000 */
[CC--:B------:R-:W-:Y:S02]  /*55d0*/  ISETP.GE.AND P5, PT, R5.reuse, R7.reuse, PT ;  /* 0x000000070500720c */ /* 0x0c0fe40003fa6270 */
[-C--:B------:R-:W-:Y:S02]  /*55e0*/  ISETP.GE.AND P4, PT, R4, R7.reuse, PT ;  /* 0x000000070400720c */ /* 0x080fe40003f86270 */
        /* <DEDUP_REMOVED lines=46> */
.L_x_1034:
[----:B------:R1:W-:Y:S01]  /*58d0*/  STL [R1+0x9c], R120 ;  /* 0x00009c7801007387 */ /* 0x0003e20000100800 */
[C---:B------:R-:W-:Y:S01]  /*58e0*/  FMUL.FTZ R15, R156.reuse, 1.4426950216293334961 ;  /* 0x3fb8aa3b9c0f7820 */ /* 0x040fe20000410000 */
[----:B------:R-:W-:Y:S01]  /*58f0*/  FSETP.NEU.FTZ.AND P0, PT, R156, -INF , PT ;  /* 0xff8000009c00780b */ /* 0x000fe20003f1d000 */
[----:B------:R-:W-:Y:S01]  /*5900*/  FMUL.FTZ R12, R157, 1.4426950216293334961 ;  /* 0x3fb8aa3b9d0c7820 */ /* 0x000fe20000410000 */
[----:B------:R2:W-:Y:S01]  /*5910*/  STL [R1+0x98], R119 ;  /* 0x0000987701007387 */ /* 0x0005e20000100800 */
[----:B------:R-:W-:Y:S01]  /*5920*/  FMUL.FTZ R233, R154, 1.4426950216293334961 ;  /* 0x3fb8aa3b9ae97820 */ /* 0x000fe20000410000 */
[----:B------:R-:W-:Y:S01]  /*5930*/  FSEL R15, R15, RZ, P0 ;  /* 0x000000ff0f0f7208 */ /* 0x000fe20000000000 */
[----:B------:R-:W-:Y:S01]  /*5940*/  FMUL.FTZ R159, R155, 1.4426950216293334961 ;  /* 0x3fb8aa3b9b9f7820 */ /* 0x000fe20000410000 */
[----:B------:R3:W-:Y:S01]  /*5950*/  STL [R1+0x94], R116 ;  /* 0x0000947401007387 */ /* 0x0007e20000100800 */
[----:B------:R-:W-:Y:S01]  /*5960*/  FSETP.NEU.FTZ.AND P0, PT, R157, -INF , PT ;  /* 0xff8000009d00780b */ /* 0x000fe20003f1d000 */
[----:B------:R-:W-:Y:S01]  /*5970*/  FFMA.FTZ R169, -R169, R169, 1 ;  /* 0x3f800000a9a97423 */ /* 0x000fe200000101a9 */
[--C-:B------:R-:W-:Y:S01]  /*5980*/  FFMA.FTZ R101, R101, UR6, -R15.reuse ;  /* 0x0000000665657c23 */ /* 0x100fe2000801080f */
[----:B------:R4:W-:Y:S01]  /*5990*/  STL [R1+0x90], R113 ;  /* 0x0000907101007387 */ /* 0x0009e20000100800 */
[--C-:B------:R-:W-:Y:S01]  /*59a0*/  FFMA.FTZ R100, R100, UR6, -R15.reuse ;  /* 0x0000000664647c23 */ /* 0x100fe2000801080f */
[--C-:B------:R-:W-:Y:S01]  /*59b0*/  FFMA.FTZ R65, R65, UR6, -R15.reuse ;  /* 0x0000000641417c23 */ /* 0x100fe2000801080f */
        /* <DEDUP_REMOVED lines=8> */
[----:B------:R-:W-:Y:S01]  /*5a40*/  FSEL R12, R12, RZ, P0 ;  /* 0x000000ff0c0c7208 */ /* 0x000fe20000000000 */
[----:B------:R-:W-:Y:S01]  /*5a50*/  STL [R1+0x84], R98 ;  /* 0x0000846201007387 */ /* 0x000fe20000100800 */
[----:B-1----:R-:W-:Y:S01]  /*5a60*/  MUFU.EX2 R120, R101 ;  /* 0x0000006500787308 */ /* 0x002fe20000000800 */
[--C-:B------:R-:W-:Y:S01]  /*5a70*/  FFMA.FTZ R53, R53, UR6, -R15.reuse ;  /* 0x0000000635357c23 */ /* 0x100fe2000801080f */
[----:B------:R-:W-:Y:S01]  /*5a80*/  FFMA.FTZ R52, R52, UR6, -R15 ;  /* 0x0000000634347c23 */ /* 0x000fe2000801080f */
[----:B------:R-:W-:Y:S01]  /*5a90*/  STL [R1+0x80], R97 ;  /* 0x0000806101007387 */ /* 0x000fe20000100800 */
[--C-:B------:R-:W-:Y:S01]  /*5aa0*/  FFMA.FTZ R67, R67, UR6, -R12.reuse ;  /* 0x0000000643437c23 */ /* 0x100fe2000801080c */
[--C-:B------:R-:W-:Y:S01]  /*5ab0*/  FFMA.FTZ R66, R66, UR6, -R12.reuse ;  /* 0x0000000642427c23 */ /* 0x100fe2000801080c */
[--C-:B------:R-:W-:Y:S01]  /*5ac0*/  FFMA.FTZ R63, R63, UR6, -R12.reuse ;  /* 0x000000063f3f7c23 */ /* 0x100fe2000801080c */
[----:B------:R-:W-:Y:S03]  /*5ad0*/  STL [R1+0x7c], R96 ;  /* 0x00007c6001007387 */ /* 0x000fe60000100800 */
[----:B--2---:R-:W1:Y:S01]  /*5ae0*/  MUFU.EX2 R119, R100 ;  /* 0x0000006400777308 */ /* 0x004e620000000800 */
[----:B------:R-:W-:Y:S01]  /*5af0*/  FSETP.NEU.FTZ.AND P0, PT, R154, -INF , PT ;  /* 0xff8000009a00780b */ /* 0x000fe20003f1d000 */
[--C-:B------:R-:W-:Y:S01]  /*5b00*/  FFMA.FTZ R62, R62, UR6, -R12.reuse ;  /* 0x000000063e3e7c23 */ /* 0x100fe2000801080c */
[----:B------:R-:W-:Y:S01]  /*5b10*/  STL [R1+0x78], R95 ;  /* 0x0000785f01007387 */ /* 0x000fe20000100800 */
[--C-:B------:R-:W-:Y:S01]  /*5b20*/  FFMA.FTZ R51, R51, UR6, -R12.reuse ;  /* 0x0000000633337c23 */ /* 0x100fe2000801080c */
[----:B------:R-:W-:Y:S01]  /*5b30*/  FSEL R233, R233, RZ, P0 ;  /* 0x000000ffe9e97208 */ /* 0x000fe20000000000 */
[--C-:B------:R-:W-:Y:S01]  /*5b40*/  FFMA.FTZ R50, R50, UR6, -R12.reuse ;  /* 0x0000000632327c23 */ /* 0x100fe2000801080c */
[----:B------:R-:W-:Y:S03]  /*5b50*/  STL [R1+0x74], R94 ;  /* 0x0000745e01007387 */ /* 0x000fe60000100800 */
[----:B---3--:R-:W-:Y:S01]  /*5b60*/  MUFU.EX2 R116, R67 ;  /* 0x0000004300747308 */ /* 0x008fe20000000800 */
[--C-:B------:R-:W-:Y:S01]  /*5b70*/  FFMA.FTZ R35, R35, UR6, -R12.reuse ;  /* 0x0000000623237c23 */ /* 0x100fe2000801080c */
[--C-:B------:R-:W-:Y:S01]  /*5b80*/  FFMA.FTZ R61, R61, UR6, -R233.reuse ;  /* 0x000000063d3d7c23 */ /* 0x100fe200080108e9 */
[----:B------:R-:W-:Y:S01]  /*5b90*/  STL [R1+0x70], R93 ;  /* 0x0000705d01007387 */ /* 0x000fe20000100800 */
[--C-:B------:R-:W-:Y:S01]  /*5ba0*/  FFMA.FTZ R60, R60, UR6, -R233.reuse ;  /* 0x000000063c3c7c23 */ /* 0x100fe200080108e9 */
[--C-:B------:R-:W-:Y:S01]  /*5bb0*/  FFMA.FTZ R34, R34, UR6, -R12.reuse ;  /* 0x0000000622227c23 */ /* 0x100fe2000801080c */
[--C-:B------:R-:W-:Y:S01]  /*5bc0*/  FFMA.FTZ R242, R19, UR6, -R12.reuse ;  /* 0x0000000613f27c23 */ /* 0x100fe2000801080c */
[----:B------:R2:W-:Y:S03]  /*5bd0*/  STL [R1+0x6c], R92 ;  /* 0x00006c5c01007387 */ /* 0x0005e60000100800 */
[----:B----4-:R-:W3:Y:S01]  /*5be0*/  MUFU.EX2 R113, R66 ;  /* 0x0000004200717308 */ /* 0x010ee20000000800 */
[--C-:B------:R-:W-:Y:S01]  /*5bf0*/  FFMA.FTZ R234, R5, UR6, -R233.reuse ;  /* 0x0000000605ea7c23 */ /* 0x100fe200080108e9 */
[----:B------:R-:W-:Y:S01]  /*5c00*/  FSETP.NEU.FTZ.AND P0, PT, R155, -INF , PT ;  /* 0xff8000009b00780b */ /* 0x000fe20003f1d000 */
[----:B------:R4:W-:Y:S01]  /*5c10*/  STL [R1+0x68], R91 ;  /* 0x0000685b01007387 */ /* 0x0009e20000100800 */
[--C-:B------:R-:W-:Y:S01]  /*5c20*/  FFMA.FTZ R241, R18, UR6, -R12.reuse ;  /* 0x0000000612f17c23 */ /* 0x100fe2000801080c */
[--C-:B------:R-:W-:Y:S01]  /*5c30*/  FFMA.FTZ R57, R57, UR6, -R233.reuse ;  /* 0x0000000639397c23 */ /* 0x100fe200080108e9 */
[----:B------:R-:W-:Y:S01]  /*5c40*/  FSEL R159, R159, RZ, P0 ;  /* 0x000000ff9f9f7208 */ /* 0x000fe20000000000 */
[----:B------:R1:W-:Y:S03]  /*5c50*/  STL [R1+0x64], R90 ;  /* 0x0000645a01007387 */ /* 0x0003e60000100800 */
[----:B------:R-:W-:Y:S01]  /*5c60*/  MUFU.EX2 R112, R61 ;  /* 0x0000003d00707308 */ /* 0x000fe20000000800 */
[--C-:B------:R-:W-:Y:S01]  /*5c70*/  FFMA.FTZ R56, R56, UR6, -R233.reuse ;  /* 0x0000000638387c23 */ /* 0x100fe200080108e9 */
[--C-:B------:R-:W-:Y:S01]  /*5c80*/  FFMA.FTZ R45, R45, UR6, -R233.reuse ;  /* 0x000000062d2d7c23 */ /* 0x100fe200080108e9 */
[----:B------:R3:W-:Y:S01]  /*5c90*/  STL [R1+0x60], R89 ;  /* 0x0000605901007387 */ /* 0x0007e20000100800 */
[--C-:B------:R-:W-:Y:S01]  /*5ca0*/  FFMA.FTZ R44, R44, UR6, -R233.reuse ;  /* 0x000000062c2c7c23 */ /* 0x100fe200080108e9 */
[--C-:B------:R-:W-:Y:S01]  /*5cb0*/  FFMA.FTZ R41, R41, UR6, -R233.reuse ;  /* 0x0000000629297c23 */ /* 0x100fe200080108e9 */
[--C-:B------:R-:W-:Y:S01]  /*5cc0*/  FFMA.FTZ R40, R40, UR6, -R233.reuse ;  /* 0x0000000628287c23 */ /* 0x100fe200080108e9 */
[----:B------:R3:W-:Y:S03]  /*5cd0*/  STL [R1+0x5c], R88 ;  /* 0x00005c5801007387 */ /* 0x0007e60000100800 */
[----:B------:R-:W-:Y:S01]  /*5ce0*/  MUFU.EX2 R99, R60 ;  /* 0x0000003c00637308 */ /* 0x000fe20000000800 */
[--C-:B------:R-:W-:Y:S01]  /*5cf0*/  FFMA.FTZ R29, R29, UR6, -R233.reuse ;  /* 0x000000061d1d7c23 */ /* 0x100fe200080108e9 */
[--C-:B------:R-:W-:Y:S01]  /*5d00*/  FFMA.FTZ R28, R28, UR6, -R233.reuse ;  /* 0x000000061c1c7c23 */ /* 0x100fe200080108e9 */
[----:B------:R3:W-:Y:S01]  /*5d10*/  STL [R1+0x58], R87 ;  /* 0x0000585701007387 */ /* 0x0007e20000100800 */
[--C-:B------:R-:W-:Y:S01]  /*5d20*/  FFMA.FTZ R25, R25, UR6, -R233.reuse ;  /* 0x0000000619197c23 */ /* 0x100fe200080108e9 */
[----:B------:R-:W-:Y:S01]  /*5d30*/  FFMA.FTZ R24, R24, UR6, -R233 ;  /* 0x0000000618187c23 */ /* 0x000fe200080108e9 */
[--C-:B------:R-:W-:Y:S01]  /*5d40*/  FFMA.FTZ R59, R59, UR6, -R159.reuse ;  /* 0x000000063b3b7c23 */ /* 0x100fe2000801089f */
[----:B------:R3:W-:Y:S03]  /*5d50*/  STL [R1+0x54], R86 ;  /* 0x0000545601007387 */ /* 0x0007e60000100800 */
[----:B--2---:R-:W-:Y:S01]  /*5d60*/  MUFU.EX2 R92, R65 ;  /* 0x00000041005c7308 */ /* 0x004fe20000000800 */
[--C-:B------:R-:W-:Y:S01]  /*5d70*/  FFMA.FTZ R58, R58, UR6, -R159.reuse ;  /* 0x000000063a3a7c23 */ /* 0x100fe2000801089f */
[--C-:B------:R-:W-:Y:S01]  /*5d80*/  FFMA.FTZ R55, R55, UR6, -R159.reuse ;  /* 0x0000000637377c23 */ /* 0x100fe2000801089f */
[----:B------:R2:W-:Y:S01]  /*5d90*/  STL [R1+0x50], R85 ;  /* 0x0000505501007387 */ /* 0x0005e20000100800 */
[--C-:B------:R-:W-:Y:S01]  /*5da0*/  FFMA.FTZ R54, R54, UR6, -R159.reuse ;  /* 0x0000000636367c23 */ /* 0x100fe2000801089f */
[--C-:B------:R-:W-:Y:S01]  /*5db0*/  FFMA.FTZ R43, R43, UR6, -R159.reuse ;  /* 0x000000062b2b7c23 */ /* 0x100fe2000801089f */
[--C-:B------:R-:W-:Y:S01]  /*5dc0*/  FFMA.FTZ R42, R42, UR6, -R159.reuse ;  /* 0x000000062a2a7c23 */ /* 0x100fe2000801089f */
[----:B------:R-:W-:Y:S03]  /*5dd0*/  STL [R1+0x4c], R84 ;  /* 0x00004c5401007387 */ /* 0x000fe60000100800 */
[----:B----4-:R-:W4:Y:S01]  /*5de0*/  MUFU.EX2 R91, R64 ;  /* 0x00000040005b7308 */ /* 0x010f220000000800 */
[--C-:B------:R-:W-:Y:S01]  /*5df0*/  FFMA.FTZ R39, R39, UR6, -R159.reuse ;  /* 0x0000000627277c23 */ /* 0x100fe2000801089f */
[--C-:B------:R-:W-:Y:S01]  /*5e00*/  FFMA.FTZ R38, R38, UR6, -R159.reuse ;  /* 0x0000000626267c23 */ /* 0x100fe2000801089f */
[----:B------:R-:W-:Y:S01]  /*5e10*/  STL [R1+0x48], R83 ;  /* 0x0000485301007387 */ /* 0x000fe20000100800 */
[--C-:B------:R-:W-:Y:S01]  /*5e20*/  FFMA.FTZ R231, R8, UR6, -R159.reuse ;  /* 0x0000000608e77c23 */ /* 0x100fe2000801089f */
[----:B------:R-:W-:Y:S01]  /*5e30*/  FFMA.FTZ R164, R7, UR6, -R159 ;  /* 0x0000000607a47c23 */ /* 0x000fe2000801089f */
[--C-:B------:R-:W-:Y:S01]  /*5e40*/  FFMA.FTZ R47, R47, UR6, -R12.reuse ;  /* 0x000000062f2f7c23 */ /* 0x100fe2000801080c */
[----:B------:R-:W-:Y:S03]  /*5e50*/  STL [R1+0x44], R82 ;  /* 0x0000445201007387 */ /* 0x000fe60000100800 */
[----:B-1----:R-:W-:Y:S01]  /*5e60*/  MUFU.EX2 R90, R63 ;  /* 0x0000003f005a7308 */ /* 0x002fe20000000800 */
[--C-:B------:R-:W-:Y:S01]  /*5e70*/  FFMA.FTZ R46, R46, UR6, -R12.reuse ;  /* 0x000000062e2e7c23 */ /* 0x100fe2000801080c */
[--C-:B------:R-:W-:Y:S01]  /*5e80*/  FFMA.FTZ R37, R37, UR6, -R15.reuse ;  /* 0x0000000625257c23 */ /* 0x100fe2000801080f */
[----:B------:R-:W-:Y:S01]  /*5e90*/  STL [R1+0x40], R81 ;  /* 0x0000405101007387 */ /* 0x000fe20000100800 */
[--C-:B------:R-:W-:Y:S01]  /*5ea0*/  FFMA.FTZ R36, R36, UR6, -R15.reuse ;  /* 0x0000000624247c23 */ /* 0x100fe2000801080f */
[--C-:B------:R-:W-:Y:S01]  /*5eb0*/  FFMA.FTZ R244, R21, UR6, -R15.reuse ;  /* 0x0000000615f47c23 */ /* 0x100fe2000801080f */
[----:B------:R-:W-:Y:S01]  /*5ec0*/  FFMA.FTZ R243, R20, UR6, -R15 ;  /* 0x0000000614f37c23 */ /* 0x000fe2000801080f */
[----:B------:R-:W-:Y:S03]  /*5ed0*/  STL [R1+0x3c], R80 ;  /* 0x00003c5001007387 */ /* 0x000fe60000100800 */
[----:B---3--:R-:W-:Y:S01]  /*5ee0*/  MUFU.EX2 R89, R62 ;  /* 0x0000003e00597308 */ /* 0x008fe20000000800 */
[--C-:B------:R-:W-:Y:S01]  /*5ef0*/  FFMA.FTZ R236, R11, UR6, -R233.reuse ;  /* 0x000000060bec7c23 */ /* 0x100fe200080108e9 */
[--C-:B------:R-:W-:Y:S01]  /*5f00*/  FFMA.FTZ R235, R10, UR6, -R233.reuse ;  /* 0x000000060aeb7c23 */ /* 0x100fe200080108e9 */
[----:B------:R-:W-:Y:S01]  /*5f10*/  STL [R1+0x38], R79 ;  /* 0x0000384f01007387 */ /* 0x000fe20000100800 */
[----:B------:R-:W-:Y:S01]  /*5f20*/  FFMA.FTZ R233, R4, UR6, -R233 ;  /* 0x0000000604e97c23 */ /* 0x000fe200080108e9 */
[----:B------:R-:W-:Y:S01]  /*5f30*/  FFMA.FTZ R15, R16, UR6, -R15 ;  /* 0x00000006100f7c23 */ /* 0x000fe2000801080f */
[--C-:B------:R-:W-:Y:S01]  /*5f40*/  FFMA.FTZ R252, R27, UR6, -R159.reuse ;  /* 0x000000061bfc7c23 */ /* 0x100fe2000801089f */
[----:B------:R-:W-:Y:S03]  /*5f50*/  STL [R1+0x34], R78 ;  /* 0x0000344e01007387 */ /* 0x000fe60000100800 */
[----:B------:R-:W-:Y:S01]  /*5f60*/  MUFU.EX2 R98, R59 ;  /* 0x0000003b00627308 */ /* 0x000fe20000000800 */
[--C-:B------:R-:W-:Y:S01]  /*5f70*/  FFMA.FTZ R251, R26, UR6, -R159.reuse ;  /* 0x000000061afb7c23 */ /* 0x100fe2000801089f */
[--C-:B------:R-:W-:Y:S01]  /*5f80*/  FFMA.FTZ R250, R23, UR6, -R159.reuse ;  /* 0x0000000617fa7c23 */ /* 0x100fe2000801089f */
[----:B------:R-:W-:Y:S01]  /*5f90*/  STL [R1+0x30], R77 ;  /* 0x0000304d01007387 */ /* 0x000fe20000100800 */
[--C-:B------:R-:W-:Y:S01]  /*5fa0*/  FFMA.FTZ R249, R22, UR6, -R159.reuse ;  /* 0x0000000616f97c23 */ /* 0x100fe2000801089f */
[--C-:B------:R-:W-:Y:S01]  /*5fb0*/  FFMA.FTZ R232, R9, UR6, -R159.reuse ;  /* 0x0000000609e87c23 */ /* 0x100fe2000801089f */
[----:B------:R-:W-:Y:S01]  /*5fc0*/  FFMA.FTZ R159, R6, UR6, -R159 ;  /* 0x00000006069f7c23 */ /* 0x000fe2000801089f */
[----:B------:R1:W-:Y:S03]  /*5fd0*/  STL [R1+0x2c], R76 ;  /* 0x00002c4c01007387 */ /* 0x0003e60000100800 */
[----:B------:R-:W3:Y:S01]  /*5fe0*/  MUFU.EX2 R97, R58 ;  /* 0x0000003a00617308 */ /* 0x000ee20000000800 */
[--C-:B------:R-:W-:Y:S01]  /*5ff0*/  FFMA.FTZ R246, R31, UR6, -R12.reuse ;  /* 0x000000061ff67c23 */ /* 0x100fe2000801080c */
[--C-:B------:R-:W-:Y:S01]  /*6000*/  FFMA.FTZ R245, R30, UR6, -R12.reuse ;  /* 0x000000061ef57c23 */ /* 0x100fe2000801080c */
[----:B------:R4:W-:Y:S01]  /*6010*/  STL [R1+0x28], R75 ;  /* 0x0000284b01007387 */ /* 0x0009e20000100800 */
[--C-:B------:R-:W-:Y:S01]  /*6020*/  FFMA.FTZ R238, R14, UR6, -R12.reuse ;  /* 0x000000060eee7c23 */ /* 0x100fe2000801080c */
[----:B------:R-:W-:Y:S01]  /*6030*/  FFMA.FTZ R12, R13, UR6, -R12 ;  /* 0x000000060d0c7c23 */ /* 0x000fe2000801080c */
[----:B------:R-:W-:Y:S01]  /*6040*/  FMUL.FTZ R169, R169, UR5 ;  /* 0x00000005a9a97c20 */ /* 0x000fe20008410000 */
[----:B------:R3:W-:Y:S03]  /*6050*/  STL [R1+0x24], R74 ;  /* 0x0000244a01007387 */ /* 0x0007e60000100800 */
[----:B------:R-:W-:Y:S01]  /*6060*/  MUFU.EX2 R96, R57 ;  /* 0x0000003900607308 */ /* 0x000fe20000000800 */
[----:B------:R-:W-:Y:S01]  /*6070*/  FFMA.FTZ R170, -R170, R170, 1 ;  /* 0x3f800000aaaa7423 */ /* 0x000fe200000101aa */
[----:B------:R-:W-:Y:S01]  /*6080*/  FFMA.FTZ R171, -R171, R171, 1 ;  /* 0x3f800000abab7423 */ /* 0x000fe200000101ab */
[----:B------:R3:W-:Y:S01]  /*6090*/  STL [R1+0x20], R73 ;  /* 0x0000204901007387 */ /* 0x0007e20000100800 */
[----:B------:R-:W-:Y:S01]  /*60a0*/  FFMA.FTZ R172, -R172, R172, 1 ;  /* 0x3f800000acac7423 */ /* 0x000fe200000101ac */
[----:B------:R-:W-:Y:S01]  /*60b0*/  FMUL.FTZ R170, R170, UR5 ;  /* 0x00000005aaaa7c20 */ /* 0x000fe20008410000 */
[----:B------:R-:W-:Y:S01]  /*60c0*/  FMUL.FTZ R171, R171, UR5 ;  /* 0x00000005abab7c20 */ /* 0x000fe20008410000 */
[----:B------:R3:W-:Y:S03]  /*60d0*/  STL [R1+0x1c], R72 ;  /* 0x00001c4801007387 */ /* 0x0007e60000100800 */
[----:B------:R-:W3:Y:S01]  /*60e0*/  MUFU.EX2 R95, R56 ;  /* 0x00000038005f7308 */ /* 0x000ee20000000800 */
[----:B------:R-:W-:Y:S01]  /*60f0*/  FMUL.FTZ R172, R172, UR5 ;  /* 0x00000005acac7c20 */ /* 0x000fe20008410000 */
[----:B------:R-:W-:Y:S01]  /*6100*/  FFMA.FTZ R186, -R186, R186, 1 ;  /* 0x3f800000baba7423 */ /* 0x000fe200000101ba */
[----:B------:R3:W-:Y:S01]  /*6110*/  STL [R1+0x18], R71 ;  /* 0x0000184701007387 */ /* 0x0007e20000100800 */
[----:B------:R-:W-:Y:S01]  /*6120*/  FFMA.FTZ R173, -R173, R173, 1 ;  /* 0x3f800000adad7423 */ /* 0x000fe200000101ad */
[----:B------:R-:W-:Y:S01]  /*6130*/  FFMA.FTZ R174, -R174, R174, 1 ;  /* 0x3f800000aeae7423 */ /* 0x000fe200000101ae */
[----:B------:R-:W-:Y:S01]  /*6140*/  FMUL.FTZ R186, R186, UR5 ;  /* 0x00000005baba7c20 */ /* 0x000fe20008410000 */
[----:B------:R3:W-:Y:S03]  /*6150*/  STL [R1+0x14], R70 ;  /* 0x0000144601007387 */ /* 0x0007e60000100800 */
[----:B------:R-:W-:Y:S01]  /*6160*/  MUFU.EX2 R94, R55 ;  /* 0x00000037005e7308 */ /* 0x000fe20000000800 */
[----:B------:R-:W-:Y:S01]  /*6170*/  FMUL.FTZ R173, R173, UR5 ;  /* 0x00000005adad7c20 */ /* 0x000fe20008410000 */
[----:B------:R-:W-:Y:S01]  /*6180*/  FMUL.FTZ R174, R174, UR5 ;  /* 0x00000005aeae7c20 */ /* 0x000fe20008410000 */
[----:B------:R3:W-:Y:S01]  /*6190*/  STL [R1+0x10], R69 ;  /* 0x0000104501007387 */ /* 0x0007e20000100800 */
[----:B------:R-:W-:Y:S01]  /*61a0*/  FFMA.FTZ R179, -R179, R179, 1 ;  /* 0x3f800000b3b37423 */ /* 0x000fe200000101b3 */
[----:B------:R-:W-:Y:S01]  /*61b0*/  FFMA.FTZ R187, -R187, R187, 1 ;  /* 0x3f800000bbbb7423 */ /* 0x000fe200000101bb */
[----:B------:R-:W-:Y:S01]  /*61c0*/  FFMA.FTZ R177, -R177, R177, 1 ;  /* 0x3f800000b1b17423 */ /* 0x000fe200000101b1 */
[----:B------:R3:W-:Y:S03]  /*61d0*/  STL [R1+0xc], R68 ;  /* 0x00000c4401007387 */ /* 0x0007e60000100800 */
[----:B------:R-:W-:Y:S01]  /*61e0*/  MUFU.EX2 R93, R54 ;  /* 0x00000036005d7308 */ /* 0x000fe20000000800 */
[----:B------:R-:W-:Y:S01]  /*61f0*/  FMUL.FTZ R179, R179, UR5 ;  /* 0x00000005b3b37c20 */ /* 0x000fe20008410000 */
[----:B------:R-:W-:Y:S01]  /*6200*/  FMUL.FTZ R187, R187, UR5 ;  /* 0x00000005bbbb7c20 */ /* 0x000fe20008410000 */
[----:B------:R3:W-:Y:S01]  /*6210*/  STL [R1+0x8], R3 ;  /* 0x0000080301007387 */ /* 0x0007e20000100800 */
[----:B------:R-:W-:Y:S01]  /*6220*/  FMUL.FTZ R177, R177, UR5 ;  /* 0x00000005b1b17c20 */ /* 0x000fe20008410000 */
[----:B------:R-:W-:Y:S01]  /*6230*/  FFMA.FTZ R180, -R180, R180, 1 ;  /* 0x3f800000b4b47423 */ /* 0x000fe200000101b4 */
[----:B------:R-:W-:Y:S01]  /*6240*/  FFMA.FTZ R184, -R184, R184, 1 ;  /* 0x3f800000b8b87423 */ /* 0x000fe200000101b8 */
[----:B------:R3:W-:Y:S03]  /*6250*/  STL [R1+0x4], R2 ;  /* 0x0000040201007387 */ /* 0x0007e60000100800 */
[----:B------:R-:W-:Y:S01]  /*6260*/  MUFU.EX2 R88, R53 ;  /* 0x0000003500587308 */ /* 0x000fe20000000800 */
[----:B------:R-:W-:Y:S01]  /*6270*/  FMUL.FTZ R180, R180, UR5 ;  /* 0x00000005b4b47c20 */ /* 0x000fe20008410000 */
[----:B------:R-:W-:Y:S01]  /*6280*/  FMUL.FTZ R184, R184, UR5 ;  /* 0x00000005b8b87c20 */ /* 0x000fe20008410000 */
[----:B------:R3:W-:Y:S01]  /*6290*/  STL [R1], R0 ;  /* 0x0000000001007387 */ /* 0x0007e20000100800 */
[----:B------:R-:W-:Y:S01]  /*62a0*/  FFMA.FTZ R185, -R185, R185, 1 ;  /* 0x3f800000b9b97423 */ /* 0x000fe200000101b9 */
[----:B------:R-:W-:Y:S01]  /*62b0*/  FFMA.FTZ R178, -R178, R178, 1 ;  /* 0x3f800000b2b27423 */ /* 0x000fe200000101b2 */
[----:B------:R-:W-:Y:S01]  /*62c0*/  FFMA.FTZ R175, -R175, R175, 1 ;  /* 0x3f800000afaf7423 */ /* 0x000fe200000101af */
[----:B------:R-:W-:Y:S03]  /*62d0*/  UISETP.GT.AND UP3, UPT, UR8, UR21, UPT ;  /* 0x000000150800728c */ /* 0x000fe6000bf64270 */
[----:B------:R-:W-:Y:S01]  /*62e0*/  MUFU.EX2 R87, R52 ;  /* 0x0000003400577308 */ /* 0x000fe20000000800 */
[----:B------:R-:W-:Y:S01]  /*62f0*/  FMUL.FTZ R185, R185, UR5 ;  /* 0x00000005b9b97c20 */ /* 0x000fe20008410000 */
[----:B------:R-:W-:Y:S01]  /*6300*/  FMUL.FTZ R178, R178, UR5 ;  /* 0x00000005b2b27c20 */ /* 0x000fe20008410000 */
[----:B------:R-:W-:Y:S01]  /*6310*/  FFMA.FTZ R176, -R176, R176, 1 ;  /* 0x3f800000b0b07423 */ /* 0x000fe200000101b0 */
[----:B------:R-:W-:Y:S01]  /*6320*/  FFMA.FTZ R197, -R197, R197, 1 ;  /* 0x3f800000c5c57423 */ /* 0x000fe200000101c5 */
[----:B------:R-:W-:Y:S01]  /*6330*/  PLOP3.LUT P1, PT, PT, PT, UP3, 0x80, 0x0 ;  /* 0x000000000000781c */ /* 0x000fe20003f2f038 */
[----:B------:R-:W-:Y:S01]  /*6340*/  FFMA.FTZ R198, -R198, R198, 1 ;  /* 0x3f800000c6c67423 */ /* 0x000fe200000101c6 */
[----:B------:R-:W-:Y:S03]  /*6350*/  FFMA.FTZ R199, -R199, R199, 1 ;  /* 0x3f800000c7c77423 */ /* 0x000fe600000101c7 */
[----:B------:R-:W-:Y:S01]  /*6360*/  MUFU.EX2 R86, R51 ;  /* 0x0000003300567308 */ /* 0x000fe20000000800 */
[----:B------:R-:W-:Y:S01]  /*6370*/  FFMA.FTZ R204, -R204, R204, 1 ;  /* 0x3f800000cccc7423 */ /* 0x000fe200000101cc */
[----:B------:R-:W-:Y:S01]  /*6380*/  FFMA.FTZ R207, -R207, R207, 1 ;  /* 0x3f800000cfcf7423 */ /* 0x000fe200000101cf */
[----:B------:R-:W-:Y:S01]  /*6390*/  FFMA.FTZ R209, -R209, R209, 1 ;  /* 0x3f800000d1d17423 */ /* 0x000fe200000101d1 */
[----:B------:R-:W-:Y:S01]  /*63a0*/  FFMA.FTZ R210, -R210, R210, 1 ;  /* 0x3f800000d2d27423 */ /* 0x000fe200000101d2 */
[----:B------:R-:W-:Y:S01]  /*63b0*/  FFMA.FTZ R214, -R214, R214, 1 ;  /* 0x3f800000d6d67423 */ /* 0x000fe200000101d6 */
[----:B------:R-:W-:Y:S01]  /*63c0*/  FFMA.FTZ R211, -R211, R211, 1 ;  /* 0x3f800000d3d37423 */ /* 0x000fe200000101d3 */
[----:B------:R-:W-:Y:S03]  /*63d0*/  FFMA.FTZ R212, -R212, R212, 1 ;  /* 0x3f800000d4d47423 */ /* 0x000fe600000101d4 */
[----:B--2---:R-:W2:Y:S01]  /*63e0*/  MUFU.EX2 R85, R50 ;  /* 0x0000003200557308 */ /* 0x004ea20000000800 */
[----:B------:R-:W-:Y:S01]  /*63f0*/  FFMA.FTZ R213, -R213, R213, 1 ;  /* 0x3f800000d5d57423 */ /* 0x000fe200000101d5 */
[----:B------:R-:W-:Y:S01]  /*6400*/  FFMA.FTZ R219, -R219, R219, 1 ;  /* 0x3f800000dbdb7423 */ /* 0x000fe200000101db */
[----:B------:R-:W-:Y:S01]  /*6410*/  FFMA.FTZ R216, -R216, R216, 1 ;  /* 0x3f800000d8d87423 */ /* 0x000fe200000101d8 */
[----:B------:R-:W-:Y:S01]  /*6420*/  FFMA.FTZ R217, -R217, R217, 1 ;  /* 0x3f800000d9d97423 */ /* 0x000fe200000101d9 */
[----:B------:R-:W-:Y:S01]  /*6430*/  FFMA.FTZ R218, -R218, R218, 1 ;  /* 0x3f800000dada7423 */ /* 0x000fe200000101da */
[----:B------:R-:W-:Y:S01]  /*6440*/  FFMA.FTZ R114, -R114, R114, 1 ;  /* 0x3f80000072727423 */ /* 0x000fe20000010172 */
[----:B------:R-:W-:Y:S03]  /*6450*/  FFMA.FTZ R115, -R115, R115, 1 ;  /* 0x3f80000073737423 */ /* 0x000fe60000010173 */
[----:B-1----:R-:W-:Y:S01]  /*6460*/  MUFU.EX2 R76, R49 ;  /* 0x00000031004c7308 */ /* 0x002fe20000000800 */
[----:B------:R-:W-:Y:S01]  /*6470*/  FFMA.FTZ R220, -R220, R220, 1 ;  /* 0x3f800000dcdc7423 */ /* 0x000fe200000101dc */
[----:B------:R-:W-:Y:S01]  /*6480*/  FFMA.FTZ R221, -R221, R221, 1 ;  /* 0x3f800000dddd7423 */ /* 0x000fe200000101dd */
[----:B------:R-:W-:Y:S01]  /*6490*/  FFMA.FTZ R222, -R222, R222, 1 ;  /* 0x3f800000dede7423 */ /* 0x000fe200000101de */
[----:B------:R-:W-:Y:S01]  /*64a0*/  FFMA.FTZ R223, -R223, R223, 1 ;  /* 0x3f800000dfdf7423 */ /* 0x000fe200000101df */
[----:B------:R-:W-:Y:S01]  /*64b0*/  FFMA.FTZ R224, -R224, R224, 1 ;  /* 0x3f800000e0e07423 */ /* 0x000fe200000101e0 */
[----:B------:R-:W-:Y:S01]  /*64c0*/  FFMA.FTZ R225, -R225, R225, 1 ;  /* 0x3f800000e1e17423 */ /* 0x000fe200000101e1 */
[----:B------:R-:W-:Y:S03]  /*64d0*/  FFMA.FTZ R226, -R226, R226, 1 ;  /* 0x3f800000e2e27423 */ /* 0x000fe600000101e2 */
[----:B----4-:R-:W1:Y:S01]  /*64e0*/  MUFU.EX2 R75, R48 ;  /* 0x00000030004b7308 */ /* 0x010e620000000800 */
[----:B------:R-:W-:Y:S01]  /*64f0*/  FFMA.FTZ R227, -R227, R227, 1 ;  /* 0x3f800000e3e37423 */ /* 0x000fe200000101e3 */
[----:B------:R-:W-:Y:S01]  /*6500*/  FFMA.FTZ R228, -R228, R228, 1 ;  /* 0x3f800000e4e47423 */ /* 0x000fe200000101e4 */
[----:B------:R-:W-:Y:S01]  /*6510*/  FFMA.FTZ R229, -R229, R229, 1 ;  /* 0x3f800000e5e57423 */ /* 0x000fe200000101e5 */
[----:B------:R-:W-:Y:S01]  /*6520*/  FFMA.FTZ R230, -R230, R230, 1 ;  /* 0x3f800000e6e67423 */ /* 0x000fe200000101e6 */
[----:B------:R-:W-:Y:S01]  /*6530*/  FMUL.FTZ R175, R175, UR5 ;  /* 0x00000005afaf7c20 */ /* 0x000fe20008410000 */
[----:B------:R-:W-:Y:S01]  /*6540*/  FMUL.FTZ R176, R176, UR5 ;  /* 0x00000005b0b07c20 */ /* 0x000fe20008410000 */
[----:B------:R-:W-:Y:S03]  /*6550*/  FMUL.FTZ R197, R197, UR5 ;  /* 0x00000005c5c57c20 */ /* 0x000fe60008410000 */
[----:B---3--:R-:W-:Y:S01]  /*6560*/  MUFU.EX2 R74, R47 ;  /* 0x0000002f004a7308 */ /* 0x008fe20000000800 */
[----:B------:R-:W-:Y:S01]  /*6570*/  FMUL.FTZ R198, R198, UR5 ;  /* 0x00000005c6c67c20 */ /* 0x000fe20008410000 */
[----:B------:R-:W-:Y:S01]  /*6580*/  FMUL.FTZ R199, R199, UR5 ;  /* 0x00000005c7c77c20 */ /* 0x000fe20008410000 */
[----:B------:R-:W-:Y:S01]  /*6590*/  FMUL.FTZ R204, R204, UR5 ;  /* 0x00000005cccc7c20 */ /* 0x000fe20008410000 */
[----:B------:R-:W-:Y:S01]  /*65a0*/  FMUL.FTZ R207, R207, UR5 ;  /* 0x00000005cfcf7c20 */ /* 0x000fe20008410000 */
[----:B------:R-:W-:Y:S01]  /*65b0*/  FMUL.FTZ R209, R209, UR5 ;  /* 0x00000005d1d17c20 */ /* 0x000fe20008410000 */
[----:B------:R-:W-:Y:S01]  /*65c0*/  FMUL.FTZ R210, R210, UR5 ;  /* 0x00000005d2d27c20 */ /* 0x000fe20008410000 */
[----:B------:R-:W-:Y:S03]  /*65d0*/  FMUL.FTZ R214, R214, UR5 ;  /* 0x00000005d6d67c20 */ /* 0x000fe60008410000 */
[----:B------:R-:W3:Y:S01]  /*65e0*/  MUFU.EX2 R73, R46 ;  /* 0x0000002e00497308 */ /* 0x000ee20000000800 */
        /* <DEDUP_REMOVED lines=21> */
[----:B------:R-:W-:Y:S04]  /*6740*/  FMUL.FTZ R230, R230, UR5 ;  /* 0x00000005e6e67c20 */ /* 0x000fe80008410000 */
        /* <DEDUP_REMOVED lines=38> */
[----:B------:R-:W-:Y:S02]  /*69b0*/  F2FP.F16.F32.PACK_AB R5, R119, R120 ;  /* 0x000000787705723e */ /* 0x000fe400000000ff */
[----:B------:R-:W-:Y:S02]  /*69c0*/  F2FP.F16.F32.PACK_AB R4, R113, R116 ;  /* 0x000000747104723e */ /* 0x000fe400000000ff */
[----:B------:R-:W-:Y:S01]  /*69d0*/  F2FP.F16.F32.PACK_AB R6, R91, R92 ;  /* 0x0000005c5b06723e */ /* 0x000fe200000000ff */
[----:B------:R2:W-:Y:S01]  /*69e0*/  STS [R136+0x12000], R5 ;  /* 0x0120000588007388 */ /* 0x0005e20000000800 */
[----:B------:R-:W-:Y:S02]  /*69f0*/  F2FP.F16.F32.PACK_AB R8, R99, R112 ;  /* 0x000000706308723e */ /* 0x000fe400000000ff */
[----:B------:R-:W-:Y:S01]  /*6a00*/  F2FP.F16.F32.PACK_AB R7, R97, R98 ;  /* 0x000000626107723e */ /* 0x000fe200000000ff */
[----:B------:R1:W-:Y:S04]  /*6a10*/  STS [R136+0x12400], R4 ;  /* 0x0124000488007388 */ /* 0x0003e80000000800 */
[----:B------:R3:W-:Y:S01]  /*6a20*/  STS [R142+0x12000], R6 ;  /* 0x012000068e007388 */ /* 0x0007e20000000800 */
[----:B--2---:R-:W-:Y:S02]  /*6a30*/  F2FP.F16.F32.PACK_AB R5, R89, R90 ;  /* 0x0000005a5905723e */ /* 0x004fe400000000ff */
[----:B-1----:R-:W-:Y:S03]  /*6a40*/  F2FP.F16.F32.PACK_AB R4, R95, R96 ;  /* 0x000000605f04723e */ /* 0x002fe600000000ff */
        /* <DEDUP_REMOVED lines=12> */
[----:B------:R4:W-:Y:S04]  /*6b10*/  STS [R143+0x12000], R5 ;  /* 0x012000058f007388 */ /* 0x0009e80000000800 */
[----:B------:R4:W-:Y:S01]  /*6b20*/  STS [R143+0x12400], R4 ;  /* 0x012400048f007388 */ /* 0x0009e20000000800 */
[----:B-1----:R-:W-:Y:S02]  /*6b30*/  F2FP.F16.F32.PACK_AB R8, R0, R2 ;  /* 0x000000020008723e */ /* 0x002fe400000000ff */
[----:B--2---:R-:W-:Y:S02]  /*6b40*/  F2FP.F16.F32.PACK_AB R7, R81, R82 ;  /* 0x000000525107723e */ /* 0x004fe400000000ff */
[----:B---3--:R-:W-:Y:S03]  /*6b50*/  F2FP.F16.F32.PACK_AB R6, R79, R80 ;  /* 0x000000504f06723e */ /* 0x008fe600000000ff */
[----:B------:R1:W-:Y:S01]  /*6b60*/  STS [R141+0x14400], R7 ;  /* 0x014400078d007388 */ /* 0x0003e20000000800 */
[----:B----4-:R-:W-:Y:S02]  /*6b70*/  F2FP.F16.F32.PACK_AB R5, R83, R84 ;  /* 0x000000545305723e */ /* 0x010fe400000000ff */
[----:B------:R-:W-:Y:S03]  /*6b80*/  F2FP.F16.F32.PACK_AB R4, R77, R78 ;  /* 0x0000004e4d04723e */ /* 0x000fe600000000ff */
        /* <DEDUP_REMOVED lines=25> */
[----:B----4-:R-:W-:Y:S02]  /*6d20*/  F2FP.F16.F32.PACK_AB R7, R231, R232 ;  /* 0x000000e8e707723e */ /* 0x010fe400000000ff */
[----:B------:R-:W-:Y:S05]  /*6d30*/  F2FP.F16.F32.PACK_AB R6, R237, R238 ;  /* 0x000000eeed06723e */ /* 0x000fea00000000ff */
[----:B------:R-:W-:Y:S04]  /*6d40*/  STS [R144+0x12400], R6 ;  /* 0x0124000690007388 */ /* 0x000fe80000000800 */
[----:B------:R-:W-:Y:S04]  /*6d50*/  STS [R145+0x14000], R8 ;  /* 0x0140000891007388 */ /* 0x000fe80000000800 */
[----:B------:R-:W-:Y:S01]  /*6d60*/  STS [R145+0x14400], R7 ;  /* 0x0144000791007388 */ /* 0x000fe20000000800 */
[----:B-1----:R-:W-:Y:S02]  /*6d70*/  F2FP.F16.F32.PACK_AB R5, R233, R234 ;  /* 0x000000eae905723e */ /* 0x002fe400000000ff */
[----:B--2---:R-:W-:Y:S03]  /*6d80*/  F2FP.F16.F32.PACK_AB R4, R159, R164 ;  /* 0x000000a49f04723e */ /* 0x004fe600000000ff */
[----:B------:R-:W-:Y:S04]  /*6d90*/  STS [R144+0x14000], R5 ;  /* 0x0140000590007388 */ /* 0x000fe80000000800 */
[----:B------:R-:W-:Y:S04]  /*6da0*/  STS [R144+0x14400], R4 ;  /* 0x0144000490007388 */ /* 0x000fe80000000800 */
[----:B------:R-:W-:Y:S04]  /*6db0*/  LDSM.16.M88.4 R64, [R127+UR4+0x4000] ;  /* 0x004000047f40783b */ /* 0x000fe80008000200 */
[----:B------:R-:W1:Y:S04]  /*6dc0*/  LDSM.16.M88.4 R16, [R118+0x8000] ;  /* 0x008000007610783b */ /* 0x000e680000000200 */
[----:B------:R-:W2:Y:S04]  /*6dd0*/  LDSM.16.M88.4 R60, [R127+UR4+0x5000] ;  /* 0x005000047f3c783b */ /* 0x000ea80008000200 */
[----:B------:R-:W3:Y:S04]  /*6de0*/  LDSM.16.M88.4 R32, [R118+0x8400] ;  /* 0x008400007620783b */ /* 0x000ee80000000200 */
[----:B------:R-:W4:Y:S04]  /*6df0*/  LDSM.16.M88.4 R48, [R118+0x8800] ;  /* 0x008800007630783b */ /* 0x000f280000000200 */
[----:B------:R-:W4:Y:S04]  /*6e00*/  LDSM.16.M88.4 R100, [R118+0x8c00] ;  /* 0x008c00007664783b */ /* 0x000f280000000200 */
[----:B------:R-:W-:Y:S04]  /*6e10*/  LDSM.16.M88.4 R104, [R125] ;  /* 0x000000007d68783b */ /* 0x000fe80000000200 */
[----:B------:R-:W-:Y:S01]  /*6e20*/  LDSM.16.M88.4 R108, [R125+0x1000] ;  /* 0x001000007d6c783b */ /* 0x000fe20000000200 */
[-C--:B-1----:R-:W-:Y:S06]  /*6e30*/  HMMA.16816.F32 R4, R64, R16.reuse, RZ ;  /* 0x000000104004723c */ /* 0x082fec00000018ff */
        /* <DEDUP_REMOVED lines=19> */
[C---:B------:R-:W-:Y:S01]  /*6f70*/  HMMA.16816.F32 R16, R104.reuse, R102, R16 ;  /* 0x000000666810723c */ /* 0x040fe20000001810 */
[----:B------:R-:W1:Y:S05]  /*6f80*/  LDSM.16.M88.4 R100, [R117+0x8400] ;  /* 0x008400007564783b */ /* 0x000e6a0000000200 */
[C---:B-----5:R-:W-:Y:S01]  /*6f90*/  FADD.FTZ R4, -R168.reuse, R4 ;  /* 0x00000004a8047221 */ /* 0x060fe20000010100 */
[----:B------:R-:W-:Y:S01]  /*6fa0*/  FADD.FTZ R5, -R168, R5 ;  /* 0x00000005a8057221 */ /* 0x000fe20000010100 */
[----:B------:R-:W-:Y:S03]  /*6fb0*/  FADD.FTZ R6, -R167, R6 ;  /* 0x00000006a7067221 */ /* 0x000fe60000010100 */
[----:B------:R-:W-:Y:S01]  /*6fc0*/  FMUL.FTZ R4, R120, R4 ;  /* 0x0000000478047220 */ /* 0x000fe20000410000 */
[----:B------:R-:W-:Y:S01]  /*6fd0*/  FMUL.FTZ R5, R119, R5 ;  /* 0x0000000577057220 */ /* 0x000fe20000410000 */
[----:B------:R2:W5:Y:S01]  /*6fe0*/  LDL.LU R120, [R1+0x9c] ;  /* 0x00009c0001787983 */ /* 0x0005620000300800 */
[----:B------:R-:W-:Y:S01]  /*6ff0*/  FMUL.FTZ R6, R116, R6 ;  /* 0x0000000674067220 */ /* 0x000fe20000410000 */
[----:B------:R-:W-:Y:S01]  /*7000*/  FADD.FTZ R7, -R167, R7 ;  /* 0x00000007a7077221 */ /* 0x000fe20000010100 */
[C---:B------:R-:W-:Y:S01]  /*7010*/  FADD.FTZ R8, -R166.reuse, R8 ;  /* 0x00000008a6087221 */ /* 0x040fe20000010100 */
[----:B------:R2:W5:Y:S01]  /*7020*/  LDL.LU R119, [R1+0x98] ;  /* 0x0000980001777983 */ /* 0x0005620000300800 */
[----:B------:R-:W-:Y:S01]  /*7030*/  FADD.FTZ R9, -R166, R9 ;  /* 0x00000009a6097221 */ /* 0x000fe20000010100 */
[----:B------:R-:W-:Y:S01]  /*7040*/  FMUL.FTZ R7, R113, R7 ;  /* 0x0000000771077220 */ /* 0x000fe20000410000 */
        /* <DEDUP_REMOVED lines=17> */
[----:B------:R-:W-:Y:S01]  /*7160*/  FADD.FTZ R18, -R167, R18 ;  /* 0x00000012a7127221 */ /* 0x000fe20000010100 */
[----:B------:R-:W-:Y:S01]  /*7170*/  FMUL.FTZ R17, R91, R17 ;  /* 0x000000115b117220 */ /* 0x000fe20000410000 */
[----:B------:R-:W-:Y:S01]  /*7180*/  FADD.FTZ R19, -R167, R19 ;  /* 0x00000013a7137221 */ /* 0x000fe20000010100 */
[C---:B------:R-:W-:Y:S01]  /*7190*/  FADD.FTZ R10, -R165.reuse, R10 ;  /* 0x0000000aa50a7221 */ /* 0x040fe20000010100 */
[----:B------:R-:W-:Y:S01]  /*71a0*/  FMUL.FTZ R18, R90, R18 ;  /* 0x000000125a127220 */ /* 0x000fe20000410000 */
[----:B------:R-:W-:Y:S01]  /*71b0*/  FADD.FTZ R11, -R165, R11 ;  /* 0x0000000ba50b7221 */ /* 0x000fe20000010100 */
[----:B------:R-:W-:Y:S01]  /*71c0*/  FMUL.FTZ R19, R89, R19 ;  /* 0x0000001359137220 */ /* 0x000fe20000410000 */
[----:B------:R-:W-:Y:S01]  /*71d0*/  FMUL.FTZ R10, R98, R10 ;  /* 0x0000000a620a7220 */ /* 0x000fe20000410000 */
[----:B------:R-:W-:Y:S01]  /*71e0*/  FMUL.FTZ R4, R4, R169 ;  /* 0x000000a904047220 */ /* 0x000fe20000410000 */
[----:B------:R2:W5:Y:S01]  /*71f0*/  LDL.LU R98, [R1+0x84] ;  /* 0x0000840001627983 */ /* 0x0005620000300800 */
[----:B------:R-:W-:Y:S01]  /*7200*/  FMUL.FTZ R11, R97, R11 ;  /* 0x0000000b610b7220 */ /* 0x000fe20000410000 */
[-C--:B-1----:R-:W-:Y:S02]  /*7210*/  HMMA.16816.F32 R20, R104, R100.reuse, R20 ;  /* 0x000000646814723c */ /* 0x082fe40000001814 */
[----:B------:R2:W5:Y:S01]  /*7220*/  LDL.LU R97, [R1+0x80] ;  /* 0x0000800001617983 */ /* 0x0005620000300800 */
[----:B------:R-:W-:Y:S01]  /*7230*/  FMUL.FTZ R5, R5, R170 ;  /* 0x000000aa05057220 */ /* 0x000fe20000410000 */
[----:B------:R-:W-:Y:S01]  /*7240*/  FMUL.FTZ R6, R6, R171 ;  /* 0x000000ab06067220 */ /* 0x000fe20000410000 */
[----:B------:R-:W-:Y:S01]  /*7250*/  FMUL.FTZ R7, R7, R172 ;  /* 0x000000ac07077220 */ /* 0x000fe20000410000 */
[----:B------:R2:W5:Y:S01]  /*7260*/  LDL.LU R96, [R1+0x7c] ;  /* 0x00007c0001607983 */ /* 0x0005620000300800 */
[C---:B------:R-:W-:Y:S03]  /*7270*/  HMMA.16816.F32 R24, R108.reuse, R100, R24 ;  /* 0x000000646c18723c */ /* 0x040fe60000001818 */
[----:B------:R2:W5:Y:S01]  /*7280*/  LDL.LU R95, [R1+0x78] ;  /* 0x00007800015f7983 */ /* 0x0005620000300800 */
[----:B------:R-:W-:Y:S01]  /*7290*/  FMUL.FTZ R173, R8, R173 ;  /* 0x000000ad08ad7220 */ /* 0x000fe20000410000 */
[----:B------:R-:W-:Y:S01]  /*72a0*/  F2FP.F16.F32.PACK_AB R8, R7, R6 ;  /* 0x000000060708723e */ /* 0x000fe200000000ff */
[----:B------:R-:W-:Y:S01]  /*72b0*/  FFMA.FTZ R7, -R181, R181, 1 ;  /* 0x3f800000b5077423 */ /* 0x000fe200000101b5 */
[----:B------:R2:W5:Y:S01]  /*72c0*/  LDL.LU R94, [R1+0x74] ;  /* 0x00007400015e7983 */ /* 0x0005620000300800 */
[----:B------:R-:W-:Y:S01]  /*72d0*/  FFMA.FTZ R6, -R182, R182, 1 ;  /* 0x3f800000b6067423 */ /* 0x000fe200000101b6 */
[-C--:B------:R-:W-:Y:S02]  /*72e0*/  HMMA.16816.F32 R28, R108, R102.reuse, R28 ;  /* 0x000000666c1c723c */ /* 0x080fe4000000181c */
[----:B------:R2:W5:Y:S01]  /*72f0*/  LDL.LU R93, [R1+0x70] ;  /* 0x00007000015d7983 */ /* 0x0005620000300800 */
[----:B------:R-:W-:Y:S01]  /*7300*/  FMUL.FTZ R7, R7, UR5 ;  /* 0x0000000507077c20 */ /* 0x000fe20008410000 */
[----:B------:R-:W-:Y:S01]  /*7310*/  FMUL.FTZ R6, R6, UR5 ;  /* 0x0000000506067c20 */ /* 0x000fe20008410000 */
[----:B------:R-:W-:Y:S01]  /*7320*/  FMUL.FTZ R174, R9, R174 ;  /* 0x000000ae09ae7220 */ /* 0x000fe20000410000 */
[----:B------:R-:W-:Y:S01]  /*7330*/  F2FP.F16.F32.PACK_AB R9, R5, R4 ;  /* 0x000000040509723e */ /* 0x000fe200000000ff */
[----:B------:R2:W5:Y:S01]  /*7340*/  LDL.LU R92, [R1+0x6c] ;  /* 0x00006c00015c7983 */ /* 0x0005620000300800 */
[----:B------:R-:W-:Y:S01]  /*7350*/  FMUL.FTZ R16, R16, R7 ;  /* 0x0000000710107220 */ /* 0x000fe20000410000 */
[C---:B------:R-:W-:Y:S02]  /*7360*/  HMMA.16816.F32 R32, R104.reuse, R102, R32 ;  /* 0x000000666820723c */ /* 0x040fe40000001820 */
[----:B------:R2:W5:Y:S02]  /*7370*/  LDL.LU R91, [R1+0x68] ;  /* 0x00006800015b7983 */ /* 0x0005640000300800 */
[----:B------:R-:W-:Y:S01]  /*7380*/  FMUL.FTZ R17, R17, R6 ;  /* 0x0000000611117220 */ /* 0x000fe20000410000 */
[----:B------:R-:W-:Y:S01]  /*7390*/  FFMA.FTZ R5, -R183, R183, 1 ;  /* 0x3f800000b7057423 */ /* 0x000fe200000101b7 */
[----:B------:R2:W5:Y:S01]  /*73a0*/  LDL.LU R90, [R1+0x64] ;  /* 0x00006400015a7983 */ /* 0x0005620000300800 */
[----:B------:R-:W-:Y:S01]  /*73b0*/  FFMA.FTZ R4, -R188, R188, 1 ;  /* 0x3f800000bc047423 */ /* 0x000fe200000101bc */
[----:B------:R-:W-:Y:S02]  /*73c0*/  FADD.FTZ R20, -R168, R20 ;  /* 0x00000014a8147221 */ /* 0x000fe40000010100 */
[----:B------:R2:W5:Y:S01]  /*73d0*/  LDL.LU R89, [R1+0x60] ;  /* 0x0000600001597983 */ /* 0x0005620000300800 */
[----:B------:R-:W-:Y:S01]  /*73e0*/  FMUL.FTZ R5, R5, UR5 ;  /* 0x0000000505057c20 */ /* 0x000fe20008410000 */
[----:B------:R-:W-:Y:S01]  /*73f0*/  FMUL.FTZ R4, R4, UR5 ;  /* 0x0000000504047c20 */ /* 0x000fe20008410000 */
[----:B------:R-:W-:Y:S01]  /*7400*/  FMUL.FTZ R20, R88, R20 ;  /* 0x0000001458147220 */ /* 0x000fe20000410000 */
[----:B------:R-:W-:Y:S01]  /*7410*/  FADD.FTZ R21, -R168, R21 ;  /* 0x00000015a8157221 */ /* 0x000fe20000010100 */
[----:B------:R2:W5:Y:S01]  /*7420*/  LDL.LU R88, [R1+0x5c] ;  /* 0x00005c0001587983 */ /* 0x0005620000300800 */
[----:B------:R-:W-:Y:S01]  /*7430*/  FMUL.FTZ R18, R18, R5 ;  /* 0x0000000512127220 */ /* 0x000fe20000410000 */
[----:B------:R-:W-:Y:S01]  /*7440*/  FMUL.FTZ R19, R19, R4 ;  /* 0x0000000413137220 */ /* 0x000fe20000410000 */
[----:B------:R-:W-:Y:S01]  /*7450*/  FMUL.FTZ R21, R87, R21 ;  /* 0x0000001557157220 */ /* 0x000fe20000410000 */
[----:B------:R-:W1:Y:S01]  /*7460*/  LDSM.16.M88.4 R4, [R117+0x8800] ;  /* 0x008800007504783b */ /* 0x000e620000000200 */
        /* <DEDUP_REMOVED lines=37> */
[----:B------:R-:W-:Y:S02]  /*76c0*/  F2FP.F16.F32.PACK_AB R11, R174, R173 ;  /* 0x000000adae0b723e */ /* 0x000fe400000000ff */
[----:B------:R-:W-:Y:S01]  /*76d0*/  F2FP.F16.F32.PACK_AB R13, R13, R12 ;  /* 0x0000000c0d0d723e */ /* 0x000fe200000000ff */
[-C--:B-1----:R-:W-:Y:S03]  /*76e0*/  HMMA.16816.F32 R36, R104, R4.reuse, R36 ;  /* 0x000000046824723c */ /* 0x082fe60000001824 */
[----:B------:R-:W-:Y:S02]  /*76f0*/  F2FP.F16.F32.PACK_AB R12, R15, R14 ;  /* 0x0000000e0f0c723e */ /* 0x000fe400000000ff */
[----:B------:R-:W-:Y:S01]  /*7700*/  F2FP.F16.F32.PACK_AB R14, R19, R18 ;  /* 0x00000012130e723e */ /* 0x000fe200000000ff */
[C---:B------:R-:W-:Y:S01]  /*7710*/  FADD.FTZ R18, -R166.reuse, R28 ;  /* 0x0000001ca6127221 */ /* 0x040fe20000010100 */
[----:B------:R-:W-:Y:S01]  /*7720*/  FADD.FTZ R19, -R166, R29 ;  /* 0x0000001da6137221 */ /* 0x000fe20000010100 */
[----:B------:R-:W-:Y:S01]  /*7730*/  FADD.FTZ R29, -R165, R31 ;  /* 0x0000001fa51d7221 */ /* 0x000fe20000010100 */
[C---:B------:R-:W-:Y:S04]  /*7740*/  HMMA.16816.F32 R40, R108.reuse, R4, R40 ;  /* 0x000000046c28723c */ /* 0x040fe80000001828 */
[----:B------:R-:W-:Y:S01]  /*7750*/  FMUL.FTZ R18, R80, R18 ;  /* 0x0000001250127220 */ /* 0x000fe20000410000 */
[----:B------:R-:W-:Y:S01]  /*7760*/  FMUL.FTZ R19, R79, R19 ;  /* 0x000000134f137220 */ /* 0x000fe20000410000 */
[----:B------:R2:W5:Y:S01]  /*7770*/  LDL.LU R80, [R1+0x3c] ;  /* 0x00003c0001507983 */ /* 0x0005620000300800 */
[----:B------:R-:W-:Y:S01]  /*7780*/  FMUL.FTZ R29, R77, R29 ;  /* 0x0000001d4d1d7220 */ /* 0x000fe20000410000 */
[-C--:B------:R-:W-:Y:S02]  /*7790*/  HMMA.16816.F32 R44, R108, R6.reuse, R44 ;  /* 0x000000066c2c723c */ /* 0x080fe4000000182c */
[----:B------:R2:W5:Y:S01]  /*77a0*/  LDL.LU R79, [R1+0x38] ;  /* 0x00003800014f7983 */ /* 0x0005620000300800 */
[----:B------:R-:W-:Y:S01]  /*77b0*/  FADD.FTZ R28, -R165, R30 ;  /* 0x0000001ea51c7221 */ /* 0x000fe20000010100 */
[----:B------:R-:W-:Y:S01]  /*77c0*/  FFMA.FTZ R4, -R193, R193, 1 ;  /* 0x3f800000c1047423 */ /* 0x000fe200000101c1 */
[----:B------:R-:W-:Y:S01]  /*77d0*/  FFMA.FTZ R5, -R196, R196, 1 ;  /* 0x3f800000c4057423 */ /* 0x000fe200000101c4 */
[C---:B------:R-:W-:Y:S05]  /*77e0*/  HMMA.16816.F32 R48, R104.reuse, R6, R48 ;  /* 0x000000066830723c */ /* 0x040fea0000001830 */
[----:B------:R-:W-:Y:S01]  /*77f0*/  FMUL.FTZ R28, R78, R28 ;  /* 0x0000001c4e1c7220 */ /* 0x000fe20000410000 */
[----:B------:R-:W-:Y:S01]  /*7800*/  F2FP.F16.F32.PACK_AB R15, R17, R16 ;  /* 0x00000010110f723e */ /* 0x000fe200000000ff */
[----:B------:R2:W5:Y:S01]  /*7810*/  LDL.LU R78, [R1+0x34] ;  /* 0x00003400014e7983 */ /* 0x0005620000300800 */
[----:B------:R-:W-:Y:S03]  /*7820*/  FMUL.FTZ R4, R4, UR5 ;  /* 0x0000000504047c20 */ /* 0x000fe60008410000 */
        /* <DEDUP_REMOVED lines=22> */
[----:B------:R-:W-:Y:S01]  /*7990*/  F2FP.F16.F32.PACK_AB R17, R23, R22 ;  /* 0x000000161711723e */ /* 0x000fe200000000ff */
[----:B------:R-:W-:Y:S01]  /*79a0*/  FMUL.FTZ R35, R35, R5 ;  /* 0x0000000523237220 */ /* 0x000fe20000410000 */
[----:B------:R-:W-:Y:S01]  /*79b0*/  FADD.FTZ R22, -R167, R39 ;  /* 0x00000027a7167221 */ /* 0x000fe20000010100 */
[----:B------:R-:W-:Y:S01]  /*79c0*/  FFMA.FTZ R23, -R202, R202, 1 ;  /* 0x3f800000ca177423 */ /* 0x000fe200000101ca */
[----:B------:R-:W-:Y:S01]  /*79d0*/  FMUL.FTZ R27, R27, R16 ;  /* 0x000000101b1b7220 */ /* 0x000fe20000410000 */
[----:B------:R-:W-:Y:S01]  /*79e0*/  F2FP.F16.F32.PACK_AB R16, R21, R20 ;  /* 0x000000141510723e */ /* 0x000fe200000000ff */
[----:B------:R-:W-:Y:S01]  /*79f0*/  FMUL.FTZ R22, R69, R22 ;  /* 0x0000001645167220 */ /* 0x000fe20000410000 */
[----:B------:R-:W-:Y:S01]  /*7a00*/  FMUL.FTZ R23, R23, UR5 ;  /* 0x0000000517177c20 */ /* 0x000fe20008410000 */
[----:B------:R-:W-:Y:S01]  /*7a10*/  FFMA.FTZ R21, -R191, R191, 1 ;  /* 0x3f800000bf157423 */ /* 0x000fe200000101bf */
[----:B------:R-:W-:Y:S01]  /*7a20*/  FFMA.FTZ R20, -R195, R195, 1 ;  /* 0x3f800000c3147423 */ /* 0x000fe200000101c3 */
[----:B------:R-:W-:Y:S01]  /*7a30*/  FFMA.FTZ R30, -R190, R190, 1 ;  /* 0x3f800000be1e7423 */ /* 0x000fe200000101be */
[----:B------:R-:W-:Y:S01]  /*7a40*/  FMUL.FTZ R34, R34, R23 ;  /* 0x0000001722227220 */ /* 0x000fe20000410000 */
[----:B------:R-:W-:Y:S01]  /*7a50*/  FADD.FTZ R23, -R166, R44 ;  /* 0x0000002ca6177221 */ /* 0x000fe20000010100 */
[----:B------:R-:W-:Y:S01]  /*7a60*/  FMUL.FTZ R21, R21, UR5 ;  /* 0x0000000515157c20 */ /* 0x000fe20008410000 */
[----:B------:R-:W-:Y:S01]  /*7a70*/  FMUL.FTZ R20, R20, UR5 ;  /* 0x0000000514147c20 */ /* 0x000fe20008410000 */
[----:B------:R-:W-:Y:S01]  /*7a80*/  FMUL.FTZ R30, R30, UR5 ;  /* 0x000000051e1e7c20 */ /* 0x000fe20008410000 */
[----:B------:R-:W-:Y:S01]  /*7a90*/  FMUL.FTZ R23, R2, R23 ;  /* 0x0000001702177220 */ /* 0x000fe20000410000 */
[----:B------:R-:W-:Y:S01]  /*7aa0*/  FMUL.FTZ R18, R18, R21 ;  /* 0x0000001512127220 */ /* 0x000fe20000410000 */
[----:B------:R-:W-:Y:S01]  /*7ab0*/  FADD.FTZ R21, -R167, R38 ;  /* 0x00000026a7157221 */ /* 0x000fe20000010100 */
[----:B------:R-:W-:Y:S01]  /*7ac0*/  FMUL.FTZ R28, R28, R20 ;  /* 0x000000141c1c7220 */ /* 0x000fe20000410000 */
[----:B------:R-:W-:Y:S01]  /*7ad0*/  FADD.FTZ R20, -R168, R37 ;  /* 0x00000025a8147221 */ /* 0x000fe20000010100 */
[----:B------:R-:W-:Y:S01]  /*7ae0*/  FMUL.FTZ R25, R25, R30 ;  /* 0x0000001e19197220 */ /* 0x000fe20000410000 */
[----:B------:R-:W-:Y:S01]  /*7af0*/  F2FP.F16.F32.PACK_AB R18, R4, R18 ;  /* 0x000000120412723e */ /* 0x000fe200000000ff */
[----:B------:R-:W-:Y:S01]  /*7b00*/  FMUL.FTZ R21, R70, R21 ;  /* 0x0000001546157220 */ /* 0x000fe20000410000 */
[----:B------:R-:W1:Y:S01]  /*7b10*/  LDSM.16.M88.4 R4, [R117+0x8c00] ;  /* 0x008c00007504783b */ /* 0x000e620000000200 */
[----:B------:R-:W-:Y:S01]  /*7b20*/  FMUL.FTZ R20, R71, R20 ;  /* 0x0000001447147220 */ /* 0x000fe20000410000 */
[----:B------:R-:W-:Y:S01]  /*7b30*/  FFMA.FTZ R31, -R189, R189, 1 ;  /* 0x3f800000bd1f7423 */ /* 0x000fe200000101bd */
[----:B------:R-:W-:Y:S01]  /*7b40*/  F2FP.F16.F32.PACK_AB R26, R27, R26 ;  /* 0x0000001a1b1a723e */ /* 0x000fe200000000ff */
[----:B------:R2:W5:Y:S01]  /*7b50*/  LDL.LU R71, [R1+0x18] ;  /* 0x0000180001477983 */ /* 0x0005620000300800 */
[----:B------:R-:W-:Y:S01]  /*7b60*/  FFMA.FTZ R27, -R200, R200, 1 ;  /* 0x3f800000c81b7423 */ /* 0x000fe200000101c8 */
[----:B------:R-:W-:Y:S01]  /*7b70*/  FMUL.FTZ R31, R31, UR5 ;  /* 0x000000051f1f7c20 */ /* 0x000fe20008410000 */
[----:B------:R-:W-:Y:S01]  /*7b80*/  F2FP.F16.F32.PACK_AB R28, R29, R28 ;  /* 0x0000001c1d1c723e */ /* 0x000fe200000000ff */
[----:B------:R2:W5:Y:S01]  /*7b90*/  LDL.LU R70, [R1+0x14] ;  /* 0x0000140001467983 */ /* 0x0005620000300800 */
[----:B------:R-:W-:Y:S01]  /*7ba0*/  FMUL.FTZ R27, R27, UR5 ;  /* 0x000000051b1b7c20 */ /* 0x000fe20008410000 */
[----:B------:R-:W-:Y:S01]  /*7bb0*/  FMUL.FTZ R24, R24, R31 ;  /* 0x0000001f18187220 */ /* 0x000fe20000410000 */
[C---:B------:R-:W-:Y:S01]  /*7bc0*/  FADD.FTZ R42, -R165.reuse, R42 ;  /* 0x0000002aa52a7221 */ /* 0x040fe20000010100 */
[----:B------:R2:W5:Y:S01]  /*7bd0*/  LDL.LU R69, [R1+0x10] ;  /* 0x0000100001457983 */ /* 0x0005620000300800 */
[----:B------:R-:W-:Y:S01]  /*7be0*/  FMUL.FTZ R32, R32, R27 ;  /* 0x0000001b20207220 */ /* 0x000fe20000410000 */
[----:B------:R-:W-:Y:S01]  /*7bf0*/  FADD.FTZ R43, -R165, R43 ;  /* 0x0000002ba52b7221 */ /* 0x000fe20000010100 */
[----:B------:R-:W-:Y:S01]  /*7c00*/  F2FP.F16.F32.PACK_AB R24, R25, R24 ;  /* 0x000000181918723e */ /* 0x000fe200000000ff */
[----:B------:R2:W5:Y:S01]  /*7c10*/  LDL.LU R68, [R1+0xc] ;  /* 0x00000c0001447983 */ /* 0x0005620000300800 */
[----:B------:R-:W-:Y:S01]  /*7c20*/  FFMA.FTZ R25, -R201, R201, 1 ;  /* 0x3f800000c9197423 */ /* 0x000fe200000101c9 */
[C---:B------:R-:W-:Y:S01]  /*7c30*/  FADD.FTZ R46, -R165.reuse, R46 ;  /* 0x0000002ea52e7221 */ /* 0x040fe20000010100 */
[----:B------:R-:W-:Y:S01]  /*7c40*/  FADD.FTZ R47, -R165, R47 ;  /* 0x0000002fa52f7221 */ /* 0x000fe20000010100 */
[----:B------:R2:W5:Y:S01]  /*7c50*/  LDL.LU R3, [R1+0x8] ;  /* 0x0000080001037983 */ /* 0x0005620000300800 */
[----:B------:R-:W-:Y:S01]  /*7c60*/  FMUL.FTZ R25, R25, UR5 ;  /* 0x0000000519197c20 */ /* 0x000fe20008410000 */
[----:B------:R-:W-:Y:S01]  /*7c70*/  FFMA.FTZ R31, -R205, R205, 1 ;  /* 0x3f800000cd1f7423 */ /* 0x000fe200000101cd */
[----:B------:R-:W-:Y:S01]  /*7c80*/  FFMA.FTZ R30, -R206, R206, 1 ;  /* 0x3f800000ce1e7423 */ /* 0x000fe200000101ce */
[----:B------:R2:W5:Y:S01]  /*7c90*/  LDL.LU R2, [R1+0x4] ;  /* 0x0000040001027983 */ /* 0x0005620000300800 */
[----:B------:R-:W-:Y:S01]  /*7ca0*/  FMUL.FTZ R33, R33, R25 ;  /* 0x0000001921217220 */ /* 0x000fe20000410000 */
[----:B------:R-:W-:Y:S01]  /*7cb0*/  FADD.FTZ R25, -R166, R45 ;  /* 0x0000002da6197221 */ /* 0x000fe20000010100 */
[----:B------:R-:W-:Y:S01]  /*7cc0*/  FFMA.FTZ R29, -R208, R208, 1 ;  /* 0x3f800000d01d7423 */ /* 0x000fe200000101d0 */
[----:B------:R-:W-:Y:S01]  /*7cd0*/  FFMA.FTZ R27, -R215, R215, 1 ;  /* 0x3f800000d71b7423 */ /* 0x000fe200000101d7 */
[----:B------:R-:W-:Y:S01]  /*7ce0*/  FADD.FTZ R48, -R168, R48 ;  /* 0x00000030a8307221 */ /* 0x000fe20000010100 */
[----:B------:R-:W-:Y:S01]  /*7cf0*/  FMUL.FTZ R25, R0, R25 ;  /* 0x0000001900197220 */ /* 0x000fe20000410000 */
[----:B------:R-:W-:Y:S01]  /*7d00*/  FADD.FTZ R49, -R168, R49 ;  /* 0x00000031a8317221 */ /* 0x000fe20000010100 */
[----:B------:R2:W5:Y:S01]  /*7d10*/  LDL.LU R0, [R1] ;  /* 0x0000000001007983 */ /* 0x0005620000300800 */
[C---:B------:R-:W-:Y:S01]  /*7d20*/  FADD.FTZ R50, -R167.reuse, R50 ;  /* 0x00000032a7327221 */ /* 0x040fe20000010100 */
[----:B------:R-:W-:Y:S01]  /*7d30*/  FADD.FTZ R51, -R167, R51 ;  /* 0x00000033a7337221 */ /* 0x000fe20000010100 */
[----:B------:R-:W-:Y:S01]  /*7d40*/  FMUL.FTZ R42, R252, R42 ;  /* 0x0000002afc2a7220 */ /* 0x000fe20000410000 */
[----:B------:R-:W-:Y:S01]  /*7d50*/  FMUL.FTZ R43, R251, R43 ;  /* 0x0000002bfb2b7220 */ /* 0x000fe20000410000 */
[----:B------:R-:W-:Y:S01]  /*7d60*/  FMUL.FTZ R250, R250, R46 ;  /* 0x0000002efafa7220 */ /* 0x000fe20000410000 */
[----:B------:R-:W-:Y:S01]  /*7d70*/  FMUL.FTZ R249, R249, R47 ;  /* 0x0000002ff9f97220 */ /* 0x000fe20000410000 */
[----:B------:R-:W-:Y:S01]  /*7d80*/  FMUL.FTZ R31, R31, UR5 ;  /* 0x000000051f1f7c20 */ /* 0x000fe20008410000 */
[-C--:B-1----:R-:W-:Y:S03]  /*7d90*/  HMMA.16816.F32 R52, R104, R4.reuse, R52 ;  /* 0x000000046834723c */ /* 0x082fe60000001834 */
[----:B------:R-:W-:Y:S01]  /*7da0*/  FMUL.FTZ R30, R30, UR5 ;  /* 0x000000051e1e7c20 */ /* 0x000fe20008410000 */
[----:B------:R-:W-:Y:S01]  /*7db0*/  FMUL.FTZ R29, R29, UR5 ;  /* 0x000000051d1d7c20 */ /* 0x000fe20008410000 */
[----:B------:R-:W-:Y:S01]  /*7dc0*/  FMUL.FTZ R27, R27, UR5 ;  /* 0x000000051b1b7c20 */ /* 0x000fe20008410000 */
[C---:B------:R-:W-:Y:S05]  /*7dd0*/  HMMA.16816.F32 R56, R108.reuse, R4, R56 ;  /* 0x000000046c38723c */ /* 0x040fea0000001838 */
[----:B------:R-:W-:Y:S01]  /*7de0*/  FMUL.FTZ R48, R248, R48 ;  /* 0x00000030f8307220 */ /* 0x000fe20000410000 */
[-C--:B------:R-:W-:Y:S05]  /*7df0*/  HMMA.16816.F32 R60, R108, R6.reuse, R60 ;  /* 0x000000066c3c723c */ /* 0x080fea000000183c */
[----:B------:R-:W-:Y:S01]  /*7e00*/  FMUL.FTZ R49, R247, R49 ;  /* 0x00000031f7317220 */ /* 0x000fe20000410000 */
[----:B------:R-:W-:Y:S05]  /*7e10*/  HMMA.16816.F32 R64, R104, R6, R64 ;  /* 0x000000066840723c */ /* 0x000fea0000001840 */
[----:B------:R-:W-:Y:S01]  /*7e20*/  FMUL.FTZ R50, R246, R50 ;  /* 0x00000032f6327220 */ /* 0x000fe20000410000 */
[C---:B------:R-:W-:Y:S01]  /*7e30*/  FADD.FTZ R52, -R168.reuse, R52 ;  /* 0x00000034a8347221 */ /* 0x040fe20000010100 */
[----:B------:R-:W-:Y:S01]  /*7e40*/  FADD.FTZ R53, -R168, R53 ;  /* 0x00000035a8357221 */ /* 0x000fe20000010100 */
        /* <DEDUP_REMOVED lines=82> */
[----:B--2---:R-:W-:Y:S06]  /*8370*/  @!P1 BRA `(.L_x_1035) ;  /* 0x0000000000809947 */ /* 0x004fec0003800000 */
[----:B------:R-:W1:Y:S01]  /*8380*/  LDC R5, c[0x0][0x240] ;  /* 0x00009000ff057b82 */ /* 0x000e620000000800 */
[----:B------:R-:W-:Y:S01]  /*8390*/  ISETP.GE.AND P2, PT, R134, UR40, PT ;  /* 0x0000002886007c0c */ /* 0x000fe2000bf46270 */
[----:B------:R-:W-:Y:S01]  /*83a0*/  ULOP3.LUT UR9, UR8, 0x1, URZ, 0xc0, !UPT ;  /* 0x0000000108097892 */ /* 0x000fe2000f8ec03f */
[----:B------:R-:W-:Y:S03]  /*83b0*/  UMOV UR10, 0xffffe000 ;  /* 0xffffe000000a7882 */ /* 0x000fe60000000000 */
[----:B------:R-:W-:Y:S04]  /*83c0*/  UISETP.NE.U32.AND UP0, UPT, UR9, 0x1, UPT ;  /* 0x000000010900788c */ /* 0x000fe8000bf05070 */
[----:B------:R-:W-:Y:S04]  /*83d0*/  USEL UR9, UR10, 0x2000, !UP0 ;  /* 0x000020000a097887 */ /* 0x000fe8000c000000 */
[----:B------:R-:W2:Y:S02]  /*83e0*/  @!P2 LDC R4, c[0x0][0x244] ;  /* 0x00009100ff04ab82 */ /* 0x000ea40000000800 */
[----:B------:R-:W-:Y:S02]  /*83f0*/  VIADD R158, R158, UR9 ;  /* 0x000000099e9e7c36 */ /* 0x000fe40008000000 */
[----:B------:R-:W-:Y:S02]  /*8400*/  VIADD R153, R153, UR9 ;  /* 0x0000000999997c36 */ /* 0x000fe40008000000 */
[----:B-----5:R-:W-:Y:S01]  /*8410*/  VIADD R120, R120, UR9 ;  /* 0x0000000978787c36 */ /* 0x020fe20008000000 */
[----:B------:R3:W-:Y:S04]  /*8420*/  @P2 STS [R158], RZ ;  /* 0x000000ff9e002388 */ /* 0x0007e80000000800 */
[----:B------:R3:W-:Y:S04]  /*8430*/  @P2 STS [R158+0x4], RZ ;  /* 0x000004ff9e002388 */ /* 0x0007e80000000800 */
[----:B------:R3:W-:Y:S04]  /*8440*/  @P2 STS [R158+0x8], RZ ;  /* 0x000008ff9e002388 */ /* 0x0007e80000000800 */
[----:B------:R3:W-:Y:S01]  /*8450*/  @P2 STS [R158+0xc], RZ ;  /* 0x00000cff9e002388 */ /* 0x0007e20000000800 */
[C---:B-1----:R-:W-:Y:S05]  /*8460*/  IMAD.U32 R6, R5.reuse, -0x80, RZ ;  /* 0xffffff8005067824 */ /* 0x042fea00078e00ff */
        /* <DEDUP_REMOVED lines=17> */
.L_x_1035:
        /* <DEDUP_REMOVED lines=35> */
[----:B---3--:R-:W-:Y:S04]  /*87b0*/  LDSM.16.MT88.4 R4, [R124+0x12000] ;  /* 0x012000007c04783b */ /* 0x008fe80000004200 */
[----:B------:R-:W1:Y:S04]  /*87c0*/  LDSM.16.MT88.4 R8, [R52+0x4000] ;  /* 0x004000003408783b */ /* 0x000e680000004200 */
[----:B------:R-:W2:Y:S04]  /*87d0*/  LDSM.16.MT88.4 R12, [R124+0x16000] ;  /* 0x016000007c0c783b */ /* 0x000ea80000004200 */
[----:B------:R-:W-:Y:S04]  /*87e0*/  LDSM.16.MT88.4 R16, [R124+0x12800] ;  /* 0x012800007c10783b */ /* 0x000fe80000004200 */
[----:B------:R-:W3:Y:S04]  /*87f0*/  LDSM.16.MT88.4 R20, [R52+0x4400] ;  /* 0x004400003414783b */ /* 0x000ee80000004200 */
[----:B------:R-:W4:Y:S01]  /*8800*/  LDSM.16.MT88.4 R24, [R124+0x16800] ;  /* 0x016800007c18783b */ /* 0x000f220000004200 */
[-C--:B-1---5:R-:W-:Y:S06]  /*8810*/  HMMA.16816.F32 R68, R4, R8.reuse, R68 ;  /* 0x000000080444723c */ /* 0x0a2fec0000001844 */
        /* <DEDUP_REMOVED lines=75> */
.L_x_1036:
[----:B------:R-:W-:Y:S01]  /*8cd0*/  LDSM.16.M88.4 R16, [R123] ;  /* 0x000000007b10783b */ /* 0x000fe20000000200 */
[----:B------:R-:W-:Y:S01]  /*8ce0*/  IMAD.U32 R159, RZ, RZ, UR23 ;  /* 0x00000017ff9f7e24 */ /* 0x000fe2000f8e00ff */
[----:B------:R-:W-:Y:S01]  /*8cf0*/  ULOP3.LUT UR9, UR8, 0x1, URZ, 0xc0, !UPT ;  /* 0x0000000108097892 */ /* 0x000fe2000f8ec03f */
[----:B------:R-:W-:Y:S01]  /*8d00*/  IMAD.U32 R164, RZ, RZ, UR23 ;  /* 0x00000017ffa47e24 */ /* 0x000fe2000f8e00ff */
[----:B------:R-:W2:Y:S01]  /*8d10*/  LDSM.16.MT88.4 R20, [R52+0x6000] ;  /* 0x006000003414783b */ /* 0x000ea20000004200 */
[----:B------:R-:W-:Y:S01]  /*8d20*/  UISETP.GT.AND UP2, UPT, UR8, UR21, UPT ;  /* 0x000000150800728c */ /* 0x000fe2000bf44270 */
[----:B------:R-:W-:Y:S01]  /*8d30*/  LEA R159, P0, R159, R112, 0x2 ;  /* 0x000000709f9f7211 */ /* 0x000fe200078010ff */
[----:B------:R-:W-:Y:S01]  /*8d40*/  UISETP.NE.U32.AND UP0, UPT, UR9, 0x1, UPT ;  /* 0x000000010900788c */ /* 0x000fe2000bf05070 */
[----:B------:R-:W1:Y:S01]  /*8d50*/  LDSM.16.M88.4 R12, [R123+0x2000] ;  /* 0x002000007b0c783b */ /* 0x000e620000000200 */
        /* <DEDUP_REMOVED lines=48> */
[----:B------:R-:W-:Y:S06]  /*9060*/  HMMA.16816.F32 R16, R36, R42, R16 ;  /* 0x0000002a2410723c */ /* 0x000fec0000001810 */
[-C--:B--2---:R-:W-:Y:S01]  /*9070*/  HMMA.16816.F32 R4, R20, R48.reuse, R4 ;  /* 0x000000301404723c */ /* 0x084fe20000001804 */
[----:B------:R-:W-:Y:S04]  /*9080*/  IMAD.U32 R43, RZ, RZ, UR34 ;  /* 0x00000022ff2b7e24 */ /* 0x000fe8000f8e00ff */
        /* <DEDUP_REMOVED lines=16> */
[----:B------:R-:W-:Y:S01]  /*9190*/  IMAD.MOV.U32 R50, RZ, RZ, R159 ;  /* 0x000000ffff327224 */ /* 0x000fe200078e009f */
[-C--:B------:R-:W-:Y:S01]  /*91a0*/  HMMA.16816.F32 R12, R32, R30.reuse, R12 ;  /* 0x0000001e200c723c */ /* 0x080fe2000000180c */
[----:B------:R-:W-:Y:S04]  /*91b0*/  IMAD.U32 R46, RZ, RZ, UR36 ;  /* 0x00000024ff2e7e24 */ /* 0x000fe8000f8e00ff */
[----:B------:R-:W-:Y:S01]  /*91c0*/  @P1 IADD3.X R21, R149, UR16, RZ, P2, !PT ;  /* 0x0000001095151c10 */ /* 0x000fe200097fe4ff */
[----:B------:R-:W-:Y:S01]  /*91d0*/  HMMA.16816.F32 R16, R24, R30, R16 ;  /* 0x0000001e1810723c */ /* 0x000fe20000001810 */
[----:B------:R-:W-:Y:S01]  /*91e0*/  IMAD.U32 R38, RZ, RZ, UR32 ;  /* 0x00000020ff267e24 */ /* 0x000fe2000f8e00ff */
[----:B------:R-:W-:Y:S02]  /*91f0*/  @UP3 UIADD3.X UR16, UR16, -0x1, URZ, UP1, !UPT ;  /* 0xffffffff10103890 */ /* 0x000fe40008ffe43f */
[----:B------:R-:W5:Y:S01]  /*9200*/  @P1 LDG.E R156, desc[UR14][R20.64] ;  /* 0x0000000e149c1981 */ /* 0x000f62000c1e1900 */
[----:B------:R-:W-:Y:S01]  /*9210*/  IMAD.MOV.U32 R51, RZ, RZ, R164 ;  /* 0x000000ffff337224 */ /* 0x000fe200078e00a4 */
[-C--:B------:R-:W-:Y:S01]  /*9220*/  LEA R54, P0, R49, R50.reuse, 0x2 ;  /* 0x0000003231367211 */ /* 0x080fe200078010ff */
[----:B------:R-:W-:Y:S01]  /*9230*/  IMAD.U32 R35, RZ, RZ, UR30 ;  /* 0x0000001eff237e24 */ /* 0x000fe2000f8e00ff */
[----:B------:R-:W5:Y:S03]  /*9240*/  @P1 LDG.E R157, desc[UR14][R20.64+0x20] ;  /* 0x0000200e149d1981 */ /* 0x000f66000c1e1900 */
[-C--:B------:R-:W-:Y:S01]  /*9250*/  LEA.HI.X.SX32 R55, R48, R51.reuse, 0x2, P0 ;  /* 0x0000003330377211 */ /* 0x080fe200000f16ff */
[----:B------:R-:W5:Y:S01]  /*9260*/  @P1 LDG.E R154, desc[UR14][R20.64+0x100] ;  /* 0x0001000e149a1981 */ /* 0x000f62000c1e1900 */
[-C--:B------:R-:W-:Y:S01]  /*9270*/  LEA R56, P6, R47, R50.reuse, 0x2 ;  /* 0x000000322f387211 */ /* 0x080fe200078c10ff */
[----:B------:R-:W-:Y:S01]  /*9280*/  IMAD.U32 R36, RZ, RZ, UR31 ;  /* 0x0000001fff247e24 */ /* 0x000fe2000f8e00ff */
[-C--:B------:R-:W-:Y:S01]  /*9290*/  LEA R58, P5, R45, R50.reuse, 0x2 ;  /* 0x000000322d3a7211 */ /* 0x080fe200078a10ff */
[----:B------:R1:W5:Y:S01]  /*92a0*/  @P1 LDG.E R155, desc[UR14][R20.64+0x120] ;  /* 0x0001200e149b1981 */ /* 0x000362000c1e1900 */
        /* <DEDUP_REMOVED lines=22> */
[-C--:B------:R-:W-:Y:S01]  /*9410*/  LEA.HI.X.SX32 R49, R34, R51.reuse, 0x2, P0 ;  /* 0x0000003322317211 */ /* 0x080fe200000f16ff */
[----:B------:R-:W-:Y:S01]  /*9420*/  REDG.E.ADD.F32.FTZ.RN.STRONG.GPU desc[UR14][R62.64], R9 ;  /* 0x000000093e0079a6 */ /* 0x000fe2000c10f38e */
[-C--:B------:R-:W-:Y:S01]  /*9430*/  LEA R46, P6, R33, R50.reuse, 0x2 ;  /* 0x00000032212e7211 */ /* 0x080fe200078c10ff */
[----:B------:R-:W-:Y:S01]  /*9440*/  IMAD.U32 R28, RZ, RZ, UR27 ;  /* 0x0000001bff1c7e24 */ /* 0x000fe2000f8e00ff */
[-C--:B------:R-:W-:Y:S01]  /*9450*/  LEA R44, P5, R31, R50.reuse, 0x2 ;  /* 0x000000321f2c7211 */ /* 0x080fe200078a10ff */
[----:B------:R-:W-:Y:S01]  /*9460*/  REDG.E.ADD.F32.FTZ.RN.STRONG.GPU desc[UR14][R64.64], R10 ;  /* 0x0000000a400079a6 */ /* 0x000fe2000c10f38e */
[-C--:B------:R-:W-:Y:S01]  /*9470*/  LEA.HI.X.SX32 R47, R32, R51.reuse, 0x2, P6 ;  /* 0x00000033202f7211 */ /* 0x080fe200030f16ff */
[----:B------:R-:W-:Y:S01]  /*9480*/  IMAD.U32 R25, RZ, RZ, UR25 ;  /* 0x00000019ff197e24 */ /* 0x000fe2000f8e00ff */
[----:B------:R-:W-:Y:S01]  /*9490*/  MOV R27, UR26 ;  /* 0x0000001a001b7c02 */ /* 0x000fe20008000f00 */
[----:B------:R-:W-:Y:S01]  /*94a0*/  REDG.E.ADD.F32.FTZ.RN.STRONG.GPU desc[UR14][R66.64], R11 ;  /* 0x0000000b420079a6 */ /* 0x000fe2000c10f38e */
[-C--:B------:R-:W-:Y:S01]  /*94b0*/  LEA R42, P4, R29, R50.reuse, 0x2 ;  /* 0x000000321d2a7211 */ /* 0x080fe200078810ff */
[----:B------:R-:W-:Y:S01]  /*94c0*/  IMAD.U32 R24, RZ, RZ, UR25 ;  /* 0x00000019ff187e24 */ /* 0x000fe2000f8e00ff */
[-C--:B------:R-:W-:Y:S01]  /*94d0*/  LEA.HI.X.SX32 R45, R30, R51.reuse, 0x2, P5 ;  /* 0x000000331e2d7211 */ /* 0x080fe200028f16ff */
[----:B------:R-:W-:Y:S01]  /*94e0*/  REDG.E.ADD.F32.FTZ.RN.STRONG.GPU desc[UR14][R48.64], R16 ;  /* 0x00000010300079a6 */ /* 0x000fe2000c10f38e */
[----:B------:R-:W-:Y:S01]  /*94f0*/  MOV R26, UR26 ;  /* 0x0000001a001a7c02 */ /* 0x000fe20008000f00 */
        /* <DEDUP_REMOVED lines=145> */
[----:B-1----:R-:W-:Y:S05]  /*9e10*/  @P0 BRA `(.L_x_1038) ;  /* 0x0000000000340947 */ /* 0x002fea0003800000 */
        /* <DEDUP_REMOVED lines=13> */
.L_x_1038:
        /* <DEDUP_REMOVED lines=19> */
.L_x_1039:
[----:B------:R-:W-:Y:S01]  /*a020*/  BAR.SYNC.DEFER_BLOCKING 0x0 ;  /* 0x0000000000007b1d */ /* 0x000fe20000010000 */
[----:B------:R-:W-:Y:S01]  /*a030*/  USHF.R.S32.HI UR6, URZ, 0x1f, UR5 ;  /* 0x0000001f3f067899 */ /* 0x000fe20008011405 */
[----:B------:R-:W-:Y:S01]  /*a040*/  SHF.R.S32.HI R17, RZ, 0x1f, R4 ;  /* 0x0000001fff117819 */ /* 0x000fe20000011404 */
        /* <DEDUP_REMOVED lines=14> */
[C---:B------:R-:W-:Y:S01]  /*a130*/  VIADD R4, R17.reuse, 0x40 ;  /* 0x0000004011047836 */ /* 0x040fe20000000000 */
[----:B------:R-:W-:Y:S01]  /*a140*/  ISETP.GE.AND P2, PT, R134, UR13, PT ;  /* 0x0000000d86007c0c */ /* 0x000fe2000bf46270 */
[----:B------:R-:W-:Y:S01]  /*a150*/  UIMAD UR13, UR22, UR16, URZ ;  /* 0x00000010160d72a4 */ /* 0x000fe2000f8e023f */
[----:B------:R-:W-:Y:S01]  /*a160*/  IADD3 R6, P0, R6, UR19, RZ ;  /* 0x0000001306067c10 */ /* 0x000fe2000ff1e0ff */
[----:B------:R-:W-:Y:S01]  /*a170*/  IMAD.U32 R22, RZ, RZ, UR16 ;  /* 0x00000010ff167e24 */ /* 0x000fe2000f8e00ff */
[----:B------:R-:W-:Y:S01]  /*a180*/  ISETP.GE.OR P1, PT, R4, UR7, P2 ;  /* 0x0000000704007c0c */ /* 0x000fe20009726670 */
[----:B------:R1:W3:Y:S01]  /*a190*/  LDS.128 R12, [R53+0x7000] ;  /* 0x00700000350c7984 */ /* 0x0002e20000000c00 */
[----:B------:R-:W-:Y:S01]  /*a1a0*/  ISETP.GE.OR P2, PT, R17, UR7, P2 ;  /* 0x0000000711007c0c */ /* 0x000fe20009746670 */
[----:B------:R-:W-:Y:S01]  /*a1b0*/  UIMAD UR17, UR58, UR17, UR13 ;  /* 0x000000113a1172a4 */ /* 0x000fe2000f8e020d */
[----:B------:R-:W-:Y:S01]  /*a1c0*/  IADD3.X R7, R7, UR21, R5, P0, !PT ;  /* 0x0000001507077c10 */ /* 0x000fe200087fe405 */
[----:B------:R1:W4:Y:S01]  /*a1d0*/  LDS.128 R8, [R53+0x9000] ;  /* 0x0090000035087984 */ /* 0x0003220000000c00 */
[----:B------:R-:W-:Y:S01]  /*a1e0*/  SHF.R.S32.HI R16, RZ, 0x1f, R17 ;  /* 0x0000001fff107819 */ /* 0x000fe20000011411 */
[----:B------:R-:W-:-:S04]  /*a1f0*/  IMAD.WIDE.U32 R22, R22, UR58, R6 ;  /* 0x0000003a16167c25 */ /* 0x000fc8000f8e0006 */
[----:B------:R-:W-:-:S04]  /*a200*/  VIADD R19, R23, UR17 ;  /* 0x0000001117137c36 */ /* 0x000fc80008000000 */
[----:B------:R-:W-:Y:S05]  /*a210*/  @P2 BRA `(.L_x_1041) ;  /* 0x00000000002c2947 */ /* 0x000fea0003800000 */
        /* <DEDUP_REMOVED lines=11> */
.L_x_1041:
[----:B------:R-:W-:Y:S05]  /*a2d0*/  BSYNC B0 ;  /* 0x0000000000007941 */ /* 0x000fea0003800000 */
.L_x_1040:
        /* <DEDUP_REMOVED lines=14> */
.L_x_1043:
[----:B------:R-:W-:Y:S05]  /*a3c0*/  BSYNC B0 ;  /* 0x0000000000007941 */ /* 0x000fea0003800000 */
.L_x_1042:
[----:B--2---:R2:W1:Y:S01]  /*a3d0*/  LDS.128 R4, [R53+0x8000] ;  /* 0x0080000035047984 */ /* 0x0044620000000c00 */
        /* <DEDUP_REMOVED lines=26> */
.L_x_1045:
[----:B------:R-:W-:Y:S05]  /*a580*/  BSYNC B0 ;  /* 0x0000000000007941 */ /* 0x000fea0003800000 */
.L_x_1044:
        /* <DEDUP_REMOVED lines=13> */
.L_x_1016:
[----:B------:R-:W-:Y:S05]  /*a660*/  BSYNC B1 ;  /* 0x0000000000017941 */ /* 0x000fea0003800000 */
.L_x_1002:
        /* <DEDUP_REMOVED lines=11> */
.L_x_1046:
[----:B------:R-:W-:Y:S05]  /*a720*/  EXIT ;  /* 0x000000000000794d */ /* 0x000fea0003800000 */
.L_x_1048:
        /* <DEDUP_REMOVED lines=13> */
.L_x_1358:


//--------------------- .text._ZN5flash44flash_bwd_dq_dk_dv_loop_seqk_parallel_kernelI23Flash_bwd_kernel_traitsILi32ELi128ELi128ELi8ELi4ELi4ELi4ELb0ELb0EN7cutlass6half_tE19Flash_kernel_traitsILi32ELi128ELi128ELi8ES3_EELb1ELb0ELb0ELb0ELb1ELb1ELb0EEEvNS_16Flash_bwd_paramsE --------------------------
	.section	.text._ZN5flash44flash_bwd_dq_dk_dv_loop_seqk_parallel_kernelI23Flash_bwd_kernel_traitsILi32ELi128ELi128ELi8ELi4ELi4ELi4ELb0ELb0EN7cutlass6half_tE19Flash_kernel_traitsILi32ELi128ELi128ELi8ES3_EELb1ELb0ELb0ELb0ELb1ELb1ELb0EEEvNS_16Flash_bwd_paramsE,"ax",@progbits
	.align	128
        .global         _ZN5flash44flash_bwd_dq_dk_dv_loop_seqk_parallel_kernelI23Flash_bwd_kernel_traitsILi32ELi128ELi128ELi8ELi4ELi4ELi4ELb0ELb0EN7cutlass6half_tE19Flash_kernel_traitsILi32ELi128ELi128ELi8ES3_EELb1ELb0ELb0ELb0ELb1ELb1ELb0EEEvNS_16Flash_bwd_paramsE
        .type           _ZN5flash44flash_bwd_dq_dk_dv_loop_seqk_parallel_kernelI23Flash_bwd_kernel_traitsILi32ELi128ELi128ELi8ELi4ELi4ELi4ELb0ELb0EN7cutlass6half_tE19Flash_kernel_traitsILi32ELi128ELi128ELi8ES3_EELb1ELb0ELb0ELb0ELb1ELb1ELb0EEEvNS_16Flash_bwd_paramsE,@function
        .size           _ZN5flash44flash_bwd_dq_dk_dv_loop_seqk_parallel_kernelI23Flash_bwd_kernel_traitsILi32ELi128ELi128ELi8ELi4ELi4ELi4ELb0ELb0EN7cutlass6half_tE19Flash_kernel_traitsILi32ELi128ELi128ELi8ES3_EELb1ELb0ELb0ELb0ELb1ELb1ELb0EEEvNS_16Flash_bwd_paramsE,(.L_x_1359 - _ZN5flash44flash_bwd_dq_dk_dv_loop_seqk_parallel_kernelI23Flash_bwd_kernel_traitsILi32ELi128ELi128ELi8ELi4ELi4ELi4ELb0ELb0EN7cutlass6half_tE19Flash_kernel_traitsILi32ELi128ELi128ELi8ES3_EELb1ELb0ELb0ELb0ELb1ELb1ELb0EEEvNS_16Flash_bwd_paramsE)
        .other          _ZN5flash44flash_bwd_dq_dk_dv_loop_seqk_parallel_kernelI23Flash_bwd_kernel_traitsILi32ELi128ELi128ELi8ELi4ELi4ELi4ELb0ELb0EN7cutlass6half_tE19Flash_kernel_traitsILi32ELi128ELi128ELi8ES3_EELb1ELb0ELb0ELb0ELb1ELb1ELb0EEEvNS_16Flash_bwd_paramsE,@"STO_CUDA_ENTRY STV_DEFAULT"
_ZN5flash44flash_bwd_dq_dk_dv_loop_seqk_parallel_kernelI23Flash_bwd_kernel_traitsILi32ELi128ELi128ELi8ELi4ELi4ELi4ELb0ELb0EN7cutlass6half_tE19Flash_kernel_traitsILi32ELi128ELi128ELi8ES3_EELb1ELb0ELb0ELb0ELb1ELb1ELb0EEEvNS_16Flash_bwd_paramsE:
.text._ZN5flash44flash_bwd_dq_dk_dv_loop_seqk_parallel_kernelI23Flash_bwd_kernel_traitsILi32ELi128ELi128ELi8ELi4ELi4ELi4ELb0ELb0EN7cutlass6half_tE19Flash_kernel_traitsILi32ELi128ELi128ELi8ES3_EELb1ELb0ELb0ELb0ELb1ELb1ELb0EEEvNS_16Flash_bwd_paramsE:
        /* <DEDUP_REMOVED lines=185> */
.L_x_1057:
        /* <DEDUP_REMOVED lines=28> */
[----:B------:R-:W-:Y:S01]  /*0d50*/  UISETP.NE.U32.AND UP1, UPT, UR6, URZ, UPT ;  /* 0x0000003f0600728c */ /* 0x000fe2000bf25070 */
[----:B------:R-:W-:Y:S02]  /*0d60*/  ULDC UR31, c[0x0][0x270] ;  /* 0x00009c00001f7ab9 */ /* 0x000fe40000000800 */
[----:B------:R-:W-:Y:S01]  /*0d70*/  ULDC.U8 UR6, c[0x0][0x3d8] ;  /* 0x0000f60000067ab9 */ /* 0x000fe20000000000 */
[----:B------:R-:W-:Y:S01]  /*0d80*/  ULDC UR40, c[0x0][0x2dc] ;  /* 0x0000b70000287ab9 */ /* 0x000fe20000000800 */
[----:B------:R-:W-:Y:S02]  /*0d90*/  UISETP.NE.AND UP0, UPT, UR6, URZ, UPT ;  /* 0x0000003f0600728c */ /* 0x000fe4000bf05270 */
[----:B------:R-:W-:-:S02]  /*0da0*/  UIADD3 UR6, UR32, 0x7f, URZ ;  /* 0x0000007f20067890 */ /* 0x000fc4000fffe03f */
[----:B------:R-:W-:Y:S02]  /*0db0*/  UISETP.NE.AND.EX UP1, UPT, UR7, URZ, UPT, UP1 ;  /* 0x0000003f0700728c */ /* 0x000fe4000bf25310 */
[----:B------:R-:W-:Y:S02]  /*0dc0*/  USHF.R.S32.HI UR30, URZ, 0x1f, UR6 ;  /* 0x0000001f3f1e7899 */ /* 0x000fe40008011406 */
[----:B------:R-:W-:Y:S02]  /*0dd0*/  UIMAD UR8, UR18, UR40, URZ ;  /* 0x00000028120872a4 */ /* 0x000fe4000f8e023f */
[----:B------:R-:W-:Y:S02]  /*0de0*/  ULEA.HI UR30, UR30, UR6, URZ, 0x7 ;  /* 0x000000061e1e7291 */ /* 0x000fe4000f8f383f */
[----:B------:R-:W-:Y:S02]  /*0df0*/  @UP0 UIMAD UR33, UR16, UR32, URZ ;  /* 0x00000020102102a4 */ /* 0x000fe4000f8e023f */
[----:B------:R-:W-:Y:S01]  /*0e00*/  ULOP3.LUT UR36, UR30, 0xffffff80, URZ, 0xc0, !UPT ;  /* 0xffffff801e247892 */ /* 0x000fe2000f8ec03f */
        /* <DEDUP_REMOVED lines=39> */
[----:B------:R-:W-:-:S06]  /*1080*/  @P3 VIADD R20, R20, 0x1 ;  /* 0x0000000114143836 */ /* 0x000fcc0000000000 */
[----:B------:R-:W-:Y:S02]  /*1090*/  @!P0 IADD3 R20, -R20, RZ, RZ ;  /* 0x000000ff14148210 */ /* 0x000fe40007ffe1ff */
[----:B------:R-:W-:Y:S02]  /*10a0*/  PLOP3.LUT P0, PT, PT, PT, UP0, 0x80, 0x0 ;  /* 0x000000000000781c */ /* 0x000fe40003f0f008 */
[----:B------:R-:W-:Y:S02]  /*10b0*/  @!P2 LOP3.LUT R20, RZ, R6, RZ, 0x33, !PT ;  /* 0x00000006ff14a212 */ /* 0x000fe400078e33ff */
[----:B------:R-:W-:Y:S02]  /*10c0*/  SEL R6, R5, RZ, P1 ;  /* 0x000000ff05067207 */ /* 0x000fe40000800000 */
        /* <DEDUP_REMOVED lines=10> */
.L_x_1050:
[----:B------:R-:W-:Y:S01]  /*1170*/  UIMAD UR33, UR16, UR31, UR18 ;  /* 0x0000001f102172a4 */ /* 0x000fe2000f8e0212 */
[----:B------:R-:W-:-:S03]  /*1180*/  ULDC UR46, c[0x0][0x2d4] ;  /* 0x0000b500002e7ab9 */ /* 0x000fc60000000800 */
[----:B------:R-:W-:-:S12]  /*1190*/  UIMAD UR33, UR33, UR46, URZ ;  /* 0x0000002e212172a4 */ /* 0x000fd8000f8e023f */
.L_x_1051:
[----:B------:R-:W1:Y:S01]  /*11a0*/  S2R R18, SR_TID.X ;  /* 0x0000000000127919 */ /* 0x000e620000002100 */
[----:B------:R-:W2:Y:S01]  /*11b0*/  LDC.64 R4, c[0x0][0x418] ;  /* 0x00010600ff047b82 */ /* 0x000ea20000000a00 */
[----:B------:R-:W-:Y:S01]  /*11c0*/  UIMAD UR27, UR31, UR40, URZ ;  /* 0x000000281f1b72a4 */ /* 0x000fe2000f8e023f */
[----:B------:R-:W-:Y:S01]  /*11d0*/  IMAD.U32 R35, RZ, RZ, UR8 ;  /* 0x00000008ff237e24 */ /* 0x000fe2000f8e00ff */
[----:B------:R-:W-:Y:S01]  /*11e0*/  USHF.R.S32.HI UR41, URZ, 0x1f, UR40 ;  /* 0x0000001f3f297899 */ /* 0x000fe20008011428 */
[----:B------:R-:W-:Y:S01]  /*11f0*/  CS2R R94, SRZ ;  /* 0x00000000005e7805 */ /* 0x000fe2000001ff00 */
[----:B------:R-:W-:Y:S01]  /*1200*/  USHF.L.U32 UR8, UR27, 0x7, URZ ;  /* 0x000000071b087899 */ /* 0x000fe2000800063f */
[----:B------:R-:W-:Y:S01]  /*1210*/  CS2R R92, SRZ ;  /* 0x00000000005c7805 */ /* 0x000fe2000001ff00 */
[----:B------:R-:W-:Y:S01]  /*1220*/  UIMAD UR41, UR41, UR31, URZ ;  /* 0x0000001f292972a4 */ /* 0x000fe2000f8e023f */
[----:B------:R-:W3:Y:S01]  /*1230*/  LDC.64 R12, c[0x0][0x420] ;  /* 0x00010800ff0c7b82 */ /* 0x000ee20000000a00 */
[----:B------:R-:W-:Y:S01]  /*1240*/  UIMAD.WIDE.U32 UR44, UR40, UR31, URZ ;  /* 0x0000001f282c72a5 */ /* 0x000fe2000f8e003f */
[----:B------:R-:W-:Y:S01]  /*1250*/  CS2R R98, SRZ ;  /* 0x0000000000627805 */ /* 0x000fe2000001ff00 */
[----:B------:R-:W-:Y:S01]  /*1260*/  UIMAD.WIDE UR46, UR16, UR46, UR36 ;  /* 0x0000002e102e72a5 */ /* 0x000fe2000f8e0224 */
[----:B------:R-:W-:Y:S01]  /*1270*/  CS2R R96, SRZ ;  /* 0x0000000000607805 */ /* 0x000fe2000001ff00 */
[----:B------:R-:W-:Y:S01]  /*1280*/  UIMAD UR41, UR43, UR40, UR41 ;  /* 0x000000282b2972a4 */ /* 0x000fe2000f8e0229 */
[----:B------:R-:W-:Y:S01]  /*1290*/  CS2R R90, SRZ ;  /* 0x00000000005a7805 */ /* 0x000fe2000001ff00 */
[----:B------:R-:W-:Y:S01]  /*12a0*/  IMAD.U32 R26, RZ, RZ, UR44 ;  /* 0x0000002cff1a7e24 */ /* 0x000fe2000f8e00ff */
[----:B------:R-:W-:Y:S01]  /*12b0*/  ULEA.HI.SX32 UR30, UR30, 0xffffffff, 0x19 ;  /* 0xffffffff1e1e7891 */ /* 0x000fe2000f8fca3f */
[----:B------:R-:W-:Y:S01]  /*12c0*/  IMAD.U32 R27, RZ, RZ, UR45 ;  /* 0x0000002dff1b7e24 */ /* 0x000fe2000f8e00ff */
[----:B------:R-:W-:Y:S01]  /*12d0*/  UIADD3 UR41, UR45, UR41, URZ ;  /* 0x000000292d297290 */ /* 0x000fe2000fffe03f */
[----:B------:R-:W-:Y:S01]  /*12e0*/  CS2R R88, SRZ ;  /* 0x0000000000587805 */ /* 0x000fe2000001ff00 */
[----:B------:R-:W-:Y:S01]  /*12f0*/  UIADD3 UR33, UR36, UR33, URZ ;  /* 0x0000002124217290 */ /* 0x000fe2000fffe03f */
[----:B------:R-:W-:Y:S01]  /*1300*/  CS2R R86, SRZ ;  /* 0x0000000000567805 */ /* 0x000fe2000001ff00 */
[----:B------:R-:W-:Y:S01]  /*1310*/  UIADD3 UR34, UR36, UR34, URZ ;  /* 0x0000002224227290 */ /* 0x000fe2000fffe03f */
[----:B------:R-:W-:Y:S01]  /*1320*/  CS2R R84, SRZ ;  /* 0x0000000000547805 */ /* 0x000fe2000001ff00 */
[----:B--2---:R-:W-:Y:S01]  /*1330*/  IMAD R8, R4, UR25, RZ ;  /* 0x0000001904087c24 */ /* 0x004fe2000f8e02ff */
[----:B------:R-:W-:-:S02]  /*1340*/  CS2R R78, SRZ ;  /* 0x00000000004e7805 */ /* 0x000fc4000001ff00 */
[----:B------:R-:W-:Y:S02]  /*1350*/  CS2R R76, SRZ ;  /* 0x00000000004c7805 */ /* 0x000fe4000001ff00 */
[----:B------:R-:W-:Y:S01]  /*1360*/  CS2R R82, SRZ ;  /* 0x0000000000527805 */ /* 0x000fe2000001ff00 */
[----:B------:R-:W-:Y:S01]  /*1370*/  IMAD R5, R5, UR16, R8 ;  /* 0x0000001005057c24 */ /* 0x000fe2000f8e0208 */
[----:B------:R-:W-:Y:S02]  /*1380*/  CS2R R80, SRZ ;  /* 0x0000000000507805 */ /* 0x000fe4000001ff00 */
[----:B------:R-:W-:Y:S02]  /*1390*/  CS2R R74, SRZ ;  /* 0x00000000004a7805 */ /* 0x000fe4000001ff00 */
[----:B-1----:R-:W-:Y:S02]  /*13a0*/  SHF.R.S32.HI R17, RZ, 0x1f, R18 ;  /* 0x0000001fff117819 */ /* 0x002fe40000011412 */
[----:B------:R-:W-:-:S02]  /*13b0*/  CS2R R72, SRZ ;  /* 0x0000000000487805 */ /* 0x000fc4000001ff00 */
[----:B------:R-:W-:Y:S02]  /*13c0*/  CS2R R70, SRZ ;  /* 0x0000000000467805 */ /* 0x000fe4000001ff00 */
[----:B------:R-:W-:Y:S02]  /*13d0*/  CS2R R68, SRZ ;  /* 0x0000000000447805 */ /* 0x000fe4000001ff00 */
[CC--:B------:R-:W-:Y:S02]  /*13e0*/  LEA.HI R21, R17.reuse, R18.reuse, RZ, 0x2 ;  /* 0x0000001211157211 */ /* 0x0c0fe400078f10ff */
[----:B------:R-:W-:Y:S02]  /*13f0*/  LEA.HI R7, R17, R18, RZ, 0x5 ;  /* 0x0000001211077211 */ /* 0x000fe400078f28ff */
[----:B------:R-:W-:Y:S02]  /*1400*/  LOP3.LUT R9, R21, 0xfffffffc, RZ, 0xc0, !PT ;  /* 0xfffffffc15097812 */ /* 0x000fe400078ec0ff */
[----:B------:R-:W-:-:S02]  /*1410*/  LOP3.LUT R11, R7, 0xffffffe0, RZ, 0xc0, !PT ;  /* 0xffffffe0070b7812 */ /* 0x000fc400078ec0ff */
[----:B------:R-:W-:Y:S01]  /*1420*/  SHF.R.S32.HI R7, RZ, 0x5, R7 ;  /* 0x00000005ff077819 */ /* 0x000fe20000011407 */
[C---:B------:R-:W-:Y:S01]  /*1430*/  IMAD.IADD R24, R18.reuse, 0x1, -R9 ;  /* 0x0000000112187824 */ /* 0x040fe200078e0a09 */
[----:B------:R-:W-:Y:S01]  /*1440*/  SHF.R.S32.HI R21, RZ, 0x2, R21 ;  /* 0x00000002ff157819 */ /* 0x000fe20000011415 */
[----:B------:R-:W-:Y:S01]  /*1450*/  IMAD.IADD R16, R18, 0x1, -R11 ;  /* 0x0000000112107824 */ /* 0x000fe200078e0a0b */
[----:B------:R-:W1:Y:S01]  /*1460*/  LDC.64 R8, c[0x0][0x240] ;  /* 0x00009000ff087b82 */ /* 0x000e620000000a00 */
[----:B------:R-:W-:Y:S01]  /*1470*/  IMAD.SHL.U32 R24, R24, 0x8, RZ ;  /* 0x0000000818187824 */ /* 0x000fe200078e00ff */
[----:B------:R-:W-:Y:S01]  /*1480*/  SHF.R.S32.HI R23, RZ, 0x1f, R21 ;  /* 0x0000001fff177819 */ /* 0x000fe20000011415 */
[----:B------:R-:W-:Y:S02]  /*1490*/  IMAD R10, R7, UR27, R16 ;  /* 0x0000001b070a7c24 */ /* 0x000fe4000f8e0210 */
[----:B------:R-:W-:Y:S01]  /*14a0*/  IMAD.U32 R7, RZ, RZ, UR7 ;  /* 0x00000007ff077e24 */ /* 0x000fe2000f8e00ff */
[----:B------:R-:W-:Y:S01]  /*14b0*/  SHF.R.S32.HI R25, RZ, 0x1f, R24 ;  /* 0x0000001fff197819 */ /* 0x000fe20000011418 */
[----:B------:R-:W-:Y:S01]  /*14c0*/  USHF.R.S32.HI UR7, URZ, 0x1f, UR8 ;  /* 0x0000001f3f077899 */ /* 0x000fe20008011408 */
[----:B------:R-:W-:Y:S01]  /*14d0*/  @P1 BAR.SYNC.DEFER_BLOCKING 0x0 ;  /* 0x0000000000001b1d */ /* 0x000fe20000010000 */
[----:B------:R-:W-:-:S02]  /*14e0*/  IADD3 R35, P2, P0, R10, UR8, R35 ;  /* 0x000000080a237c10 */ /* 0x000fc4000f85e023 */
[----:B------:R-:W-:Y:S01]  /*14f0*/  SHF.R.S32.HI R10, RZ, 0x1f, R10 ;  /* 0x0000001fff0a7819 */ /* 0x000fe2000001140a */
[----:B------:R-:W-:Y:S02]  /*1500*/  IMAD.WIDE.U32 R14, R4, UR16, R24 ;  /* 0x00000010040e7c25 */ /* 0x000fe4000f8e0018 */
[----:B------:R-:W-:Y:S01]  /*1510*/  ULDC.64 UR8, c[0x0][0x3e0] ;  /* 0x0000f80000087ab9 */ /* 0x000fe20000000a00 */
[----:B------:R-:W-:Y:S01]  /*1520*/  IADD3.X R7, R10, UR7, R7, P2, P0 ;  /* 0x000000070a077c10 */ /* 0x000fe200097e0407 */
[----:B------:R-:W-:Y:S01]  /*1530*/  IMAD.IADD R15, R15, 0x1, R5 ;  /* 0x000000010f0f7824 */ /* 0x000fe200078e0205 */
[----:B------:R-:W-:Y:S01]  /*1540*/  IADD3 R34, P0, R35, R34, RZ ;  /* 0x0000002223227210 */ /* 0x000fe20007f1e0ff */
[----:B------:R-:W2:Y:S03]  /*1550*/  LDC.64 R4, c[0x0][0x230] ;  /* 0x00008c00ff047b82 */ /* 0x000ea60000000a00 */
[----:B------:R-:W-:-:S02]  /*1560*/  IADD3.X R35, R7, R6, RZ, P0, !PT ;  /* 0x0000000607237210 */ /* 0x000fc400007fe4ff */
[----:B------:R-:W-:-:S03]  /*1570*/  IADD3 R39, P0, R21, UR36, RZ ;  /* 0x0000002415277c10 */ /* 0x000fc6000ff1e0ff */
[----:B------:R-:W4:Y:S01]  /*1580*/  LDC.64 R6, c[0x0][0x248] ;  /* 0x00009200ff067b82 */ /* 0x000f220000000a00 */
[----:B------:R-:W-:Y:S01]  /*1590*/  IADD3.X R11, R23, UR37, RZ, P0, !PT ;  /* 0x00000025170b7c10 */ /* 0x000fe200087fe4ff */
[----:B---3--:R-:W-:Y:S01]  /*15a0*/  IMAD.WIDE.U32 R14, R39, R12, R14 ;  /* 0x0000000c270e7225 */ /* 0x008fe200078e000e */
[----:B------:R-:W-:-:S03]  /*15b0*/  UIADD3 UR37, UP0, UR46, UR6, URZ ;  /* 0x000000062e257290 */ /* 0x000fc6000ff1e03f */
[----:B------:R-:W-:Y:S01]  /*15c0*/  IMAD R10, R11, R12, RZ ;  /* 0x0000000c0b0a7224 */ /* 0x000fe200078e02ff */
[----:B------:R-:W-:Y:S01]  /*15d0*/  ULDC.64 UR6, c[0x0][0x428] ;  /* 0x00010a0000067ab9 */ /* 0x000fe20000000a00 */
[----:B------:R-:W-:Y:S01]  /*15e0*/  UIADD3.X UR39, UR47, UR39, URZ, UP0, !UPT ;  /* 0x000000272f277290 */ /* 0x000fe200087fe43f */
[----:B------:R-:W-:Y:S01]  /*15f0*/  MOV R32, UR6 ;  /* 0x0000000600207c02 */ /* 0x000fe20008000f00 */
[----:B------:R-:W-:Y:S01]  /*1600*/  IMAD R10, R39, R13, R10 ;  /* 0x0000000d270a7224 */ /* 0x000fe200078e020a */
[----:B------:R-:W-:Y:S01]  /*1610*/  UIMAD UR41, UR41, UR37, URZ ;  /* 0x00000025292972a4 */ /* 0x000fe2000f8e023f */
[----:B-1----:R-:W-:Y:S01]  /*1620*/  IMAD R36, R11, R8, RZ ;  /* 0x000000080b247224 */ /* 0x002fe200078e02ff */
[----:B------:R-:W-:Y:S01]  /*1630*/  UIMAD UR42, UR24, UR6, URZ ;  /* 0x00000006182a72a4 */ /* 0x000fe2000f8e023f */
[----:B------:R-:W-:Y:S01]  /*1640*/  IMAD.IADD R15, R15, 0x1, R10 ;  /* 0x000000010f0f7824 */ /* 0x000fe200078e020a */
[----:B------:R-:W-:Y:S01]  /*1650*/  UIMAD UR39, UR39, UR44, UR41 ;  /* 0x0000002c272772a4 */ /* 0x000fe2000f8e0229 */
[C---:B--2---:R-:W-:Y:S01]  /*1660*/  IMAD R10, R4.reuse, UR25, RZ ;  /* 0x00000019040a7c24 */ /* 0x044fe2000f8e02ff */
[----:B------:R-:W-:Y:S01]  /*1670*/  UIMAD UR42, UR18, UR7, UR42 ;  /* 0x00000007122a72a4 */ /* 0x000fe2000f8e022a */
[----:B------:R-:W-:Y:S01]  /*1680*/  IMAD.WIDE.U32 R30, R4, UR16, R24 ;  /* 0x00000010041e7c25 */ /* 0x000fe2000f8e0018 */
[----:B------:R-:W-:Y:S01]  /*1690*/  UIADD3 UR26, UP0, UR26, UR38, URZ ;  /* 0x000000261a1a7290 */ /* 0x000fe2000ff1e03f */
[----:B------:R-:W-:-:S02]  /*16a0*/  ULDC.64 UR6, c[0x0][0x400] ;  /* 0x0001000000067ab9 */ /* 0x000fc40000000a00 */
[----:B------:R-:W-:Y:S01]  /*16b0*/  IMAD R5, R5, UR16, R10 ;  /* 0x0000001005057c24 */ /* 0x000fe2000f8e020a */
[----:B------:R-:W-:Y:S01]  /*16c0*/  UIADD3.X UR4, UR35, UR4, URZ, UP0, !UPT ;  /* 0x0000000423047290 */ /* 0x000fe200087fe43f */
[----:B----4-:R-:W-:Y:S01]  /*16d0*/  IMAD R4, R23, R6, RZ ;  /* 0x0000000617047224 */ /* 0x010fe200078e02ff */
[----:B------:R-:W1:Y:S01]  /*16e0*/  LDC.64 R10, c[0x0][0x238] ;  /* 0x00008e00ff0a7b82 */ /* 0x000e620000000a00 */
[----:B------:R-:W-:-:S04]  /*16f0*/  IMAD.WIDE.U32 R32, R32, UR18, R14 ;  /* 0x0000001220207c25 */ /* 0x000fc8000f8e000e */
[----:B------:R-:W-:Y:S01]  /*1700*/  IMAD.WIDE.U32 R34, R26, UR37, R34 ;  /* 0x000000251a227c25 */ /* 0x000fe2000f8e0022 */
[----:B------:R-:W-:Y:S02]  /*1710*/  LEA R174, P2, R32, UR8, 0x1 ;  /* 0x0000000820ae7c11 */ /* 0x000fe4000f8408ff */
[----:B------:R-:W2:Y:S01]  /*1720*/  LDC.64 R14, c[0x0][0x228] ;  /* 0x00008a00ff0e7b82 */ /* 0x000ea20000000a00 */
[C---:B------:R-:W-:Y:S01]  /*1730*/  IMAD R4, R21.reuse, R7, R4 ;  /* 0x0000000715047224 */ /* 0x040fe200078e0204 */
[----:B------:R-:W-:Y:S01]  /*1740*/  LEA R172, P0, R34, UR6, 0x2 ;  /* 0x0000000622ac7c11 */ /* 0x000fe2000f8010ff */
[----:B------:R-:W-:-:S04]  /*1750*/  IMAD.WIDE.U32 R28, R21, R6, RZ ;  /* 0x00000006151c7225 */ /* 0x000fc800078e00ff */
[----:B------:R-:W-:Y:S02]  /*1760*/  VIADD R26, R35, UR39 ;  /* 0x00000027231a7c36 */ /* 0x000fe40008000000 */
[----:B------:R-:W-:Y:S02]  /*1770*/  IMAD.IADD R31, R31, 0x1, R5 ;  /* 0x000000011f1f7824 */ /* 0x000fe400078e0205 */
[----:B------:R-:W-:Y:S01]  /*1780*/  IMAD.IADD R35, R29, 0x1, R4 ;  /* 0x000000011d237824 */ /* 0x000fe200078e0204 */
[----:B------:R-:W-:Y:S01]  /*1790*/  LEA.HI.X R173, R34, UR7, R26, 0x2, P0 ;  /* 0x0000000722ad7c11 */ /* 0x000fe200080f141a */
[----:B------:R-:W3:Y:S01]  /*17a0*/  LDC.64 R4, c[0x0][0x250] ;  /* 0x00009400ff047b82 */ /* 0x000ee20000000a00 */
[----:B------:R-:W-:Y:S01]  /*17b0*/  VIADD R22, R33, UR42 ;  /* 0x0000002a21167c36 */ /* 0x000fe20008000000 */
[----:B------:R-:W-:Y:S01]  /*17c0*/  ULDC.64 UR6, c[0x0][0x260] ;  /* 0x0000980000067ab9 */ /* 0x000fe20000000a00 */
[C---:B------:R-:W-:Y:S02]  /*17d0*/  IMAD R36, R39.reuse, R9, R36 ;  /* 0x0000000927247224 */ /* 0x040fe400078e0224 */
[----:B------:R-:W-:Y:S01]  /*17e0*/  IMAD.WIDE.U32 R38, R39, R8, R24 ;  /* 0x0000000827267225 */ /* 0x000fe200078e0018 */
[----:B------:R-:W-:Y:S01]  /*17f0*/  LEA.HI.X R175, R32, UR9, R22, 0x1, P2 ;  /* 0x0000000920af7c11 */ /* 0x000fe200090f0c16 */
[----:B------:R-:W-:Y:S01]  /*1800*/  ULDC.64 UR8, c[0x0][0x258] ;  /* 0x0000960000087ab9 */ /* 0x000fe20000000a00 */
[----:B------:R-:W-:Y:S01]  /*1810*/  LEA R32, P0, R12, R174, 0x7 ;  /* 0x000000ae0c207211 */ /* 0x000fe200078038ff */
[----:B-1----:R-:W-:Y:S01]  /*1820*/  IMAD R22, R10, UR25, RZ ;  /* 0x000000190a167c24 */ /* 0x002fe2000f8e02ff */
[----:B------:R-:W-:Y:S01]  /*1830*/  UIMAD UR35, UR24, UR8, URZ ;  /* 0x00000008182372a4 */ /* 0x000fe2000f8e023f */
[----:B------:R-:W-:Y:S01]  /*1840*/  IMAD.IADD R37, R39, 0x1, R36 ;  /* 0x0000000127257824 */ /* 0x000fe200078e0224 */
[----:B------:R-:W-:Y:S01]  /*1850*/  MOV R36, R38 ;  /* 0x0000002600247202 */ /* 0x000fe20000000f00 */
[----:B--2---:R-:W-:Y:S01]  /*1860*/  IMAD R26, R14, UR25, RZ ;  /* 0x000000190e1a7c24 */ /* 0x004fe2000f8e02ff */
[----:B------:R-:W-:Y:S01]  /*1870*/  LEA.HI.X R33, R12, R175, R13, 0x7, P0 ;  /* 0x000000af0c217211 */ /* 0x000fe200000f3c0d */
[----:B------:R-:W-:Y:S01]  /*1880*/  IMAD R11, R11, UR16, R22 ;  /* 0x000000100b0b7c24 */ /* 0x000fe2000f8e0216 */
[----:B------:R-:W-:Y:S01]  /*1890*/  UIMAD UR35, UR18, UR9, UR35 ;  /* 0x00000009122372a4 */ /* 0x000fe2000f8e0223 */
[----:B------:R-:W-:-:S04]  /*18a0*/  IMAD.WIDE.U32 R24, R10, UR16, R24 ;  /* 0x000000100a187c25 */ /* 0x000fc8000f8e0018 */
[----:B------:R-:W-:Y:S02]  /*18b0*/  IMAD R27, R19, UR6, RZ ;  /* 0x00000006131b7c24 */ /* 0x000fe4000f8e02ff */
[----:B------:R-:W-:Y:S02]  /*18c0*/  IMAD R15, R15, UR16, R26 ;  /* 0x000000100f0f7c24 */ /* 0x000fe4000f8e021a */
[----:B------:R-:W-:-:S04]  /*18d0*/  IMAD.WIDE.U32 R36, R14, UR16, R36 ;  /* 0x000000100e247c25 */ /* 0x000fc8000f8e0024 */
[----:B------:R-:W-:Y:S01]  /*18e0*/  IMAD.MOV.U32 R34, RZ, RZ, R28 ;  /* 0x000000ffff227224 */ /* 0x000fe200078e001c */
[----:B------:R-:W-:Y:S01]  /*18f0*/  IADD3 R37, R37, R15, RZ ;  /* 0x0000000f25257210 */ /* 0x000fe20007ffe0ff */
[----:B------:R-:W-:Y:S02]  /*1900*/  IMAD.IADD R25, R25, 0x1, R11 ;  /* 0x0000000119197824 */ /* 0x000fe400078e020b */
[C---:B------:R-:W-:Y:S02]  /*1910*/  IMAD R28, R20.reuse, UR7, R27 ;  /* 0x00000007141c7c24 */ /* 0x040fe4000f8e021b */
[----:B------:R-:W-:Y:S01]  /*1920*/  IMAD.WIDE.U32 R38, R20, UR6, R30 ;  /* 0x0000000614267c25 */ /* 0x000fe2000f8e001e */
[----:B------:R-:W-:-:S03]  /*1930*/  ULDC.64 UR6, c[0x0][0x268] ;  /* 0x00009a0000067ab9 */ /* 0x000fc60000000a00 */
[----:B---3--:R-:W-:Y:S02]  /*1940*/  IMAD R10, R23, R4, RZ ;  /* 0x00000004170a7224 */ /* 0x008fe400078e02ff */
[----:B------:R-:W-:Y:S02]  /*1950*/  IMAD R19, R19, UR6, RZ ;  /* 0x0000000613137c24 */ /* 0x000fe4000f8e02ff */
[----:B------:R-:W-:Y:S01]  /*1960*/  IMAD.WIDE.U32 R24, R20, UR6, R24 ;  /* 0x0000000614187c25 */ /* 0x000fe2000f8e0018 */
[----:B------:R-:W-:-:S03]  /*1970*/  ULEA.HI UR6, UR30, UR30, URZ, 0x1 ;  /* 0x0000001e1e067291 */ /* 0x000fc6000f8f083f */
[C---:B------:R-:W-:Y:S01]  /*1980*/  IMAD R10, R21.reuse, R5, R10 ;  /* 0x00000005150a7224 */ /* 0x040fe200078e020a */
[----:B------:R-:W-:Y:S01]  /*1990*/  ULOP3.LUT UR6, UR6, 0xfffffffe, URZ, 0xc0, !UPT ;  /* 0xfffffffe06067892 */ /* 0x000fe2000f8ec03f */
[----:B------:R-:W-:-:S03]  /*19a0*/  IMAD.WIDE.U32 R14, R21, R4, RZ ;  /* 0x00000004150e7225 */ /* 0x000fc600078e00ff */
[----:B------:R-:W-:Y:S01]  /*19b0*/  UIADD3 UR37, UR30, -UR6, URZ ;  /* 0x800000061e257290 */ /* 0x000fe2000fffe03f */
[----:B------:R-:W-:-:S03]  /*19c0*/  IMAD.WIDE.U32 R34, R6, UR26, R34 ;  /* 0x0000001a06227c25 */ /* 0x000fc6000f8e0022 */
[----:B------:R-:W-:Y:S01]  /*19d0*/  UISETP.NE.AND UP0, UPT, UR37, 0x1, UPT ;  /* 0x000000012500788c */ /* 0x000fe2000bf05270 */
[----:B------:R-:W-:Y:S01]  /*19e0*/  IMAD R30, R6, UR4, RZ ;  /* 0x00000004061e7c24 */ /* 0x000fe2000f8e02ff */
[----:B------:R-:W-:Y:S01]  /*19f0*/  IADD3 R12, P0, R38, R34, RZ ;  /* 0x00000022260c7210 */ /* 0x000fe20007f1e0ff */
[----:B------:R-:W-:Y:S02]  /*1a00*/  IMAD.IADD R15, R15, 0x1, R10 ;  /* 0x000000010f0f7824 */ /* 0x000fe400078e020a */
[----:B------:R-:W-:Y:S01]  /*1a10*/  IMAD R19, R20, UR7, R19 ;  /* 0x0000000714137c24 */ /* 0x000fe2000f8e0213 */
[----:B------:R-:W-:Y:S01]  /*1a20*/  ULDC.64 UR6, c[0x0][0x218] ;  /* 0x0000860000067ab9 */ /* 0x000fe20000000a00 */
[----:B------:R-:W-:Y:S01]  /*1a30*/  IMAD.IADD R28, R39, 0x1, R28 ;  /* 0x00000001271c7824 */ /* 0x000fe200078e021c */
[----:B------:R-:W-:Y:S01]  /*1a40*/  LEA R22, P1, R12, UR6, 0x1 ;  /* 0x000000060c167c11 */ /* 0x000fe2000f8208ff */
[----:B------:R-:W-:Y:S01]  /*1a50*/  IMAD R13, R7, UR26, R30 ;  /* 0x0000001a070d7c24 */ /* 0x000fe2000f8e021e */
[----:B------:R-:W-:Y:S01]  /*1a60*/  IADD3 R19, R25, R19, RZ ;  /* 0x0000001319137210 */ /* 0x000fe20007ffe0ff */
[----:B------:R-:W-:-:S03]  /*1a70*/  IMAD.WIDE.U32 R20, R4, UR26, R14 ;  /* 0x0000001a04147c25 */ /* 0x000fc6000f8e000e */
[----:B------:R-:W-:Y:S01]  /*1a80*/  IADD3.X R13, R28, R35, R13, P0, !PT ;  /* 0x000000231c0d7210 */ /* 0x000fe200007fe40d */
[----:B------:R-:W-:Y:S01]  /*1a90*/  IMAD R14, R4, UR4, RZ ;  /* 0x00000004040e7c24 */ /* 0x000fe2000f8e02ff */
[----:B------:R-:W-:Y:S01]  /*1aa0*/  IADD3 R10, P0, R24, R20, RZ ;  /* 0x00000014180a7210 */ /* 0x000fe20007f1e0ff */
[----:B------:R-:W-:Y:S01]  /*1ab0*/  IMAD.U32 R11, RZ, RZ, UR8 ;  /* 0x00000008ff0b7e24 */ /* 0x000fe2000f8e00ff */
[----:B------:R-:W-:Y:S01]  /*1ac0*/  ULDC.64 UR8, c[0x0][0x210] ;  /* 0x0000840000087ab9 */ /* 0x000fe20000000a00 */
[----:B------:R-:W-:Y:S01]  /*1ad0*/  IMAD R14, R5, UR26, R14 ;  /* 0x0000001a050e7c24 */ /* 0x000fe2000f8e020e */
[----:B------:R-:W-:Y:S01]  /*1ae0*/  LEA.HI.X R23, R12, UR7, R13, 0x1, P1 ;  /* 0x000000070c177c11 */ /* 0x000fe200088f0c0d */
[----:B------:R-:W-:Y:S01]  /*1af0*/  IMAD.WIDE.U32 R36, R11, UR18, R36 ;  /* 0x000000120b247c25 */ /* 0x000fe2000f8e0024 */
[----:B------:R-:W-:Y:S01]  /*1b00*/  ULDC.64 UR6, c[0x0][0x220] ;  /* 0x0000880000067ab9 */ /* 0x000fe20000000a00 */
[C---:B------:R-:W-:Y:S02]  /*1b10*/  LEA R11, R146.reuse, UR5, 0x1 ;  /* 0x00000005920b7c11 */ /* 0x040fe4000f8e08ff */
[----:B------:R-:W-:Y:S01]  /*1b20*/  VIADD R15, R37, UR35 ;  /* 0x00000023250f7c36 */ /* 0x000fe20008000000 */
[----:B------:R-:W-:Y:S01]  /*1b30*/  IADD3.X R19, R19, R21, R14, P0, !PT ;  /* 0x0000001513137210 */ /* 0x000fe200007fe40e */
[----:B------:R-:W-:Y:S01]  /*1b40*/  VIADD R13, R146, 0x1000 ;  /* 0x00001000920d7836 */ /* 0x000fe20000000000 */
[C---:B------:R-:W-:Y:S01]  /*1b50*/  LEA R176, P2, R36.reuse, UR8, 0x1 ;  /* 0x0000000824b07c11 */ /* 0x040fe2000f8408ff */
[----:B------:R-:W-:Y:S01]  /*1b60*/  @!PT LDS RZ, [RZ] ;  /* 0x00000000fffff984 */ /* 0x000fe20000000800 */
[----:B------:R-:W-:Y:S01]  /*1b70*/  @!PT LDS RZ, [RZ] ;  /* 0x00000000fffff984 */ /* 0x000fe20000000800 */
[----:B------:R-:W-:Y:S01]  /*1b80*/  @!PT LDS RZ, [RZ] ;  /* 0x00000000fffff984 */ /* 0x000fe20000000800 */
[----:B------:R1:W-:Y:S01]  /*1b90*/  LDGSTS.E.BYPASS.LTC128B.128 [R11+0x4000], desc[UR20][R174.64] ;  /* 0x04000000ae0b7fae */ /* 0x0003e2000b901d54 */
[----:B------:R-:W-:Y:S01]  /*1ba0*/  PLOP3.LUT P0, PT, PT, PT, UP0, 0x80, 0x0 ;  /* 0x000000000000781c */ /* 0x000fe20003f0f008 */
[----:B------:R-:W-:Y:S01]  /*1bb0*/  UISETP.GE.AND UP0, UPT, UR32, 0x1, UPT ;  /* 0x000000012000788c */ /* 0x000fe2000bf06270 */
[----:B------:R-:W-:Y:S01]  /*1bc0*/  LEA.HI.X R177, R36, UR9, R15, 0x1, P2 ;  /* 0x0000000924b17c11 */ /* 0x000fe200090f0c0f */
[----:B------:R1:W-:Y:S01]  /*1bd0*/  LDGSTS.E.BYPASS.LTC128B.128 [R11+0x5000], desc[UR20][R32.64] ;  /* 0x05000000200b7fae */ /* 0x0003e2000b901d54 */
[----:B------:R-:W-:Y:S01]  /*1be0*/  SEL R13, R13, R146, !P0 ;  /* 0x000000920d0d7207 */ /* 0x000fe20004000000 */
[----:B------:R-:W-:Y:S01]  /*1bf0*/  ULDC.64 UR8, c[0x0][0x2b0] ;  /* 0x0000ac0000087ab9 */ /* 0x000fe20000000a00 */
[----:B------:R-:W-:Y:S01]  /*1c00*/  LEA R20, P2, R6, R22, 0x7 ;  /* 0x0000001606147211 */ /* 0x000fe200078438ff */
[----:B------:R-:W-:Y:S01]  /*1c10*/  UIMAD.WIDE UR52, UR34, 0x4, UR8 ;  /* 0x00000004223478a5 */ /* 0x000fe2000f8e0208 */
[----:B------:R-:W-:-:S02]  /*1c20*/  LEA R12, P1, R10, UR6, 0x1 ;  /* 0x000000060a0c7c11 */ /* 0x000fc4000f8208ff */
[----:B------:R-:W-:Y:S02]  /*1c30*/  LEA R166, R13, UR5, 0x1 ;  /* 0x000000050da67c11 */ /* 0x000fe4000f8e08ff */
[----:B------:R-:W-:Y:S02]  /*1c40*/  LEA.HI.X R21, R6, R23, R7, 0x7, P2 ;  /* 0x0000001706157211 */ /* 0x000fe400010f3c07 */
[----:B------:R-:W-:Y:S01]  /*1c50*/  LEA.HI.X R13, R10, UR7, R19, 0x1, P1 ;  /* 0x000000070a0d7c11 */ /* 0x000fe200088f0c13 */
[----:B------:R1:W-:Y:S01]  /*1c60*/  LDGSTS.E.BYPASS.LTC128B.128 [R166], desc[UR20][R176.64] ;  /* 0x00000000b0a67fae */ /* 0x0003e2000b901d54 */
[----:B------:R-:W-:Y:S01]  /*1c70*/  LEA R6, P1, R4, R12, 0x7 ;  /* 0x0000000c04067211 */ /* 0x000fe200078238ff */
[----:B------:R-:W-:Y:S01]  /*1c80*/  ULDC.64 UR6, c[0x0][0x478] ;  /* 0x00011e0000067ab9 */ /* 0x000fe20000000a00 */
[----:B------:R-:W-:Y:S01]  /*1c90*/  LEA R14, P3, R8, R176, 0x7 ;  /* 0x000000b0080e7211 */ /* 0x000fe200078638ff */
[----:B------:R-:W-:Y:S01]  /*1ca0*/  UIMAD.WIDE UR6, UR33, 0x4, UR6 ;  /* 0x00000004210678a5 */ /* 0x000fe2000f8e0206 */
[----:B------:R-:W-:-:S02]  /*1cb0*/  LEA.HI.X R7, R4, R13, R5, 0x7, P1 ;  /* 0x0000000d04077211 */ /* 0x000fc400008f3c05 */
[----:B------:R-:W-:Y:S02]  /*1cc0*/  PLOP3.LUT P1, PT, PT, PT, UP0, 0x80, 0x0 ;  /* 0x000000000000781c */ /* 0x000fe40003f2f008 */
[----:B------:R-:W-:-:S05]  /*1cd0*/  LEA.HI.X R15, R8, R177, R9, 0x7, P3 ;  /* 0x000000b1080f7211 */ /* 0x000fca00018f3c09 */
[----:B------:R1:W-:Y:S04]  /*1ce0*/  LDGSTS.E.BYPASS.LTC128B.128 [R166+0x1000], desc[UR20][R14.64] ;  /* 0x010000000ea67fae */ /* 0x0003e8000b901d54 */
[----:B------:R1:W-:Y:S04]  /*1cf0*/  LDGSTS.E.BYPASS.LTC128B.128 [R11+0x6000], desc[UR20][R22.64] ;  /* 0x06000000160b7fae */ /* 0x0003e8000b901d54 */
[----:B------:R1:W-:Y:S04]  /*1d00*/  LDGSTS.E.BYPASS.LTC128B.128 [R11+0x7000], desc[UR20][R20.64] ;  /* 0x07000000140b7fae */ /* 0x0003e8000b901d54 */
[----:B------:R1:W-:Y:S04]  /*1d10*/  LDGSTS.E.BYPASS.LTC128B.128 [R11+0x8000], desc[UR20][R12.64] ;  /* 0x080000000c0b7fae */ /* 0x0003e8000b901d54 */
[----:B------:R1:W-:Y:S04]  /*1d20*/  LDGSTS.E.BYPASS.LTC128B.128 [R11+0x9000], desc[UR20][R6.64] ;  /* 0x09000000060b7fae */ /* 0x0003e8000b901d54 */
[----:B------:R-:W0:Y:S01]  /*1d30*/  LDGDEPBAR ;  /* 0x00000000000079af */ /* 0x000e220000000000 */
[----:B------:R-:W-:Y:S05]  /*1d40*/  @!P1 BRA `(.L_x_1052) ;  /* 0x0000005000f49947 */ /* 0x000fea0003800000 */
[----:B-1----:R-:W1:Y:S01]  /*1d50*/  LDC.64 R10, c[0x0][0x3b8] ;  /* 0x0000ee00ff0a7b82 */ /* 0x002e620000000a00 */
[----:B------:R-:W-:Y:S01]  /*1d60*/  IMAD.MOV.U32 R8, RZ, RZ, 0x4 ;  /* 0x00000004ff087424 */ /* 0x000fe200078e00ff */
[----:B------:R-:W-:Y:S01]  /*1d70*/  LEA.HI R159, R17, R18, RZ, 0x7 ;  /* 0x00000012119f7211 */ /* 0x000fe200078f38ff */
[----:B------:R-:W-:-:S05]  /*1d80*/  UIMAD UR9, UR16, UR31, UR18 ;  /* 0x0000001f100972a4 */ /* 0x000fca000f8e0212 */
[----:B------:R-:W2:Y:S01]  /*1d90*/  LDC R160, c[0x0][0x2dc] ;  /* 0x0000b700ffa07b82 */ /* 0x000ea20000000800 */
[----:B-1----:R-:W3:Y:S04]  /*1da0*/  LDG.E.64 R4, desc[UR20][R10.64] ;  /* 0x000000140a047981 */ /* 0x002ee8000c1e1b00 */
[----:B------:R-:W4:Y:S01]  /*1db0*/  LDG.E.64 R6, desc[UR20][R10.64+0x8] ;  /* 0x000008140a067981 */ /* 0x000f22000c1e1b00 */
[----:B------:R-:W-:-:S05]  /*1dc0*/  IMAD.WIDE R8, R145, R8, UR52 ;  /* 0x0000003491087e25 */ /* 0x000fca000f8e0208 */
[----:B------:R1:W5:Y:S04]  /*1dd0*/  LDG.E R165, desc[UR20][R8.64] ;  /* 0x0000001408a57981 */ /* 0x000368000c1e1900 */
[----:B------:R1:W5:Y:S04]  /*1de0*/  LDG.E R164, desc[UR20][R8.64+0x20] ;  /* 0x0000201408a47981 */ /* 0x000368000c1e1900 */
[----:B------:R1:W5:Y:S04]  /*1df0*/  LDG.E R163, desc[UR20][R8.64+0x100] ;  /* 0x0001001408a37981 */ /* 0x000368000c1e1900 */
[----:B------:R1:W5:Y:S01]  /*1e00*/  LDG.E R162, desc[UR20][R8.64+0x120] ;  /* 0x0001201408a27981 */ /* 0x000362000c1e1900 */
[----:B------:R-:W-:Y:S01]  /*1e10*/  SHF.R.S32.HI R159, RZ, 0x7, R159 ;  /* 0x00000007ff9f7819 */ /* 0x000fe2000001149f */
[----:B------:R-:W-:Y:S01]  /*1e20*/  USHF.L.U32 UR9, UR9, 0x5, URZ ;  /* 0x0000000509097899 */ /* 0x000fe2000800063f */
[----:B------:R-:W-:Y:S01]  /*1e30*/  VIADD R136, R141, 0x1000 ;  /* 0x000010008d887836 */ /* 0x000fe20000000000 */
[----:B------:R-:W-:Y:S01]  /*1e40*/  SHF.R.S32.HI R161, RZ, 0x1f, R16 ;  /* 0x0000001fffa17819 */ /* 0x000fe20000011410 */
[----:B------:R-:W-:Y:S01]  /*1e50*/  IMAD.MOV.U32 R158, RZ, RZ, 0x4 ;  /* 0x00000004ff9e7424 */ /* 0x000fe200078e00ff */
[----:B------:R-:W-:Y:S01]  /*1e60*/  USHF.R.S32.HI UR8, URZ, 0x1f, UR9 ;  /* 0x0000001f3f087899 */ /* 0x000fe20008011409 */
[----:B------:R-:W-:Y:S01]  /*1e70*/  IMAD.MOV.U32 R95, RZ, RZ, RZ ;  /* 0x000000ffff5f7224 */ /* 0x000fe200078e00ff */
[----:B------:R-:W-:Y:S01]  /*1e80*/  SEL R136, R136, R141, !P0 ;  /* 0x0000008d88887207 */ /* 0x000fe20004000000 */
        /* <DEDUP_REMOVED lines=12> */
[----:B------:R-:W-:Y:S01]  /*1f50*/  UIMAD UR47, UR27, 0x78, URZ ;  /* 0x000000781b2f78a4 */ /* 0x000fe2000f8e023f */
[----:B---3--:R-:W-:Y:S01]  /*1f60*/  R2UR UR44, R4 ;  /* 0x00000000042c72ca */ /* 0x008fe200000e0000 */
[----:B------:R-:W-:Y:S01]  /*1f70*/  IMAD.U32 R4, RZ, RZ, UR19 ;  /* 0x00000013ff047e24 */ /* 0x000fe2000f8e00ff */
[----:B------:R-:W-:-:S02]  /*1f80*/  R2UR UR43, R5 ;  /* 0x00000000052b72ca */ /* 0x000fc400000e0000 */
[----:B----4-:R-:W-:Y:S01]  /*1f90*/  IADD3 R170, P2, P1, R6, UR9, R16 ;  /* 0x0000000906aa7c10 */ /* 0x010fe2000f95e010 */
        /* <DEDUP_REMOVED lines=17> */
[----:B-12---:R-:W-:-:S06]  /*20b0*/  ULDC UR45, c[0x0][0x2ec] ;  /* 0x0000bb00002d7ab9 */ /* 0x006fcc0000000800 */
.L_x_1055:
[----:B-----5:R-:W-:Y:S01]  /*20c0*/  FSETP.NEU.FTZ.AND P1, PT, R165, -INF , PT ;  /* 0xff800000a500780b */ /* 0x020fe20003f3d000 */
[----:B------:R-:W0:Y:S01]  /*20d0*/  LDGDEPBAR ;  /* 0x00000000000079af */ /* 0x000e220000000000 */
[----:B------:R-:W-:Y:S01]  /*20e0*/  IMAD.IADD R144, R142, 0x1, R135 ;  /* 0x000000018e907824 */ /* 0x000fe200078e0287 */
[----:B------:R-:W-:Y:S01]  /*20f0*/  UIADD3 UR48, UR44, -0x61c88647, URZ ;  /* 0x9e3779b92c307890 */ /* 0x000fe2000fffe03f */
[----:B------:R-:W-:Y:S02]  /*2100*/  IMAD.U32 R178, RZ, RZ, UR6 ;  /* 0x00000006ffb27e24 */ /* 0x000fe4000f8e00ff */
[----:B------:R-:W-:Y:S01]  /*2110*/  FMUL.FTZ R237, R164, 1.4426950216293334961 ;  /* 0x3fb8aa3ba4ed7820 */ /* 0x000fe20000410000 */
[----:B------:R-:W-:Y:S02]  /*2120*/  IMAD.U32 R179, RZ, RZ, UR7 ;  /* 0x00000007ffb37e24 */ /* 0x000fe4000f8e00ff */
[----:B------:R-:W-:Y:S01]  /*2130*/  FMUL.FTZ R242, R163, 1.4426950216293334961 ;  /* 0x3fb8aa3ba3f27820 */ /* 0x000fe20000410000 */
[----:B------:R-:W-:Y:S01]  /*2140*/  FMUL.FTZ R243, R162, 1.4426950216293334961 ;  /* 0x3fb8aa3ba2f37820 */ /* 0x000fe20000410000 */
[----:B------:R-:W-:Y:S01]  /*2150*/  LEA R182, P0, R145, R178, 0x2 ;  /* 0x000000b291b67211 */ /* 0x000fe200078010ff */
[----:B------:R-:W-:Y:S02]  /*2160*/  IMAD.U32 R178, RZ, RZ, UR19 ;  /* 0x00000013ffb27e24 */ /* 0x000fe4000f8e00ff */
[----:B------:R-:W-:Y:S01]  /*2170*/  FMUL.FTZ R235, R165, 1.4426950216293334961 ;  /* 0x3fb8aa3ba5eb7820 */ /* 0x000fe20000410000 */
[----:B------:R-:W-:Y:S01]  /*2180*/  UIADD3 UR50, UR43, 0x76cf5d0a, URZ ;  /* 0x76cf5d0a2b327890 */ /* 0x000fe2000fffe03f */
[----:B------:R-:W-:Y:S01]  /*2190*/  LEA.HI.X.SX32 R183, R145, R179, 0x2, P0 ;  /* 0x000000b391b77211 */ /* 0x000fe200000f16ff */
[----:B------:R-:W-:Y:S01]  /*21a0*/  IMAD R178, R178, 0x2, R159 ;  /* 0x00000002b2b27824 */ /* 0x000fe200078e029f */
[----:B------:R-:W-:Y:S01]  /*21b0*/  FSETP.NEU.FTZ.AND P0, PT, R164, -INF , PT ;  /* 0xff800000a400780b */ /* 0x000fe20003f1d000 */
[----:B------:R-:W-:Y:S01]  /*21c0*/  IMAD.U32 R246, RZ, RZ, UR30 ;  /* 0x0000001efff67e24 */ /* 0x000fe2000f8e00ff */
[----:B------:R-:W-:Y:S01]  /*21d0*/  FSEL R235, R235, RZ, P1 ;  /* 0x000000ffebeb7208 */ /* 0x000fe20000800000 */
[----:B------:R-:W-:Y:S01]  /*21e0*/  IMAD.SHL.U32 R181, R178, 0x2, RZ ;  /* 0x00000002b2b57824 */ /* 0x000fe200078e00ff */
[----:B------:R-:W-:Y:S01]  /*21f0*/  FSEL R237, R237, RZ, P0 ;  /* 0x000000ffeded7208 */ /* 0x000fe20000000000 */
[----:B------:R-:W-:Y:S01]  /*2200*/  UIADD3 UR49, UR44, -0x255992d5, URZ ;  /* 0xdaa66d2b2c317890 */ /* 0x000fe2000fffe03f */
[----:B------:R-:W-:Y:S01]  /*2210*/  FSETP.NEU.FTZ.AND P0, PT, R163, -INF , PT ;  /* 0xff800000a300780b */ /* 0x000fe20003f1d000 */
[----:B------:R-:W-:Y:S01]  /*2220*/  UIADD3 UR51, UR43, -0x126145ec, URZ ;  /* 0xed9eba142b337890 */ /* 0x000fe2000fffe03f */
[----:B------:R-:W-:Y:S01]  /*2230*/  LOP3.LUT R181, R181, UR43, RZ, 0x3c, !PT ;  /* 0x0000002bb5b57c12 */ /* 0x000fe2000f8e3cff */
[----:B------:R-:W-:Y:S01]  /*2240*/  IMAD R246, R246, 0x8, R147 ;  /* 0x00000008f6f67824 */ /* 0x000fe200078e0293 */
[----:B------:R-:W-:Y:S01]  /*2250*/  FSEL R242, R242, RZ, P0 ;  /* 0x000000fff2f27208 */ /* 0x000fe20000000000 */
[----:B------:R-:W-:Y:S04]  /*2260*/  DEPBAR.LE SB0, 0x0 ;  /* 0x000080000000791a */ /* 0x000fe80000000000 */
[----:B------:R-:W-:Y:S01]  /*2270*/  LOP3.LUT R218, R171, R181, RZ, 0x3c, !PT ;  /* 0x000000b5abda7212 */ /* 0x000fe200078e3cff */
[----:B------:R-:W-:Y:S01]  /*2280*/  BAR.SYNC.DEFER_BLOCKING 0x0 ;  /* 0x0000000000007b1d */ /* 0x000fe20000010000 */
[----:B------:R-:W-:Y:S01]  /*2290*/  FSETP.NEU.FTZ.AND P0, PT, R162, -INF , PT ;  /* 0xff800000a200780b */ /* 0x000fe20003f1d000 */
[C---:B------:R-:W-:Y:S01]  /*22a0*/  VIADD R206, R246.reuse, 0x4 ;  /* 0x00000004f6ce7836 */ /* 0x040fe20000000000 */
[----:B------:R-:W-:Y:S01]  /*22b0*/  UISETP.GE.AND UP2, UPT, UR30, 0x1, UPT ;  /* 0x000000011e00788c */ /* 0x000fe2000bf46270 */
[----:B------:R-:W-:Y:S01]  /*22c0*/  IMAD.WIDE.U32 R246, R246, -0x326172a9, RZ ;  /* 0xcd9e8d57f6f67825 */ /* 0x000fe200078e00ff */
[----:B------:R-:W-:Y:S03]  /*22d0*/  FSEL R243, R243, RZ, P0 ;  /* 0x000000fff3f37208 */ /* 0x000fe60000000000 */
[----:B------:R-:W-:Y:S01]  /*22e0*/  IMAD.WIDE.U32 R206, R206, -0x326172a9, RZ ;  /* 0xcd9e8d57cece7825 */ /* 0x000fe200078e00ff */
[C---:B------:R-:W-:Y:S03]  /*22f0*/  LOP3.LUT R208, R169.reuse, UR48, R246, 0x96, !PT ;  /* 0x00000030a9d07c12 */ /* 0x040fe6000f8e96f6 */
[----:B------:R-:W-:Y:S01]  /*2300*/  IMAD.WIDE.U32 R218, R218, -0x326172a9, RZ ;  /* 0xcd9e8d57dada7825 */ /* 0x000fe200078e00ff */
[----:B------:R-:W-:Y:S02]  /*2310*/  LOP3.LUT R200, R169, UR48, R206, 0x96, !PT ;  /* 0x00000030a9c87c12 */ /* 0x000fe4000f8e96ce */
[-C--:B------:R-:W-:Y:S01]  /*2320*/  LOP3.LUT R192, R207, R161.reuse, RZ, 0x3c, !PT ;  /* 0x000000a1cfc07212 */ /* 0x080fe200078e3cff */
[----:B------:R-:W-:Y:S01]  /*2330*/  IMAD.WIDE.U32 R208, R208, -0x2daee0ad, RZ ;  /* 0xd2511f53d0d07825 */ /* 0x000fe200078e00ff */
[C---:B------:R-:W-:Y:S02]  /*2340*/  LOP3.LUT R246, R219.reuse, UR48, R246, 0x96, !PT ;  /* 0x00000030dbf67c12 */ /* 0x040fe4000f8e96f6 */
[----:B------:R-:W-:Y:S01]  /*2350*/  LOP3.LUT R206, R219, UR48, R206, 0x96, !PT ;  /* 0x00000030dbce7c12 */ /* 0x000fe2000f8e96ce */
[----:B------:R-:W-:Y:S01]  /*2360*/  UIADD3 UR48, UR43, -0x4498517b, URZ ;  /* 0xbb67ae852b307890 */ /* 0x000fe2000fffe03f */
[----:B------:R-:W-:Y:S01]  /*2370*/  IMAD.WIDE.U32 R192, R192, -0x2daee0ad, RZ ;  /* 0xd2511f53c0c07825 */ /* 0x000fe200078e00ff */
[----:B------:R-:W-:Y:S03]  /*2380*/  LDSM.16.M88.4 R100, [R135] ;  /* 0x000000008764783b */ /* 0x000fe60000000200 */
[----:B------:R-:W-:Y:S04]  /*2390*/  IMAD.WIDE.U32 R200, R200, -0x2daee0ad, RZ ;  /* 0xd2511f53c8c87825 */ /* 0x000fe800078e00ff */
[----:B------:R-:W-:Y:S01]  /*23a0*/  IMAD.WIDE.U32 R206, R206, -0x2daee0ad, RZ ;  /* 0xd2511f53cece7825 */ /* 0x000fe200078e00ff */
[--C-:B------:R-:W-:Y:S01]  /*23b0*/  LOP3.LUT R196, R201, UR50, R192.reuse, 0x96, !PT ;  /* 0x00000032c9c47c12 */ /* 0x100fe2000f8e96c0 */
[----:B------:R-:W1:Y:S03]  /*23c0*/  LDSM.16.M88.4 R104, [R134+0x6000] ;  /* 0x006000008668783b */ /* 0x000e660000000200 */
[----:B------:R-:W-:Y:S01]  /*23d0*/  LOP3.LUT R192, R207, UR50, R192, 0x96, !PT ;  /* 0x00000032cfc07c12 */ /* 0x000fe2000f8e96c0 */
[----:B------:R-:W-:Y:S04]  /*23e0*/  IMAD.WIDE.U32 R196, R196, -0x326172a9, RZ ;  /* 0xcd9e8d57c4c47825 */ /* 0x000fe800078e00ff */
        /* <DEDUP_REMOVED lines=9> */
[----:B------:R-:W2:Y:S01]  /*2480*/  LDG.E R180, desc[UR20][R182.64] ;  /* 0x00000014b6b47981 */ /* 0x000ea2000c1e1900 */
[C---:B------:R-:W-:Y:S03]  /*2490*/  HMMA.16816.F32 R16, R100.reuse, R106, RZ ;  /* 0x0000006a6410723c */ /* 0x040fe600000018ff */
[----:B------:R-:W1:Y:S03]  /*24a0*/  LDSM.16.M88.4 R104, [R144+0x1000] ;  /* 0x001000009068783b */ /* 0x000e660000000200 */
[-C--:B---3--:R-:W-:Y:S05]  /*24b0*/  HMMA.16816.F32 R20, R100, R112.reuse, RZ ;  /* 0x000000706414723c */ /* 0x088fea00000018ff */
[----:B------:R-:W3:Y:S01]  /*24c0*/  LDG.E R179, desc[UR20][R182.64+0x20] ;  /* 0x00002014b6b37981 */ /* 0x000ee2000c1e1900 */
[C---:B------:R-:W-:Y:S03]  /*24d0*/  HMMA.16816.F32 R24, R108.reuse, R112, RZ ;  /* 0x000000706c18723c */ /* 0x040fe600000018ff */
[----:B------:R-:W5:Y:S04]  /*24e0*/  LDG.E R178, desc[UR20][R182.64+0x100] ;  /* 0x00010014b6b27981 */ /* 0x000f68000c1e1900 */
[----:B------:R1:W5:Y:S01]  /*24f0*/  LDG.E R167, desc[UR20][R182.64+0x120] ;  /* 0x00012014b6a77981 */ /* 0x000362000c1e1900 */
[-C--:B------:R-:W-:Y:S06]  /*2500*/  HMMA.16816.F32 R28, R108, R114.reuse, RZ ;  /* 0x000000726c1c723c */ /* 0x080fec00000018ff */
[C---:B------:R-:W-:Y:S06]  /*2510*/  HMMA.16816.F32 R32, R100.reuse, R114, RZ ;  /* 0x000000726420723c */ /* 0x040fec00000018ff */
[-C--:B----4-:R-:W-:Y:S06]  /*2520*/  HMMA.16816.F32 R36, R100, R116.reuse, RZ ;  /* 0x000000746424723c */ /* 0x090fec00000018ff */
[C---:B------:R-:W-:Y:S02]  /*2530*/  HMMA.16816.F32 R40, R108.reuse, R116, RZ ;  /* 0x000000746c28723c */ /* 0x040fe400000018ff */
[----:B-1----:R-:W-:Y:S04]  /*2540*/  LOP3.LUT R183, R247, R161, RZ, 0x3c, !PT ;  /* 0x000000a1f7b77212 */ /* 0x002fe800078e3cff */
[-C--:B------:R-:W-:Y:S05]  /*2550*/  HMMA.16816.F32 R44, R108, R118.reuse, RZ ;  /* 0x000000766c2c723c */ /* 0x080fea00000018ff */
[----:B------:R-:W-:Y:S01]  /*2560*/  IMAD.WIDE.U32 R190, R183, -0x2daee0ad, RZ ;  /* 0xd2511f53b7be7825 */ /* 0x000fe200078e00ff */
[----:B------:R-:W-:Y:S01]  /*2570*/  LOP3.LUT R183, R170, UR48, RZ, 0x3c, !PT ;  /* 0x00000030aab77c12 */ /* 0x000fe2000f8e3cff */
[C---:B------:R-:W-:Y:S01]  /*2580*/  HMMA.16816.F32 R48, R100.reuse, R118, RZ ;  /* 0x000000766430723c */ /* 0x040fe200000018ff */
[----:B------:R-:W-:Y:S03]  /*2590*/  UIADD3 UR48, UR44, 0x3c6ef372, URZ ;  /* 0x3c6ef3722c307890 */ /* 0x000fe6000fffe03f */
[----:B------:R-:W-:Y:S02]  /*25a0*/  LOP3.LUT R202, R183, R191, RZ, 0x3c, !PT ;  /* 0x000000bfb7ca7212 */ /* 0x000fe400078e3cff */
[-C--:B------:R-:W-:Y:S01]  /*25b0*/  HMMA.16816.F32 R52, R100, R120.reuse, RZ ;  /* 0x000000786434723c */ /* 0x080fe200000018ff */
[----:B------:R-:W-:Y:S04]  /*25c0*/  LOP3.LUT R198, R209, UR50, R190, 0x96, !PT ;  /* 0x00000032d1c67c12 */ /* 0x000fe8000f8e96be */
[----:B------:R-:W-:Y:S01]  /*25d0*/  LOP3.LUT R212, R183, R193, RZ, 0x3c, !PT ;  /* 0x000000c1b7d47212 */ /* 0x000fe200078e3cff */
[C---:B------:R-:W-:Y:S05]  /*25e0*/  HMMA.16816.F32 R56, R108.reuse, R120, RZ ;  /* 0x000000786c38723c */ /* 0x040fea00000018ff */
[----:B------:R-:W-:Y:S01]  /*25f0*/  IMAD.WIDE.U32 R202, R202, -0x326172a9, RZ ;  /* 0xcd9e8d57caca7825 */ /* 0x000fe200078e00ff */
[-C--:B------:R-:W-:Y:S01]  /*2600*/  HMMA.16816.F32 R60, R108, R122.reuse, RZ ;  /* 0x0000007a6c3c723c */ /* 0x080fe200000018ff */
[----:B------:R-:W-:Y:S04]  /*2610*/  LDSM.16.M88.4 R108, [R133+0x6800] ;  /* 0x00680000856c783b */ /* 0x000fe80000000200 */
[C---:B------:R-:W-:Y:S01]  /*2620*/  LOP3.LUT R188, R203.reuse, UR48, R168, 0x96, !PT ;  /* 0x00000030cbbc7c12 */ /* 0x040fe2000f8e96a8 */
[----:B------:R-:W-:Y:S02]  /*2630*/  HMMA.16816.F32 R64, R100, R122, RZ ;  /* 0x0000007a6440723c */ /* 0x000fe400000018ff */
[----:B------:R-:W-:Y:S01]  /*2640*/  LOP3.LUT R204, R203, UR48, R218, 0x96, !PT ;  /* 0x00000030cbcc7c12 */ /* 0x000fe2000f8e96da */
[----:B------:R-:W1:Y:S02]  /*2650*/  LDSM.16.M88.4 R100, [R133+0x6400] ;  /* 0x006400008564783b */ /* 0x000e640000000200 */
[----:B------:R-:W-:Y:S01]  /*2660*/  IMAD.WIDE.U32 R198, R198, -0x326172a9, RZ ;  /* 0xcd9e8d57c6c67825 */ /* 0x000fe200078e00ff */
[-C--:B------:R-:W-:Y:S05]  /*2670*/  HMMA.16816.F32 R4, R124, R128.reuse, R4 ;  /* 0x000000807c04723c */ /* 0x080fea0000001804 */
[----:B------:R-:W-:Y:S01]  /*2680*/  LOP3.LUT R194, R199, UR49, R202, 0x96, !PT ;  /* 0x00000031c7c27c12 */ /* 0x000fe2000f8e96ca */
[C---:B------:R-:W-:Y:S05]  /*2690*/  HMMA.16816.F32 R8, R104.reuse, R128, R8 ;  /* 0x000000806808723c */ /* 0x040fea0000001808 */
[----:B------:R-:W-:Y:S01]  /*26a0*/  IMAD.WIDE.U32 R246, R246, -0x2daee0ad, RZ ;  /* 0xd2511f53f6f67825 */ /* 0x000fe200078e00ff */
[-C--:B------:R-:W-:Y:S05]  /*26b0*/  HMMA.16816.F32 R12, R104, R130.reuse, R12 ;  /* 0x00000082680c723c */ /* 0x080fea000000180c */
[----:B------:R-:W-:Y:S01]  /*26c0*/  LOP3.LUT R190, R247, UR50, R190, 0x96, !PT ;  /* 0x00000032f7be7c12 */ /* 0x000fe2000f8e96be */
[----:B------:R-:W-:Y:S01]  /*26d0*/  IMAD.WIDE.U32 R212, R212, -0x326172a9, RZ ;  /* 0xcd9e8d57d4d47825 */ /* 0x000fe200078e00ff */
[----:B------:R-:W-:Y:S01]  /*26e0*/  UIADD3 UR50, UR43, 0x32370b8f, URZ ;  /* 0x32370b8f2b327890 */ /* 0x000fe2000fffe03f */
[C---:B------:R-:W-:Y:S04]  /*26f0*/  HMMA.16816.F32 R16, R124.reuse, R130, R16 ;  /* 0x000000827c10723c */ /* 0x040fe80000001810 */
[C---:B------:R-:W-:Y:S01]  /*2700*/  LOP3.LUT R193, R213.reuse, UR48, R168, 0x96, !PT ;  /* 0x00000030d5c17c12 */ /* 0x040fe2000f8e96a8 */
[----:B------:R-:W-:Y:S01]  /*2710*/  IMAD.WIDE.U32 R224, R188, -0x2daee0ad, RZ ;  /* 0xd2511f53bce07825 */ /* 0x000fe200078e00ff */
[----:B------:R-:W-:Y:S01]  /*2720*/  LOP3.LUT R218, R213, UR48, R218, 0x96, !PT ;  /* 0x00000030d5da7c12 */ /* 0x000fe2000f8e96da */
[----:B------:R-:W-:Y:S01]  /*2730*/  UIADD3 UR48, UR44, 0x78dde6e4, URZ ;  /* 0x78dde6e42c307890 */ /* 0x000fe2000fffe03f */
[----:B------:R-:W-:Y:S03]  /*2740*/  LOP3.LUT R210, R197, UR49, R212, 0x96, !PT ;  /* 0x00000031c5d27c12 */ /* 0x000fe6000f8e96d4 */
[----:B------:R-:W-:Y:S01]  /*2750*/  LOP3.LUT R191, R225, UR50, R208, 0x96, !PT ;  /* 0x00000032e1bf7c12 */ /* 0x000fe2000f8e96d0 */
[----:B------:R-:W-:Y:S04]  /*2760*/  IMAD.WIDE.U32 R194, R194, -0x2daee0ad, RZ ;  /* 0xd2511f53c2c27825 */ /* 0x000fe800078e00ff */
[--C-:B------:R-:W-:Y:S01]  /*2770*/  FFMA.FTZ R181, R4, UR45, -R235.reuse ;  /* 0x0000002d04b57c23 */ /* 0x100fe200080108eb */
[----:B------:R-:W-:Y:S01]  /*2780*/  FFMA.FTZ R186, R5, UR45, -R235 ;  /* 0x0000002d05ba7c23 */ /* 0x000fe200080108eb */
[----:B------:R-:W-:Y:S01]  /*2790*/  IMAD.WIDE.U32 R216, R190, -0x326172a9, RZ ;  /* 0xcd9e8d57bed87825 */ /* 0x000fe200078e00ff */
[----:B------:R-:W-:Y:S01]  /*27a0*/  LOP3.LUT R224, R195, UR51, R224, 0x96, !PT ;  /* 0x00000033c3e07c12 */ /* 0x000fe2000f8e96e0 */
[-C--:B-1----:R-:W-:Y:S02]  /*27b0*/  HMMA.16816.F32 R20, R124, R100.reuse, R20 ;  /* 0x000000647c14723c */ /* 0x082fe40000001814 */
[----:B------:R-:W1:Y:S01]  /*27c0*/  MUFU.EX2 R181, R181 ;  /* 0x000000b500b57308 */ /* 0x000e620000000800 */
[----:B------:R-:W-:Y:S01]  /*27d0*/  IMAD.WIDE.U32 R208, R192, -0x326172a9, RZ ;  /* 0xcd9e8d57c0d07825 */ /* 0x000fe200078e00ff */
[----:B------:R-:W-:Y:S02]  /*27e0*/  LOP3.LUT R192, R217, UR49, R202, 0x96, !PT ;  /* 0x00000031d9c07c12 */ /* 0x000fe4000f8e96ca */
[C---:B------:R-:W-:Y:S06]  /*27f0*/  HMMA.16816.F32 R24, R104.reuse, R100, R24 ;  /* 0x000000646818723c */ /* 0x040fec0000001818 */
[----:B------:R-:W4:Y:S01]  /*2800*/  MUFU.EX2 R186, R186 ;  /* 0x000000ba00ba7308 */ /* 0x000f220000000800 */
[----:B------:R-:W-:Y:S04]  /*2810*/  LOP3.LUT R212, R209, UR49, R212, 0x96, !PT ;  /* 0x00000031d1d47c12 */ /* 0x000fe8000f8e96d4 */
[----:B------:R-:W-:Y:S01]  /*2820*/  IMAD.WIDE.U32 R204, R204, -0x2daee0ad, RZ ;  /* 0xd2511f53cccc7825 */ /* 0x000fe200078e00ff */
[-C--:B------:R-:W-:Y:S01]  /*2830*/  HMMA.16816.F32 R28, R104, R102.reuse, R28 ;  /* 0x00000066681c723c */ /* 0x080fe2000000181c */
[----:B------:R-:W-:Y:S03]  /*2840*/  UIADD3 UR49, UR44, 0x1715609d, URZ ;  /* 0x1715609d2c317890 */ /* 0x000fe6000fffe03f */
[----:B------:R-:W-:Y:S01]  /*2850*/  LOP3.LUT R246, R205, UR50, R246, 0x96, !PT ;  /* 0x00000032cdf67c12 */ /* 0x000fe2000f8e96f6 */
[----:B------:R-:W-:Y:S01]  /*2860*/  IMAD.WIDE.U32 R228, R193, -0x2daee0ad, RZ ;  /* 0xd2511f53c1e47825 */ /* 0x000fe200078e00ff */
[C---:B------:R-:W-:Y:S05]  /*2870*/  HMMA.16816.F32 R32, R124.reuse, R102, R32 ;  /* 0x000000667c20723c */ /* 0x040fea0000001820 */
[----:B------:R-:W-:Y:S01]  /*2880*/  LOP3.LUT R193, R229, UR50, R200, 0x96, !PT ;  /* 0x00000032e5c17c12 */ /* 0x000fe2000f8e96c8 */
[----:B------:R-:W-:Y:S05]  /*2890*/  IMAD.WIDE.U32 R218, R218, -0x2daee0ad, RZ ;  /* 0xd2511f53dada7825 */ /* 0x000fea00078e00ff */
[----:B------:R-:W-:Y:S01]  /*28a0*/  FFMA.FTZ R199, R14, UR45, -R243 ;  /* 0x0000002d0ec77c23 */ /* 0x000fe200080108f3 */
[-C--:B------:R-:W-:Y:S03]  /*28b0*/  HMMA.16816.F32 R36, R124, R108.reuse, R36 ;  /* 0x0000006c7c24723c */ /* 0x080fe60000001824 */
[----:B------:R-:W-:Y:S01]  /*28c0*/  LOP3.LUT R206, R219, UR50, R206, 0x96, !PT ;  /* 0x00000032dbce7c12 */ /* 0x000fe2000f8e96ce */
[----:B------:R-:W-:Y:S01]  /*28d0*/  IMAD.WIDE.U32 R224, R224, -0x326172a9, RZ ;  /* 0xcd9e8d57e0e07825 */ /* 0x000fe200078e00ff */
[----:B------:R-:W-:Y:S01]  /*28e0*/  UIADD3 UR50, UR43, -0x56f99767, URZ ;  /* 0xa90668992b327890 */ /* 0x000fe2000fffe03f */
[C---:B------:R-:W-:Y:S05]  /*28f0*/  HMMA.16816.F32 R40, R104.reuse, R108, R40 ;  /* 0x0000006c6828723c */ /* 0x040fea0000001828 */
[----:B------:R-:W-:Y:S01]  /*2900*/  IMAD.WIDE.U32 R200, R191, -0x326172a9, RZ ;  /* 0xcd9e8d57bfc87825 */ /* 0x000fe200078e00ff */
[-C--:B------:R-:W-:Y:S01]  /*2910*/  HMMA.16816.F32 R44, R104, R110.reuse, R44 ;  /* 0x0000006e682c723c */ /* 0x080fe2000000182c */
[----:B------:R1:W-:Y:S04]  /*2920*/  MUFU.EX2 R191, R199 ;  /* 0x000000c700bf7308 */ /* 0x0003e80000000800 */
[----:B------:R-:W-:Y:S01]  /*2930*/  LOP3.LUT R197, R201, UR48, R198, 0x96, !PT ;  /* 0x00000030c9c57c12 */ /* 0x000fe2000f8e96c6 */
[----:B------:R-:W-:Y:S01]  /*2940*/  IMAD.WIDE.U32 R210, R210, -0x2daee0ad, RZ ;  /* 0xd2511f53d2d27825 */ /* 0x000fe200078e00ff */
[----:B------:R-:W-:Y:S01]  /*2950*/  LOP3.LUT R195, R225, UR49, R200, 0x96, !PT ;  /* 0x00000031e1c37c12 */ /* 0x000fe2000f8e96c8 */
[C---:B------:R-:W-:Y:S04]  /*2960*/  HMMA.16816.F32 R48, R124.reuse, R110, R48 ;  /* 0x0000006e7c30723c */ /* 0x040fe80000001830 */
[----:B------:R-:W-:Y:S01]  /*2970*/  LOP3.LUT R228, R211, UR51, R228, 0x96, !PT ;  /* 0x00000033d3e47c12 */ /* 0x000fe2000f8e96e4 */
[----:B------:R-:W-:Y:S06]  /*2980*/  IMAD.WIDE.U32 R246, R246, -0x326172a9, RZ ;  /* 0xcd9e8d57f6f67825 */ /* 0x000fec00078e00ff */
[----:B------:R-:W-:Y:S01]  /*2990*/  FFMA.FTZ R182, R7, UR45, -R237 ;  /* 0x0000002d07b67c23 */ /* 0x000fe200080108ed */
[----:B------:R-:W-:Y:S01]  /*29a0*/  FFMA.FTZ R185, R9, UR45, -R242 ;  /* 0x0000002d09b97c23 */ /* 0x000fe200080108f2 */
[----:B------:R-:W-:Y:S01]  /*29b0*/  LOP3.LUT R216, R247, UR48, R216, 0x96, !PT ;  /* 0x00000030f7d87c12 */ /* 0x000fe2000f8e96d8 */
[----:B------:R-:W-:Y:S04]  /*29c0*/  IMAD.WIDE.U32 R206, R206, -0x326172a9, RZ ;  /* 0xcd9e8d57cece7825 */ /* 0x000fe800078e00ff */
[----:B------:R-:W-:Y:S01]  /*29d0*/  FFMA.FTZ R41, R41, UR45, -R242 ;  /* 0x0000002d29297c23 */ /* 0x000fe200080108f2 */
[----:B------:R-:W-:Y:S01]  /*29e0*/  MUFU.EX2 R182, R182 ;  /* 0x000000b600b67308 */ /* 0x000fe20000000800 */
[--C-:B------:R-:W-:Y:S01]  /*29f0*/  FFMA.FTZ R42, R42, UR45, -R243.reuse ;  /* 0x0000002d2a2a7c23 */ /* 0x100fe200080108f3 */
[----:B------:R-:W-:Y:S01]  /*2a00*/  IMAD.WIDE.U32 R200, R192, -0x2daee0ad, RZ ;  /* 0xd2511f53c0c87825 */ /* 0x000fe200078e00ff */
[----:B------:R-:W-:Y:S03]  /*2a10*/  LOP3.LUT R208, R207, UR48, R208, 0x96, !PT ;  /* 0x00000030cfd07c12 */ /* 0x000fe6000f8e96d0 */
[--C-:B------:R-:W-:Y:S01]  /*2a20*/  FFMA.FTZ R187, R10, UR45, -R243.reuse ;  /* 0x0000002d0abb7c23 */ /* 0x100fe200080108f3 */
[----:B------:R-:W-:Y:S01]  /*2a30*/  FFMA.FTZ R188, R11, UR45, -R243 ;  /* 0x0000002d0bbc7c23 */ /* 0x000fe200080108f3 */
[----:B------:R-:W-:Y:S01]  /*2a40*/  LOP3.LUT R204, R201, UR51, R204, 0x96, !PT ;  /* 0x00000033c9cc7c12 */ /* 0x000fe2000f8e96cc */
[----:B------:R-:W-:Y:S04]  /*2a50*/  IMAD.WIDE.U32 R202, R193, -0x326172a9, RZ ;  /* 0xcd9e8d57c1ca7825 */ /* 0x000fe800078e00ff */
[----:B------:R-:W-:Y:S01]  /*2a60*/  FFMA.FTZ R189, R12, UR45, -R242 ;  /* 0x0000002d0cbd7c23 */ /* 0x000fe200080108f2 */
[----:B------:R-:W-:Y:S01]  /*2a70*/  MUFU.EX2 R185, R185 ;  /* 0x000000b900b97308 */ /* 0x000fe20000000800 */
[--C-:B------:R-:W-:Y:S01]  /*2a80*/  FFMA.FTZ R51, R51, UR45, -R237.reuse ;  /* 0x0000002d33337c23 */ /* 0x100fe200080108ed */
[----:B------:R-:W-:Y:S01]  /*2a90*/  IMAD.WIDE.U32 R228, R228, -0x326172a9, RZ ;  /* 0xcd9e8d57e4e47825 */ /* 0x000fe200078e00ff */
[----:B------:R-:W-:Y:S01]  /*2aa0*/  LOP3.LUT R196, R203, UR48, R196, 0x96, !PT ;  /* 0x00000030cbc47c12 */ /* 0x000fe2000f8e96c4 */
[----:B------:R-:W-:Y:S02]  /*2ab0*/  UIADD3 UR48, UR43, 0x646e171e, URZ ;  /* 0x646e171e2b307890 */ /* 0x000fe4000fffe03f */
[----:B------:R-:W-:Y:S01]  /*2ac0*/  FFMA.FTZ R190, R13, UR45, -R242 ;  /* 0x0000002d0dbe7c23 */ /* 0x000fe200080108f2 */
[----:B------:R-:W-:Y:S01]  /*2ad0*/  IMAD.WIDE.U32 R216, R216, -0x2daee0ad, RZ ;  /* 0xd2511f53d8d87825 */ /* 0x000fe200078e00ff */
[----:B------:R-:W-:Y:S02]  /*2ae0*/  LOP3.LUT R203, R229, UR49, R202, 0x96, !PT ;  /* 0x00000031e5cb7c12 */ /* 0x000fe4000f8e96ca */
[----:B------:R-:W-:Y:S01]  /*2af0*/  MUFU.EX2 R187, R187 ;  /* 0x000000bb00bb7308 */ /* 0x000fe20000000800 */
[----:B------:R-:W-:Y:S01]  /*2b00*/  FFMA.FTZ R184, R6, UR45, -R237 ;  /* 0x0000002d06b87c23 */ /* 0x000fe200080108ed */
[----:B------:R-:W-:Y:S04]  /*2b10*/  IMAD.WIDE.U32 R214, R195, -0x2daee0ad, RZ ;  /* 0xd2511f53c3d67825 */ /* 0x000fe800078e00ff */
[----:B------:R-:W-:Y:S01]  /*2b20*/  FFMA.FTZ R198, R15, UR45, -R243 ;  /* 0x0000002d0fc67c23 */ /* 0x000fe200080108f3 */
[----:B------:R-:W-:Y:S01]  /*2b30*/  FFMA.FTZ R193, R16, UR45, -R235 ;  /* 0x0000002d10c17c23 */ /* 0x000fe200080108eb */
[----:B------:R-:W-:Y:S01]  /*2b40*/  IMAD.WIDE.U32 R220, R197, -0x2daee0ad, RZ ;  /* 0xd2511f53c5dc7825 */ /* 0x000fe200078e00ff */
[----:B------:R-:W-:Y:S01]  /*2b50*/  LOP3.LUT R197, R217, UR50, R200, 0x96, !PT ;  /* 0x00000032d9c57c12 */ /* 0x000fe2000f8e96c8 */
[----:B------:R-:W-:Y:S01]  /*2b60*/  MUFU.EX2 R188, R188 ;  /* 0x000000bc00bc7308 */ /* 0x000fe20000000800 */
[----:B------:R-:W-:Y:S01]  /*2b70*/  SHF.R.U32.HI R200, RZ, 0x18, R214 ;  /* 0x00000018ffc87819 */ /* 0x000fe200000116d6 */
[----:B------:R-:W-:Y:S01]  /*2b80*/  IMAD.WIDE.U32 R208, R208, -0x2daee0ad, RZ ;  /* 0xd2511f53d0d07825 */ /* 0x000fe200078e00ff */
[----:B-1----:R-:W-:Y:S02]  /*2b90*/  LOP3.LUT R199, R221, UR50, R194, 0x96, !PT ;  /* 0x00000032ddc77c12 */ /* 0x002fe4000f8e96c2 */
[----:B------:R-:W-:Y:S01]  /*2ba0*/  ISETP.LE.U32.AND P6, PT, R200, UR46, PT ;  /* 0x0000002ec8007c0c */ /* 0x000fe2000bfc3070 */
[----:B------:R-:W-:Y:S01]  /*2bb0*/  IMAD.WIDE.U32 R204, R204, -0x326172a9, RZ ;  /* 0xcd9e8d57cccc7825 */ /* 0x000fe200078e00ff */
[----:B------:R-:W-:Y:S03]  /*2bc0*/  LOP3.LUT R234, R215, UR48, R220, 0x96, !PT ;  /* 0x00000030d7ea7c12 */ /* 0x000fe6000f8e96dc */
[----:B------:R-:W-:Y:S01]  /*2bd0*/  MUFU.EX2 R189, R189 ;  /* 0x000000bd00bd7308 */ /* 0x000fe20000000800 */
[----:B------:R-:W-:Y:S01]  /*2be0*/  LOP3.LUT R202, R214, 0xff, RZ, 0xc0, !PT ;  /* 0x000000ffd6ca7812 */ /* 0x000fe200078ec0ff */
[----:B------:R-:W-:Y:S01]  /*2bf0*/  IMAD.WIDE.U32 R212, R212, -0x2daee0ad, RZ ;  /* 0xd2511f53d4d47825 */ /* 0x000fe200078e00ff */
[----:B------:R-:W-:Y:S02]  /*2c00*/  LOP3.LUT R246, R205, UR49, R246, 0x96, !PT ;  /* 0x00000031cdf67c12 */ /* 0x000fe4000f8e96f6 */
[----:B------:R-:W-:Y:S01]  /*2c10*/  SHF.R.U32.HI R239, RZ, 0x10, R214 ;  /* 0x00000010ffef7819 */ /* 0x000fe200000116d6 */
[--C-:B------:R-:W-:Y:S01]  /*2c20*/  FFMA.FTZ R205, R22, UR45, -R237.reuse ;  /* 0x0000002d16cd7c23 */ /* 0x100fe200080108ed */
[----:B------:R-:W-:Y:S01]  /*2c30*/  LOP3.LUT R218, R213, UR51, R218, 0x96, !PT ;  /* 0x00000033d5da7c12 */ /* 0x000fe2000f8e96da */
[--C-:B------:R-:W-:Y:S01]  /*2c40*/  FFMA.FTZ R195, R18, UR45, -R237.reuse ;  /* 0x0000002d12c37c23 */ /* 0x100fe200080108ed */
[----:B------:R-:W-:Y:S01]  /*2c50*/  LOP3.LUT R201, R209, UR50, R212, 0x96, !PT ;  /* 0x00000032d1c97c12 */ /* 0x000fe2000f8e96d4 */
[----:B------:R-:W-:Y:S01]  /*2c60*/  IMAD.WIDE.U32 R212, R203, -0x2daee0ad, RZ ;  /* 0xd2511f53cbd47825 */ /* 0x000fe200078e00ff */
[----:B------:R-:W-:Y:S01]  /*2c70*/  LOP3.LUT R236, R214, 0xffff, RZ, 0xc0, !PT ;  /* 0x0000ffffd6ec7812 */ /* 0x000fe200078ec0ff */
[----:B------:R1:W-:Y:S01]  /*2c80*/  MUFU.EX2 R200, R205 ;  /* 0x000000cd00c87308 */ /* 0x0003e20000000800 */
[----:B------:R-:W-:Y:S01]  /*2c90*/  ISETP.LE.U32.AND P1, PT, R202, UR46, PT ;  /* 0x0000002eca007c0c */ /* 0x000fe2000bf23070 */
[----:B------:R-:W-:Y:S01]  /*2ca0*/  FFMA.FTZ R203, R23, UR45, -R237 ;  /* 0x0000002d17cb7c23 */ /* 0x000fe200080108ed */
[----:B------:R-:W-:Y:S01]  /*2cb0*/  LOP3.LUT R245, R212, 0xff, RZ, 0xc0, !PT ;  /* 0x000000ffd4f57812 */ /* 0x000fe200078ec0ff */
[----:B------:R-:W-:Y:S01]  /*2cc0*/  IMAD.WIDE.U32 R222, R199, -0x326172a9, RZ ;  /* 0xcd9e8d57c7de7825 */ /* 0x000fe200078e00ff */
[--C-:B------:R-:W-:Y:S02]  /*2cd0*/  SHF.R.U32.HI R244, RZ, 0x18, R212.reuse ;  /* 0x00000018fff47819 */ /* 0x100fe400000116d4 */
[----:B------:R-:W-:Y:S01]  /*2ce0*/  SHF.R.U32.HI R241, RZ, 0x10, R212 ;  /* 0x00000010fff17819 */ /* 0x000fe200000116d4 */
[----:B------:R-:W-:Y:S01]  /*2cf0*/  IMAD.WIDE.U32 R218, R218, -0x326172a9, RZ ;  /* 0xcd9e8d57dada7825 */ /* 0x000fe200078e00ff */
[----:B------:R-:W-:Y:S01]  /*2d00*/  LOP3.LUT R240, R212, 0xffff, RZ, 0xc0, !PT ;  /* 0x0000ffffd4f07812 */ /* 0x000fe200078ec0ff */
[----:B------:R4:W-:Y:S01]  /*2d10*/  MUFU.EX2 R199, R203 ;  /* 0x000000cb00c77308 */ /* 0x0009e20000000800 */
[----:B------:R-:W-:Y:S01]  /*2d20*/  LOP3.LUT R230, R222, 0xff, RZ, 0xc0, !PT ;  /* 0x000000ffdee67812 */ /* 0x000fe200078ec0ff */
[----:B------:R-:W-:Y:S01]  /*2d30*/  IMAD.WIDE.U32 R214, R196, -0x2daee0ad, RZ ;  /* 0xd2511f53c4d67825 */ /* 0x000fe200078e00ff */
[----:B------:R-:W-:Y:S01]  /*2d40*/  LOP3.LUT R206, R219, UR49, R206, 0x96, !PT ;  /* 0x00000031dbce7c12 */ /* 0x000fe2000f8e96ce */
[----:B------:R-:W-:Y:S01]  /*2d50*/  UIADD3 UR49, UR44, -0x4ab325aa, URZ ;  /* 0xb54cda562c317890 */ /* 0x000fe2000fffe03f */
[----:B------:R-:W-:Y:S01]  /*2d60*/  SHF.R.U32.HI R231, RZ, 0x10, R222 ;  /* 0x00000010ffe77819 */ /* 0x000fe200000116de */
[----:B------:R-:W-:Y:S01]  /*2d70*/  FFMA.FTZ R219, R26, UR45, -R243 ;  /* 0x0000002d1adb7c23 */ /* 0x000fe200080108f3 */
[----:B------:R-:W-:Y:S01]  /*2d80*/  LOP3.LUT R210, R215, UR50, R210, 0x96, !PT ;  /* 0x00000032d7d27c12 */ /* 0x000fe2000f8e96d2 */
[----:B------:R-:W-:Y:S01]  /*2d90*/  FFMA.FTZ R209, R21, UR45, -R235 ;  /* 0x0000002d15d17c23 */ /* 0x000fe200080108eb */
[----:B------:R-:W-:Y:S01]  /*2da0*/  LOP3.LUT R238, R213, UR48, R214, 0x96, !PT ;  /* 0x00000030d5ee7c12 */ /* 0x000fe2000f8e96d6 */
[----:B------:R-:W-:Y:S01]  /*2db0*/  IMAD.WIDE.U32 R214, R197, -0x326172a9, RZ ;  /* 0xcd9e8d57c5d67825 */ /* 0x000fe200078e00ff */
[----:B------:R-:W-:Y:S01]  /*2dc0*/  LOP3.LUT R232, R222, 0xffff, RZ, 0xc0, !PT ;  /* 0x0000ffffdee87812 */ /* 0x000fe200078ec0ff */
[----:B------:R-:W-:Y:S01]  /*2dd0*/  MUFU.EX2 R190, R190 ;  /* 0x000000be00be7308 */ /* 0x000fe20000000800 */
[----:B------:R-:W-:Y:S01]  /*2de0*/  SHF.R.U32.HI R233, RZ, 0x18, R222 ;  /* 0x00000018ffe97819 */ /* 0x000fe200000116de */
[----:B------:R-:W-:Y:S01]  /*2df0*/  FFMA.FTZ R222, R27, UR45, -R243 ;  /* 0x0000002d1bde7c23 */ /* 0x000fe200080108f3 */
[----:B------:R-:W-:Y:S01]  /*2e00*/  LOP3.LUT R204, R215, UR49, R204, 0x96, !PT ;  /* 0x00000031d7cc7c12 */ /* 0x000fe2000f8e96cc */
[----:B------:R-:W-:Y:S01]  /*2e10*/  FFMA.FTZ R194, R19, UR45, -R237 ;  /* 0x0000002d13c27c23 */ /* 0x000fe200080108ed */
[----:B------:R-:W-:Y:S01]  /*2e20*/  LOP3.LUT R212, R214, 0xffff, RZ, 0xc0, !PT ;  /* 0x0000ffffd6d47812 */ /* 0x000fe200078ec0ff */
[--C-:B------:R-:W-:Y:S01]  /*2e30*/  FFMA.FTZ R196, R20, UR45, -R235.reuse ;  /* 0x0000002d14c47c23 */ /* 0x100fe200080108eb */
[----:B-1----:R-:W-:Y:S01]  /*2e40*/  LOP3.LUT R205, R204, 0xff, RZ, 0xc0, !PT ;  /* 0x000000ffcccd7812 */ /* 0x002fe200078ec0ff */
[--C-:B------:R-:W-:Y:S01]  /*2e50*/  FFMA.FTZ R44, R44, UR45, -R242.reuse ;  /* 0x0000002d2c2c7c23 */ /* 0x100fe200080108f2 */
[----:B----4-:R-:W-:Y:S01]  /*2e60*/  LOP3.LUT R203, R204, 0xffff, RZ, 0xc0, !PT ;  /* 0x0000ffffcccb7812 */ /* 0x010fe200078ec0ff */
[--C-:B------:R-:W-:Y:S01]  /*2e70*/  FFMA.FTZ R45, R45, UR45, -R242.reuse ;  /* 0x0000002d2d2d7c23 */ /* 0x100fe200080108f2 */
[----:B------:R-:W-:Y:S01]  /*2e80*/  ISETP.LE.U32.AND P5, PT, R205, UR46, PT ;  /* 0x0000002ecd007c0c */ /* 0x000fe2000bfa3070 */
[----:B------:R-:W-:Y:S01]  /*2e90*/  FFMA.FTZ R48, R48, UR45, -R235 ;  /* 0x0000002d30307c23 */ /* 0x000fe200080108eb */
[----:B------:R-:W-:Y:S01]  /*2ea0*/  SHF.R.U32.HI R205, RZ, 0x8, R203 ;  /* 0x00000008ffcd7819 */ /* 0x000fe200000116cb */
[----:B------:R-:W-:Y:S01]  /*2eb0*/  IMAD.WIDE.U32 R220, R201, -0x326172a9, RZ ;  /* 0xcd9e8d57c9dc7825 */ /* 0x000fe200078e00ff */
[----:B------:R-:W-:Y:S01]  /*2ec0*/  LOP3.LUT R207, R214, 0xff, RZ, 0xc0, !PT ;  /* 0x000000ffd6cf7812 */ /* 0x000fe200078ec0ff */
[----:B------:R1:W-:Y:S01]  /*2ed0*/  MUFU.EX2 R203, R219 ;  /* 0x000000db00cb7308 */ /* 0x0003e20000000800 */
[----:B------:R-:W-:Y:S01]  /*2ee0*/  LOP3.LUT R205, R205, 0xffff, RZ, 0xc0, !PT ;  /* 0x0000ffffcdcd7812 */ /* 0x000fe200078ec0ff */
[----:B------:R-:W-:Y:S01]  /*2ef0*/  FFMA.FTZ R201, R24, UR45, -R242 ;  /* 0x0000002d18c97c23 */ /* 0x000fe200080108f2 */
[C---:B------:R-:W-:Y:S01]  /*2f00*/  LOP3.LUT R217, R220.reuse, 0xffff, RZ, 0xc0, !PT ;  /* 0x0000ffffdcd97812 */ /* 0x040fe200078ec0ff */
[----:B------:R-:W-:Y:S01]  /*2f10*/  FFMA.FTZ R49, R49, UR45, -R235 ;  /* 0x0000002d31317c23 */ /* 0x000fe200080108eb */
[----:B------:R-:W-:Y:S01]  /*2f20*/  LOP3.LUT R215, R220, 0xff, RZ, 0xc0, !PT ;  /* 0x000000ffdcd77812 */ /* 0x000fe200078ec0ff */
[----:B------:R-:W-:Y:S01]  /*2f30*/  FFMA.FTZ R47, R47, UR45, -R243 ;  /* 0x0000002d2f2f7c23 */ /* 0x000fe200080108f3 */
[--C-:B------:R-:W-:Y:S01]  /*2f40*/  SHF.R.U32.HI R211, RZ, 0x10, R220.reuse ;  /* 0x00000010ffd37819 */ /* 0x100fe200000116dc */
[----:B------:R-:W-:Y:S01]  /*2f50*/  @!P5 FADD.FTZ R181, -R181, -RZ ;  /* 0x800000ffb5b5d221 */ /* 0x000fe20000010100 */
[----:B------:R-:W-:Y:S01]  /*2f60*/  SHF.R.U32.HI R213, RZ, 0x18, R220 ;  /* 0x00000018ffd57819 */ /* 0x000fe200000116dc */
[----:B------:R-:W-:Y:S01]  /*2f70*/  FFMA.FTZ R50, R50, UR45, -R237 ;  /* 0x0000002d32327c23 */ /* 0x000fe200080108ed */
[----:B------:R-:W-:Y:S01]  /*2f80*/  SHF.R.U32.HI R220, RZ, 0x10, R204 ;  /* 0x00000010ffdc7819 */ /* 0x000fe200000116cc */
[----:B------:R-:W-:Y:S01]  /*2f90*/  IMAD.WIDE.U32 R250, R210, -0x326172a9, RZ ;  /* 0xcd9e8d57d2fa7825 */ /* 0x000fe200078e00ff */
[----:B------:R-:W-:Y:S01]  /*2fa0*/  LOP3.LUT R218, R221, UR49, R218, 0x96, !PT ;  /* 0x00000031ddda7c12 */ /* 0x000fe2000f8e96da */
[----:B------:R4:W2:Y:S01]  /*2fb0*/  MUFU.EX2 R183, R184 ;  /* 0x000000b800b77308 */ /* 0x0008a20000000800 */
[----:B------:R-:W-:Y:S01]  /*2fc0*/  ISETP.LE.U32.AND P0, PT, R205, UR46, PT ;  /* 0x0000002ecd007c0c */ /* 0x000fe2000bf03070 */
[----:B------:R-:W-:Y:S01]  /*2fd0*/  FFMA.FTZ R221, R28, UR45, -R242 ;  /* 0x0000002d1cdd7c23 */ /* 0x000fe200080108f2 */
[----:B------:R-:W-:Y:S01]  /*2fe0*/  LOP3.LUT R220, R220, 0xff, RZ, 0xc0, !PT ;  /* 0x000000ffdcdc7812 */ /* 0x000fe200078ec0ff */
[----:B------:R-:W-:Y:S01]  /*2ff0*/  IMAD.WIDE.U32 R248, R206, -0x2daee0ad, RZ ;  /* 0xd2511f53cef87825 */ /* 0x000fe200078e00ff */
[----:B------:R-:W-:Y:S02]  /*3000*/  LOP3.LUT R205, R218, 0xffff, RZ, 0xc0, !PT ;  /* 0x0000ffffdacd7812 */ /* 0x000fe400078ec0ff */
[----:B------:R-:W-:Y:S03]  /*3010*/  SHF.R.U32.HI R204, RZ, 0x18, R204 ;  /* 0x00000018ffcc7819 */ /* 0x000fe600000116cc */
[----:B------:R3:W-:Y:S01]  /*3020*/  MUFU.EX2 R192, R198 ;  /* 0x000000c600c07308 */ /* 0x0007e20000000800 */
[----:B------:R-:W-:Y:S01]  /*3030*/  ISETP.LE.U32.AND P2, PT, R220, UR46, PT ;  /* 0x0000002edc007c0c */ /* 0x000fe2000bf43070 */
[----:B------:R-:W-:Y:S01]  /*3040*/  IMAD.WIDE.U32 R246, R246, -0x2daee0ad, RZ ;  /* 0xd2511f53f6f67825 */ /* 0x000fe200078e00ff */
[----:B-1----:R-:W-:Y:S02]  /*3050*/  LOP3.LUT R219, R218, 0xff, RZ, 0xc0, !PT ;  /* 0x000000ffdadb7812 */ /* 0x002fe400078ec0ff */
[----:B------:R-:W-:Y:S01]  /*3060*/  SHF.R.U32.HI R220, RZ, 0x8, R205 ;  /* 0x00000008ffdc7819 */ /* 0x000fe200000116cd */
[----:B------:R-:W-:Y:S01]  /*3070*/  @!P0 FADD.FTZ R186, -R186, -RZ ;  /* 0x800000ffbaba8221 */ /* 0x000fe20000010100 */
[----:B------:R-:W-:Y:S03]  /*3080*/  ISETP.LE.U32.AND P3, PT, R204, UR46, PT ;  /* 0x0000002ecc007c0c */ /* 0x000fe6000bf63070 */
[----:B------:R1:W-:Y:S01]  /*3090*/  MUFU.EX2 R197, R209 ;  /* 0x000000d100c57308 */ /* 0x0003e20000000800 */
[----:B------:R-:W-:Y:S01]  /*30a0*/  ISETP.LE.U32.AND P5, PT, R219, UR46, PT ;  /* 0x0000002edb007c0c */ /* 0x000fe2000bfa3070 */
[----:B----4-:R-:W-:Y:S01]  /*30b0*/  FFMA.FTZ R184, R8, UR45, -R242 ;  /* 0x0000002d08b87c23 */ /* 0x010fe200080108f2 */
[----:B------:R-:W-:Y:S02]  /*30c0*/  LOP3.LUT R219, R220, 0xffff, RZ, 0xc0, !PT ;  /* 0x0000ffffdcdb7812 */ /* 0x000fe400078ec0ff */
[--C-:B------:R-:W-:Y:S01]  /*30d0*/  SHF.R.U32.HI R220, RZ, 0x10, R218.reuse ;  /* 0x00000010ffdc7819 */ /* 0x100fe200000116da */
[----:B--2---:R-:W-:Y:S01]  /*30e0*/  @!P2 FADD.FTZ R183, -R183, -RZ ;  /* 0x800000ffb7b7a221 */ /* 0x004fe20000010100 */
[----:B------:R-:W-:Y:S03]  /*30f0*/  ISETP.LE.U32.AND P0, PT, R219, UR46, PT ;  /* 0x0000002edb007c0c */ /* 0x000fe6000bf03070 */
[----:B------:R2:W-:Y:S01]  /*3100*/  MUFU.EX2 R204, R222 ;  /* 0x000000de00cc7308 */ /* 0x0005e20000000800 */
[----:B------:R-:W-:Y:S01]  /*3110*/  LOP3.LUT R220, R220, 0xff, RZ, 0xc0, !PT ;  /* 0x000000ffdcdc7812 */ /* 0x000fe200078ec0ff */
[----:B---3--:R-:W-:Y:S01]  /*3120*/  FFMA.FTZ R198, R17, UR45, -R235 ;  /* 0x0000002d11c67c23 */ /* 0x008fe200080108eb */
[----:B------:R-:W-:Y:S01]  /*3130*/  SHF.R.U32.HI R218, RZ, 0x18, R218 ;  /* 0x00000018ffda7819 */ /* 0x000fe200000116da */
[----:B------:R-:W-:Y:S01]  /*3140*/  @!P3 FADD.FTZ R182, -R182, -RZ ;  /* 0x800000ffb6b6b221 */ /* 0x000fe20000010100 */
[----:B------:R-:W-:Y:S02]  /*3150*/  ISETP.LE.U32.AND P3, PT, R220, UR46, PT ;  /* 0x0000002edc007c0c */ /* 0x000fe4000bf63070 */
[----:B------:R-:W-:Y:S03]  /*3160*/  ISETP.LE.U32.AND P2, PT, R207, UR46, PT ;  /* 0x0000002ecf007c0c */ /* 0x000fe6000bf43070 */
[----:B------:R3:W-:Y:S01]  /*3170*/  MUFU.EX2 R205, R221 ;  /* 0x000000dd00cd7308 */ /* 0x0007e20000000800 */
[--C-:B-1----:R-:W-:Y:S01]  /*3180*/  SHF.R.U32.HI R209, RZ, 0x18, R214.reuse ;  /* 0x00000018ffd17819 */ /* 0x102fe200000116d6 */
[----:B------:R-:W-:Y:S01]  /*3190*/  FFMA.FTZ R207, R30, UR45, -R243 ;  /* 0x0000002d1ecf7c23 */ /* 0x000fe200080108f3 */
[----:B------:R-:W-:Y:S01]  /*31a0*/  SHF.R.U32.HI R214, RZ, 0x10, R214 ;  /* 0x00000010ffd67819 */ /* 0x000fe200000116d6 */
[----:B------:R-:W-:Y:S01]  /*31b0*/  @!P0 FADD.FTZ R185, -R185, -RZ ;  /* 0x800000ffb9b98221 */ /* 0x000fe20000010100 */
[----:B------:R-:W-:Y:S02]  /*31c0*/  ISETP.LE.U32.AND P0, PT, R218, UR46, PT ;  /* 0x0000002eda007c0c */ /* 0x000fe4000bf03070 */
[----:B------:R-:W-:Y:S01]  /*31d0*/  SHF.R.U32.HI R218, RZ, 0x8, R217 ;  /* 0x00000008ffda7819 */ /* 0x000fe200000116d9 */
[----:B------:R-:W-:Y:S01]  /*31e0*/  FFMA.FTZ R217, R33, UR45, -R235 ;  /* 0x0000002d21d97c23 */ /* 0x000fe200080108eb */
[----:B------:R-:W-:Y:S01]  /*31f0*/  LOP3.LUT R214, R214, 0xff, RZ, 0xc0, !PT ;  /* 0x000000ffd6d67812 */ /* 0x000fe200078ec0ff */
[----:B------:R-:W-:Y:S01]  /*3200*/  @!P3 FADD.FTZ R187, -R187, -RZ ;  /* 0x800000ffbbbbb221 */ /* 0x000fe20000010100 */
[----:B------:R-:W-:Y:S01]  /*3210*/  ISETP.LE.U32.AND P3, PT, R215, UR46, PT ;  /* 0x0000002ed7007c0c */ /* 0x000fe2000bf63070 */
[----:B--2---:R-:W-:Y:S01]  /*3220*/  FFMA.FTZ R222, R29, UR45, -R242 ;  /* 0x0000002d1dde7c23 */ /* 0x004fe200080108f2 */
[----:B------:R-:W-:Y:S01]  /*3230*/  LOP3.LUT R215, R218, 0xffff, RZ, 0xc0, !PT ;  /* 0x0000ffffdad77812 */ /* 0x000fe200078ec0ff */
[----:B------:R1:W-:Y:S01]  /*3240*/  MUFU.EX2 R210, R217 ;  /* 0x000000d900d27308 */ /* 0x0003e20000000800 */
[----:B------:R-:W-:Y:S01]  /*3250*/  LOP3.LUT R216, R247, UR48, R216, 0x96, !PT ;  /* 0x00000030f7d87c12 */ /* 0x000fe2000f8e96d8 */
[----:B------:R-:W-:Y:S01]  /*3260*/  FFMA.FTZ R218, R34, UR45, -R237 ;  /* 0x0000002d22da7c23 */ /* 0x000fe200080108ed */
[----:B------:R-:W-:Y:S01]  /*3270*/  LOP3.LUT R226, R248, 0xffff, RZ, 0xc0, !PT ;  /* 0x0000fffff8e27812 */ /* 0x000fe200078ec0ff */
[----:B------:R-:W-:Y:S01]  /*3280*/  @!P0 FADD.FTZ R188, -R188, -RZ ;  /* 0x800000ffbcbc8221 */ /* 0x000fe20000010100 */
[----:B------:R-:W-:Y:S02]  /*3290*/  ISETP.LE.U32.AND P0, PT, R215, UR46, PT ;  /* 0x0000002ed7007c0c */ /* 0x000fe4000bf03070 */
[----:B------:R-:W-:Y:S03]  /*32a0*/  LOP3.LUT R215, R211, 0xff, RZ, 0xc0, !PT ;  /* 0x000000ffd3d77812 */ /* 0x000fe600078ec0ff */
[----:B------:R-:W2:Y:S01]  /*32b0*/  MUFU.EX2 R184, R184 ;  /* 0x000000b800b87308 */ /* 0x000ea20000000800 */
[----:B------:R-:W-:Y:S01]  /*32c0*/  LOP3.LUT R225, R248, 0xff, RZ, 0xc0, !PT ;  /* 0x000000fff8e17812 */ /* 0x000fe200078ec0ff */
[----:B------:R-:W-:Y:S01]  /*32d0*/  @!P3 FADD.FTZ R189, -R189, -RZ ;  /* 0x800000ffbdbdb221 */ /* 0x000fe20000010100 */
[----:B------:R-:W-:Y:S01]  /*32e0*/  ISETP.LE.U32.AND P3, PT, R215, UR46, PT ;  /* 0x0000002ed7007c0c */ /* 0x000fe2000bf63070 */
[----:B------:R-:W-:Y:S01]  /*32f0*/  FFMA.FTZ R215, R36, UR45, -R235 ;  /* 0x0000002d24d77c23 */ /* 0x000fe200080108eb */
[--C-:B------:R-:W-:Y:S02]  /*3300*/  SHF.R.U32.HI R220, RZ, 0x10, R248.reuse ;  /* 0x00000010ffdc7819 */ /* 0x100fe400000116f8 */
[----:B---3--:R-:W-:Y:S03]  /*3310*/  SHF.R.U32.HI R221, RZ, 0x18, R248 ;  /* 0x00000018ffdd7819 */ /* 0x008fe600000116f8 */
[----:B------:R3:W-:Y:S01]  /*3320*/  MUFU.EX2 R211, R218 ;  /* 0x000000da00d37308 */ /* 0x0007e20000000800 */
[----:B------:R-:W-:Y:S01]  /*3330*/  LOP3.LUT R228, R251, UR49, R228, 0x96, !PT ;  /* 0x00000031fbe47c12 */ /* 0x000fe2000f8e96e4 */
[----:B------:R-:W-:Y:S01]  /*3340*/  @!P0 FADD.FTZ R190, -R190, -RZ ;  /* 0x800000ffbebe8221 */ /* 0x000fe20000010100 */
[----:B------:R-:W-:Y:S01]  /*3350*/  ISETP.LE.U32.AND P0, PT, R213, UR46, PT ;  /* 0x0000002ed5007c0c */ /* 0x000fe2000bf03070 */
[----:B-1----:R-:W-:Y:S01]  /*3360*/  FFMA.FTZ R217, R35, UR45, -R237 ;  /* 0x0000002d23d97c23 */ /* 0x002fe200080108ed */
[----:B------:R-:W-:Y:S02]  /*3370*/  SHF.R.U32.HI R213, RZ, 0x8, R212 ;  /* 0x00000008ffd57819 */ /* 0x000fe400000116d4 */
[----:B------:R-:W-:Y:S01]  /*3380*/  LOP3.LUT R248, R250, 0xffff, RZ, 0xc0, !PT ;  /* 0x0000fffffaf87812 */ /* 0x000fe200078ec0ff */
[----:B------:R-:W-:Y:S01]  /*3390*/  @!P3 FADD.FTZ R191, -R191, -RZ ;  /* 0x800000ffbfbfb221 */ /* 0x000fe20000010100 */
[----:B------:R-:W-:Y:S01]  /*33a0*/  LOP3.LUT R213, R213, 0xffff, RZ, 0xc0, !PT ;  /* 0x0000ffffd5d57812 */ /* 0x000fe200078ec0ff */
[----:B------:R-:W-:Y:S01]  /*33b0*/  FFMA.FTZ R251, R37, UR45, -R235 ;  /* 0x0000002d25fb7c23 */ /* 0x000fe200080108eb */
[----:B------:R-:W-:Y:S01]  /*33c0*/  LOP3.LUT R224, R223, UR49, R224, 0x96, !PT ;  /* 0x00000031dfe07c12 */ /* 0x000fe2000f8e96e0 */
[----:B--2---:R-:W-:Y:S01]  /*33d0*/  @!P5 FADD.FTZ R184, -R184, -RZ ;  /* 0x800000ffb8b8d221 */ /* 0x004fe20000010100 */
[----:B------:R-:W-:Y:S01]  /*33e0*/  ISETP.LE.U32.AND P3, PT, R213, UR46, PT ;  /* 0x0000002ed5007c0c */ /* 0x000fe2000bf63070 */
[----:B------:R1:W-:Y:S01]  /*33f0*/  MUFU.EX2 R212, R217 ;  /* 0x000000d900d47308 */ /* 0x0003e20000000800 */
[----:B------:R-:W-:Y:S01]  /*3400*/  LOP3.LUT R219, R249, UR48, R208, 0x96, !PT ;  /* 0x00000030f9db7c12 */ /* 0x000fe2000f8e96d0 */
[----:B------:R-:W-:Y:S01]  /*3410*/  @!P0 FADD.FTZ R192, -R192, -RZ ;  /* 0x800000ffc0c08221 */ /* 0x000fe20000010100 */
[----:B------:R-:W-:Y:S01]  /*3420*/  ISETP.LE.U32.AND P0, PT, R214, UR46, PT ;  /* 0x0000002ed6007c0c */ /* 0x000fe2000bf03070 */
[----:B---3--:R-:W-:Y:S01]  /*3430*/  FFMA.FTZ R218, R38, UR45, -R237 ;  /* 0x0000002d26da7c23 */ /* 0x008fe200080108ed */
[C---:B------:R-:W-:Y:S01]  /*3440*/  LOP3.LUT R249, R246.reuse, 0xffff, RZ, 0xc0, !PT ;  /* 0x0000fffff6f97812 */ /* 0x040fe200078ec0ff */
[----:B------:R-:W-:Y:S01]  /*3450*/  FFMA.FTZ R208, R31, UR45, -R243 ;  /* 0x0000002d1fd07c23 */ /* 0x000fe200080108f3 */
[----:B------:R-:W-:Y:S03]  /*3460*/  LOP3.LUT R227, R246, 0xff, RZ, 0xc0, !PT ;  /* 0x000000fff6e37812 */ /* 0x000fe600078ec0ff */
[----:B------:R2:W-:Y:S01]  /*3470*/  MUFU.EX2 R213, R215 ;  /* 0x000000d700d57308 */ /* 0x0005e20000000800 */
[----:B------:R-:W-:Y:S02]  /*3480*/  SHF.R.U32.HI R223, RZ, 0x10, R246 ;  /* 0x00000010ffdf7819 */ /* 0x000fe400000116f6 */
[----:B------:R-:W-:Y:S01]  /*3490*/  ISETP.LE.U32.AND P5, PT, R209, UR46, PT ;  /* 0x0000002ed1007c0c */ /* 0x000fe2000bfa3070 */
[----:B------:R-:W-:Y:S01]  /*34a0*/  FFMA.FTZ R209, R32, UR45, -R235 ;  /* 0x0000002d20d17c23 */ /* 0x000fe200080108eb */
[----:B------:R-:W-:Y:S02]  /*34b0*/  LOP3.LUT R229, R250, 0xff, RZ, 0xc0, !PT ;  /* 0x000000fffae57812 */ /* 0x000fe400078ec0ff */
[----:B------:R-:W-:Y:S03]  /*34c0*/  SHF.R.U32.HI R247, RZ, 0x10, R250 ;  /* 0x00000010fff77819 */ /* 0x000fe600000116fa */
[----:B------:R-:W3:Y:S01]  /*34d0*/  MUFU.EX2 R198, R198 ;  /* 0x000000c600c67308 */ /* 0x000ee20000000800 */
[----:B-1----:R-:W-:Y:S02]  /*34e0*/  LOP3.LUT R217, R216, 0xffff, RZ, 0xc0, !PT ;  /* 0x0000ffffd8d97812 */ /* 0x002fe400078ec0ff */
[----:B------:R-:W-:Y:S02]  /*34f0*/  LOP3.LUT R202, R234, 0xff, RZ, 0xc0, !PT ;  /* 0x000000ffeaca7812 */ /* 0x000fe400078ec0ff */
[----:B------:R-:W-:Y:S02]  /*3500*/  SHF.R.U32.HI R217, RZ, 0x8, R217 ;  /* 0x00000008ffd97819 */ /* 0x000fe400000116d9 */
[----:B------:R-:W-:Y:S03]  /*3510*/  ISETP.LE.U32.AND P4, PT, R202, UR46, PT ;  /* 0x0000002eca007c0c */ /* 0x000fe6000bf83070 */
[----:B------:R1:W-:Y:S01]  /*3520*/  MUFU.EX2 R206, R222 ;  /* 0x000000de00ce7308 */ /* 0x0003e20000000800 */
[----:B--2---:R-:W-:Y:S01]  /*3530*/  SHF.R.U32.HI R215, RZ, 0x18, R216 ;  /* 0x00000018ffd77819 */ /* 0x004fe200000116d8 */
[----:B------:R-:W-:Y:S01]  /*3540*/  FFMA.FTZ R202, R25, UR45, -R242 ;  /* 0x0000002d19ca7c23 */ /* 0x000fe200080108f2 */
[----:B------:R-:W-:Y:S02]  /*3550*/  LOP3.LUT R217, R217, 0xffff, RZ, 0xc0, !PT ;  /* 0x0000ffffd9d97812 */ /* 0x000fe400078ec0ff */
[----:B------:R-:W-:Y:S02]  /*3560*/  SHF.R.U32.HI R226, RZ, 0x8, R226 ;  /* 0x00000008ffe27819 */ /* 0x000fe400000116e2 */
[----:B------:R-:W-:Y:S03]  /*3570*/  SHF.R.U32.HI R249, RZ, 0x8, R249 ;  /* 0x00000008fff97819 */ /* 0x000fe600000116f9 */
[----:B------:R-:W2:Y:S01]  /*3580*/  MUFU.EX2 R193, R193 ;  /* 0x000000c100c17308 */ /* 0x000ea20000000800 */
[----:B------:R-:W-:Y:S01]  /*3590*/  LOP3.LUT R226, R226, 0xffff, RZ, 0xc0, !PT ;  /* 0x0000ffffe2e27812 */ /* 0x000fe200078ec0ff */
[----:B---3--:R-:W-:Y:S01]  /*35a0*/  @!P3 FADD.FTZ R198, -R198, -RZ ;  /* 0x800000ffc6c6b221 */ /* 0x008fe20000010100 */
[----:B------:R-:W-:Y:S02]  /*35b0*/  ISETP.LE.U32.AND P3, PT, R215, UR46, PT ;  /* 0x0000002ed7007c0c */ /* 0x000fe4000bf63070 */
[----:B------:R-:W-:Y:S02]  /*35c0*/  LOP3.LUT R249, R249, 0xffff, RZ, 0xc0, !PT ;  /* 0x0000fffff9f97812 */ /* 0x000fe400078ec0ff */
[----:B------:R-:W-:Y:S03]  /*35d0*/  LOP3.LUT R223, R223, 0xff, RZ, 0xc0, !PT ;  /* 0x000000ffdfdf7812 */ /* 0x000fe600078ec0ff */
[----:B------:R-:W3:Y:S01]  /*35e0*/  MUFU.EX2 R195, R195 ;  /* 0x000000c300c37308 */ /* 0x000ee20000000800 */
[----:B-1----:R-:W-:Y:S02]  /*35f0*/  SHF.R.U32.HI R222, RZ, 0x18, R246 ;  /* 0x00000018ffde7819 */ /* 0x002fe400000116f6 */
[----:B------:R-:W-:Y:S02]  /*3600*/  SHF.R.U32.HI R246, RZ, 0x18, R250 ;  /* 0x00000018fff67819 */ /* 0x000fe400000116fa */
[----:B------:R-:W-:Y:S02]  /*3610*/  LOP3.LUT R250, R216, 0xff, RZ, 0xc0, !PT ;  /* 0x000000ffd8fa7812 */ /* 0x000fe400078ec0ff */
[----:B------:R-:W-:Y:S03]  /*3620*/  SHF.R.U32.HI R248, RZ, 0x8, R248 ;  /* 0x00000008fff87819 */ /* 0x000fe600000116f8 */
[----:B------:R-:W1:Y:S01]  /*3630*/  MUFU.EX2 R194, R194 ;  /* 0x000000c200c27308 */ /* 0x000e620000000800 */
[----:B------:R-:W-:Y:S01]  /*3640*/  LOP3.LUT R247, R247, 0xff, RZ, 0xc0, !PT ;  /* 0x000000fff7f77812 */ /* 0x000fe200078ec0ff */
[----:B--2---:R-:W-:Y:S01]  /*3650*/  @!P2 FADD.FTZ R193, -R193, -RZ ;  /* 0x800000ffc1c1a221 */ /* 0x004fe20000010100 */
[----:B------:R-:W-:Y:S01]  /*3660*/  ISETP.LE.U32.AND P2, PT, R250, UR46, PT ;  /* 0x0000002efa007c0c */ /* 0x000fe2000bf43070 */
[----:B------:R-:W-:Y:S01]  /*3670*/  @!P3 FADD.FTZ R199, -R199, -RZ ;  /* 0x800000ffc7c7b221 */ /* 0x000fe20000010100 */
[----:B------:R-:W-:Y:S01]  /*3680*/  SHF.R.U32.HI R250, RZ, 0x10, R216 ;  /* 0x00000010fffa7819 */ /* 0x000fe200000116d8 */
[----:B------:R-:W-:Y:S01]  /*3690*/  FFMA.FTZ R216, R39, UR45, -R237 ;  /* 0x0000002d27d87c23 */ /* 0x000fe200080108ed */
[----:B------:R-:W-:Y:S03]  /*36a0*/  LOP3.LUT R248, R248, 0xffff, RZ, 0xc0, !PT ;  /* 0x0000fffff8f87812 */ /* 0x000fe600078ec0ff */
[----:B------:R-:W2:Y:S01]  /*36b0*/  MUFU.EX2 R196, R196 ;  /* 0x000000c400c47308 */ /* 0x000ea20000000800 */
[----:B------:R-:W-:Y:S01]  /*36c0*/  SHF.R.U32.HI R232, RZ, 0x8, R232 ;  /* 0x00000008ffe87819 */ /* 0x000fe200000116e8 */
[----:B---3--:R-:W-:Y:S01]  /*36d0*/  @!P0 FADD.FTZ R195, -R195, -RZ ;  /* 0x800000ffc3c38221 */ /* 0x008fe20000010100 */
[----:B------:R-:W-:Y:S02]  /*36e0*/  ISETP.LE.U32.AND P0, PT, R217, UR46, PT ;  /* 0x0000002ed9007c0c */ /* 0x000fe4000bf03070 */
[----:B------:R-:W-:Y:S02]  /*36f0*/  LOP3.LUT R217, R250, 0xff, RZ, 0xc0, !PT ;  /* 0x000000fffad97812 */ /* 0x000fe400078ec0ff */
[----:B------:R-:W-:Y:S03]  /*3700*/  LOP3.LUT R250, R219, 0xffff, RZ, 0xc0, !PT ;  /* 0x0000ffffdbfa7812 */ /* 0x000fe600078ec0ff */
[----:B------:R3:W-:Y:S01]  /*3710*/  MUFU.EX2 R214, R251 ;  /* 0x000000fb00d67308 */ /* 0x0007e20000000800 */
[----:B------:R-:W-:Y:S01]  /*3720*/  LOP3.LUT R232, R232, 0xffff, RZ, 0xc0, !PT ;  /* 0x0000ffffe8e87812 */ /* 0x000fe200078ec0ff */
[----:B-1----:R-:W-:Y:S01]  /*3730*/  @!P5 FADD.FTZ R194, -R194, -RZ ;  /* 0x800000ffc2c2d221 */ /* 0x002fe20000010100 */
[----:B------:R-:W-:Y:S02]  /*3740*/  ISETP.LE.U32.AND P5, PT, R217, UR46, PT ;  /* 0x0000002ed9007c0c */ /* 0x000fe4000bfa3070 */
[----:B------:R-:W-:Y:S02]  /*3750*/  LOP3.LUT R217, R219, 0xff, RZ, 0xc0, !PT ;  /* 0x000000ffdbd97812 */ /* 0x000fe400078ec0ff */
[----:B------:R-:W-:Y:S03]  /*3760*/  LOP3.LUT R239, R239, 0xff, RZ, 0xc0, !PT ;  /* 0x000000ffefef7812 */ /* 0x000fe600078ec0ff */
[----:B------:R1:W-:Y:S01]  /*3770*/  MUFU.EX2 R215, R218 ;  /* 0x000000da00d77308 */ /* 0x0003e20000000800 */
[----:B------:R-:W-:Y:S01]  /*3780*/  LOP3.LUT R241, R241, 0xff, RZ, 0xc0, !PT ;  /* 0x000000fff1f17812 */ /* 0x000fe200078ec0ff */
[----:B--2---:R-:W-:Y:S01]  /*3790*/  @!P2 FADD.FTZ R196, -R196, -RZ ;  /* 0x800000ffc4c4a221 */ /* 0x004fe20000010100 */
[----:B------:R-:W-:Y:S01]  /*37a0*/  ISETP.LE.U32.AND P2, PT, R217, UR46, PT ;  /* 0x0000002ed9007c0c */ /* 0x000fe2000bf43070 */
[----:B------:R-:W-:Y:S01]  /*37b0*/  @!P0 FADD.FTZ R197, -R197, -RZ ;  /* 0x800000ffc5c58221 */ /* 0x000fe20000010100 */
[----:B------:R-:W-:Y:S05]  /*37c0*/  SHF.R.U32.HI R240, RZ, 0x8, R240 ;  /* 0x00000008fff07819 */ /* 0x000fea00000116f0 */
[----:B------:R-:W2:Y:S01]  /*37d0*/  MUFU.EX2 R201, R201 ;  /* 0x000000c900c97308 */ /* 0x000ea20000000800 */
[----:B------:R-:W-:Y:S01]  /*37e0*/  LOP3.LUT R240, R240, 0xffff, RZ, 0xc0, !PT ;  /* 0x0000fffff0f07812 */ /* 0x000fe200078ec0ff */
[----:B---3--:R-:W-:Y:S01]  /*37f0*/  FFMA.FTZ R251, R40, UR45, -R242 ;  /* 0x0000002d28fb7c23 */ /* 0x008fe200080108f2 */
[----:B------:R-:W-:Y:S01]  /*3800*/  SHF.R.U32.HI R40, RZ, 0x8, R250 ;  /* 0x00000008ff287819 */ /* 0x000fe200000116fa */
[----:B------:R-:W-:Y:S03]  /*3810*/  @!P5 FADD.FTZ R200, -R200, -RZ ;  /* 0x800000ffc8c8d221 */ /* 0x000fe60000010100 */
[----:B------:R-:W-:Y:S03]  /*3820*/  LOP3.LUT R40, R40, 0xffff, RZ, 0xc0, !PT ;  /* 0x0000ffff28287812 */ /* 0x000fe600078ec0ff */
[----:B------:R-:W3:Y:S01]  /*3830*/  MUFU.EX2 R202, R202 ;  /* 0x000000ca00ca7308 */ /* 0x000ee20000000800 */
[--C-:B-1----:R-:W-:Y:S02]  /*3840*/  SHF.R.U32.HI R218, RZ, 0x10, R219.reuse ;  /* 0x00000010ffda7819 */ /* 0x102fe400000116db */
[----:B------:R-:W-:Y:S02]  /*3850*/  SHF.R.U32.HI R219, RZ, 0x18, R219 ;  /* 0x00000018ffdb7819 */ /* 0x000fe400000116db */
[----:B------:R-:W-:Y:S02]  /*3860*/  ISETP.LE.U32.AND P0, PT, R40, UR46, PT ;  /* 0x0000002e28007c0c */ /* 0x000fe4000bf03070 */
[----:B------:R-:W-:Y:S03]  /*3870*/  ISETP.LE.U32.AND P3, PT, R219, UR46, PT ;  /* 0x0000002edb007c0c */ /* 0x000fe6000bf63070 */
[----:B------:R-:W1:Y:S01]  /*3880*/  MUFU.EX2 R209, R209 ;  /* 0x000000d100d17308 */ /* 0x000e620000000800 */
[----:B------:R-:W-:Y:S01]  /*3890*/  LOP3.LUT R40, R218, 0xff, RZ, 0xc0, !PT ;  /* 0x000000ffda287812 */ /* 0x000fe200078ec0ff */
[----:B--2---:R-:W-:Y:S01]  /*38a0*/  @!P2 FADD.FTZ R201, -R201, -RZ ;  /* 0x800000ffc9c9a221 */ /* 0x004fe20000010100 */
[----:B------:R-:W-:Y:S01]  /*38b0*/  ISETP.LE.U32.AND P2, PT, R225, UR46, PT ;  /* 0x0000002ee1007c0c */ /* 0x000fe2000bf43070 */
[--C-:B------:R-:W-:Y:S01]  /*38c0*/  FFMA.FTZ R225, R43, UR45, -R243.reuse ;  /* 0x0000002d2be17c23 */ /* 0x100fe200080108f3 */
[----:B------:R-:W-:Y:S02]  /*38d0*/  ISETP.LE.U32.AND P5, PT, R40, UR46, PT ;  /* 0x0000002e28007c0c */ /* 0x000fe4000bfa3070 */
[----:B------:R-:W-:Y:S03]  /*38e0*/  LOP3.LUT R40, R220, 0xff, RZ, 0xc0, !PT ;  /* 0x000000ffdc287812 */ /* 0x000fe600078ec0ff */
[----:B------:R-:W-:Y:S01]  /*38f0*/  MUFU.EX2 R218, R41 ;  /* 0x0000002900da7308 */ /* 0x000fe20000000800 */
[----:B---3--:R-:W-:Y:S01]  /*3900*/  @!P0 FADD.FTZ R202, -R202, -RZ ;  /* 0x800000ffcaca8221 */ /* 0x008fe20000010100 */
[----:B------:R-:W-:Y:S01]  /*3910*/  ISETP.LE.U32.AND P0, PT, R226, UR46, PT ;  /* 0x0000002ee2007c0c */ /* 0x000fe2000bf03070 */
[----:B------:R-:W-:Y:S01]  /*3920*/  @!P3 FADD.FTZ R204, -R204, -RZ ;  /* 0x800000ffccccb221 */ /* 0x000fe20000010100 */
[----:B------:R-:W-:Y:S06]  /*3930*/  ISETP.LE.U32.AND P3, PT, R221, UR46, PT ;  /* 0x0000002edd007c0c */ /* 0x000fec000bf63070 */
[----:B------:R2:W-:Y:S01]  /*3940*/  MUFU.EX2 R219, R42 ;  /* 0x0000002a00db7308 */ /* 0x0005e20000000800 */
[----:B------:R-:W-:Y:S01]  /*3950*/  @!P2 FADD.FTZ R205, -R205, -RZ ;  /* 0x800000ffcdcda221 */ /* 0x000fe20000010100 */
[----:B------:R-:W-:Y:S01]  /*3960*/  ISETP.LE.U32.AND P2, PT, R227, UR46, PT ;  /* 0x0000002ee3007c0c */ /* 0x000fe2000bf43070 */
[----:B------:R-:W-:Y:S01]  /*3970*/  @!P5 FADD.FTZ R203, -R203, -RZ ;  /* 0x800000ffcbcbd221 */ /* 0x000fe20000010100 */
[----:B------:R-:W-:Y:S06]  /*3980*/  ISETP.LE.U32.AND P5, PT, R40, UR46, PT ;  /* 0x0000002e28007c0c */ /* 0x000fec000bfa3070 */
[----:B------:R3:W-:Y:S01]  /*3990*/  MUFU.EX2 R221, R44 ;  /* 0x0000002c00dd7308 */ /* 0x0007e20000000800 */
[----:B------:R-:W-:Y:S01]  /*39a0*/  @!P0 FADD.FTZ R206, -R206, -RZ ;  /* 0x800000ffcece8221 */ /* 0x000fe20000010100 */
[----:B------:R-:W-:Y:S03]  /*39b0*/  ISETP.LE.U32.AND P0, PT, R222, UR46, PT ;  /* 0x0000002ede007c0c */ /* 0x000fe6000bf03070 */
[----:B-1----:R-:W-:Y:S05]  /*39c0*/  @!P2 FADD.FTZ R209, -R209, -RZ ;  /* 0x800000ffd1d1a221 */ /* 0x002fea0000010100 */
[----:B------:R-:W1:Y:S01]  /*39d0*/  MUFU.EX2 R207, R207 ;  /* 0x000000cf00cf7308 */ /* 0x000e620000000800 */
[----:B--2---:R-:W2:Y:S04]  /*39e0*/  LDSM.16.M88.4 R40, [R133+0x6c00] ;  /* 0x006c00008528783b */ /* 0x004ea80000000200 */
[----:B------:R-:W-:Y:S05]  /*39f0*/  @!P0 FADD.FTZ R212, -R212, -RZ ;  /* 0x800000ffd4d48221 */ /* 0x000fea0000010100 */
[----:B------:R-:W-:Y:S01]  /*3a00*/  MUFU.EX2 R226, R49 ;  /* 0x0000003100e27308 */ /* 0x000fe20000000800 */
[----:B---3--:R-:W-:Y:S04]  /*3a10*/  LOP3.LUT R44, R224, 0xff, RZ, 0xc0, !PT ;  /* 0x000000ffe02c7812 */ /* 0x008fe800078ec0ff */
[----:B------:R-:W-:Y:S02]  /*3a20*/  ISETP.LE.U32.AND P2, PT, R44, UR46, PT ;  /* 0x0000002e2c007c0c */ /* 0x000fe4000bf43070 */
[----:B------:R-:W-:Y:S03]  /*3a30*/  LOP3.LUT R44, R224, 0xffff, RZ, 0xc0, !PT ;  /* 0x0000ffffe02c7812 */ /* 0x000fe600078ec0ff */
[----:B------:R3:W-:Y:S01]  /*3a40*/  MUFU.EX2 R222, R45 ;  /* 0x0000002d00de7308 */ /* 0x0007e20000000800 */
[----:B-1----:R-:W-:Y:S01]  /*3a50*/  @!P5 FADD.FTZ R207, -R207, -RZ ;  /* 0x800000ffcfcfd221 */ /* 0x002fe20000010100 */
[----:B------:R-:W-:Y:S02]  /*3a60*/  ISETP.LE.U32.AND P5, PT, R249, UR46, PT ;  /* 0x0000002ef9007c0c */ /* 0x000fe4000bfa3070 */
[----:B------:R-:W-:Y:S04]  /*3a70*/  SHF.R.U32.HI R44, RZ, 0x8, R44 ;  /* 0x00000008ff2c7819 */ /* 0x000fe8000001162c */
[----:B------:R-:W-:Y:S02]  /*3a80*/  LOP3.LUT R44, R44, 0xffff, RZ, 0xc0, !PT ;  /* 0x0000ffff2c2c7812 */ /* 0x000fe400078ec0ff */
[----:B------:R-:W1:Y:S01]  /*3a90*/  MUFU.EX2 R208, R208 ;  /* 0x000000d000d07308 */ /* 0x000e620000000800 */
[----:B------:R-:W-:Y:S01]  /*3aa0*/  @!P2 FADD.FTZ R213, -R213, -RZ ;  /* 0x800000ffd5d5a221 */ /* 0x000fe20000010100 */
[----:B------:R-:W-:Y:S02]  /*3ab0*/  ISETP.LE.U32.AND P0, PT, R44, UR46, PT ;  /* 0x0000002e2c007c0c */ /* 0x000fe4000bf03070 */
[----:B------:R-:W-:Y:S01]  /*3ac0*/  LOP3.LUT R44, R228, 0xffff, RZ, 0xc0, !PT ;  /* 0x0000ffffe42c7812 */ /* 0x000fe200078ec0ff */
[----:B------:R-:W-:Y:S01]  /*3ad0*/  @!P5 FADD.FTZ R210, -R210, -RZ ;  /* 0x800000ffd2d2d221 */ /* 0x000fe20000010100 */
[----:B---3--:R-:W-:Y:S04]  /*3ae0*/  SHF.R.U32.HI R45, RZ, 0x18, R224 ;  /* 0x00000018ff2d7819 */ /* 0x008fe800000116e0 */
[----:B------:R3:W-:Y:S01]  /*3af0*/  MUFU.EX2 R220, R225 ;  /* 0x000000e100dc7308 */ /* 0x0007e20000000800 */
[----:B------:R-:W-:Y:S02]  /*3b00*/  SHF.R.U32.HI R44, RZ, 0x8, R44 ;  /* 0x00000008ff2c7819 */ /* 0x000fe4000001162c */
[----:B------:R-:W-:Y:S02]  /*3b10*/  ISETP.LE.U32.AND P5, PT, R45, UR46, PT ;  /* 0x0000002e2d007c0c */ /* 0x000fe4000bfa3070 */
[----:B------:R-:W-:Y:S02]  /*3b20*/  LOP3.LUT R44, R44, 0xffff, RZ, 0xc0, !PT ;  /* 0x0000ffff2c2c7812 */ /* 0x000fe400078ec0ff */
[--C-:B------:R-:W-:Y:S03]  /*3b30*/  SHF.R.U32.HI R45, RZ, 0x10, R228.reuse ;  /* 0x00000010ff2d7819 */ /* 0x100fe600000116e4 */
[----:B------:R-:W4:Y:S01]  /*3b40*/  MUFU.EX2 R216, R216 ;  /* 0x000000d800d87308 */ /* 0x000f220000000800 */
[----:B-1----:R-:W-:Y:S01]  /*3b50*/  @!P3 FADD.FTZ R208, -R208, -RZ ;  /* 0x800000ffd0d0b221 */ /* 0x002fe20000010100 */
[----:B------:R-:W-:Y:S01]  /*3b60*/  ISETP.LE.U32.AND P3, PT, R223, UR46, PT ;  /* 0x0000002edf007c0c */ /* 0x000fe2000bf63070 */
[----:B------:R-:W-:Y:S01]  /*3b70*/  @!P0 FADD.FTZ R214, -R214, -RZ ;  /* 0x800000ffd6d68221 */ /* 0x000fe20000010100 */
[----:B------:R-:W-:Y:S01]  /*3b80*/  ISETP.LE.U32.AND P0, PT, R44, UR46, PT ;  /* 0x0000002e2c007c0c */ /* 0x000fe2000bf03070 */
[-C--:B--2---:R-:W-:Y:S03]  /*3b90*/  HMMA.16816.F32 R52, R124, R40.reuse, R52 ;  /* 0x000000287c34723c */ /* 0x084fe60000001834 */
[----:B------:R-:W-:Y:S01]  /*3ba0*/  SHF.R.U32.HI R44, RZ, 0x18, R228 ;  /* 0x00000018ff2c7819 */ /* 0x000fe200000116e4 */
[----:B---3--:R-:W-:Y:S01]  /*3bb0*/  FFMA.FTZ R225, R46, UR45, -R243 ;  /* 0x0000002d2ee17c23 */ /* 0x008fe200080108f3 */
[----:B------:R-:W-:Y:S01]  /*3bc0*/  SHF.R.U32.HI R46, RZ, 0x10, R224 ;  /* 0x00000010ff2e7819 */ /* 0x000fe200000116e0 */
[C---:B------:R-:W-:Y:S01]  /*3bd0*/  HMMA.16816.F32 R56, R104.reuse, R40, R56 ;  /* 0x000000286838723c */ /* 0x040fe20000001838 */
[----:B------:R-:W-:Y:S04]  /*3be0*/  MUFU.EX2 R224, R47 ;  /* 0x0000002f00e07308 */ /* 0x000fe80000000800 */
[----:B------:R-:W-:Y:S01]  /*3bf0*/  LOP3.LUT R46, R46, 0xff, RZ, 0xc0, !PT ;  /* 0x000000ff2e2e7812 */ /* 0x000fe200078ec0ff */
[----:B------:R-:W-:Y:S01]  /*3c00*/  @!P3 FADD.FTZ R211, -R211, -RZ ;  /* 0x800000ffd3d3b221 */ /* 0x000fe20000010100 */
[----:B------:R-:W-:Y:S01]  /*3c10*/  LOP3.LUT R45, R45, 0xff, RZ, 0xc0, !PT ;  /* 0x000000ff2d2d7812 */ /* 0x000fe200078ec0ff */
[----:B----4-:R-:W-:Y:S01]  /*3c20*/  @!P5 FADD.FTZ R216, -R216, -RZ ;  /* 0x800000ffd8d8d221 */ /* 0x010fe20000010100 */
[----:B------:R-:W-:Y:S01]  /*3c30*/  ISETP.LE.U32.AND P3, PT, R46, UR46, PT ;  /* 0x0000002e2e007c0c */ /* 0x000fe2000bf63070 */
[-C--:B------:R-:W-:Y:S01]  /*3c40*/  HMMA.16816.F32 R60, R104, R42.reuse, R60 ;  /* 0x0000002a683c723c */ /* 0x080fe2000000183c */
[----:B------:R-:W-:Y:S02]  /*3c50*/  MUFU.EX2 R227, R50 ;  /* 0x0000003200e37308 */ /* 0x000fe40000000800 */
[----:B------:R-:W-:Y:S01]  /*3c60*/  ISETP.LE.U32.AND P5, PT, R44, UR46, PT ;  /* 0x0000002e2c007c0c */ /* 0x000fe2000bfa3070 */
[----:B------:R-:W-:Y:S01]  /*3c70*/  @!P0 FADD.FTZ R218, -R218, -RZ ;  /* 0x800000ffdada8221 */ /* 0x000fe20000010100 */
[----:B------:R-:W-:Y:S01]  /*3c80*/  LOP3.LUT R46, R228, 0xff, RZ, 0xc0, !PT ;  /* 0x000000ffe42e7812 */ /* 0x000fe200078ec0ff */
[----:B------:R-:W-:Y:S05]  /*3c90*/  HMMA.16816.F32 R64, R124, R42, R64 ;  /* 0x0000002a7c40723c */ /* 0x000fea0000001840 */
[----:B------:R-:W1:Y:S01]  /*3ca0*/  MUFU.EX2 R217, R251 ;  /* 0x000000fb00d97308 */ /* 0x000e620000000800 */
[----:B------:R-:W-:Y:S01]  /*3cb0*/  ISETP.LE.U32.AND P2, PT, R46, UR46, PT ;  /* 0x0000002e2e007c0c */ /* 0x000fe2000bf43070 */
[----:B------:R-:W-:Y:S01]  /*3cc0*/  FFMA.FTZ R52, R52, UR45, -R235 ;  /* 0x0000002d34347c23 */ /* 0x000fe200080108eb */
[----:B------:R-:W-:Y:S03]  /*3cd0*/  ISETP.LE.U32.AND P0, PT, R248, UR46, PT ;  /* 0x0000002ef8007c0c */ /* 0x000fe6000bf03070 */
[----:B------:R-:W-:Y:S01]  /*3ce0*/  @!P3 FADD.FTZ R215, -R215, -RZ ;  /* 0x800000ffd7d7b221 */ /* 0x000fe20000010100 */
[----:B------:R-:W-:Y:S03]  /*3cf0*/  ISETP.LE.U32.AND P3, PT, R45, UR46, PT ;  /* 0x0000002e2d007c0c */ /* 0x000fe6000bf63070 */
[----:B------:R-:W2:Y:S01]  /*3d00*/  MUFU.EX2 R223, R225 ;  /* 0x000000e100df7308 */ /* 0x000ea20000000800 */
[----:B------:R-:W-:Y:S01]  /*3d10*/  @!P5 FADD.FTZ R220, -R220, -RZ ;  /* 0x800000ffdcdcd221 */ /* 0x000fe20000010100 */
[----:B------:R-:W-:Y:S01]  /*3d20*/  ISETP.LE.U32.AND P5, PT, R247, UR46, PT ;  /* 0x0000002ef7007c0c */ /* 0x000fe2000bfa3070 */
[----:B------:R-:W-:Y:S01]  /*3d30*/  FFMA.FTZ R55, R55, UR45, -R237 ;  /* 0x0000002d37377c23 */ /* 0x000fe200080108ed */
[----:B------:R-:W-:Y:S01]  /*3d40*/  LOP3.LUT R40, R231, 0xff, RZ, 0xc0, !PT ;  /* 0x000000ffe7287812 */ /* 0x000fe200078ec0ff */
[--C-:B------:R-:W-:Y:S01]  /*3d50*/  FFMA.FTZ R53, R53, UR45, -R235.reuse ;  /* 0x0000002d35357c23 */ /* 0x100fe200080108eb */
[----:B------:R-:W-:Y:S01]  /*3d60*/  SHF.R.U32.HI R41, RZ, 0x10, R234 ;  /* 0x00000010ff297819 */ /* 0x000fe200000116ea */
[----:B------:R-:W-:Y:S03]  /*3d70*/  FFMA.FTZ R56, R56, UR45, -R242 ;  /* 0x0000002d38387c23 */ /* 0x000fe600080108f2 */
[----:B------:R-:W3:Y:S01]  /*3d80*/  MUFU.EX2 R225, R48 ;  /* 0x0000003000e17308 */ /* 0x000ee20000000800 */
[----:B-1----:R-:W-:Y:S01]  /*3d90*/  @!P2 FADD.FTZ R217, -R217, -RZ ;  /* 0x800000ffd9d9a221 */ /* 0x002fe20000010100 */
[----:B------:R-:W-:Y:S01]  /*3da0*/  ISETP.LE.U32.AND P2, PT, R229, UR46, PT ;  /* 0x0000002ee5007c0c */ /* 0x000fe2000bf43070 */
[----:B------:R-:W-:Y:S01]  /*3db0*/  @!P3 FADD.FTZ R219, -R219, -RZ ;  /* 0x800000ffdbdbb221 */ /* 0x000fe20000010100 */
[----:B------:R-:W-:Y:S01]  /*3dc0*/  @!P0 FADD.FTZ R222, -R222, -RZ ;  /* 0x800000ffdede8221 */ /* 0x000fe20000010100 */
[----:B------:R-:W-:Y:S01]  /*3dd0*/  ISETP.LE.U32.AND P3, PT, R230, UR46, PT ;  /* 0x0000002ee6007c0c */ /* 0x000fe2000bf63070 */
[--C-:B------:R-:W-:Y:S01]  /*3de0*/  FFMA.FTZ R64, R64, UR45, -R235.reuse ;  /* 0x0000002d40407c23 */ /* 0x100fe200080108eb */
[----:B------:R-:W-:Y:S03]  /*3df0*/  ISETP.LE.U32.AND P0, PT, R40, UR46, PT ;  /* 0x0000002e28007c0c */ /* 0x000fe6000bf03070 */
[----:B------:R-:W1:Y:S01]  /*3e00*/  MUFU.EX2 R229, R52 ;  /* 0x0000003400e57308 */ /* 0x000e620000000800 */
[----:B--2---:R-:W-:Y:S01]  /*3e10*/  @!P5 FADD.FTZ R223, -R223, -RZ ;  /* 0x800000ffdfdfd221 */ /* 0x004fe20000010100 */
[----:B------:R-:W-:Y:S01]  /*3e20*/  ISETP.LE.U32.AND P5, PT, R232, UR46, PT ;  /* 0x0000002ee8007c0c */ /* 0x000fe2000bfa3070 */
[----:B------:R-:W-:Y:S01]  /*3e30*/  FFMA.FTZ R235, R65, UR45, -R235 ;  /* 0x0000002d41eb7c23 */ /* 0x000fe200080108eb */
[----:B------:R-:W-:Y:S01]  /*3e40*/  LOP3.LUT R40, R234, 0xffff, RZ, 0xc0, !PT ;  /* 0x0000ffffea287812 */ /* 0x000fe200078ec0ff */
[--C-:B------:R-:W-:Y:S01]  /*3e50*/  FFMA.FTZ R66, R66, UR45, -R237.reuse ;  /* 0x0000002d42427c23 */ /* 0x100fe200080108ed */
[----:B------:R-:W-:Y:S01]  /*3e60*/  SHF.R.U32.HI R234, RZ, 0x18, R234 ;  /* 0x00000018ffea7819 */ /* 0x000fe200000116ea */
[----:B------:R-:W-:Y:S01]  /*3e70*/  @!P2 FADD.FTZ R221, -R221, -RZ ;  /* 0x800000ffdddda221 */ /* 0x000fe20000010100 */
[----:B------:R-:W-:Y:S02]  /*3e80*/  SHF.R.U32.HI R40, RZ, 0x8, R40 ;  /* 0x00000008ff287819 */ /* 0x000fe40000011628 */
[----:B------:R-:W2:Y:S01]  /*3e90*/  MUFU.EX2 R232, R55 ;  /* 0x0000003700e87308 */ /* 0x000ea20000000800 */
[----:B------:R-:W-:Y:S01]  /*3ea0*/  ISETP.LE.U32.AND P2, PT, R246, UR46, PT ;  /* 0x0000002ef6007c0c */ /* 0x000fe2000bf43070 */
[----:B---3--:R-:W-:Y:S01]  /*3eb0*/  @!P3 FADD.FTZ R225, -R225, -RZ ;  /* 0x800000ffe1e1b221 */ /* 0x008fe20000010100 */
[----:B------:R-:W-:Y:S01]  /*3ec0*/  LOP3.LUT R40, R40, 0xffff, RZ, 0xc0, !PT ;  /* 0x0000ffff28287812 */ /* 0x000fe200078ec0ff */
[--C-:B------:R-:W-:Y:S01]  /*3ed0*/  FFMA.FTZ R54, R54, UR45, -R237.reuse ;  /* 0x0000002d36367c23 */ /* 0x100fe200080108ed */
[----:B------:R-:W-:Y:S01]  /*3ee0*/  FFMA.FTZ R237, R67, UR45, -R237 ;  /* 0x0000002d43ed7c23 */ /* 0x000fe200080108ed */
[----:B------:R-:W-:Y:S01]  /*3ef0*/  @!P5 FADD.FTZ R226, -R226, -RZ ;  /* 0x800000ffe2e2d221 */ /* 0x000fe20000010100 */
[----:B------:R-:W-:Y:S01]  /*3f00*/  ISETP.LE.U32.AND P5, PT, R234, UR46, PT ;  /* 0x0000002eea007c0c */ /* 0x000fe2000bfa3070 */
[----:B-1----:R-:W-:Y:S01]  /*3f10*/  @!P4 FADD.FTZ R229, -R229, -RZ ;  /* 0x800000ffe5e5c221 */ /* 0x002fe20000010100 */
[----:B------:R-:W-:Y:S01]  /*3f20*/  ISETP.LE.U32.AND P3, PT, R40, UR46, PT ;  /* 0x0000002e28007c0c */ /* 0x000fe2000bf63070 */
[----:B------:R-:W-:Y:S01]  /*3f30*/  MUFU.EX2 R235, R235 ;  /* 0x000000eb00eb7308 */ /* 0x000fe20000000800 */
[----:B------:R-:W-:Y:S01]  /*3f40*/  LOP3.LUT R40, R238, 0xff, RZ, 0xc0, !PT ;  /* 0x000000ffee287812 */ /* 0x000fe200078ec0ff */
[----:B------:R-:W-:Y:S01]  /*3f50*/  @!P0 FADD.FTZ R227, -R227, -RZ ;  /* 0x800000ffe3e38221 */ /* 0x000fe20000010100 */
[----:B------:R-:W-:Y:S01]  /*3f60*/  LOP3.LUT R41, R41, 0xff, RZ, 0xc0, !PT ;  /* 0x000000ff29297812 */ /* 0x000fe200078ec0ff */
[----:B------:R-:W-:Y:S01]  /*3f70*/  @!P2 FADD.FTZ R224, -R224, -RZ ;  /* 0x800000ffe0e0a221 */ /* 0x000fe20000010100 */
[----:B------:R-:W-:Y:S01]  /*3f80*/  ISETP.LE.U32.AND P4, PT, R40, UR46, PT ;  /* 0x0000002e28007c0c */ /* 0x000fe2000bf83070 */
[----:B------:R-:W-:Y:S01]  /*3f90*/  FFMA.FTZ R57, R57, UR45, -R242 ;  /* 0x0000002d39397c23 */ /* 0x000fe200080108f2 */
[----:B------:R-:W-:Y:S03]  /*3fa0*/  SHF.R.U32.HI R40, RZ, 0x8, R236 ;  /* 0x00000008ff287819 */ /* 0x000fe600000116ec */
[----:B------:R-:W1:Y:S01]  /*3fb0*/  MUFU.EX2 R237, R237 ;  /* 0x000000ed00ed7308 */ /* 0x000e620000000800 */
[----:B------:R-:W-:Y:S01]  /*3fc0*/  ISETP.LE.U32.AND P2, PT, R233, UR46, PT ;  /* 0x0000002ee9007c0c */ /* 0x000fe2000bf43070 */
[----:B--2---:R-:W-:Y:S01]  /*3fd0*/  @!P5 FADD.FTZ R232, -R232, -RZ ;  /* 0x800000ffe8e8d221 */ /* 0x004fe20000010100 */
[----:B------:R-:W-:Y:S01]  /*3fe0*/  LOP3.LUT R40, R40, 0xffff, RZ, 0xc0, !PT ;  /* 0x0000ffff28287812 */ /* 0x000fe200078ec0ff */
[--C-:B------:R-:W-:Y:S01]  /*3ff0*/  FFMA.FTZ R58, R58, UR45, -R243.reuse ;  /* 0x0000002d3a3a7c23 */ /* 0x100fe200080108f3 */
[----:B------:R-:W-:Y:S01]  /*4000*/  ISETP.LE.U32.AND P0, PT, R41, UR46, PT ;  /* 0x0000002e29007c0c */ /* 0x000fe2000bf03070 */
[--C-:B------:R-:W-:Y:S01]  /*4010*/  FFMA.FTZ R59, R59, UR45, -R243.reuse ;  /* 0x0000002d3b3b7c23 */ /* 0x100fe200080108f3 */
[----:B------:R-:W-:Y:S03]  /*4020*/  ISETP.LE.U32.AND P5, PT, R40, UR46, PT ;  /* 0x0000002e28007c0c */ /* 0x000fe6000bfa3070 */
[----:B------:R-:W2:Y:S01]  /*4030*/  MUFU.EX2 R233, R56 ;  /* 0x0000003800e97308 */ /* 0x000ea20000000800 */
[----:B------:R-:W-:Y:S01]  /*4040*/  SHF.R.U32.HI R41, RZ, 0x18, R238 ;  /* 0x00000018ff297819 */ /* 0x000fe200000116ee */
[----:B------:R-:W-:Y:S01]  /*4050*/  FFMA.FTZ R60, R60, UR45, -R242 ;  /* 0x0000002d3c3c7c23 */ /* 0x000fe200080108f2 */
[----:B------:R-:W-:Y:S01]  /*4060*/  SHF.R.U32.HI R40, RZ, 0x10, R238 ;  /* 0x00000010ff287819 */ /* 0x000fe200000116ee */
[----:B------:R-:W-:Y:S01]  /*4070*/  FFMA.FTZ R242, R61, UR45, -R242 ;  /* 0x0000002d3df27c23 */ /* 0x000fe200080108f2 */
[----:B------:R-:W-:Y:S01]  /*4080*/  LOP3.LUT R238, R238, 0xffff, RZ, 0xc0, !PT ;  /* 0x0000ffffeeee7812 */ /* 0x000fe200078ec0ff */
[--C-:B------:R-:W-:Y:S01]  /*4090*/  FFMA.FTZ R62, R62, UR45, -R243.reuse ;  /* 0x0000002d3e3e7c23 */ /* 0x100fe200080108f3 */
[----:B------:R-:W-:Y:S03]  /*40a0*/  LOP3.LUT R40, R40, 0xff, RZ, 0xc0, !PT ;  /* 0x000000ff28287812 */ /* 0x000fe600078ec0ff */
[----:B------:R-:W3:Y:S01]  /*40b0*/  MUFU.EX2 R228, R51 ;  /* 0x0000003300e47308 */ /* 0x000ee20000000800 */
[----:B------:R-:W-:Y:S01]  /*40c0*/  SHF.R.U32.HI R238, RZ, 0x8, R238 ;  /* 0x00000008ffee7819 */ /* 0x000fe200000116ee */
[----:B-1----:R-:W-:Y:S01]  /*40d0*/  @!P6 FADD.FTZ R237, -R237, -RZ ;  /* 0x800000ffedede221 */ /* 0x002fe20000010100 */
[----:B------:R-:W-:Y:S01]  /*40e0*/  F2FP.RELU.F16.F32.PACK_AB R43, R186, R181 ;  /* 0x000000b5ba2b723e */ /* 0x000fe200000008ff */
[----:B------:R-:W-:Y:S01]  /*40f0*/  @!P5 FADD.FTZ R235, -R235, -RZ ;  /* 0x800000ffebebd221 */ /* 0x000fe20000010100 */
[----:B------:R-:W-:Y:S01]  /*4100*/  ISETP.LE.U32.AND P5, PT, R40, UR46, PT ;  /* 0x0000002e28007c0c */ /* 0x000fe2000bfa3070 */
[----:B------:R-:W-:Y:S01]  /*4110*/  FFMA.FTZ R63, R63, UR45, -R243 ;  /* 0x0000002d3f3f7c23 */ /* 0x000fe200080108f3 */
[----:B------:R-:W-:Y:S01]  /*4120*/  LOP3.LUT R40, R238, 0xffff, RZ, 0xc0, !PT ;  /* 0x0000ffffee287812 */ /* 0x000fe200078ec0ff */
[----:B------:R1:W-:Y:S01]  /*4130*/  STS [R148+0x12000], R43 ;  /* 0x0120002b94007388 */ /* 0x0003e20000000800 */
[----:B--2---:R-:W-:Y:S01]  /*4140*/  @!P4 FADD.FTZ R233, -R233, -RZ ;  /* 0x800000ffe9e9c221 */ /* 0x004fe20000010100 */
[----:B------:R-:W-:Y:S01]  /*4150*/  ISETP.LE.U32.AND P4, PT, R41, UR46, PT ;  /* 0x0000002e29007c0c */ /* 0x000fe2000bf83070 */
[----:B------:R-:W-:Y:S01]  /*4160*/  MUFU.EX2 R236, R66 ;  /* 0x0000004200ec7308 */ /* 0x000fe20000000800 */
[----:B------:R-:W-:Y:S02]  /*4170*/  F2FP.RELU.F16.F32.PACK_AB R41, R182, R183 ;  /* 0x000000b7b629723e */ /* 0x000fe400000008ff */
[----:B------:R-:W-:Y:S02]  /*4180*/  ISETP.LE.U32.AND P6, PT, R40, UR46, PT ;  /* 0x0000002e28007c0c */ /* 0x000fe4000bfc3070 */
[----:B------:R-:W-:Y:S01]  /*4190*/  F2FP.RELU.F16.F32.PACK_AB R42, R198, R193 ;  /* 0x000000c1c62a723e */ /* 0x000fe200000008ff */
[----:B------:R2:W-:Y:S01]  /*41a0*/  STS [R148+0x12400], R41 ;  /* 0x0124002994007388 */ /* 0x0005e20000000800 */
[----:B------:R-:W-:Y:S03]  /*41b0*/  F2FP.RELU.F16.F32.PACK_AB R40, R194, R195 ;  /* 0x000000c3c228723e */ /* 0x000fe600000008ff */
[----:B------:R-:W4:Y:S01]  /*41c0*/  MUFU.EX2 R234, R64 ;  /* 0x0000004000ea7308 */ /* 0x000f220000000800 */
[----:B------:R-:W-:Y:S01]  /*41d0*/  F2FP.RELU.F16.F32.PACK_AB R47, R185, R184 ;  /* 0x000000b8b92f723e */ /* 0x000fe200000008ff */
[----:B------:R2:W-:Y:S01]  /*41e0*/  STS [R151+0x12000], R42 ;  /* 0x0120002a97007388 */ /* 0x0005e20000000800 */
[----:B------:R-:W-:Y:S01]  /*41f0*/  F2FP.RELU.F16.F32.PACK_AB R45, R188, R187 ;  /* 0x000000bbbc2d723e */ /* 0x000fe200000008ff */
[----:B---3--:R-:W-:Y:S01]  /*4200*/  @!P2 FADD.FTZ R228, -R228, -RZ ;  /* 0x800000ffe4e4a221 */ /* 0x008fe20000010100 */
[----:B------:R-:W-:Y:S01]  /*4210*/  F2FP.RELU.F16.F32.PACK_AB R46, R190, R189 ;  /* 0x000000bdbe2e723e */ /* 0x000fe200000008ff */
[----:B------:R3:W-:Y:S01]  /*4220*/  STS [R151+0x12400], R40 ;  /* 0x0124002897007388 */ /* 0x0007e20000000800 */
[----:B------:R-:W-:Y:S03]  /*4230*/  F2FP.RELU.F16.F32.PACK_AB R44, R192, R191 ;  /* 0x000000bfc02c723e */ /* 0x000fe600000008ff */
[----:B------:R-:W-:Y:S01]  /*4240*/  MUFU.EX2 R243, R62 ;  /* 0x0000003e00f37308 */ /* 0x000fe20000000800 */
[----:B------:R-:W-:Y:S01]  /*4250*/  F2FP.RELU.F16.F32.PACK_AB R50, R208, R207 ;  /* 0x000000cfd032723e */ /* 0x000fe200000008ff */
[----:B------:R3:W-:Y:S01]  /*4260*/  STS [R148+0x14000], R47 ;  /* 0x0140002f94007388 */ /* 0x0007e20000000800 */
[----:B------:R-:W-:Y:S02]  /*4270*/  F2FP.RELU.F16.F32.PACK_AB R48, R216, R215 ;  /* 0x000000d7d830723e */ /* 0x000fe400000008ff */
[----:B------:R-:W-:Y:S01]  /*4280*/  F2FP.RELU.F16.F32.PACK_AB R49, R226, R225 ;  /* 0x000000e1e231723e */ /* 0x000fe200000008ff */
[----:B------:R3:W-:Y:S01]  /*4290*/  STS [R148+0x14400], R45 ;  /* 0x0144002d94007388 */ /* 0x0007e20000000800 */
[----:B-1----:R-:W-:Y:S03]  /*42a0*/  F2FP.RELU.F16.F32.PACK_AB R43, R197, R196 ;  /* 0x000000c4c52b723e */ /* 0x002fe600000008ff */
[----:B------:R-:W1:Y:S01]  /*42b0*/  MUFU.EX2 R231, R54 ;  /* 0x0000003600e77308 */ /* 0x000e620000000800 */
[----:B----4-:R-:W-:Y:S01]  /*42c0*/  @!P1 FADD.FTZ R234, -R234, -RZ ;  /* 0x800000ffeaea9221 */ /* 0x010fe20000010100 */
[----:B------:R4:W-:Y:S01]  /*42d0*/  STS [R151+0x14000], R46 ;  /* 0x0140002e97007388 */ /* 0x0009e20000000800 */
[----:B------:R-:W-:Y:S02]  /*42e0*/  ISETP.LE.U32.AND P1, PT, R241, UR46, PT ;  /* 0x0000002ef1007c0c */ /* 0x000fe4000bf23070 */
[----:B------:R-:W-:Y:S01]  /*42f0*/  ISETP.LE.U32.AND P2, PT, R239, UR46, PT ;  /* 0x0000002eef007c0c */ /* 0x000fe2000bf43070 */
[----:B------:R4:W-:Y:S01]  /*4300*/  STS [R151+0x14400], R44 ;  /* 0x0144002c97007388 */ /* 0x0009e20000000800 */
[----:B--2---:R-:W-:Y:S03]  /*4310*/  F2FP.RELU.F16.F32.PACK_AB R41, R199, R200 ;  /* 0x000000c8c729723e */ /* 0x004fe600000008ff */
[----:B------:R-:W2:Y:S01]  /*4320*/  MUFU.EX2 R230, R53 ;  /* 0x0000003500e67308 */ /* 0x000ea20000000800 */
[----:B------:R2:W-:Y:S01]  /*4330*/  STS [R150+0x12000], R43 ;  /* 0x0120002b96007388 */ /* 0x0005e20000000800 */
[----:B------:R-:W-:Y:S03]  /*4340*/  F2FP.RELU.F16.F32.PACK_AB R42, R210, R209 ;  /* 0x000000d1d22a723e */ /* 0x000fe600000008ff */
[----:B------:R2:W-:Y:S01]  /*4350*/  STS [R150+0x12400], R41 ;  /* 0x0124002996007388 */ /* 0x0005e20000000800 */
[----:B---3--:R-:W-:Y:S04]  /*4360*/  F2FP.RELU.F16.F32.PACK_AB R40, R212, R211 ;  /* 0x000000d3d428723e */ /* 0x008fe800000008ff */
[----:B------:R-:W3:Y:S01]  /*4370*/  MUFU.EX2 R238, R57 ;  /* 0x0000003900ee7308 */ /* 0x000ee20000000800 */
[----:B-1----:R-:W-:Y:S01]  /*4380*/  @!P0 FADD.FTZ R231, -R231, -RZ ;  /* 0x800000ffe7e78221 */ /* 0x002fe20000010100 */
[----:B------:R1:W-:Y:S01]  /*4390*/  STS [R157+0x12000], R42 ;  /* 0x0120002a9d007388 */ /* 0x0003e20000000800 */
[----:B------:R-:W-:Y:S01]  /*43a0*/  F2FP.RELU.F16.F32.PACK_AB R47, R204, R203 ;  /* 0x000000cbcc2f723e */ /* 0x000fe200000008ff */
[----:B------:R-:W-:Y:S01]  /*43b0*/  @!P2 FADD.FTZ R236, -R236, -RZ ;  /* 0x800000ffececa221 */ /* 0x000fe20000010100 */
[----:B------:R-:W-:Y:S01]  /*43c0*/  ISETP.LE.U32.AND P2, PT, R240, UR46, PT ;  /* 0x0000002ef0007c0c */ /* 0x000fe2000bf43070 */
[----:B------:R1:W-:Y:S01]  /*43d0*/  STS [R157+0x12400], R40 ;  /* 0x012400289d007388 */ /* 0x0003e20000000800 */
[----:B------:R-:W-:Y:S03]  /*43e0*/  F2FP.RELU.F16.F32.PACK_AB R45, R202, R201 ;  /* 0x000000c9ca2d723e */ /* 0x000fe600000008ff */
[----:B------:R-:W1:Y:S01]  /*43f0*/  MUFU.EX2 R239, R58 ;  /* 0x0000003a00ef7308 */ /* 0x000e620000000800 */
[----:B------:R-:W-:Y:S01]  /*4400*/  ISETP.LE.U32.AND P0, PT, R244, UR46, PT ;  /* 0x0000002ef4007c0c */ /* 0x000fe2000bf03070 */
[----:B------:R1:W-:Y:S01]  /*4410*/  STS [R150+0x14400], R47 ;  /* 0x0144002f96007388 */ /* 0x0003e20000000800 */
[----:B----4-:R-:W-:Y:S01]  /*4420*/  F2FP.RELU.F16.F32.PACK_AB R46, R218, R217 ;  /* 0x000000d9da2e723e */ /* 0x010fe200000008ff */
[----:B--2---:R-:W-:Y:S01]  /*4430*/  @!P3 FADD.FTZ R230, -R230, -RZ ;  /* 0x800000ffe6e6b221 */ /* 0x004fe20000010100 */
[----:B------:R-:W-:Y:S01]  /*4440*/  ISETP.LE.U32.AND P3, PT, R245, UR46, PT ;  /* 0x0000002ef5007c0c */ /* 0x000fe2000bf63070 */
[----:B------:R2:W-:Y:S01]  /*4450*/  STS [R150+0x14000], R45 ;  /* 0x0140002d96007388 */ /* 0x0005e20000000800 */
[----:B------:R-:W-:Y:S03]  /*4460*/  F2FP.RELU.F16.F32.PACK_AB R44, R206, R205 ;  /* 0x000000cdce2c723e */ /* 0x000fe600000008ff */
[----:B------:R-:W4:Y:S01]  /*4470*/  MUFU.EX2 R240, R59 ;  /* 0x0000003b00f07308 */ /* 0x000f220000000800 */
[----:B---3--:R-:W-:Y:S01]  /*4480*/  @!P6 FADD.FTZ R238, -R238, -RZ ;  /* 0x800000ffeeeee221 */ /* 0x008fe20000010100 */
[----:B------:R-:W-:Y:S01]  /*4490*/  STS [R157+0x14400], R50 ;  /* 0x014400329d007388 */ /* 0x000fe20000000800 */
[----:B------:R-:W-:Y:S01]  /*44a0*/  F2FP.RELU.F16.F32.PACK_AB R43, R224, R223 ;  /* 0x000000dfe02b723e */ /* 0x000fe200000008ff */
[----:B------:R-:W-:Y:S01]  /*44b0*/  @!P1 FADD.FTZ R243, -R243, -RZ ;  /* 0x800000fff3f39221 */ /* 0x000fe20000010100 */
[----:B------:R-:W-:Y:S01]  /*44c0*/  LEA R53, R143, UR5, 0x1 ;  /* 0x000000058f357c11 */ /* 0x000fe2000f8e08ff */
[----:B------:R3:W-:Y:S01]  /*44d0*/  STS [R157+0x14000], R44 ;  /* 0x0140002c9d007388 */ /* 0x0007e20000000800 */
[----:B------:R-:W-:Y:S03]  /*44e0*/  F2FP.RELU.F16.F32.PACK_AB R41, R235, R234 ;  /* 0x000000eaeb29723e */ /* 0x000fe600000008ff */
[----:B------:R-:W3:Y:S01]  /*44f0*/  MUFU.EX2 R241, R60 ;  /* 0x0000003c00f17308 */ /* 0x000ee20000000800 */
[----:B-1----:R-:W-:Y:S01]  /*4500*/  @!P5 FADD.FTZ R239, -R239, -RZ ;  /* 0x800000ffefefd221 */ /* 0x002fe20000010100 */
[----:B------:R-:W-:Y:S01]  /*4510*/  STS [R149+0x12400], R48 ;  /* 0x0124003095007388 */ /* 0x000fe20000000800 */
[----:B------:R-:W-:Y:S01]  /*4520*/  F2FP.RELU.F16.F32.PACK_AB R42, R214, R213 ;  /* 0x000000d5d62a723e */ /* 0x000fe200000008ff */
[----:B------:R-:W-:Y:S01]  /*4530*/  IMAD.IADD R52, R53, 0x1, R142 ;  /* 0x0000000135347824 */ /* 0x000fe200078e028e */
[----:B------:R-:W-:Y:S02]  /*4540*/  F2FP.RELU.F16.F32.PACK_AB R56, R238, R233 ;  /* 0x000000e9ee38723e */ /* 0x000fe400000008ff */
[----:B------:R-:W-:Y:S01]  /*4550*/  F2FP.RELU.F16.F32.PACK_AB R40, R232, R231 ;  /* 0x000000e7e828723e */ /* 0x000fe200000008ff */
[----:B------:R1:W-:Y:S02]  /*4560*/  STS [R149+0x12000], R42 ;  /* 0x0120002a95007388 */ /* 0x0003e40000000800 */
[----:B------:R-:W1:Y:S01]  /*4570*/  MUFU.EX2 R244, R63 ;  /* 0x0000003f00f47308 */ /* 0x000e620000000800 */
[----:B----4-:R-:W-:Y:S01]  /*4580*/  @!P4 FADD.FTZ R240, -R240, -RZ ;  /* 0x800000fff0f0c221 */ /* 0x010fe20000010100 */
[----:B------:R-:W-:Y:S01]  /*4590*/  F2FP.RELU.F16.F32.PACK_AB R47, R228, R227 ;  /* 0x000000e3e42f723e */ /* 0x000fe200000008ff */
[----:B------:R-:W-:Y:S01]  /*45a0*/  STS [R154+0x12000], R49 ;  /* 0x012000319a007388 */ /* 0x000fe20000000800 */
[----:B------:R-:W-:Y:S02]  /*45b0*/  FSETP.GE.FTZ.AND P4, PT, R186, RZ, PT ;  /* 0x000000ffba00720b */ /* 0x000fe40003f96000 */
[----:B--2---:R-:W-:Y:S01]  /*45c0*/  F2FP.RELU.F16.F32.PACK_AB R45, R222, R221 ;  /* 0x000000ddde2d723e */ /* 0x004fe200000008ff */
[----:B------:R2:W-:Y:S03]  /*45d0*/  STS [R154+0x12400], R47 ;  /* 0x0124002f9a007388 */ /* 0x0005e60000000800 */
[----:B------:R-:W4:Y:S01]  /*45e0*/  MUFU.EX2 R242, R242 ;  /* 0x000000f200f27308 */ /* 0x000f220000000800 */
[----:B---3--:R-:W-:Y:S01]  /*45f0*/  @!P3 FADD.FTZ R241, -R241, -RZ ;  /* 0x800000fff1f1b221 */ /* 0x008fe20000010100 */
[----:B------:R-:W-:Y:S01]  /*4600*/  F2FP.RELU.F16.F32.PACK_AB R54, R240, R239 ;  /* 0x000000eff036723e */ /* 0x000fe200000008ff */
[----:B------:R-:W-:Y:S01]  /*4610*/  STS [R149+0x14000], R46 ;  /* 0x0140002e95007388 */ /* 0x000fe20000000800 */
[----:B------:R-:W-:Y:S02]  /*4620*/  FSETP.GE.FTZ.AND P3, PT, R193, RZ, PT ;  /* 0x000000ffc100720b */ /* 0x000fe40003f76000 */
[----:B------:R-:W-:Y:S02]  /*4630*/  F2FP.RELU.F16.F32.PACK_AB R44, R220, R219 ;  /* 0x000000dbdc2c723e */ /* 0x000fe400000008ff */
[----:B------:R-:W-:Y:S01]  /*4640*/  FSETP.GE.FTZ.AND P1, PT, R196, RZ, PT ;  /* 0x000000ffc400720b */ /* 0x000fe20003f36000 */
[----:B-1----:R-:W-:Y:S01]  /*4650*/  @!P0 FADD.FTZ R244, -R244, -RZ ;  /* 0x800000fff4f48221 */ /* 0x002fe20000010100 */
[----:B------:R-:W-:Y:S01]  /*4660*/  FSETP.GE.FTZ.AND P0, PT, R181, RZ, PT ;  /* 0x000000ffb500720b */ /* 0x000fe20003f16000 */
[----:B------:R-:W-:Y:S03]  /*4670*/  STS [R149+0x14400], R44 ;  /* 0x0144002c95007388 */ /* 0x000fe60000000800 */
[----:B------:R-:W-:Y:S01]  /*4680*/  F2FP.RELU.F16.F32.PACK_AB R55, R244, R243 ;  /* 0x000000f3f437723e */ /* 0x000fe200000008ff */
[----:B------:R-:W-:Y:S01]  /*4690*/  STS [R154+0x14000], R45 ;  /* 0x0140002d9a007388 */ /* 0x000fe20000000800 */
[----:B------:R-:W-:Y:S01]  /*46a0*/  F2FP.RELU.F16.F32.PACK_AB R42, R230, R229 ;  /* 0x000000e5e62a723e */ /* 0x000fe200000008ff */
[----:B----4-:R-:W-:Y:S01]  /*46b0*/  @!P2 FADD.FTZ R242, -R242, -RZ ;  /* 0x800000fff2f2a221 */ /* 0x010fe20000010100 */
[----:B------:R-:W-:Y:S01]  /*46c0*/  FSETP.GE.FTZ.AND P2, PT, R198, RZ, PT ;  /* 0x000000ffc600720b */ /* 0x000fe20003f56000 */
[----:B------:R-:W-:Y:S03]  /*46d0*/  STS [R154+0x14400], R43 ;  /* 0x0144002b9a007388 */ /* 0x000fe60000000800 */
[----:B------:R-:W-:Y:S01]  /*46e0*/  F2FP.RELU.F16.F32.PACK_AB R57, R242, R241 ;  /* 0x000000f1f239723e */ /* 0x000fe200000008ff */
[----:B------:R-:W-:Y:S01]  /*46f0*/  STS [R153+0x12000], R42 ;  /* 0x0120002a99007388 */ /* 0x000fe20000000800 */
[----:B--2---:R-:W-:Y:S03]  /*4700*/  F2FP.RELU.F16.F32.PACK_AB R47, R237, R236 ;  /* 0x000000eced2f723e */ /* 0x004fe600000008ff */
[----:B------:R-:W-:Y:S04]  /*4710*/  STS [R153+0x12400], R40 ;  /* 0x0124002899007388 */ /* 0x000fe80000000800 */
[----:B------:R-:W-:Y:S04]  /*4720*/  STS [R152+0x12000], R41 ;  /* 0x0120002998007388 */ /* 0x000fe80000000800 */
[----:B------:R-:W-:Y:S04]  /*4730*/  STS [R152+0x12400], R47 ;  /* 0x0124002f98007388 */ /* 0x000fe80000000800 */
[----:B------:R-:W-:Y:S04]  /*4740*/  STS [R153+0x14000], R56 ;  /* 0x0140003899007388 */ /* 0x000fe80000000800 */
[----:B------:R-:W-:Y:S04]  /*4750*/  STS [R153+0x14400], R54 ;  /* 0x0144003699007388 */ /* 0x000fe80000000800 */
[----:B------:R-:W-:Y:S04]  /*4760*/  STS [R152+0x14000], R57 ;  /* 0x0140003998007388 */ /* 0x000fe80000000800 */
[----:B------:R-:W-:Y:S04]  /*4770*/  STS [R152+0x14400], R55 ;  /* 0x0144003798007388 */ /* 0x000fe80000000800 */
[----:B------:R-:W-:Y:S08]  /*4780*/  LDSM.16.M88.4 R64, [R53+0x4000] ;  /* 0x004000003540783b */ /* 0x000ff00000000200 */
[----:B------:R-:W1:Y:S08]  /*4790*/  LDSM.16.M88.4 R40, [R134+0x8000] ;  /* 0x008000008628783b */ /* 0x000e700000000200 */
[----:B------:R-:W2:Y:S08]  /*47a0*/  LDSM.16.M88.4 R60, [R53+0x5000] ;  /* 0x00500000353c783b */ /* 0x000eb00000000200 */
[----:B------:R-:W3:Y:S08]  /*47b0*/  LDSM.16.M88.4 R44, [R134+0x8400] ;  /* 0x00840000862c783b */ /* 0x000ef00000000200 */
[----:B------:R-:W4:Y:S08]  /*47c0*/  LDSM.16.M88.4 R48, [R134+0x8800] ;  /* 0x008800008630783b */ /* 0x000f300000000200 */
[----:B------:R-:W4:Y:S01]  /*47d0*/  LDSM.16.M88.4 R100, [R134+0x8c00] ;  /* 0x008c00008664783b */ /* 0x000f220000000200 */
[-C--:B-1----:R-:W-:Y:S07]  /*47e0*/  HMMA.16816.F32 R4, R64, R40.reuse, RZ ;  /* 0x000000284004723c */ /* 0x082fee00000018ff */
[----:B------:R-:W-:Y:S01]  /*47f0*/  LDSM.16.M88.4 R104, [R52+0x4000] ;  /* 0x004000003468783b */ /* 0x000fe20000000200 */
        /* <DEDUP_REMOVED lines=25> */
[C---:B------:R-:W-:Y:S01]  /*4990*/  FADD.FTZ R245, -R180.reuse, R4 ;  /* 0x00000004b4f57221 */ /* 0x040fe20000010100 */
[C---:B------:R-:W-:Y:S05]  /*49a0*/  HMMA.16816.F32 R24, R112.reuse, R116, R24 ;  /* 0x000000747018723c */ /* 0x040fea0000001818 */
[----:B------:R-:W-:Y:S01]  /*49b0*/  FSEL R246, R245, R180, P0 ;  /* 0x000000b4f5f67208 */ /* 0x000fe20000000000 */
[-C--:B------:R-:W-:Y:S03]  /*49c0*/  HMMA.16816.F32 R28, R112, R118.reuse, R28 ;  /* 0x00000076701c723c */ /* 0x080fe6000000181c */
[----:B------:R-:W-:Y:S02]  /*49d0*/  FSETP.GE.FTZ.AND P0, PT, R197, RZ, PT ;  /* 0x000000ffc500720b */ /* 0x000fe40003f16000 */
[----:B------:R-:W-:Y:S01]  /*49e0*/  FMUL.FTZ R246, R181, R246 ;  /* 0x000000f6b5f67220 */ /* 0x000fe20000410000 */
[C---:B------:R-:W-:Y:S05]  /*49f0*/  HMMA.16816.F32 R32, R104.reuse, R118, R32 ;  /* 0x000000766820723c */ /* 0x040fea0000001820 */
[C---:B------:R-:W-:Y:S01]  /*4a00*/  FADD.FTZ R245, -R180.reuse, R16 ;  /* 0x00000010b4f57221 */ /* 0x040fe20000010100 */
[-C--:B---3--:R-:W-:Y:S05]  /*4a10*/  HMMA.16816.F32 R36, R104, R120.reuse, R36 ;  /* 0x000000786824723c */ /* 0x088fea0000001824 */
[-C--:B------:R-:W-:Y:S01]  /*4a20*/  FSEL R248, R245, R180.reuse, P3 ;  /* 0x000000b4f5f87208 */ /* 0x080fe20001800000 */
[C---:B------:R-:W-:Y:S04]  /*4a30*/  HMMA.16816.F32 R40, R112.reuse, R120, R40 ;  /* 0x000000787028723c */ /* 0x040fe80000001828 */
[----:B------:R-:W-:Y:S01]  /*4a40*/  FSETP.GE.FTZ.AND P3, PT, R209, RZ, PT ;  /* 0x000000ffd100720b */ /* 0x000fe20003f76000 */
[----:B------:R-:W-:Y:S01]  /*4a50*/  FADD.FTZ R247, -R180, R17 ;  /* 0x00000011b4f77221 */ /* 0x000fe20000010100 */
[-C--:B------:R-:W-:Y:S05]  /*4a60*/  HMMA.16816.F32 R44, R112, R122.reuse, R44 ;  /* 0x0000007a702c723c */ /* 0x080fea000000182c */
[-C--:B------:R-:W-:Y:S01]  /*4a70*/  FSEL R247, R247, R180.reuse, P2 ;  /* 0x000000b4f7f77208 */ /* 0x080fe20001000000 */
[C---:B------:R-:W-:Y:S04]  /*4a80*/  HMMA.16816.F32 R48, R104.reuse, R122, R48 ;  /* 0x0000007a6830723c */ /* 0x040fe80000001830 */
[----:B------:R-:W-:Y:S01]  /*4a90*/  FSETP.GE.FTZ.AND P2, PT, R210, RZ, PT ;  /* 0x000000ffd200720b */ /* 0x000fe20003f56000 */
[C---:B------:R-:W-:Y:S01]  /*4aa0*/  FADD.FTZ R181, -R180.reuse, R5 ;  /* 0x00000005b4b57221 */ /* 0x040fe20000010100 */
[-C--:B------:R-:W-:Y:S05]  /*4ab0*/  HMMA.16816.F32 R52, R104, R124.reuse, R52 ;  /* 0x0000007c6834723c */ /* 0x080fea0000001834 */
[-C--:B------:R-:W-:Y:S01]  /*4ac0*/  FSEL R181, R181, R180.reuse, P4 ;  /* 0x000000b4b5b57208 */ /* 0x080fe20002000000 */
[C---:B------:R-:W-:Y:S04]  /*4ad0*/  HMMA.16816.F32 R56, R112.reuse, R124, R56 ;  /* 0x0000007c7038723c */ /* 0x040fe80000001838 */
[----:B------:R-:W-:Y:S01]  /*4ae0*/  FSETP.GE.FTZ.AND P4, PT, R225, RZ, PT ;  /* 0x000000ffe100720b */ /* 0x000fe20003f96000 */
[C---:B------:R-:W-:Y:S01]  /*4af0*/  FADD.FTZ R249, -R180.reuse, R21 ;  /* 0x00000015b4f97221 */ /* 0x040fe20000010100 */
[-C--:B------:R-:W-:Y:S05]  /*4b00*/  HMMA.16816.F32 R60, R112, R126.reuse, R60 ;  /* 0x0000007e703c723c */ /* 0x080fea000000183c */
[----:B------:R-:W-:Y:S01]  /*4b10*/  FADD.FTZ R245, -R180, R20 ;  /* 0x00000014b4f57221 */ /* 0x000fe20000010100 */
[----:B------:R-:W-:Y:S05]  /*4b20*/  HMMA.16816.F32 R64, R104, R126, R64 ;  /* 0x0000007e6840723c */ /* 0x000fea0000001840 */
[----:B------:R-:W-:Y:S01]  /*4b30*/  FSEL R245, R245, R180, P1 ;  /* 0x000000b4f5f57208 */ /* 0x000fe20000800000 */
[----:B------:R-:W-:Y:S01]  /*4b40*/  FMUL.FTZ R193, R193, R248 ;  /* 0x000000f8c1c17220 */ /* 0x000fe20000410000 */
[----:B------:R-:W-:Y:S01]  /*4b50*/  FSETP.GE.FTZ.AND P1, PT, R213, RZ, PT ;  /* 0x000000ffd500720b */ /* 0x000fe20003f36000 */
[----:B------:R-:W-:Y:S03]  /*4b60*/  FMUL.FTZ R198, R198, R247 ;  /* 0x000000f7c6c67220 */ /* 0x000fe60000410000 */
[----:B------:R-:W-:Y:S01]  /*4b70*/  FMUL.FTZ R181, R186, R181 ;  /* 0x000000b5bab57220 */ /* 0x000fe20000410000 */
[----:B------:R-:W-:Y:S01]  /*4b80*/  FSEL R186, R249, R180, P0 ;  /* 0x000000b4f9ba7208 */ /* 0x000fe20000000000 */
[----:B------:R-:W-:Y:S01]  /*4b90*/  FADD.FTZ R249, -R180, R37 ;  /* 0x00000025b4f97221 */ /* 0x000fe20000010100 */
[----:B------:R-:W-:Y:S01]  /*4ba0*/  F2FP.F16.F32.PACK_AB R198, R198, R193 ;  /* 0x000000c1c6c6723e */ /* 0x000fe200000000ff */
[----:B------:R-:W-:Y:S01]  /*4bb0*/  FADD.FTZ R193, -R180, R32 ;  /* 0x00000020b4c17221 */ /* 0x000fe20000010100 */
[----:B------:R-:W-:Y:S01]  /*4bc0*/  FSETP.GE.FTZ.AND P0, PT, R214, RZ, PT ;  /* 0x000000ffd600720b */ /* 0x000fe20003f16000 */
[----:B------:R-:W-:Y:S01]  /*4bd0*/  FADD.FTZ R247, -R180, R36 ;  /* 0x00000024b4f77221 */ /* 0x000fe20000010100 */
[----:B------:R-:W-:Y:S01]  /*4be0*/  F2FP.F16.F32.PACK_AB R181, R181, R246 ;  /* 0x000000f6b5b5723e */ /* 0x000fe200000000ff */
[----:B------:R-:W-:Y:S01]  /*4bf0*/  FMUL.FTZ R245, R196, R245 ;  /* 0x000000f5c4f57220 */ /* 0x000fe20000410000 */
[----:B------:R-:W-:Y:S01]  /*4c00*/  FSEL R249, R249, R180, P0 ;  /* 0x000000b4f9f97208 */ /* 0x000fe20000000000 */
[----:B------:R-:W-:Y:S01]  /*4c10*/  FMUL.FTZ R186, R197, R186 ;  /* 0x000000bac5ba7220 */ /* 0x000fe20000410000 */
[-C--:B------:R-:W-:Y:S01]  /*4c20*/  FSEL R196, R193, R180.reuse, P3 ;  /* 0x000000b4c1c47208 */ /* 0x080fe20001800000 */
[C---:B------:R-:W-:Y:S01]  /*4c30*/  FADD.FTZ R193, -R180.reuse, R48 ;  /* 0x00000030b4c17221 */ /* 0x040fe20000010100 */
[----:B------:R-:W-:Y:S01]  /*4c40*/  FSETP.GE.FTZ.AND P0, PT, R235, RZ, PT ;  /* 0x000000ffeb00720b */ /* 0x000fe20003f16000 */
[C---:B------:R-:W-:Y:S01]  /*4c50*/  FADD.FTZ R197, -R180.reuse, R33 ;  /* 0x00000021b4c57221 */ /* 0x040fe20000010100 */
[----:B------:R-:W-:Y:S01]  /*4c60*/  FSEL R246, R247, R180, P1 ;  /* 0x000000b4f7f67208 */ /* 0x000fe20000800000 */
[----:B------:R-:W-:Y:S01]  /*4c70*/  FADD.FTZ R53, -R180, R53 ;  /* 0x00000035b4357221 */ /* 0x000fe20000010100 */
[----:B------:R-:W-:Y:S01]  /*4c80*/  FSETP.GE.FTZ.AND P1, PT, R230, RZ, PT ;  /* 0x000000ffe600720b */ /* 0x000fe20003f36000 */
[----:B------:R-:W-:Y:S01]  /*4c90*/  FMUL.FTZ R196, R209, R196 ;  /* 0x000000c4d1c47220 */ /* 0x000fe20000410000 */
[-C--:B------:R-:W-:Y:S01]  /*4ca0*/  FSEL R48, R193, R180.reuse, P4 ;  /* 0x000000b4c1307208 */ /* 0x080fe20002000000 */
[C---:B------:R-:W-:Y:S01]  /*4cb0*/  FADD.FTZ R49, -R180.reuse, R49 ;  /* 0x00000031b4317221 */ /* 0x040fe20000010100 */
[-C--:B------:R-:W-:Y:S01]  /*4cc0*/  FSEL R197, R197, R180.reuse, P2 ;  /* 0x000000b4c5c57208 */ /* 0x080fe20001000000 */
        /* <DEDUP_REMOVED lines=22> */
[----:B------:R-:W-:Y:S01]  /*4e30*/  FMUL.FTZ R193, R234, R193 ;  /* 0x000000c1eac17220 */ /* 0x000fe20000410000 */
[----:B------:R-:W-:Y:S01]  /*4e40*/  F2FP.F16.F32.PACK_AB R48, R53, R52 ;  /* 0x000000343530723e */ /* 0x000fe200000000ff */
[----:B------:R-:W-:Y:S01]  /*4e50*/  FADD.FTZ R52, -R179, R6 ;  /* 0x00000006b3347221 */ /* 0x000fe20000010100 */
        /* <DEDUP_REMOVED lines=25> */
.L_x_1053:
[----:B------:R-:W-:Y:S01]  /*4ff0*/  STS [R148+0xa000], R181 ;  /* 0x00a000b594007388 */ /* 0x000fe20000000800 */
[C---:B------:R-:W-:Y:S01]  /*5000*/  FADD.FTZ R22, -R179.reuse, R22 ;  /* 0x00000016b3167221 */ /* 0x040fe20000010100 */
[C---:B------:R-:W-:Y:S01]  /*5010*/  FADD.FTZ R18, -R179.reuse, R18 ;  /* 0x00000012b3127221 */ /* 0x040fe20000010100 */
[----:B------:R-:W-:Y:S01]  /*5020*/  FSETP.GE.FTZ.AND P1, PT, R200, RZ, PT ;  /* 0x000000ffc800720b */ /* 0x000fe20003f36000 */
[----:B-1----:R-:W-:Y:S01]  /*5030*/  FADD.FTZ R4, -R179, R19 ;  /* 0x00000013b3047221 */ /* 0x002fe20000010100 */
[----:B------:R-:W-:Y:S01]  /*5040*/  FSETP.GE.FTZ.AND P3, PT, R195, RZ, PT ;  /* 0x000000ffc300720b */ /* 0x000fe20003f76000 */
[C---:B------:R-:W-:Y:S01]  /*5050*/  FADD.FTZ R34, -R179.reuse, R34 ;  /* 0x00000022b3227221 */ /* 0x040fe20000010100 */
[----:B------:R-:W-:Y:S01]  /*5060*/  FSETP.GE.FTZ.AND P2, PT, R194, RZ, PT ;  /* 0x000000ffc200720b */ /* 0x000fe20003f56000 */
        /* <DEDUP_REMOVED lines=8> */
[C---:B------:R-:W-:Y:S01]  /*50f0*/  FADD.FTZ R38, -R179.reuse, R38 ;  /* 0x00000026b3267221 */ /* 0x040fe20000010100 */
[-C--:B------:R-:W-:Y:S01]  /*5100*/  FSEL R5, R4, R179.reuse, P2 ;  /* 0x000000b304057208 */ /* 0x080fe20001000000 */
[----:B------:R-:W-:Y:S01]  /*5110*/  FADD.FTZ R4, -R179, R23 ;  /* 0x00000017b3047221 */ /* 0x000fe20000010100 */
[-C--:B------:R-:W-:Y:S01]  /*5120*/  FSEL R34, R34, R179.reuse, P1 ;  /* 0x000000b322227208 */ /* 0x080fe20000800000 */
[----:B------:R-:W-:Y:S01]  /*5130*/  FMUL.FTZ R18, R195, R18 ;  /* 0x00000012c3127220 */ /* 0x000fe20000410000 */
        /* <DEDUP_REMOVED lines=13> */
[----:B------:R-:W-:Y:S01]  /*5210*/  FADD.FTZ R66, -R179, R66 ;  /* 0x00000042b3427221 */ /* 0x000fe20000010100 */
[----:B------:R-:W-:Y:S01]  /*5220*/  FSETP.GE.FTZ.AND P1, PT, R237, RZ, PT ;  /* 0x000000ffed00720b */ /* 0x000fe20003f36000 */
[----:B------:R-:W-:Y:S01]  /*5230*/  FMUL.FTZ R52, R183, R52 ;  /* 0x00000034b7347220 */ /* 0x000fe20000410000 */
[----:B------:R-:W-:Y:S01]  /*5240*/  F2FP.F16.F32.PACK_AB R34, R17, R34 ;  /* 0x000000221122723e */ /* 0x000fe200000000ff */
[----:B------:R-:W-:Y:S01]  /*5250*/  FMUL.FTZ R53, R182, R53 ;  /* 0x00000035b6357220 */ /* 0x000fe20000410000 */
[----:B------:R-:W-:Y:S01]  /*5260*/  FSEL R54, R54, R179, P4 ;  /* 0x000000b336367208 */ /* 0x000fe20002000000 */
[----:B------:R-:W-:Y:S01]  /*5270*/  FMUL.FTZ R19, R216, R19 ;  /* 0x00000013d8137220 */ /* 0x000fe20000410000 */
[----:B------:R-:W-:Y:S01]  /*5280*/  FSEL R17, R6, R179, P3 ;  /* 0x000000b306117208 */ /* 0x000fe20001800000 */
[----:B-----5:R-:W-:Y:S01]  /*5290*/  FADD.FTZ R9, -R178, R9 ;  /* 0x00000009b2097221 */ /* 0x020fe20000010100 */
[----:B------:R-:W-:Y:S01]  /*52a0*/  FSETP.GE.FTZ.AND P2, PT, R215, RZ, PT ;  /* 0x000000ffd700720b */ /* 0x000fe20003f56000 */
[----:B------:R-:W-:Y:S01]  /*52b0*/  FMUL.FTZ R54, R231, R54 ;  /* 0x00000036e7367220 */ /* 0x000fe20000410000 */
[----:B------:R-:W-:Y:S01]  /*52c0*/  F2FP.F16.F32.PACK_AB R7, R4, R7 ;  /* 0x000000070407723e */ /* 0x000fe200000000ff */
[----:B------:R-:W-:Y:S01]  /*52d0*/  FADD.FTZ R4, -R179, R51 ;  /* 0x00000033b3047221 */ /* 0x000fe20000010100 */
[----:B------:R-:W-:Y:S01]  /*52e0*/  FSEL R38, R38, R179, P2 ;  /* 0x000000b326267208 */ /* 0x000fe20001000000 */
[----:B------:R-:W-:Y:S01]  /*52f0*/  FMUL.FTZ R17, R232, R17 ;  /* 0x00000011e8117220 */ /* 0x000fe20000410000 */
[----:B------:R-:W-:Y:S01]  /*5300*/  FSETP.GE.FTZ.AND P6, PT, R227, RZ, PT ;  /* 0x000000ffe300720b */ /* 0x000fe20003fd6000 */
[----:B------:R-:W-:Y:S01]  /*5310*/  FADD.FTZ R13, -R178, R13 ;  /* 0x0000000db20d7221 */ /* 0x000fe20000010100 */
[----:B------:R-:W-:Y:S01]  /*5320*/  FSETP.GE.FTZ.AND P5, PT, R228, RZ, PT ;  /* 0x000000ffe400720b */ /* 0x000fe20003fb6000 */
[----:B------:R-:W-:Y:S01]  /*5330*/  FMUL.FTZ R38, R215, R38 ;  /* 0x00000026d7267220 */ /* 0x000fe20000410000 */
[----:B------:R-:W-:Y:S01]  /*5340*/  FSETP.GE.FTZ.AND P2, PT, R236, RZ, PT ;  /* 0x000000ffec00720b */ /* 0x000fe20003f56000 */
[C---:B------:R-:W-:Y:S01]  /*5350*/  FADD.FTZ R25, -R178.reuse, R25 ;  /* 0x00000019b2197221 */ /* 0x040fe20000010100 */
[----:B------:R-:W-:Y:S01]  /*5360*/  F2FP.F16.F32.PACK_AB R18, R5, R18 ;  /* 0x000000120512723e */ /* 0x000fe200000000ff */
        /* <DEDUP_REMOVED lines=9> */
[----:B------:R-:W-:Y:S01]  /*5400*/  F2FP.F16.F32.PACK_AB R53, R53, R52 ;  /* 0x000000343535723e */ /* 0x000fe200000000ff */
[----:B------:R-:W-:Y:S01]  /*5410*/  FMUL.FTZ R21, R236, R21 ;  /* 0x00000015ec157220 */ /* 0x000fe20000410000 */
[----:B------:R-:W-:Y:S01]  /*5420*/  FSETP.GE.FTZ.AND P1, PT, R184, RZ, PT ;  /* 0x000000ffb800720b */ /* 0x000fe20003f36000 */
[----:B------:R-:W-:Y:S01]  /*5430*/  FMUL.FTZ R4, R237, R179 ;  /* 0x000000b3ed047220 */ /* 0x000fe20000410000 */
[----:B------:R-:W-:Y:S01]  /*5440*/  FSETP.GE.FTZ.AND P3, PT, R185, RZ, PT ;  /* 0x000000ffb900720b */ /* 0x000fe20003f76000 */
[----:B------:R-:W-:Y:S01]  /*5450*/  STS [R148+0xa400], R53 ;  /* 0x00a4003594007388 */ /* 0x000fe20000000800 */
[----:B------:R-:W-:Y:S01]  /*5460*/  FSEL R17, R17, R178, P1 ;  /* 0x000000b211117208 */ /* 0x000fe20000800000 */
[----:B------:R-:W-:Y:S01]  /*5470*/  FMUL.FTZ R50, R227, R50 ;  /* 0x00000032e3327220 */ /* 0x000fe20000410000 */
[----:B------:R-:W-:Y:S01]  /*5480*/  FSETP.GE.FTZ.AND P1, PT, R190, RZ, PT ;  /* 0x000000ffbe00720b */ /* 0x000fe20003f36000 */
[----:B------:R1:W-:Y:S01]  /*5490*/  STS [R151+0xa400], R18 ;  /* 0x00a4001297007388 */ /* 0x0003e20000000800 */
[----:B------:R-:W-:Y:S01]  /*54a0*/  F2FP.F16.F32.PACK_AB R38, R19, R38 ;  /* 0x000000261326723e */ /* 0x000fe200000000ff */
[----:B------:R-:W-:Y:S01]  /*54b0*/  FADD.FTZ R19, -R178, R12 ;  /* 0x0000000cb2137221 */ /* 0x000fe20000010100 */
[----:B------:R-:W-:Y:S01]  /*54c0*/  F2FP.F16.F32.PACK_AB R21, R4, R21 ;  /* 0x000000150415723e */ /* 0x000fe200000000ff */
[----:B------:R-:W-:Y:S01]  /*54d0*/  STS [R151+0xa000], R198 ;  /* 0x00a000c697007388 */ /* 0x000fe20000000800 */
[----:B------:R-:W-:Y:S01]  /*54e0*/  FSETP.GE.FTZ.AND P2, PT, R189, RZ, PT ;  /* 0x000000ffbd00720b */ /* 0x000fe20003f56000 */
[----:B------:R-:W-:Y:S01]  /*54f0*/  FMUL.FTZ R17, R184, R17 ;  /* 0x00000011b8117220 */ /* 0x000fe20000410000 */
        /* <DEDUP_REMOVED lines=20> */
[-C--:B------:R-:W-:Y:S01]  /*5640*/  FSEL R4, R9, R178.reuse, P4 ;  /* 0x000000b209047208 */ /* 0x080fe20002000000 */
[C---:B------:R-:W-:Y:S01]  /*5650*/  FADD.FTZ R9, -R178.reuse, R44 ;  /* 0x0000002cb2097221 */ /* 0x040fe20000010100 */
[----:B------:R-:W-:Y:S01]  /*5660*/  FSEL R41, R41, R178, P1 ;  /* 0x000000b229297208 */ /* 0x000fe20000800000 */
[----:B------:R2:W-:Y:S01]  /*5670*/  STS [R148+0xc000], R17 ;  /* 0x00c0001194007388 */ /* 0x0005e20000000800 */
[----:B------:R-:W-:Y:S01]  /*5680*/  F2FP.F16.F32.PACK_AB R6, R13, R6 ;  /* 0x000000060d06723e */ /* 0x000fe200000000ff */
[----:B------:R-:W-:Y:S01]  /*5690*/  FADD.FTZ R13, -R178, R40 ;  /* 0x00000028b20d7221 */ /* 0x000fe20000010100 */
[----:B------:R-:W-:Y:S01]  /*56a0*/  FSETP.GE.FTZ.AND P1, PT, R242, RZ, PT ;  /* 0x000000fff200720b */ /* 0x000fe20003f36000 */
[----:B------:R-:W-:Y:S01]  /*56b0*/  FMUL.FTZ R4, R205, R4 ;  /* 0x00000004cd047220 */ /* 0x000fe20000410000 */
[----:B------:R-:W-:Y:S01]  /*56c0*/  FSETP.GE.FTZ.AND P6, PT, R221, RZ, PT ;  /* 0x000000ffdd00720b */ /* 0x000fe20003fd6000 */
[C---:B------:R-:W-:Y:S01]  /*56d0*/  FADD.FTZ R26, -R167.reuse, R26 ;  /* 0x0000001aa71a7221 */ /* 0x040fe20000010100 */
[----:B------:R-:W-:Y:S01]  /*56e0*/  FSETP.GE.FTZ.AND P3, PT, R206, RZ, PT ;  /* 0x000000ffce00720b */ /* 0x000fe20003f76000 */
[----:B------:R-:W-:Y:S01]  /*56f0*/  FADD.FTZ R30, -R167, R30 ;  /* 0x0000001ea71e7221 */ /* 0x000fe20000010100 */
[----:B------:R-:W-:Y:S01]  /*5700*/  FSETP.GE.FTZ.AND P2, PT, R217, RZ, PT ;  /* 0x000000ffd900720b */ /* 0x000fe20003f56000 */
[----:B------:R-:W-:Y:S01]  /*5710*/  FADD.FTZ R42, -R167, R42 ;  /* 0x0000002aa72a7221 */ /* 0x000fe20000010100 */
[----:B------:R-:W-:Y:S01]  /*5720*/  F2FP.F16.F32.PACK_AB R25, R25, R8 ;  /* 0x000000081919723e */ /* 0x000fe200000000ff */
[----:B------:R-:W-:Y:S01]  /*5730*/  FADD.FTZ R46, -R167, R46 ;  /* 0x0000002ea72e7221 */ /* 0x000fe20000010100 */
[----:B------:R-:W-:Y:S01]  /*5740*/  FSETP.GE.FTZ.AND P5, PT, R222, RZ, PT ;  /* 0x000000ffde00720b */ /* 0x000fe20003fb6000 */
[----:B------:R-:W-:Y:S01]  /*5750*/  FMUL.FTZ R5, R228, R5 ;  /* 0x00000005e4057220 */ /* 0x000fe20000410000 */
        /* <DEDUP_REMOVED lines=13> */
[----:B------:R-:W-:Y:S01]  /*5830*/  FADD.FTZ R58, -R167, R58 ;  /* 0x0000003aa73a7221 */ /* 0x000fe20000010100 */
[-C--:B------:R-:W-:Y:S01]  /*5840*/  FSEL R16, R9, R178.reuse, P4 ;  /* 0x000000b209107208 */ /* 0x080fe20002000000 */
[----:B------:R-:W-:Y:S01]  /*5850*/  FMUL.FTZ R45, R222, R45 ;  /* 0x0000002dde2d7220 */ /* 0x000fe20000410000 */
[-C--:B------:R-:W-:Y:S01]  /*5860*/  FSEL R57, R57, R178.reuse, P3 ;  /* 0x000000b239397208 */ /* 0x080fe20001800000 */
[----:B------:R-:W-:Y:S01]  /*5870*/  FADD.FTZ R62, -R167, R62 ;  /* 0x0000003ea73e7221 */ /* 0x000fe20000010100 */
[----:B-1----:R-:W-:Y:S01]  /*5880*/  FSEL R18, R13, R178, P2 ;  /* 0x000000b20d127208 */ /* 0x002fe20001000000 */
[----:B------:R-:W-:Y:S01]  /*5890*/  @P1 FADD.FTZ R178, -R178, R61 ;  /* 0x0000003db2b21221 */ /* 0x000fe20000010100 */
[----:B------:R-:W-:Y:S01]  /*58a0*/  FMUL.FTZ R16, R233, R16 ;  /* 0x00000010e9107220 */ /* 0x000fe20000410000 */
[----:B------:R-:W-:Y:S01]  /*58b0*/  FMUL.FTZ R57, R238, R57 ;  /* 0x00000039ee397220 */ /* 0x000fe20000410000 */
[----:B------:R-:W-:Y:S01]  /*58c0*/  F2FP.F16.F32.PACK_AB R45, R45, R8 ;  /* 0x000000082d2d723e */ /* 0x000fe200000000ff */
[----:B------:R-:W-:Y:S01]  /*58d0*/  FMUL.FTZ R18, R241, R18 ;  /* 0x00000012f1127220 */ /* 0x000fe20000410000 */
[----:B------:R-:W-:Y:S01]  /*58e0*/  FMUL.FTZ R9, R242, R178 ;  /* 0x000000b2f2097220 */ /* 0x000fe20000410000 */
[----:B------:R-:W-:Y:S01]  /*58f0*/  FADD.FTZ R8, -R167, R11 ;  /* 0x0000000ba7087221 */ /* 0x000fe20000010100 */
[----:B------:R-:W-:Y:S02]  /*5900*/  FSETP.GE.FTZ.AND P3, PT, R188, RZ, PT ;  /* 0x000000ffbc00720b */ /* 0x000fe40003f76000 */
[----:B------:R-:W-:Y:S02]  /*5910*/  FSETP.GE.FTZ.AND P4, PT, R187, RZ, PT ;  /* 0x000000ffbb00720b */ /* 0x000fe40003f96000 */
[----:B------:R-:W-:Y:S01]  /*5920*/  F2FP.F16.F32.PACK_AB R24, R57, R16 ;  /* 0x000000103918723e */ /* 0x000fe200000000ff */
[----:B------:R-:W-:Y:S01]  /*5930*/  FADD.FTZ R16, -R167, R15 ;  /* 0x0000000fa7107221 */ /* 0x000fe20000010100 */
[----:B------:R-:W-:Y:S02]  /*5940*/  F2FP.F16.F32.PACK_AB R4, R29, R4 ;  /* 0x000000041d04723e */ /* 0x000fe400000000ff */
[----:B------:R-:W-:Y:S02]  /*5950*/  F2FP.F16.F32.PACK_AB R29, R9, R18 ;  /* 0x00000012091d723e */ /* 0x000fe400000000ff */
[----:B------:R-:W-:Y:S02]  /*5960*/  FSETP.GE.FTZ.AND P1, PT, R192, RZ, PT ;  /* 0x000000ffc000720b */ /* 0x000fe40003f36000 */
[----:B------:R-:W-:Y:S02]  /*5970*/  FSETP.GE.FTZ.AND P2, PT, R191, RZ, PT ;  /* 0x000000ffbf00720b */ /* 0x000fe40003f56000 */
[-C--:B------:R-:W-:Y:S01]  /*5980*/  FSEL R9, R8, R167.reuse, P3 ;  /* 0x000000a708097208 */ /* 0x080fe20001800000 */
[----:B------:R-:W-:Y:S01]  /*5990*/  FADD.FTZ R8, -R167, R27 ;  /* 0x0000001ba7087221 */ /* 0x000fe20000010100 */
[-C--:B------:R-:W-:Y:S02]  /*59a0*/  FSEL R10, R10, R167.reuse, P4 ;  /* 0x000000a70a0a7208 */ /* 0x080fe40002000000 */
        /* <DEDUP_REMOVED lines=10> */
[----:B------:R-:W-:Y:S02]  /*5a50*/  F2FP.F16.F32.PACK_AB R5, R5, R50 ;  /* 0x000000320505723e */ /* 0x000fe400000000ff */
        /* <DEDUP_REMOVED lines=10> */
[-C--:B------:R-:W-:Y:S01]  /*5b00*/  FSEL R13, R8, R167.reuse, P1 ;  /* 0x000000a7080d7208 */ /* 0x080fe20000800000 */
[----:B------:R-:W-:Y:S01]  /*5b10*/  FMUL.FTZ R26, R203, R26 ;  /* 0x0000001acb1a7220 */ /* 0x000fe20000410000 */
[----:B------:R-:W-:Y:S01]  /*5b20*/  FSEL R30, R30, R167, P2 ;  /* 0x000000a71e1e7208 */ /* 0x000fe20001000000 */
[----:B------:R-:W-:Y:S01]  /*5b30*/  STS [R150+0xa000], R245 ;  /* 0x00a000f596007388 */ /* 0x000fe20000000800 */
[----:B------:R-:W-:Y:S01]  /*5b40*/  F2FP.F16.F32.PACK_AB R12, R41, R12 ;  /* 0x0000000c290c723e */ /* 0x000fe200000000ff */
[----:B------:R-:W-:Y:S01]  /*5b50*/  FMUL.FTZ R13, R208, R13 ;  /* 0x0000000dd00d7220 */ /* 0x000fe20000410000 */
[----:B------:R-:W-:Y:S01]  /*5b60*/  F2FP.F16.F32.PACK_AB R11, R11, R26 ;  /* 0x0000001a0b0b723e */ /* 0x000fe200000000ff */
[----:B------:R-:W-:Y:S01]  /*5b70*/  STS [R150+0xa400], R7 ;  /* 0x00a4000796007388 */ /* 0x000fe20000000800 */
[----:B------:R-:W-:Y:S01]  /*5b80*/  FADD.FTZ R8, -R167, R43 ;  /* 0x0000002ba7087221 */ /* 0x000fe20000010100 */
[----:B------:R-:W-:Y:S01]  /*5b90*/  FMUL.FTZ R30, R207, R30 ;  /* 0x0000001ecf1e7220 */ /* 0x000fe20000410000 */
[----:B------:R-:W-:Y:S01]  /*5ba0*/  FSETP.GE.FTZ.AND P1, PT, R220, RZ, PT ;  /* 0x000000ffdc00720b */ /* 0x000fe20003f36000 */
[----:B------:R-:W-:Y:S01]  /*5bb0*/  STS [R157+0xa000], R196 ;  /* 0x00a000c49d007388 */ /* 0x000fe20000000800 */
[----:B------:R-:W-:Y:S02]  /*5bc0*/  LEA R52, R141, UR5, 0x1 ;  /* 0x000000058d347c11 */ /* 0x000fe4000f8e08ff */
[----:B------:R-:W-:Y:S01]  /*5bd0*/  F2FP.F16.F32.PACK_AB R30, R13, R30 ;  /* 0x0000001e0d1e723e */ /* 0x000fe200000000ff */
[----:B------:R-:W-:Y:S01]  /*5be0*/  STS [R157+0xa400], R34 ;  /* 0x00a400229d007388 */ /* 0x000fe20000000800 */
[----:B------:R-:W-:Y:S02]  /*5bf0*/  FSETP.GE.FTZ.AND P2, PT, R219, RZ, PT ;  /* 0x000000ffdb00720b */ /* 0x000fe40003f56000 */
[-C--:B------:R-:W-:Y:S01]  /*5c00*/  FSEL R15, R8, R167.reuse, P1 ;  /* 0x000000a7080f7208 */ /* 0x080fe20000800000 */
[----:B------:R-:W-:Y:S01]  /*5c10*/  STS [R150+0xc000], R25 ;  /* 0x00c0001996007388 */ /* 0x000fe20000000800 */
[----:B------:R-:W-:Y:S01]  /*5c20*/  FADD.FTZ R8, -R167, R47 ;  /* 0x0000002fa7087221 */ /* 0x000fe20000010100 */
[----:B------:R-:W-:Y:S02]  /*5c30*/  FSEL R42, R42, R167, P2 ;  /* 0x000000a72a2a7208 */ /* 0x000fe40001000000 */
[----:B------:R-:W-:Y:S01]  /*5c40*/  STS [R150+0xc400], R11 ;  /* 0x00c4000b96007388 */ /* 0x000fe20000000800 */
[----:B------:R-:W-:Y:S01]  /*5c50*/  FSETP.GE.FTZ.AND P5, PT, R224, RZ, PT ;  /* 0x000000ffe000720b */ /* 0x000fe20003fb6000 */
[----:B------:R-:W-:Y:S01]  /*5c60*/  FMUL.FTZ R15, R220, R15 ;  /* 0x0000000fdc0f7220 */ /* 0x000fe20000410000 */
[----:B------:R-:W-:Y:S01]  /*5c70*/  FSETP.GE.FTZ.AND P2, PT, R223, RZ, PT ;  /* 0x000000ffdf00720b */ /* 0x000fe20003f56000 */
[----:B------:R-:W-:Y:S01]  /*5c80*/  STS [R157+0xc000], R4 ;  /* 0x00c000049d007388 */ /* 0x000fe20000000800 */
[-C--:B--2---:R-:W-:Y:S01]  /*5c90*/  FSEL R17, R8, R167.reuse, P5 ;  /* 0x000000a708117208 */ /* 0x084fe20002800000 */
        /* <DEDUP_REMOVED lines=23> */
[----:B------:R-:W-:Y:S02]  /*5e10*/  STS [R149+0xc400], R42 ;  /* 0x00c4002a95007388 */ /* 0x000fe40000000800 */
[----:B------:R-:W-:Y:S01]  /*5e20*/  FMUL.FTZ R62, R243, R62 ;  /* 0x0000003ef33e7220 */ /* 0x000fe20000410000 */
[----:B------:R-:W-:Y:S01]  /*5e30*/  FMUL.FTZ R167, R244, R167 ;  /* 0x000000a7f4a77220 */ /* 0x000fe20000410000 */
[----:B------:R-:W-:Y:S01]  /*5e40*/  STS [R154+0xc000], R45 ;  /* 0x00c0002d9a007388 */ /* 0x000fe20000000800 */
[----:B------:R-:W-:Y:S03]  /*5e50*/  F2FP.F16.F32.PACK_AB R58, R19, R58 ;  /* 0x0000003a133a723e */ /* 0x000fe600000000ff */
        /* <DEDUP_REMOVED lines=88> */
.L_x_1054:
        /* <DEDUP_REMOVED lines=212> */
.L_x_1052:
[----:B------:R-:W2:Y:S01]  /*7120*/  S2R R4, SR_TID.X ;  /* 0x0000000000047919 */ /* 0x000ea20000002100 */
[----:B------:R-:W-:Y:S01]  /*7130*/  ULDC UR6, c[0x0][0x38c] ;  /* 0x0000e30000067ab9 */ /* 0x000fe20000000800 */
[----:B-1----:R-:W1:Y:S01]  /*7140*/  LDC.64 R6, c[0x0][0x438] ;  /* 0x00010e00ff067b82 */ /* 0x002e620000000a00 */
        /* <DEDUP_REMOVED lines=33> */
[----:B------:R-:W-:Y:S01]  /*7360*/  LEA.HI R14, R5, R4, RZ, 0x2 ;  /* 0x00000004050e7211 */ /* 0x000fe200078f10ff */
[----:B------:R-:W-:Y:S01]  /*7370*/  FMUL.FTZ R94, R94, UR6 ;  /* 0x000000065e5e7c20 */ /* 0x000fe20008410000 */
[----:B------:R-:W-:Y:S01]  /*7380*/  FMUL.FTZ R95, R95, UR6 ;  /* 0x000000065f5f7c20 */ /* 0x000fe20008410000 */
[----:B------:R-:W-:Y:S01]  /*7390*/  F2FP.F16.F32.PACK_AB R85, R85, R84 ;  /* 0x000000545555723e */ /* 0x000fe200000000ff */
[----:B------:R-:W-:Y:S01]  /*73a0*/  BAR.SYNC.DEFER_BLOCKING 0x0 ;  /* 0x0000000000007b1d */ /* 0x000fe20000010000 */
[----:B------:R-:W-:Y:S01]  /*73b0*/  F2FP.F16.F32.PACK_AB R87, R87, R86 ;  /* 0x000000565757723e */ /* 0x000fe200000000ff */
[----:B-1----:R-:W-:Y:S01]  /*73c0*/  IMAD R18, R6, UR22, RZ ;  /* 0x0000001606127c24 */ /* 0x002fe2000f8e02ff */
[----:B------:R-:W-:-:S02]  /*73d0*/  LOP3.LUT R5, R14, 0xfffffffc, RZ, 0xc0, !PT ;  /* 0xfffffffc0e057812 */ /* 0x000fc400078ec0ff */
[----:B------:R-:W-:-:S03]  /*73e0*/  F2FP.F16.F32.PACK_AB R96, R97, R96 ;  /* 0x000000606160723e */ /* 0x000fc600000000ff */
[----:B------:R-:W1:Y:S01]  /*73f0*/  LDC.64 R8, c[0x0][0x450] ;  /* 0x00011400ff087b82 */ /* 0x000e620000000a00 */
[----:B------:R-:W-:Y:S01]  /*7400*/  F2FP.F16.F32.PACK_AB R98, R99, R98 ;  /* 0x000000626362723e */ /* 0x000fe200000000ff */
[----:B------:R-:W-:Y:S01]  /*7410*/  IMAD R7, R7, UR14, R18 ;  /* 0x0000000e07077c24 */ /* 0x000fe2000f8e0212 */
[----:B------:R-:W-:Y:S01]  /*7420*/  F2FP.F16.F32.PACK_AB R89, R89, R88 ;  /* 0x000000585959723e */ /* 0x000fe200000000ff */
[----:B------:R-:W-:Y:S01]  /*7430*/  ULDC.64 UR8, c[0x0][0x3f0] ;  /* 0x0000fc0000087ab9 */ /* 0x000fe20000000a00 */
[----:B------:R-:W-:Y:S01]  /*7440*/  F2FP.F16.F32.PACK_AB R91, R91, R90 ;  /* 0x0000005a5b5b723e */ /* 0x000fe200000000ff */
[----:B------:R-:W-:Y:S01]  /*7450*/  ULDC.64 UR6, c[0x0][0x3f8] ;  /* 0x0000fe0000067ab9 */ /* 0x000fe20000000a00 */
[----:B------:R-:W-:Y:S01]  /*7460*/  F2FP.F16.F32.PACK_AB R92, R93, R92 ;  /* 0x0000005c5d5c723e */ /* 0x000fe200000000ff */
[----:B------:R-:W2:Y:S01]  /*7470*/  LDC.64 R12, c[0x0][0x468] ;  /* 0x00011a00ff0c7b82 */ /* 0x000ea20000000a00 */
[----:B------:R-:W-:Y:S02]  /*7480*/  F2FP.F16.F32.PACK_AB R94, R95, R94 ;  /* 0x0000005e5f5e723e */ /* 0x000fe400000000ff */
[----:B------:R-:W-:-:S02]  /*7490*/  F2FP.F16.F32.PACK_AB R71, R71, R70 ;  /* 0x000000464747723e */ /* 0x000fc400000000ff */
[----:B------:R-:W-:Y:S02]  /*74a0*/  IADD3 R4, -R5, R4, RZ ;  /* 0x0000000405047210 */ /* 0x000fe40007ffe1ff */
[----:B------:R-:W-:Y:S01]  /*74b0*/  F2FP.F16.F32.PACK_AB R80, R81, R80 ;  /* 0x000000505150723e */ /* 0x000fe200000000ff */
[----:B------:R-:W3:Y:S01]  /*74c0*/  LDC.64 R10, c[0x0][0x440] ;  /* 0x00011000ff0a7b82 */ /* 0x000ee20000000a00 */
        /* <DEDUP_REMOVED lines=9> */
[----:B------:R-:W4:Y:S01]  /*7560*/  LDC.64 R4, c[0x0][0x458] ;  /* 0x00011600ff047b82 */ /* 0x000f220000000a00 */
[----:B------:R-:W-:Y:S01]  /*7570*/  STS [R155+0x200], R98 ;  /* 0x000200629b007388 */ /* 0x000fe20000000800 */
[----:B------:R-:W-:Y:S01]  /*7580*/  SHF.R.S32.HI R17, RZ, 0x1f, R16 ;  /* 0x0000001fff117819 */ /* 0x000fe20000011410 */
[----:B--2---:R-:W-:Y:S01]  /*7590*/  IMAD R28, R12, UR23, RZ ;  /* 0x000000170c1c7c24 */ /* 0x004fe2000f8e02ff */
[----:B------:R-:W-:Y:S01]  /*75a0*/  SHF.R.S32.HI R14, RZ, 0x2, R14 ;  /* 0x00000002ff0e7819 */ /* 0x000fe2000001140e */
[----:B------:R-:W-:Y:S01]  /*75b0*/  STS [R156+0x1000], R89 ;  /* 0x001000599c007388 */ /* 0x000fe20000000800 */
[----:B------:R-:W-:Y:S01]  /*75c0*/  LEA R30, R146, UR5, 0x1 ;  /* 0x00000005921e7c11 */ /* 0x000fe2000f8e08ff */
[----:B------:R-:W-:Y:S01]  /*75d0*/  IMAD.WIDE.U32 R36, R6, UR14, R16 ;  /* 0x0000000e06247c25 */ /* 0x000fe2000f8e0010 */
[----:B------:R-:W-:Y:S01]  /*75e0*/  SHF.R.S32.HI R15, RZ, 0x1f, R14 ;  /* 0x0000001fff0f7819 */ /* 0x000fe2000001140e */
[----:B------:R-:W-:Y:S02]  /*75f0*/  STS [R156+0x1200], R91 ;  /* 0x0012005b9c007388 */ /* 0x000fe40000000800 */
[-C--:B-1----:R-:W-:Y:S01]  /*7600*/  IMAD.WIDE.U32 R32, R14, R8.reuse, RZ ;  /* 0x000000080e207225 */ /* 0x082fe200078e00ff */
[----:B------:R-:W-:Y:S01]  /*7610*/  IADD3 R37, R37, R7, RZ ;  /* 0x0000000725257210 */ /* 0x000fe20007ffe0ff */
[----:B------:R-:W-:Y:S01]  /*7620*/  STS [R155+0x1000], R92 ;  /* 0x0010005c9b007388 */ /* 0x000fe20000000800 */
[----:B------:R-:W1:Y:S01]  /*7630*/  LDC.64 R6, c[0x0][0x470] ;  /* 0x00011c00ff067b82 */ /* 0x000e620000000a00 */
[----:B------:R-:W-:-:S02]  /*7640*/  IMAD R19, R15, R8, RZ ;  /* 0x000000080f137224 */ /* 0x000fc400078e02ff */
[----:B------:R-:W-:Y:S01]  /*7650*/  STS [R155+0x1200], R94 ;  /* 0x0012005e9b007388 */ /* 0x000fe20000000800 */
[----:B------:R-:W-:-:S03]  /*7660*/  IMAD.WIDE.U32 R36, R12, UR15, R36 ;  /* 0x0000000f0c247c25 */ /* 0x000fc6000f8e0024 */
[----:B------:R-:W-:Y:S01]  /*7670*/  STS [R156+0x2000], R69 ;  /* 0x002000459c007388 */ /* 0x000fe20000000800 */
[----:B------:R-:W-:Y:S02]  /*7680*/  IMAD R19, R14, R9, R19 ;  /* 0x000000090e137224 */ /* 0x000fe400078e0213 */
[C---:B---3--:R-:W-:Y:S01]  /*7690*/  IMAD R12, R10.reuse, UR22, RZ ;  /* 0x000000160a0c7c24 */ /* 0x048fe2000f8e02ff */
[----:B------:R-:W-:Y:S01]  /*76a0*/  STS [R156+0x2200], R71 ;  /* 0x002200479c007388 */ /* 0x000fe20000000800 */
[----:B----4-:R-:W-:Y:S01]  /*76b0*/  IMAD R15, R15, R4, RZ ;  /* 0x000000040f0f7224 */ /* 0x010fe200078e02ff */
        /* <DEDUP_REMOVED lines=18> */
[C---:B-1----:R-:W-:Y:S02]  /*77e0*/  IMAD R10, R6.reuse, UR23, RZ ;  /* 0x00000017060a7c24 */ /* 0x042fe4000f8e02ff */
        /* <DEDUP_REMOVED lines=9> */
[----:B------:R-:W-:-:S04]  /*7880*/  IADD3 R10, P0, R38, R34, RZ ;  /* 0x00000022260a7210 */ /* 0x000fc80007f1e0ff */
        /* <DEDUP_REMOVED lines=17> */
.L_x_1049:
        /* <DEDUP_REMOVED lines=11> */
.L_x_1056:
[----:B------:R-:W-:Y:S05]  /*7a50*/  EXIT ;  /* 0x000000000000794d */ /* 0x000fea0003800000 */
.L_x_1058:
        /* <DEDUP_REMOVED lines=10> */
.L_x_1359:


//--------------------- .text._ZN5flash44flash_bwd_dq_dk_dv_loop_seqk_parallel_kernelI23Flash_bwd_kernel_traitsILi32ELi128ELi128ELi8ELi4ELi4ELi4ELb0ELb0EN7cutlass6half_tE19Flash_kernel_traitsILi32ELi128ELi128ELi8ES3_EELb0ELb0ELb0ELb0ELb1ELb1ELb1EEEvNS_16Flash_bwd_paramsE --------------------------
	.section	.text._ZN5flash44flash_bwd_dq_dk_dv_loop_seqk_parallel_kernelI23Flash_bwd_kernel_traitsILi32ELi128ELi128ELi8ELi4ELi4ELi4ELb0ELb0EN7cutlass6half_tE19Flash_kernel_traitsILi32ELi128ELi128ELi8ES3_EELb0ELb0ELb0ELb0ELb1ELb1ELb1EEEvNS_16Flash_bwd_paramsE,"ax",@progbits
	.align	128
        .global         _ZN5flash44flash_bwd_dq_dk_dv_loop_seqk_parallel_kernelI23Flash_bwd_kernel_traitsILi32ELi128ELi128ELi8ELi4ELi4ELi4ELb0ELb0EN7cutlass6half_tE19Flash_kernel_traitsILi32ELi128ELi128ELi8ES3_EELb0ELb0ELb0ELb0ELb1ELb1ELb1EEEvNS_16Flash_bwd_paramsE
        .type           _ZN5flash44flash_bwd_dq_dk_dv_loop_seqk_parallel_kernelI23Flash_bwd_kernel_traitsILi32ELi128ELi128ELi8ELi4ELi4ELi4ELb0ELb0EN7cutlass6half_tE19Flash_kernel_traitsILi32ELi128ELi128ELi8ES3_EELb0ELb0ELb0ELb0ELb1ELb1ELb1EEEvNS_16Flash_bwd_paramsE,@function
        .size           _ZN5flash44flash_bwd_dq_dk_dv_loop_seqk_parallel_kernelI23Flash_bwd_kernel_traitsILi32ELi128ELi128ELi8ELi4ELi4ELi4ELb0ELb0EN7cutlass6half_tE19Flash_kernel_traitsILi32ELi128ELi128ELi8ES3_EELb0ELb0ELb0ELb0ELb1ELb1ELb1EEEvNS_16Flash_bwd_paramsE,(.L_x_1360 - _ZN5flash44flash_bwd_dq_dk_dv_loop_seqk_parallel_kernelI23Flash_bwd_kernel_traitsILi32ELi128ELi128ELi8ELi4ELi4ELi4ELb0ELb0EN7cutlass6half_tE19Flash_kernel_traitsILi32ELi128ELi128ELi8ES3_EELb0ELb0ELb0ELb0ELb1ELb1ELb1EEEvNS_16Flash_bwd_paramsE)
        .other          _ZN5flash44flash_bwd_dq_dk_dv_loop_seqk_parallel_kernelI23Flash_bwd_kernel_traitsILi32ELi128ELi128ELi8ELi4ELi4ELi4ELb0ELb0EN7cutlass6half_tE19Flash_kernel_traitsILi32ELi128ELi128ELi8ES3_EELb0ELb0ELb0ELb0ELb1ELb1ELb1EEEvNS_16Flash_bwd_paramsE,@"STO_CUDA_ENTRY STV_DEFAULT"
_ZN5flash44flash_bwd_dq_dk_dv_loop_seqk_parallel_kernelI23Flash_bwd_kernel_traitsILi32ELi128ELi128ELi8ELi4ELi4ELi4ELb0ELb0EN7cutlass6half_tE19Flash_kernel_traitsILi32ELi128ELi128ELi8ES3_EELb0ELb0ELb0ELb0ELb1ELb1ELb1EEEvNS_16Flash_bwd_paramsE:
.text._ZN5flash44flash_bwd_dq_dk_dv_loop_seqk_parallel_kernelI23Flash_bwd_kernel_traitsILi32ELi128ELi128ELi8ELi4ELi4ELi4ELb0ELb0EN7cutlass6half_tE19Flash_kernel_traitsILi32ELi128ELi128ELi8ES3_EELb0ELb0ELb0ELb0ELb1ELb1ELb1EEEvNS_16Flash_bwd_paramsE:
        /* <DEDUP_REMOVED lines=190> */
.L_x_1067:
        /* <DEDUP_REMOVED lines=30> */
[----:B------:R-:W-:Y:S01]  /*0dc0*/  ULDC.U8 UR4, c[0x0][0x3d8] ;  /* 0x0000f60000047ab9 */ /* 0x000fe20000000000 */
[----:B------:R-:W-:Y:S01]  /*0dd0*/  UIADD3 UR6, UR31, 0x7f, URZ ;  /* 0x0000007f1f067890 */ /* 0x000fe2000fffe03f */
[----:B------:R-:W3:Y:S01]  /*0de0*/  LDC.64 R6, c[0x0][0x488] ;  /* 0x00012200ff067b82 */ /* 0x000ee20000000a00 */
[----:B------:R-:W-:Y:S02]  /*0df0*/  UISETP.NE.AND UP0, UPT, UR4, URZ, UPT ;  /* 0x0000003f0400728c */ /* 0x000fe4000bf05270 */
[----:B------:R-:W-:Y:S01]  /*0e00*/  USHF.R.S32.HI UR30, URZ, 0x1f, UR6 ;  /* 0x0000001f3f1e7899 */ /* 0x000fe20008011406 */
[----:B------:R-:W-:Y:S01]  /*0e10*/  ULDC UR40, c[0x0][0x270] ;  /* 0x00009c0000287ab9 */ /* 0x000fe20000000800 */
[----:B------:R-:W-:-:S02]  /*0e20*/  ULDC UR39, c[0x0][0x2dc] ;  /* 0x0000b70000277ab9 */ /* 0x000fc40000000800 */
[----:B------:R-:W-:Y:S02]  /*0e30*/  ULEA.HI UR30, UR30, UR6, URZ, 0x7 ;  /* 0x000000061e1e7291 */ /* 0x000fe4000f8f383f */
[----:B------:R-:W-:Y:S02]  /*0e40*/  UISETP.NE.AND.EX UP1, UPT, UR7, URZ, UPT, UP1 ;  /* 0x0000003f0700728c */ /* 0x000fe4000bf25310 */
[----:B------:R-:W-:Y:S02]  /*0e50*/  ULOP3.LUT UR34, UR30, 0xffffff80, URZ, 0xc0, !UPT ;  /* 0xffffff801e227892 */ /* 0x000fe4000f8ec03f */
[----:B------:R-:W-:Y:S02]  /*0e60*/  @UP0 UIMAD UR32, UR16, UR31, URZ ;  /* 0x0000001f102002a4 */ /* 0x000fe4000f8e023f */
[----:B------:R-:W-:Y:S01]  /*0e70*/  UIMAD UR9, UR18, UR39, URZ ;  /* 0x00000027120972a4 */ /* 0x000fe2000f8e023f */
        /* <DEDUP_REMOVED lines=53> */
.L_x_1060:
[----:B------:R-:W-:Y:S01]  /*11d0*/  UIMAD UR32, UR16, UR40, UR18 ;  /* 0x00000028102072a4 */ /* 0x000fe2000f8e0212 */
[----:B------:R-:W-:-:S03]  /*11e0*/  ULDC UR46, c[0x0][0x2d4] ;  /* 0x0000b500002e7ab9 */ /* 0x000fc60000000800 */
[----:B------:R-:W-:-:S12]  /*11f0*/  UIMAD UR32, UR32, UR46, URZ ;  /* 0x0000002e202072a4 */ /* 0x000fd8000f8e023f */
.L_x_1061:
[----:B------:R-:W2:Y:S01]  /*1200*/  LDL R33, [R1+0x24] ;  /* 0x0000240001217983 */ /* 0x000ea20000100800 */
[----:B------:R-:W1:Y:S03]  /*1210*/  LDC.64 R8, c[0x0][0x418] ;  /* 0x00010600ff087b82 */ /* 0x000e660000000a00 */
[----:B------:R-:W3:Y:S01]  /*1220*/  LDL R32, [R1+0x30] ;  /* 0x0000300001207983 */ /* 0x000ee20000100800 */
[----:B------:R-:W-:Y:S01]  /*1230*/  UIMAD UR4, UR40, UR39, URZ ;  /* 0x00000027280472a4 */ /* 0x000fe2000f8e023f */
[----:B------:R-:W-:Y:S01]  /*1240*/  IMAD.U32 R10, RZ, RZ, UR9 ;  /* 0x00000009ff0a7e24 */ /* 0x000fe2000f8e00ff */
[----:B------:R-:W-:Y:S01]  /*1250*/  UIMAD.WIDE.U32 UR44, UR39, UR40, URZ ;  /* 0x00000028272c72a5 */ /* 0x000fe2000f8e003f */
[----:B------:R-:W4:Y:S01]  /*1260*/  S2R R7, SR_TID.X ;  /* 0x0000000000077919 */ /* 0x000f220000002100 */
[----:B------:R-:W-:Y:S01]  /*1270*/  USHF.L.U32 UR8, UR4, 0x7, URZ ;  /* 0x0000000704087899 */ /* 0x000fe2000800063f */
[----:B------:R-:W5:Y:S01]  /*1280*/  LDC.64 R18, c[0x0][0x420] ;  /* 0x00010800ff127b82 */ /* 0x000f620000000a00 */
[----:B------:R-:W-:Y:S01]  /*1290*/  IMAD.U32 R11, RZ, RZ, UR7 ;  /* 0x00000007ff0b7e24 */ /* 0x000fe2000f8e00ff */
[----:B------:R-:W-:Y:S01]  /*12a0*/  UIMAD.WIDE UR46, UR16, UR46, UR34 ;  /* 0x0000002e102e72a5 */ /* 0x000fe2000f8e0222 */
[----:B------:R-:W-:Y:S01]  /*12b0*/  IMAD.U32 R20, RZ, RZ, UR44 ;  /* 0x0000002cff147e24 */ /* 0x000fe2000f8e00ff */
[----:B------:R-:W-:Y:S01]  /*12c0*/  USHF.R.S32.HI UR7, URZ, 0x1f, UR8 ;  /* 0x0000001f3f077899 */ /* 0x000fe20008011408 */
[----:B------:R-:W-:Y:S01]  /*12d0*/  IMAD.U32 R21, RZ, RZ, UR45 ;  /* 0x0000002dff157e24 */ /* 0x000fe2000f8e00ff */
[----:B------:R-:W-:Y:S01]  /*12e0*/  ULEA.HI.SX32 UR30, UR30, 0xffffffff, 0x19 ;  /* 0xffffffff1e1e7891 */ /* 0x000fe2000f8fca3f */
[----:B------:R-:W-:Y:S01]  /*12f0*/  CS2R R94, SRZ ;  /* 0x00000000005e7805 */ /* 0x000fe2000001ff00 */
[----:B------:R-:W5:Y:S01]  /*1300*/  LDC.64 R26, c[0x0][0x240] ;  /* 0x00009000ff1a7b82 */ /* 0x000f620000000a00 */
[----:B------:R-:W-:Y:S01]  /*1310*/  UIADD3 UR33, UR34, UR33, URZ ;  /* 0x0000002122217290 */ /* 0x000fe2000fffe03f */
[----:B------:R-:W-:Y:S01]  /*1320*/  CS2R R92, SRZ ;  /* 0x00000000005c7805 */ /* 0x000fe2000001ff00 */
[----:B------:R-:W-:Y:S01]  /*1330*/  UIADD3 UR32, UR34, UR32, URZ ;  /* 0x0000002022207290 */ /* 0x000fe2000fffe03f */
[----:B------:R-:W-:-:S02]  /*1340*/  CS2R R98, SRZ ;  /* 0x0000000000627805 */ /* 0x000fc4000001ff00 */
[----:B------:R-:W-:Y:S02]  /*1350*/  CS2R R96, SRZ ;  /* 0x0000000000607805 */ /* 0x000fe4000001ff00 */
[----:B------:R-:W-:Y:S02]  /*1360*/  CS2R R90, SRZ ;  /* 0x00000000005a7805 */ /* 0x000fe4000001ff00 */
[----:B------:R-:W-:Y:S01]  /*1370*/  CS2R R88, SRZ ;  /* 0x0000000000587805 */ /* 0x000fe2000001ff00 */
[----:B------:R-:W5:Y:S01]  /*1380*/  LDC.64 R16, c[0x0][0x248] ;  /* 0x00009200ff107b82 */ /* 0x000f620000000a00 */
[----:B------:R-:W-:Y:S02]  /*1390*/  CS2R R86, SRZ ;  /* 0x0000000000567805 */ /* 0x000fe4000001ff00 */
[----:B------:R-:W-:Y:S02]  /*13a0*/  CS2R R84, SRZ ;  /* 0x0000000000547805 */ /* 0x000fe4000001ff00 */
[----:B------:R-:W-:-:S02]  /*13b0*/  CS2R R78, SRZ ;  /* 0x00000000004e7805 */ /* 0x000fc4000001ff00 */
[----:B------:R-:W-:Y:S02]  /*13c0*/  CS2R R76, SRZ ;  /* 0x00000000004c7805 */ /* 0x000fe4000001ff00 */
[----:B------:R-:W-:Y:S02]  /*13d0*/  CS2R R82, SRZ ;  /* 0x0000000000527805 */ /* 0x000fe4000001ff00 */
[----:B------:R-:W-:Y:S02]  /*13e0*/  CS2R R80, SRZ ;  /* 0x0000000000507805 */ /* 0x000fe4000001ff00 */
[----:B------:R-:W-:Y:S01]  /*13f0*/  CS2R R74, SRZ ;  /* 0x00000000004a7805 */ /* 0x000fe2000001ff00 */
[----:B------:R-:W5:Y:S01]  /*1400*/  LDC.64 R24, c[0x0][0x238] ;  /* 0x00008e00ff187b82 */ /* 0x000f620000000a00 */
[----:B------:R-:W-:Y:S02]  /*1410*/  CS2R R72, SRZ ;  /* 0x0000000000487805 */ /* 0x000fe4000001ff00 */
[----:B------:R-:W-:-:S02]  /*1420*/  CS2R R70, SRZ ;  /* 0x0000000000467805 */ /* 0x000fc4000001ff00 */
[----:B------:R-:W-:Y:S02]  /*1430*/  CS2R R68, SRZ ;  /* 0x0000000000447805 */ /* 0x000fe4000001ff00 */
[----:B----4-:R-:W-:Y:S01]  /*1440*/  SHF.R.S32.HI R6, RZ, 0x1f, R7 ;  /* 0x0000001fff067819 */ /* 0x010fe20000011407 */
[----:B------:R-:W4:Y:S03]  /*1450*/  LDC.64 R22, c[0x0][0x228] ;  /* 0x00008a00ff167b82 */ /* 0x000f260000000a00 */
[CC--:B------:R-:W-:Y:S02]  /*1460*/  LEA.HI R4, R6.reuse, R7.reuse, RZ, 0x5 ;  /* 0x0000000706047211 */ /* 0x0c0fe400078f28ff */
[----:B------:R-:W-:Y:S02]  /*1470*/  LEA.HI R6, R6, R7, RZ, 0x2 ;  /* 0x0000000706067211 */ /* 0x000fe400078f10ff */
[----:B------:R-:W-:-:S02]  /*1480*/  LOP3.LUT R3, R4, 0xffffffe0, RZ, 0xc0, !PT ;  /* 0xffffffe004037812 */ /* 0x000fc400078ec0ff */
[----:B------:R-:W-:Y:S02]  /*1490*/  SHF.R.S32.HI R4, RZ, 0x5, R4 ;  /* 0x00000005ff047819 */ /* 0x000fe40000011404 */
[----:B------:R-:W-:Y:S01]  /*14a0*/  LOP3.LUT R5, R6, 0xfffffffc, RZ, 0xc0, !PT ;  /* 0xfffffffc06057812 */ /* 0x000fe200078ec0ff */
[----:B------:R-:W-:-:S04]  /*14b0*/  IMAD.IADD R3, R7, 0x1, -R3 ;  /* 0x0000000107037824 */ /* 0x000fc800078e0a03 */
[----:B------:R-:W-:Y:S02]  /*14c0*/  IMAD R3, R4, UR4, R3 ;  /* 0x0000000404037c24 */ /* 0x000fe4000f8e0203 */
[----:B------:R-:W-:Y:S02]  /*14d0*/  IMAD.IADD R5, R7, 0x1, -R5 ;  /* 0x0000000107057824 */ /* 0x000fe400078e0a05 */
[----:B-1----:R-:W-:Y:S01]  /*14e0*/  IMAD R7, R8, UR25, RZ ;  /* 0x0000001908077c24 */ /* 0x002fe2000f8e02ff */
[----:B------:R-:W-:Y:S01]  /*14f0*/  @P1 BAR.SYNC.DEFER_BLOCKING 0x0 ;  /* 0x0000000000001b1d */ /* 0x000fe20000010000 */
[----:B------:R-:W-:Y:S01]  /*1500*/  IMAD.SHL.U32 R4, R5, 0x8, RZ ;  /* 0x0000000805047824 */ /* 0x000fe200078e00ff */
[----:B------:R-:W-:Y:S01]  /*1510*/  IADD3 R10, P2, P0, R3, UR8, R10 ;  /* 0x00000008030a7c10 */ /* 0x000fe2000f85e00a */
[----:B------:R-:W-:Y:S01]  /*1520*/  IMAD R7, R9, UR16, R7 ;  /* 0x0000001009077c24 */ /* 0x000fe2000f8e0207 */
[----:B------:R-:W-:Y:S01]  /*1530*/  SHF.R.S32.HI R3, RZ, 0x1f, R3 ;  /* 0x0000001fff037819 */ /* 0x000fe20000011403 */
[----:B------:R-:W-:Y:S01]  /*1540*/  USHF.R.S32.HI UR8, URZ, 0x1f, UR39 ;  /* 0x0000001f3f087899 */ /* 0x000fe20008011427 */
[----:B------:R-:W-:-:S02]  /*1550*/  SHF.R.S32.HI R5, RZ, 0x1f, R4 ;  /* 0x0000001fff057819 */ /* 0x000fc40000011404 */
[----:B------:R-:W-:Y:S01]  /*1560*/  IADD3.X R11, R3, UR7, R11, P2, P0 ;  /* 0x00000007030b7c10 */ /* 0x000fe200097e040b */
[----:B------:R-:W-:Y:S01]  /*1570*/  UIMAD UR40, UR8, UR40, URZ ;  /* 0x00000028082872a4 */ /* 0x000fe2000f8e023f */
[----:B------:R-:W-:Y:S01]  /*1580*/  IADD3 R10, P0, R10, R12, RZ ;  /* 0x0000000c0a0a7210 */ /* 0x000fe20007f1e0ff */
[----:B------:R-:W-:Y:S01]  /*1590*/  IMAD.WIDE.U32 R8, R8, UR16, R4 ;  /* 0x0000001008087c25 */ /* 0x000fe2000f8e0004 */
[----:B------:R-:W-:Y:S01]  /*15a0*/  SHF.R.S32.HI R3, RZ, 0x2, R6 ;  /* 0x00000002ff037819 */ /* 0x000fe20000011406 */
[----:B------:R-:W-:Y:S02]  /*15b0*/  UIMAD UR40, UR42, UR39, UR40 ;  /* 0x000000272a2872a4 */ /* 0x000fe4000f8e0228 */
[----:B------:R-:W-:Y:S01]  /*15c0*/  IMAD.X R11, R11, 0x1, R13, P0 ;  /* 0x000000010b0b7824 */ /* 0x000fe200000e060d */
[----:B------:R-:W-:Y:S01]  /*15d0*/  SHF.R.S32.HI R29, RZ, 0x1f, R3 ;  /* 0x0000001fff1d7819 */ /* 0x000fe20000011403 */
[----:B------:R-:W1:Y:S01]  /*15e0*/  LDC.64 R12, c[0x0][0x230] ;  /* 0x00008c00ff0c7b82 */ /* 0x000e620000000a00 */
[----:B------:R-:W-:Y:S01]  /*15f0*/  IADD3 R6, P0, R3, UR34, RZ ;  /* 0x0000002203067c10 */ /* 0x000fe2000ff1e0ff */
[----:B------:R-:W-:Y:S01]  /*1600*/  UIADD3 UR40, UR45, UR40, URZ ;  /* 0x000000282d287290 */ /* 0x000fe2000fffe03f */
[----:B------:R-:W-:Y:S01]  /*1610*/  IADD3 R9, R9, R7, RZ ;  /* 0x0000000709097210 */ /* 0x000fe20007ffe0ff */
[----:B------:R-:W-:Y:S01]  /*1620*/  ULDC.64 UR8, c[0x0][0x3e0] ;  /* 0x0000f80000087ab9 */ /* 0x000fe20000000a00 */
[----:B------:R-:W-:Y:S01]  /*1630*/  IADD3.X R7, R29, UR35, RZ, P0, !PT ;  /* 0x000000231d077c10 */ /* 0x000fe200087fe4ff */
[----:B------:R-:W-:Y:S01]  /*1640*/  UIADD3 UR35, UP0, UR46, UR6, URZ ;  /* 0x000000062e237290 */ /* 0x000fe2000ff1e03f */
[----:B-----5:R-:W-:-:S02]  /*1650*/  IMAD.WIDE.U32 R30, R3, R16, RZ ;  /* 0x00000010031e7225 */ /* 0x020fc400078e00ff */
[----:B------:R-:W-:Y:S01]  /*1660*/  ULDC.64 UR6, c[0x0][0x428] ;  /* 0x00010a0000067ab9 */ /* 0x000fe20000000a00 */
[----:B------:R-:W-:Y:S01]  /*1670*/  UIADD3.X UR38, UR47, UR38, URZ, UP0, !UPT ;  /* 0x000000262f267290 */ /* 0x000fe200087fe43f */
[-C--:B------:R-:W-:Y:S01]  /*1680*/  IMAD R14, R7, R18.reuse, RZ ;  /* 0x00000012070e7224 */ /* 0x080fe200078e02ff */
[----:B------:R-:W-:Y:S01]  /*1690*/  UIMAD UR40, UR40, UR35, URZ ;  /* 0x00000023282872a4 */ /* 0x000fe2000f8e023f */
[C---:B------:R-:W-:Y:S01]  /*16a0*/  IMAD.WIDE.U32 R8, R6.reuse, R18, R8 ;  /* 0x0000001206087225 */ /* 0x040fe200078e0008 */
[----:B------:R-:W-:Y:S02]  /*16b0*/  UIMAD UR41, UR24, UR6, URZ ;  /* 0x00000006182972a4 */ /* 0x000fe4000f8e023f */
[----:B------:R-:W-:Y:S01]  /*16c0*/  UIMAD UR38, UR38, UR44, UR40 ;  /* 0x0000002c262672a4 */ /* 0x000fe2000f8e0228 */
[----:B------:R-:W-:Y:S01]  /*16d0*/  IMAD R14, R6, R19, R14 ;  /* 0x00000013060e7224 */ /* 0x000fe200078e020e */
[----:B------:R-:W-:Y:S01]  /*16e0*/  UIMAD UR41, UR18, UR7, UR41 ;  /* 0x00000007122972a4 */ /* 0x000fe2000f8e0229 */
[----:B------:R-:W-:Y:S01]  /*16f0*/  IMAD.WIDE.U32 R10, R20, UR35, R10 ;  /* 0x00000023140a7c25 */ /* 0x000fe2000f8e000a */
[----:B------:R-:W-:-:S03]  /*1700*/  UIADD3 UR29, UP0, UR29, UR37, URZ ;  /* 0x000000251d1d7290 */ /* 0x000fc6000ff1e03f */
[----:B------:R-:W-:Y:S01]  /*1710*/  IMAD.IADD R9, R9, 0x1, R14 ;  /* 0x0000000109097824 */ /* 0x000fe200078e020e */
[----:B------:R-:W-:Y:S01]  /*1720*/  IADD3 R15, R11, UR38, RZ ;  /* 0x000000260b0f7c10 */ /* 0x000fe2000fffe0ff */
[----:B------:R-:W-:Y:S01]  /*1730*/  IMAD.U32 R14, RZ, RZ, UR6 ;  /* 0x00000006ff0e7e24 */ /* 0x000fe2000f8e00ff */
[----:B------:R-:W-:Y:S01]  /*1740*/  ULDC.64 UR6, c[0x0][0x400] ;  /* 0x0001000000067ab9 */ /* 0x000fe20000000a00 */
[-C--:B------:R-:W-:Y:S01]  /*1750*/  IMAD R7, R7, R26.reuse, RZ ;  /* 0x0000001a07077224 */ /* 0x080fe200078e02ff */
[----:B------:R-:W-:Y:S01]  /*1760*/  LEA R130, P0, R10, UR6, 0x2 ;  /* 0x000000060a827c11 */ /* 0x000fe2000f8010ff */
[----:B------:R-:W-:Y:S01]  /*1770*/  IMAD.WIDE.U32 R8, R14, UR18, R8 ;  /* 0x000000120e087c25 */ /* 0x000fe2000f8e0008 */
[----:B------:R-:W-:Y:S02]  /*1780*/  UIADD3.X UR28, UR36, UR28, URZ, UP0, !UPT ;  /* 0x0000001c241c7290 */ /* 0x000fe400087fe43f */
[----:B------:R-:W-:Y:S01]  /*1790*/  LEA.HI.X R131, R10, UR7, R15, 0x2, P0 ;  /* 0x000000070a837c11 */ /* 0x000fe200080f140f */
[----:B------:R-:W-:Y:S01]  /*17a0*/  IMAD R14, R6, R27, R7 ;  /* 0x0000001b060e7224 */ /* 0x000fe200078e0207 */
[----:B------:R-:W-:Y:S01]  /*17b0*/  LEA R242, P2, R8, UR8, 0x1 ;  /* 0x0000000808f27c11 */ /* 0x000fe2000f8408ff */
[----:B------:R-:W-:Y:S01]  /*17c0*/  IMAD.WIDE.U32 R6, R6, R26, R4 ;  /* 0x0000001a06067225 */ /* 0x000fe200078e0004 */
[----:B------:R-:W-:-:S03]  /*17d0*/  ULDC.64 UR6, c[0x0][0x260] ;  /* 0x0000980000067ab9 */ /* 0x000fc60000000a00 */
[----:B------:R-:W-:Y:S02]  /*17e0*/  IMAD R20, R29, R16, RZ ;  /* 0x000000101d147224 */ /* 0x000fe400078e02ff */
[----:B-1----:R-:W-:Y:S02]  /*17f0*/  IMAD R21, R12, UR25, RZ ;  /* 0x000000190c157c24 */ /* 0x002fe4000f8e02ff */
[----:B------:R-:W-:Y:S02]  /*1800*/  IMAD.IADD R11, R7, 0x1, R14 ;  /* 0x00000001070b7824 */ /* 0x000fe400078e020e */
[----:B------:R-:W1:Y:S01]  /*1810*/  LDC.64 R14, c[0x0][0x250] ;  /* 0x00009400ff0e7b82 */ /* 0x000e620000000a00 */
[----:B------:R-:W-:Y:S02]  /*1820*/  VIADD R7, R9, UR41 ;  /* 0x0000002909077c36 */ /* 0x000fe40008000000 */
[----:B------:R-:W-:Y:S02]  /*1830*/  IMAD R20, R3, R17, R20 ;  /* 0x0000001103147224 */ /* 0x000fe400078e0214 */
[----:B------:R-:W-:Y:S01]  /*1840*/  IMAD R21, R13, UR16, R21 ;  /* 0x000000100d157c24 */ /* 0x000fe2000f8e0215 */
[----:B------:R-:W-:Y:S01]  /*1850*/  LEA.HI.X R243, R8, UR9, R7, 0x1, P2 ;  /* 0x0000000908f37c11 */ /* 0x000fe200090f0c07 */
[----:B------:R-:W-:Y:S01]  /*1860*/  IMAD.WIDE.U32 R12, R12, UR16, R4 ;  /* 0x000000100c0c7c25 */ /* 0x000fe2000f8e0004 */
[----:B------:R-:W-:Y:S01]  /*1870*/  IADD3 R7, R31, R20, RZ ;  /* 0x000000141f077210 */ /* 0x000fe20007ffe0ff */
[----:B------:R-:W-:-:S02]  /*1880*/  ULDC.64 UR8, c[0x0][0x258] ;  /* 0x0000960000087ab9 */ /* 0x000fc40000000a00 */
[----:B------:R-:W-:Y:S01]  /*1890*/  IMAD.MOV.U32 R10, RZ, RZ, R6 ;  /* 0x000000ffff0a7224 */ /* 0x000fe200078e0006 */
[----:B------:R-:W-:Y:S01]  /*18a0*/  UIMAD UR35, UR24, UR8, URZ ;  /* 0x00000008182372a4 */ /* 0x000fe2000f8e023f */
[----:B------:R-:W-:Y:S02]  /*18b0*/  IMAD.IADD R9, R13, 0x1, R21 ;  /* 0x000000010d097824 */ /* 0x000fe400078e0215 */
[----:B------:R-:W-:Y:S01]  /*18c0*/  IMAD.MOV.U32 R8, RZ, RZ, R12 ;  /* 0x000000ffff087224 */ /* 0x000fe200078e000c */
[----:B------:R-:W-:Y:S01]  /*18d0*/  LEA R12, P0, R18, R242, 0x7 ;  /* 0x000000f2120c7211 */ /* 0x000fe200078038ff */
[----:B------:R-:W-:Y:S01]  /*18e0*/  IMAD.MOV.U32 R6, RZ, RZ, R30 ;  /* 0x000000ffff067224 */ /* 0x000fe200078e001e */
[----:B------:R-:W-:Y:S01]  /*18f0*/  UIMAD UR35, UR18, UR9, UR35 ;  /* 0x00000009122372a4 */ /* 0x000fe2000f8e0223 */
[----:B------:R-:W-:Y:S02]  /*1900*/  IMAD R13, R28, UR6, RZ ;  /* 0x000000061c0d7c24 */ /* 0x000fe4000f8e02ff */
[----:B------:R-:W-:-:S04]  /*1910*/  IMAD.WIDE.U32 R8, R0, UR6, R8 ;  /* 0x0000000600087c25 */ /* 0x000fc8000f8e0008 */
[----:B------:R-:W-:-:S04]  /*1920*/  IMAD.WIDE.U32 R6, R16, UR29, R6 ;  /* 0x0000001d10067c25 */ /* 0x000fc8000f8e0006 */
[----:B------:R-:W-:Y:S01]  /*1930*/  IMAD R20, R0, UR7, R13 ;  /* 0x0000000700147c24 */ /* 0x000fe2000f8e020d */
[----:B------:R-:W-:Y:S01]  /*1940*/  LEA.HI.X R13, R18, R243, R19, 0x7, P0 ;  /* 0x000000f3120d7211 */ /* 0x000fe200000f3c13 */
[----:B------:R-:W-:Y:S01]  /*1950*/  IMAD R18, R16, UR28, RZ ;  /* 0x0000001c10127c24 */ /* 0x000fe2000f8e02ff */
[----:B------:R-:W-:Y:S01]  /*1960*/  IADD3 R21, P0, R8, R6, RZ ;  /* 0x0000000608157210 */ /* 0x000fe20007f1e0ff */
[----:B------:R-:W-:Y:S01]  /*1970*/  IMAD R6, R24, UR25, RZ ;  /* 0x0000001918067c24 */ /* 0x000fe2000f8e02ff */
[----:B------:R-:W-:Y:S01]  /*1980*/  ULDC.64 UR6, c[0x0][0x268] ;  /* 0x00009a0000067ab9 */ /* 0x000fe20000000a00 */
[----:B------:R-:W-:Y:S02]  /*1990*/  IMAD.IADD R20, R9, 0x1, R20 ;  /* 0x0000000109147824 */ /* 0x000fe400078e0214 */
[----:B------:R-:W-:Y:S02]  /*19a0*/  IMAD R18, R17, UR29, R18 ;  /* 0x0000001d11127c24 */ /* 0x000fe4000f8e0212 */
[----:B----4-:R-:W-:-:S03]  /*19b0*/  IMAD.WIDE.U32 R8, R22, UR16, R10 ;  /* 0x0000001016087c25 */ /* 0x010fc6000f8e000a */
[----:B------:R-:W-:Y:S01]  /*19c0*/  IADD3.X R18, R20, R7, R18, P0, !PT ;  /* 0x0000000714127210 */ /* 0x000fe200007fe412 */
[----:B------:R-:W-:Y:S02]  /*19d0*/  IMAD R10, R25, UR16, R6 ;  /* 0x00000010190a7c24 */ /* 0x000fe4000f8e0206 */
[----:B------:R-:W-:-:S04]  /*19e0*/  IMAD.WIDE.U32 R4, R24, UR16, R4 ;  /* 0x0000001018047c25 */ /* 0x000fc8000f8e0004 */
[----:B-1----:R-:W-:Y:S01]  /*19f0*/  IMAD R6, R29, R14, RZ ;  /* 0x0000000e1d067224 */ /* 0x002fe200078e02ff */
[----:B------:R-:W-:Y:S01]  /*1a00*/  IADD3 R7, R5, R10, RZ ;  /* 0x0000000a05077210 */ /* 0x000fe20007ffe0ff */
[----:B------:R-:W-:-:S04]  /*1a10*/  IMAD.WIDE.U32 R10, R3, R14, RZ ;  /* 0x0000000e030a7225 */ /* 0x000fc800078e00ff */
[----:B------:R-:W-:Y:S02]  /*1a20*/  IMAD R5, R3, R15, R6 ;  /* 0x0000000f03057224 */ /* 0x000fe400078e0206 */
[----:B------:R-:W-:Y:S02]  /*1a30*/  IMAD.MOV.U32 R6, RZ, RZ, R4 ;  /* 0x000000ffff067224 */ /* 0x000fe400078e0004 */
[----:B------:R-:W-:Y:S02]  /*1a40*/  IMAD R3, R28, UR6, RZ ;  /* 0x000000061c037c24 */ /* 0x000fe4000f8e02ff */
[----:B------:R-:W-:Y:S02]  /*1a50*/  IMAD.IADD R5, R11, 0x1, R5 ;  /* 0x000000010b057824 */ /* 0x000fe400078e0205 */
[----:B------:R-:W-:Y:S02]  /*1a60*/  IMAD.MOV.U32 R4, RZ, RZ, R10 ;  /* 0x000000ffff047224 */ /* 0x000fe400078e000a */
[----:B------:R-:W-:Y:S01]  /*1a70*/  IMAD.WIDE.U32 R6, R0, UR6, R6 ;  /* 0x0000000600067c25 */ /* 0x000fe2000f8e0006 */
[----:B------:R-:W-:-:S03]  /*1a80*/  ULEA.HI UR6, UR30, UR30, URZ, 0x1 ;  /* 0x0000001e1e067291 */ /* 0x000fc6000f8f083f */
[----:B------:R-:W-:Y:S01]  /*1a90*/  IMAD R3, R0, UR7, R3 ;  /* 0x0000000700037c24 */ /* 0x000fe2000f8e0203 */
[----:B------:R-:W-:Y:S01]  /*1aa0*/  ULOP3.LUT UR6, UR6, 0xfffffffe, URZ, 0xc0, !UPT ;  /* 0xfffffffe06067892 */ /* 0x000fe2000f8ec03f */
[----:B------:R-:W-:-:S03]  /*1ab0*/  IMAD.WIDE.U32 R4, R14, UR29, R4 ;  /* 0x0000001d0e047c25 */ /* 0x000fc6000f8e0004 */
[----:B------:R-:W-:Y:S01]  /*1ac0*/  IADD3 R10, R7, R3, RZ ;  /* 0x00000003070a7210 */ /* 0x000fe20007ffe0ff */
[----:B------:R-:W-:Y:S01]  /*1ad0*/  IMAD R19, R22, UR25, RZ ;  /* 0x0000001916137c24 */ /* 0x000fe2000f8e02ff */
[----:B------:R-:W-:Y:S01]  /*1ae0*/  IADD3 R3, P0, R6, R4, RZ ;  /* 0x0000000406037210 */ /* 0x000fe20007f1e0ff */
[----:B------:R-:W-:Y:S01]  /*1af0*/  IMAD R4, R14, UR28, RZ ;  /* 0x0000001c0e047c24 */ /* 0x000fe2000f8e02ff */
[----:B------:R-:W-:Y:S01]  /*1b00*/  UIADD3 UR36, UR30, -UR6, URZ ;  /* 0x800000061e247290 */ /* 0x000fe2000fffe03f */
[----:B------:R-:W-:Y:S02]  /*1b10*/  IMAD R19, R23, UR16, R19 ;  /* 0x0000001017137c24 */ /* 0x000fe4000f8e0213 */
[----:B------:R-:W-:Y:S01]  /*1b20*/  IMAD.U32 R0, RZ, RZ, UR8 ;  /* 0x00000008ff007e24 */ /* 0x000fe2000f8e00ff */
[----:B------:R-:W-:Y:S01]  /*1b30*/  UISETP.NE.AND UP0, UPT, UR36, 0x1, UPT ;  /* 0x000000012400788c */ /* 0x000fe2000bf05270 */
[----:B------:R-:W-:Y:S01]  /*1b40*/  IMAD.IADD R9, R9, 0x1, R19 ;  /* 0x0000000109097824 */ /* 0x000fe200078e0213 */
[----:B------:R-:W-:Y:S01]  /*1b50*/  ULDC.64 UR6, c[0x0][0x218] ;  /* 0x0000860000067ab9 */ /* 0x000fe20000000a00 */
[----:B------:R-:W-:Y:S01]  /*1b60*/  IMAD R4, R15, UR29, R4 ;  /* 0x0000001d0f047c24 */ /* 0x000fe2000f8e0204 */
[----:B------:R-:W-:Y:S01]  /*1b70*/  LEA R6, P1, R21, UR6, 0x1 ;  /* 0x0000000615067c11 */ /* 0x000fe2000f8208ff */
[----:B------:R-:W-:Y:S01]  /*1b80*/  IMAD.WIDE.U32 R8, R0, UR18, R8 ;  /* 0x0000001200087c25 */ /* 0x000fe2000f8e0008 */
[----:B------:R-:W-:-:S02]  /*1b90*/  ULDC.64 UR8, c[0x0][0x210] ;  /* 0x0000840000087ab9 */ /* 0x000fc40000000a00 */
[----:B------:R-:W-:Y:S01]  /*1ba0*/  IADD3.X R5, R10, R5, R4, P0, !PT ;  /* 0x000000050a057210 */ /* 0x000fe200007fe404 */
[----:B------:R-:W-:Y:S01]  /*1bb0*/  VIADD R9, R9, UR35 ;  /* 0x0000002309097c36 */ /* 0x000fe20008000000 */
[----:B------:R-:W-:Y:S01]  /*1bc0*/  PLOP3.LUT P0, PT, PT, PT, UP0, 0x80, 0x0 ;  /* 0x000000000000781c */ /* 0x000fe20003f0f008 */
[----:B------:R-:W-:Y:S01]  /*1bd0*/  UISETP.GE.AND UP0, UPT, UR31, 0x1, UPT ;  /* 0x000000011f00788c */ /* 0x000fe2000bf06270 */
[C---:B------:R-:W-:Y:S02]  /*1be0*/  LEA R238, P2, R8.reuse, UR8, 0x1 ;  /* 0x0000000808ee7c11 */ /* 0x040fe4000f8408ff */
[----:B------:R-:W-:Y:S01]  /*1bf0*/  LEA.HI.X R7, R21, UR7, R18, 0x1, P1 ;  /* 0x0000000715077c11 */ /* 0x000fe200088f0c12 */
[----:B------:R-:W-:Y:S01]  /*1c00*/  ULDC.64 UR6, c[0x0][0x220] ;  /* 0x0000880000067ab9 */ /* 0x000fe20000000a00 */
[----:B------:R-:W-:Y:S01]  /*1c10*/  LEA.HI.X R239, R8, UR9, R9, 0x1, P2 ;  /* 0x0000000908ef7c11 */ /* 0x000fe200090f0c09 */
[----:B------:R-:W-:Y:S01]  /*1c20*/  ULDC.64 UR8, c[0x0][0x478] ;  /* 0x00011e0000087ab9 */ /* 0x000fe20000000a00 */
[----:B------:R-:W-:Y:S01]  /*1c30*/  LEA R10, P2, R16, R6, 0x7 ;  /* 0x00000006100a7211 */ /* 0x000fe200078438ff */
[----:B------:R-:W-:-:S03]  /*1c40*/  UIMAD.WIDE UR8, UR32, 0x4, UR8 ;  /* 0x00000004200878a5 */ /* 0x000fc6000f8e0208 */
[----:B------:R-:W-:Y:S02]  /*1c50*/  LEA.HI.X R11, R16, R7, R17, 0x7, P2 ;  /* 0x00000007100b7211 */ /* 0x000fe400010f3c11 */
[C---:B--2---:R-:W-:Y:S01]  /*1c60*/  LEA R0, R33.reuse, UR5, 0x1 ;  /* 0x0000000521007c11 */ /* 0x044fe2000f8e08ff */
[----:B------:R-:W-:-:S04]  /*1c70*/  VIADD R4, R33, 0x1000 ;  /* 0x0000100021047836 */ /* 0x000fc80000000000 */
[----:B------:R-:W-:Y:S01]  /*1c80*/  @!PT LDS RZ, [RZ] ;  /* 0x00000000fffff984 */ /* 0x000fe20000000800 */
[----:B------:R-:W-:Y:S01]  /*1c90*/  @!PT LDS RZ, [RZ] ;  /* 0x00000000fffff984 */ /* 0x000fe20000000800 */
[----:B------:R-:W-:Y:S01]  /*1ca0*/  @!PT LDS RZ, [RZ] ;  /* 0x00000000fffff984 */ /* 0x000fe20000000800 */
[----:B------:R-:W-:Y:S01]  /*1cb0*/  LDGSTS.E.BYPASS.LTC128B.128 [R0+0x4000], desc[UR20][R242.64] ;  /* 0x04000000f2007fae */ /* 0x000fe2000b901d54 */
[----:B------:R-:W-:Y:S02]  /*1cc0*/  SEL R18, R4, R33, !P0 ;  /* 0x0000002104127207 */ /* 0x000fe40004000000 */
[C---:B------:R-:W-:Y:S01]  /*1cd0*/  LEA R4, P1, R3.reuse, UR6, 0x1 ;  /* 0x0000000603047c11 */ /* 0x040fe2000f8208ff */
[----:B------:R1:W-:Y:S01]  /*1ce0*/  LDGSTS.E.BYPASS.LTC128B.128 [R0+0x5000], desc[UR20][R12.64] ;  /* 0x050000000c007fae */ /* 0x0003e2000b901d54 */
[----:B------:R-:W-:Y:S02]  /*1cf0*/  LEA R18, R18, UR5, 0x1 ;  /* 0x0000000512127c11 */ /* 0x000fe4000f8e08ff */
[----:B------:R-:W-:Y:S01]  /*1d00*/  LEA.HI.X R5, R3, UR7, R5, 0x1, P1 ;  /* 0x0000000703057c11 */ /* 0x000fe200088f0c05 */
[----:B------:R-:W-:Y:S01]  /*1d10*/  ULDC.64 UR6, c[0x0][0x2b0] ;  /* 0x0000ac0000067ab9 */ /* 0x000fe20000000a00 */
[----:B------:R-:W-:Y:S01]  /*1d20*/  LEA R8, P1, R14, R4, 0x7 ;  /* 0x000000040e087211 */ /* 0x000fe200078238ff */
[----:B------:R-:W-:Y:S01]  /*1d30*/  LDGSTS.E.BYPASS.LTC128B.128 [R18], desc[UR20][R238.64] ;  /* 0x00000000ee127fae */ /* 0x000fe2000b901d54 */
[----:B------:R-:W-:-:S02]  /*1d40*/  UIMAD.WIDE UR6, UR33, 0x4, UR6 ;  /* 0x00000004210678a5 */ /* 0x000fc4000f8e0206 */
[----:B------:R-:W-:Y:S02]  /*1d50*/  LEA.HI.X R9, R14, R5, R15, 0x7, P1 ;  /* 0x000000050e097211 */ /* 0x000fe400008f3c0f */
[----:B------:R-:W-:Y:S02]  /*1d60*/  PLOP3.LUT P1, PT, PT, PT, UP0, 0x80, 0x0 ;  /* 0x000000000000781c */ /* 0x000fe40003f2f008 */
[----:B-1----:R-:W-:-:S04]  /*1d70*/  LEA R12, P3, R26, R238, 0x7 ;  /* 0x000000ee1a0c7211 */ /* 0x002fc800078638ff */
[----:B------:R-:W-:-:S05]  /*1d80*/  LEA.HI.X R13, R26, R239, R27, 0x7, P3 ;  /* 0x000000ef1a0d7211 */ /* 0x000fca00018f3c1b */
[----:B------:R-:W-:Y:S04]  /*1d90*/  LDGSTS.E.BYPASS.LTC128B.128 [R18+0x1000], desc[UR20][R12.64] ;  /* 0x010000000c127fae */ /* 0x000fe8000b901d54 */
[----:B------:R-:W-:Y:S04]  /*1da0*/  LDGSTS.E.BYPASS.LTC128B.128 [R0+0x6000], desc[UR20][R6.64] ;  /* 0x0600000006007fae */ /* 0x000fe8000b901d54 */
[----:B------:R-:W-:Y:S04]  /*1db0*/  LDGSTS.E.BYPASS.LTC128B.128 [R0+0x7000], desc[UR20][R10.64] ;  /* 0x070000000a007fae */ /* 0x000fe8000b901d54 */
[----:B------:R3:W-:Y:S04]  /*1dc0*/  LDGSTS.E.BYPASS.LTC128B.128 [R0+0x8000], desc[UR20][R4.64] ;  /* 0x0800000004007fae */ /* 0x0007e8000b901d54 */
[----:B------:R1:W-:Y:S04]  /*1dd0*/  LDGSTS.E.BYPASS.LTC128B.128 [R0+0x9000], desc[UR20][R8.64] ;  /* 0x0900000008007fae */ /* 0x0003e8000b901d54 */
[----:B------:R-:W0:Y:S01]  /*1de0*/  LDGDEPBAR ;  /* 0x00000000000079af */ /* 0x000e220000000000 */
[----:B---3--:R-:W-:Y:S01]  /*1df0*/  IMAD.SHL.U32 R4, R32, 0x4, RZ ;  /* 0x0000000420047824 */ /* 0x008fe200078e00ff */
[----:B-1----:R-:W-:-:S04]  /*1e00*/  SHF.R.S32.HI R0, RZ, 0x1f, R32 ;  /* 0x0000001fff007819 */ /* 0x002fc80000011420 */
[----:B------:R-:W-:Y:S02]  /*1e10*/  IADD3 R4, P2, R4, UR6, RZ ;  /* 0x0000000604047c10 */ /* 0x000fe4000ff5e0ff */
[----:B------:R-:W-:-:S04]  /*1e20*/  SHF.L.U64.HI R3, R32, 0x2, R0 ;  /* 0x0000000220037819 */ /* 0x000fc80000010200 */
[----:B------:R-:W-:Y:S01]  /*1e30*/  IADD3.X R5, R3, UR7, RZ, P2, !PT ;  /* 0x0000000703057c10 */ /* 0x000fe200097fe4ff */
[----:B------:R-:W-:Y:S06]  /*1e40*/  @!P1 BRA `(.L_x_1062) ;  /* 0x0000004c00589947 */ /* 0x000fec0003800000 */
[----:B------:R-:W2:Y:S04]  /*1e50*/  LDG.E R10, desc[UR20][R4.64] ;  /* 0x00000014040a7981 */ /* 0x000ea8000c1e1900 */
[----:B------:R-:W3:Y:S04]  /*1e60*/  LDG.E R9, desc[UR20][R4.64+0x20] ;  /* 0x0000201404097981 */ /* 0x000ee8000c1e1900 */
[----:B------:R-:W4:Y:S04]  /*1e70*/  LDG.E R8, desc[UR20][R4.64+0x100] ;  /* 0x0001001404087981 */ /* 0x000f28000c1e1900 */
[----:B------:R1:W5:Y:S01]  /*1e80*/  LDG.E R7, desc[UR20][R4.64+0x120] ;  /* 0x0001201404077981 */ /* 0x000362000c1e1900 */
[C---:B------:R-:W-:Y:S01]  /*1e90*/  SHF.L.U64.HI R3, R32.reuse, 0x2, R0 ;  /* 0x0000000220037819 */ /* 0x040fe20000010200 */
[C---:B------:R-:W-:Y:S01]  /*1ea0*/  IMAD.SHL.U32 R6, R32.reuse, 0x4, RZ ;  /* 0x0000000420067824 */ /* 0x040fe200078e00ff */
[----:B------:R-:W-:Y:S01]  /*1eb0*/  MOV R95, RZ ;  /* 0x000000ff005f7202 */ /* 0x000fe20000000f00 */
[----:B------:R-:W-:Y:S01]  /*1ec0*/  STL [R1], R18 ;  /* 0x0000001201007387 */ /* 0x000fe20000100800 */
[----:B------:R-:W-:Y:S01]  /*1ed0*/  VIADD R0, R32, 0xffffff80 ;  /* 0xffffff8020007836 */ /* 0x000fe20000000000 */
[----:B------:R-:W-:-:S02]  /*1ee0*/  USHF.L.U32 UR44, UR4, 0x3, URZ ;  /* 0x00000003042c7899 */ /* 0x000fc4000800063f */
[----:B------:R1:W-:Y:S01]  /*1ef0*/  STL [R1+0x1c], R3 ;  /* 0x00001c0301007387 */ /* 0x0003e20000100800 */
[----:B------:R-:W-:Y:S02]  /*1f00*/  USHF.L.U32 UR43, UR4, 0x4, URZ ;  /* 0x00000004042b7899 */ /* 0x000fe4000800063f */
[----:B------:R-:W-:Y:S02]  /*1f10*/  UIMAD UR42, UR4, 0x18, URZ ;  /* 0x00000018042a78a4 */ /* 0x000fe4000f8e023f */
[----:B------:R-:W-:Y:S02]  /*1f20*/  USHF.L.U32 UR41, UR4, 0x5, URZ ;  /* 0x0000000504297899 */ /* 0x000fe4000800063f */
[----:B------:R-:W-:Y:S02]  /*1f30*/  UIMAD UR40, UR4, 0x28, URZ ;  /* 0x00000028042878a4 */ /* 0x000fe4000f8e023f */
[----:B------:R-:W-:Y:S02]  /*1f40*/  UIMAD UR39, UR4, 0x30, URZ ;  /* 0x00000030042778a4 */ /* 0x000fe4000f8e023f */
[----:B------:R-:W-:-:S02]  /*1f50*/  UIMAD UR38, UR4, 0x38, URZ ;  /* 0x00000038042678a4 */ /* 0x000fc4000f8e023f */
[----:B------:R-:W-:Y:S02]  /*1f60*/  USHF.L.U32 UR37, UR4, 0x6, URZ ;  /* 0x0000000604257899 */ /* 0x000fe4000800063f */
[----:B------:R-:W-:Y:S01]  /*1f70*/  UIMAD UR36, UR4, 0x48, URZ ;  /* 0x00000048042478a4 */ /* 0x000fe2000f8e023f */
[----:B-1----:R-:W-:Y:S01]  /*1f80*/  VIADD R4, R123, 0x1000 ;  /* 0x000010007b047836 */ /* 0x002fe20000000000 */
[----:B------:R-:W-:Y:S01]  /*1f90*/  SHF.R.S32.HI R5, RZ, 0x1f, R0 ;  /* 0x0000001fff057819 */ /* 0x000fe20000011400 */
[----:B------:R-:W-:Y:S02]  /*1fa0*/  UIMAD UR35, UR4, 0x50, URZ ;  /* 0x00000050042378a4 */ /* 0x000fe4000f8e023f */
[----:B------:R-:W-:Y:S01]  /*1fb0*/  UIMAD UR34, UR4, 0x58, URZ ;  /* 0x00000058042278a4 */ /* 0x000fe2000f8e023f */
[----:B------:R-:W-:Y:S01]  /*1fc0*/  SEL R4, R4, R123, !P0 ;  /* 0x0000007b04047207 */ /* 0x000fe20004000000 */
[----:B------:R-:W-:Y:S01]  /*1fd0*/  UIMAD UR33, UR4, 0x60, URZ ;  /* 0x00000060042178a4 */ /* 0x000fe2000f8e023f */
[----:B------:R-:W-:Y:S01]  /*1fe0*/  IADD3 R3, R124, 0x1000, RZ ;  /* 0x000010007c037810 */ /* 0x000fe20007ffe0ff */
[----:B------:R-:W-:-:S02]  /*1ff0*/  UIMAD UR32, UR4, 0x68, URZ ;  /* 0x00000068042078a4 */ /* 0x000fc4000f8e023f */
[----:B------:R-:W-:Y:S01]  /*2000*/  UIMAD UR31, UR4, 0x70, URZ ;  /* 0x00000070041f78a4 */ /* 0x000fe2000f8e023f */
[----:B------:R-:W-:Y:S01]  /*2010*/  SEL R118, R3, R124, !P0 ;  /* 0x0000007c03767207 */ /* 0x000fe20004000000 */
[----:B------:R-:W-:Y:S01]  /*2020*/  UIMAD UR48, UR4, 0x78, URZ ;  /* 0x00000078043078a4 */ /* 0x000fe2000f8e023f */
[----:B------:R-:W-:Y:S01]  /*2030*/  ULDC UR45, c[0x0][0x270] ;  /* 0x00009c00002d7ab9 */ /* 0x000fe20000000800 */
[----:B--2---:R1:W-:Y:S04]  /*2040*/  STL [R1+0x10], R10 ;  /* 0x0000100a01007387 */ /* 0x0043e80000100800 */
[----:B---3--:R1:W-:Y:S04]  /*2050*/  STL [R1+0xc], R9 ;  /* 0x00000c0901007387 */ /* 0x0083e80000100800 */
[----:B----4-:R1:W-:Y:S04]  /*2060*/  STL [R1+0x8], R8 ;  /* 0x0000080801007387 */ /* 0x0103e80000100800 */
[----:B------:R1:W-:Y:S04]  /*2070*/  STL [R1+0x20], R6 ;  /* 0x0000200601007387 */ /* 0x0003e80000100800 */
[----:B-----5:R1:W-:Y:S01]  /*2080*/  STL [R1+0x4], R7 ;  /* 0x0000040701007387 */ /* 0x0203e20000100800 */
[C---:B------:R-:W-:Y:S01]  /*2090*/  SHF.L.U64.HI R5, R0.reuse, 0x2, R5 ;  /* 0x0000000200057819 */ /* 0x040fe20000010205 */
[----:B------:R-:W-:Y:S01]  /*20a0*/  IMAD.SHL.U32 R0, R0, 0x4, RZ ;  /* 0x0000000400007824 */ /* 0x000fe200078e00ff */
[----:B------:R-:W-:Y:S01]  /*20b0*/  LEA R3, R4, UR5, 0x1 ;  /* 0x0000000504037c11 */ /* 0x000fe2000f8e08ff */
[----:B------:R-:W-:Y:S01]  /*20c0*/  ULDC UR47, c[0x0][0x39c] ;  /* 0x0000e700002f7ab9 */ /* 0x000fe20000000800 */
[----:B------:R-:W-:Y:S01]  /*20d0*/  LEA R118, R118, UR5, 0x1 ;  /* 0x0000000576767c11 */ /* 0x000fe2000f8e08ff */
[----:B------:R1:W-:Y:S01]  /*20e0*/  STL [R1+0x18], R5 ;  /* 0x0000180501007387 */ /* 0x0003e20000100800 */
[----:B------:R-:W-:-:S03]  /*20f0*/  ULDC UR46, c[0x0][0x2ec] ;  /* 0x0000bb00002e7ab9 */ /* 0x000fc60000000800 */
[----:B------:R1:W-:Y:S02]  /*2100*/  STL [R1+0x14], R0 ;  /* 0x0000140001007387 */ /* 0x0003e40000100800 */
.L_x_1065:
[----:B-1----:R-:W2:Y:S01]  /*2110*/  LDL R0, [R1+0x10] ;  /* 0x0000100001007983 */ /* 0x002ea20000100800 */
[----:B------:R-:W-:Y:S01]  /*2120*/  IADD3 R112, R122, R118, RZ ;  /* 0x000000767a707210 */ /* 0x000fe20007ffe0ff */
[----:B------:R-:W-:Y:S02]  /*2130*/  UISETP.GE.AND UP2, UPT, UR30, 0x1, UPT ;  /* 0x000000011e00788c */ /* 0x000fe4000bf46270 */
[----:B------:R-:W3:Y:S04]  /*2140*/  LDL R133, [R1+0xc] ;  /* 0x00000c0001857983 */ /* 0x000ee80000100800 */
[----:B------:R-:W4:Y:S01]  /*2150*/  LDL R132, [R1+0x8] ;  /* 0x0000080001847983 */ /* 0x000f220000100800 */
[----:B------:R-:W-:Y:S03]  /*2160*/  PLOP3.LUT P2, PT, PT, PT, UP2, 0x80, 0x0 ;  /* 0x000000000000781c */ /* 0x000fe60003f4f028 */
[----:B------:R-:W0:Y:S08]  /*2170*/  LDGDEPBAR ;  /* 0x00000000000079af */ /* 0x000e300000000000 */
[----:B------:R-:W3:Y:S04]  /*2180*/  LDL R129, [R1+0x4] ;  /* 0x0000040001817983 */ /* 0x000ee80000100800 */
        /* <DEDUP_REMOVED lines=61> */
[----:B--2---:R-:W-:Y:S01]  /*2560*/  FSETP.NEU.FTZ.AND P0, PT, R0, -INF , PT ;  /* 0xff8000000000780b */ /* 0x004fe20003f1d000 */
[----:B------:R-:W-:Y:S01]  /*2570*/  FMUL.FTZ R14, R14, UR47 ;  /* 0x0000002f0e0e7c20 */ /* 0x000fe20008410000 */
[----:B------:R-:W-:Y:S01]  /*2580*/  FMUL.FTZ R15, R15, UR47 ;  /* 0x0000002f0f0f7c20 */ /* 0x000fe20008410000 */
[----:B------:R-:W-:Y:S01]  /*2590*/  FMUL.FTZ R16, R16, UR47 ;  /* 0x0000002f10107c20 */ /* 0x000fe20008410000 */
[----:B------:R-:W-:Y:S03]  /*25a0*/  FMUL.FTZ R17, R17, UR47 ;  /* 0x0000002f11117c20 */ /* 0x000fe60008410000 */
[----:B------:R2:W-:Y:S01]  /*25b0*/  MUFU.TANH R252, R10 ;  /* 0x0000000a00fc7308 */ /* 0x0005e20000002400 */
[----:B------:R-:W-:Y:S01]  /*25c0*/  FMUL.FTZ R18, R18, UR47 ;  /* 0x0000002f12127c20 */ /* 0x000fe20008410000 */
[----:B------:R-:W-:Y:S08]  /*25d0*/  FMUL.FTZ R19, R19, UR47 ;  /* 0x0000002f13137c20 */ /* 0x000ff00008410000 */
[----:B------:R1:W-:Y:S01]  /*25e0*/  MUFU.TANH R229, R12 ;  /* 0x0000000c00e57308 */ /* 0x0003e20000002400 */
[----:B----4-:R-:W-:Y:S09]  /*25f0*/  FMUL.FTZ R8, R132, 1.4426950216293334961 ;  /* 0x3fb8aa3b84087820 */ /* 0x010ff20000410000 */
[----:B------:R-:W4:Y:S01]  /*2600*/  MUFU.TANH R82, R5 ;  /* 0x0000000500527308 */ /* 0x000f220000002400 */
[----:B--2---:R-:W-:Y:S05]  /*2610*/  FMUL.FTZ R10, R0, 1.4426950216293334961 ;  /* 0x3fb8aa3b000a7820 */ /* 0x004fea0000410000 */
[----:B------:R-:W-:Y:S04]  /*2620*/  FSEL R10, R10, RZ, P0 ;  /* 0x000000ff0a0a7208 */ /* 0x000fe80000000000 */
[----:B------:R2:W-:Y:S01]  /*2630*/  MUFU.TANH R228, R13 ;  /* 0x0000000d00e47308 */ /* 0x0005e20000002400 */
[----:B-1----:R-:W4:Y:S01]  /*2640*/  LDL R12, [R1+0x1c] ;  /* 0x00001c00010c7983 */ /* 0x002f220000100800 */
[----:B---3--:R-:W-:Y:S01]  /*2650*/  FSETP.NEU.FTZ.AND P0, PT, R133, -INF , PT ;  /* 0xff8000008500780b */ /* 0x008fe20003f1d000 */
[--C-:B------:R-:W-:Y:S07]  /*2660*/  FFMA.FTZ R0, R83, UR46, -R10.reuse ;  /* 0x0000002e53007c23 */ /* 0x100fee000801080a */
[----:B------:R-:W1:Y:S10]  /*2670*/  MUFU.TANH R3, R6 ;  /* 0x0000000600037308 */ /* 0x000e740000002400 */
[----:B------:R3:W1:Y:S01]  /*2680*/  MUFU.TANH R2, R7 ;  /* 0x0000000700027308 */ /* 0x0006620000002400 */
[----:B--2---:R-:W2:Y:S09]  /*2690*/  LDL R13, [R1+0x20] ;  /* 0x00002000010d7983 */ /* 0x004eb20000100800 */
[----:B------:R4:W-:Y:S10]  /*26a0*/  MUFU.EX2 R160, R0 ;  /* 0x0000000000a07308 */ /* 0x0009f40000000800 */
[----:B------:R1:W-:Y:S01]  /*26b0*/  MUFU.TANH R233, R9 ;  /* 0x0000000900e97308 */ /* 0x0003e20000002400 */
[----:B---3--:R-:W3:Y:S09]  /*26c0*/  LDSM.16.M88.4 R4, [R117+0x6400] ;  /* 0x006400007504783b */ /* 0x008ef20000000200 */
[----:B------:R-:W3:Y:S01]  /*26d0*/  MUFU.TANH R250, R14 ;  /* 0x0000000e00fa7308 */ /* 0x000ee20000002400 */
[----:B----4-:R-:W-:Y:S09]  /*26e0*/  FFMA.FTZ R0, R82, UR46, -R10 ;  /* 0x0000002e52007c23 */ /* 0x010ff2000801080a */
[----:B------:R4:W-:Y:S01]  /*26f0*/  MUFU.EX2 R159, R0 ;  /* 0x00000000009f7308 */ /* 0x0009e20000000800 */
[----:B-1----:R-:W-:Y:S05]  /*2700*/  FMUL.FTZ R9, R133, 1.4426950216293334961 ;  /* 0x3fb8aa3b85097820 */ /* 0x002fea0000410000 */
[----:B------:R-:W-:Y:S04]  /*2710*/  FSEL R9, R9, RZ, P0 ;  /* 0x000000ff09097208 */ /* 0x000fe80000000000 */
[----:B------:R-:W1:Y:S01]  /*2720*/  MUFU.TANH R249, R15 ;  /* 0x0000000f00f97308 */ /* 0x000e620000002400 */
[----:B------:R-:W-:Y:S04]  /*2730*/  FSETP.NEU.FTZ.AND P0, PT, R132, -INF , PT ;  /* 0xff8000008400780b */ /* 0x000fe80003f1d000 */
[----:B------:R-:W-:Y:S02]  /*2740*/  FSEL R8, R8, RZ, P0 ;  /* 0x000000ff08087208 */ /* 0x000fe40000000000 */
[----:B------:R-:W-:Y:S03]  /*2750*/  FSETP.NEU.FTZ.AND P0, PT, R129, -INF , PT ;  /* 0xff8000008100780b */ /* 0x000fe60003f1d000 */
[----:B------:R-:W1:Y:S01]  /*2760*/  MUFU.TANH R81, R16 ;  /* 0x0000001000517308 */ /* 0x000e620000002400 */
[--C-:B----4-:R-:W-:Y:S09]  /*2770*/  FFMA.FTZ R0, R3, UR46, -R9.reuse ;  /* 0x0000002e03007c23 */ /* 0x110ff20008010809 */
[----:B------:R4:W-:Y:S01]  /*2780*/  MUFU.EX2 R190, R0 ;  /* 0x0000000000be7308 */ /* 0x0009e20000000800 */
[-C--:B---3--:R-:W-:Y:S06]  /*2790*/  HMMA.16816.F32 R20, R104, R4.reuse, R20 ;  /* 0x000000046814723c */ /* 0x088fec0000001814 */
[C---:B------:R-:W-:Y:S03]  /*27a0*/  HMMA.16816.F32 R24, R112.reuse, R4, R24 ;  /* 0x000000047018723c */ /* 0x040fe60000001818 */
[----:B------:R-:W3:Y:S03]  /*27b0*/  MUFU.TANH R80, R17 ;  /* 0x0000001100507308 */ /* 0x000ee60000002400 */
[-C--:B------:R-:W-:Y:S07]  /*27c0*/  HMMA.16816.F32 R28, R112, R6.reuse, R28 ;  /* 0x00000006701c723c */ /* 0x080fee000000181c */
[----:B------:R-:W3:Y:S01]  /*27d0*/  MUFU.TANH R188, R18 ;  /* 0x0000001200bc7308 */ /* 0x000ee20000002400 */
[--C-:B------:R-:W-:Y:S03]  /*27e0*/  FFMA.FTZ R4, R229, UR46, -R8.reuse ;  /* 0x0000002ee5047c23 */ /* 0x100fe60008010808 */
[--C-:B----4-:R-:W-:Y:S01]  /*27f0*/  FFMA.FTZ R0, R2, UR46, -R9.reuse ;  /* 0x0000002e02007c23 */ /* 0x110fe20008010809 */
[C---:B------:R-:W-:Y:S05]  /*2800*/  HMMA.16816.F32 R32, R104.reuse, R6, R32 ;  /* 0x000000066820723c */ /* 0x040fea0000001820 */
[----:B------:R4:W-:Y:S01]  /*2810*/  MUFU.EX2 R219, R4 ;  /* 0x0000000400db7308 */ /* 0x0009e20000000800 */
[----:B------:R-:W-:Y:S01]  /*2820*/  FMUL.FTZ R20, R20, UR47 ;  /* 0x0000002f14147c20 */ /* 0x000fe20008410000 */
[----:B------:R-:W-:Y:S01]  /*2830*/  FMUL.FTZ R21, R21, UR47 ;  /* 0x0000002f15157c20 */ /* 0x000fe20008410000 */
[----:B------:R-:W-:Y:S03]  /*2840*/  FMUL.FTZ R22, R22, UR47 ;  /* 0x0000002f16167c20 */ /* 0x000fe60008410000 */
[----:B------:R-:W-:Y:S01]  /*2850*/  FMUL.FTZ R23, R23, UR47 ;  /* 0x0000002f17177c20 */ /* 0x000fe20008410000 */
[----:B------:R-:W-:Y:S03]  /*2860*/  FMUL.FTZ R24, R24, UR47 ;  /* 0x0000002f18187c20 */ /* 0x000fe60008410000 */
        /* <DEDUP_REMOVED lines=8> */
[----:B----4-:R-:W-:Y:S01]  /*28f0*/  FFMA.FTZ R4, R228, UR46, -R8 ;  /* 0x0000002ee4047c23 */ /* 0x010fe20008010808 */
[----:B------:R-:W-:Y:S01]  /*2900*/  FMUL.FTZ R31, R31, UR47 ;  /* 0x0000002f1f1f7c20 */ /* 0x000fe20008410000 */
[----:B------:R-:W-:Y:S01]  /*2910*/  FMUL.FTZ R32, R32, UR47 ;  /* 0x0000002f20207c20 */ /* 0x000fe20008410000 */
[----:B------:R-:W-:Y:S01]  /*2920*/  FMUL.FTZ R33, R33, UR47 ;  /* 0x0000002f21217c20 */ /* 0x000fe20008410000 */
[----:B------:R-:W-:Y:S01]  /*2930*/  FMUL.FTZ R34, R34, UR47 ;  /* 0x0000002f22227c20 */ /* 0x000fe20008410000 */
[----:B------:R-:W-:Y:S04]  /*2940*/  FMUL.FTZ R35, R35, UR47 ;  /* 0x0000002f23237c20 */ /* 0x000fe80008410000 */
[----:B------:R4:W-:Y:S01]  /*2950*/  MUFU.EX2 R218, R4 ;  /* 0x0000000400da7308 */ /* 0x0009e20000000800 */
[----:B-1----:R-:W-:Y:S05]  /*2960*/  FMUL.FTZ R0, R129, 1.4426950216293334961 ;  /* 0x3fb8aa3b81007820 */ /* 0x002fea0000410000 */
[----:B------:R-:W-:Y:S04]  /*2970*/  FSEL R0, R0, RZ, P0 ;  /* 0x000000ff00007208 */ /* 0x000fe80000000000 */
[----:B------:R-:W-:Y:S10]  /*2980*/  MUFU.TANH R213, R28 ;  /* 0x0000001c00d57308 */ /* 0x000ff40000002400 */
[----:B------:R-:W-:Y:S01]  /*2990*/  MUFU.TANH R212, R29 ;  /* 0x0000001d00d47308 */ /* 0x000fe20000002400 */
[--C-:B----4-:R-:W-:Y:S09]  /*29a0*/  FFMA.FTZ R4, R250, UR46, -R0.reuse ;  /* 0x0000002efa047c23 */ /* 0x110ff20008010800 */
[----:B------:R1:W-:Y:S10]  /*29b0*/  MUFU.EX2 R246, R4 ;  /* 0x0000000400f67308 */ /* 0x0003f40000000800 */
[----:B------:R-:W-:Y:S10]  /*29c0*/  MUFU.TANH R240, R30 ;  /* 0x0000001e00f07308 */ /* 0x000ff40000002400 */
[----:B------:R-:W-:Y:S01]  /*29d0*/  MUFU.TANH R237, R31 ;  /* 0x0000001f00ed7308 */ /* 0x000fe20000002400 */
[----:B-1----:R-:W-:Y:S09]  /*29e0*/  FFMA.FTZ R4, R249, UR46, -R0 ;  /* 0x0000002ef9047c23 */ /* 0x002ff20008010800 */
[----:B------:R1:W-:Y:S10]  /*29f0*/  MUFU.EX2 R245, R4 ;  /* 0x0000000400f57308 */ /* 0x0003f40000000800 */
[----:B------:R-:W-:Y:S10]  /*2a00*/  MUFU.TANH R77, R32 ;  /* 0x00000020004d7308 */ /* 0x000ff40000002400 */
[----:B------:R-:W-:Y:S01]  /*2a10*/  MUFU.TANH R76, R33 ;  /* 0x00000021004c7308 */ /* 0x000fe20000002400 */
[--C-:B-1----:R-:W-:Y:S09]  /*2a20*/  FFMA.FTZ R4, R81, UR46, -R10.reuse ;  /* 0x0000002e51047c23 */ /* 0x102ff2000801080a */
[----:B------:R3:W-:Y:S10]  /*2a30*/  MUFU.EX2 R152, R4 ;  /* 0x0000000400987308 */ /* 0x0007f40000000800 */
[----:B------:R-:W-:Y:S10]  /*2a40*/  MUFU.TANH R172, R34 ;  /* 0x0000002200ac7308 */ /* 0x000ff40000002400 */
[----:B------:R-:W-:Y:S01]  /*2a50*/  MUFU.TANH R169, R35 ;  /* 0x0000002300a97308 */ /* 0x000fe20000002400 */
[----:B---3--:R-:W-:Y:S09]  /*2a60*/  FFMA.FTZ R4, R80, UR46, -R10 ;  /* 0x0000002e50047c23 */ /* 0x008ff2000801080a */
[----:B------:R1:W-:Y:S10]  /*2a70*/  MUFU.EX2 R151, R4 ;  /* 0x0000000400977308 */ /* 0x0003f40000000800 */
[----:B------:R3:W4:Y:S10]  /*2a80*/  MUFU.TANH R251, R11 ;  /* 0x0000000b00fb7308 */ /* 0x0007340000002400 */
[----:B------:R-:W2:Y:S01]  /*2a90*/  MUFU.TANH R79, R20 ;  /* 0x00000014004f7308 */ /* 0x000ea20000002400 */
[--C-:B-1----:R-:W-:Y:S09]  /*2aa0*/  FFMA.FTZ R4, R188, UR46, -R9.reuse ;  /* 0x0000002ebc047c23 */ /* 0x102ff20008010809 */
[----:B------:R1:W-:Y:S01]  /*2ab0*/  MUFU.EX2 R175, R4 ;  /* 0x0000000400af7308 */ /* 0x0003e20000000800 */
[--C-:B---3--:R-:W-:Y:S09]  /*2ac0*/  FFMA.FTZ R11, R234, UR46, -R8.reuse ;  /* 0x0000002eea0b7c23 */ /* 0x108ff20008010808 */
[----:B------:R3:W-:Y:S10]  /*2ad0*/  MUFU.EX2 R224, R11 ;  /* 0x0000000b00e07308 */ /* 0x0007f40000000800 */
[----:B------:R-:W2:Y:S01]  /*2ae0*/  MUFU.TANH R78, R21 ;  /* 0x00000015004e7308 */ /* 0x000ea20000002400 */
[--C-:B-1----:R-:W-:Y:S09]  /*2af0*/  FFMA.FTZ R4, R187, UR46, -R9.reuse ;  /* 0x0000002ebb047c23 */ /* 0x102ff20008010809 */
[----:B------:R1:W-:Y:S01]  /*2b00*/  MUFU.EX2 R174, R4 ;  /* 0x0000000400ae7308 */ /* 0x0003e20000000800 */
[----:B---3--:R-:W-:Y:S09]  /*2b10*/  FFMA.FTZ R11, R233, UR46, -R8 ;  /* 0x0000002ee90b7c23 */ /* 0x008ff20008010808 */
[----:B------:R3:W-:Y:S10]  /*2b20*/  MUFU.EX2 R223, R11 ;  /* 0x0000000b00df7308 */ /* 0x0007f40000000800 */
[----:B------:R-:W2:Y:S01]  /*2b30*/  MUFU.TANH R182, R22 ;  /* 0x0000001600b67308 */ /* 0x000ea20000002400 */
[----:B-1----:R-:W1:Y:S09]  /*2b40*/  LDSM.16.M88.4 R4, [R117+0x6800] ;  /* 0x006800007504783b */ /* 0x002e720000000200 */
[----:B------:R-:W2:Y:S01]  /*2b50*/  MUFU.TANH R181, R23 ;  /* 0x0000001700b57308 */ /* 0x000ea20000002400 */
[--C-:B---3--:R-:W-:Y:S09]  /*2b60*/  FFMA.FTZ R11, R252, UR46, -R0.reuse ;  /* 0x0000002efc0b7c23 */ /* 0x108ff20008010800 */
[----:B------:R4:W-:Y:S10]  /*2b70*/  MUFU.EX2 R248, R11 ;  /* 0x0000000b00f87308 */ /* 0x0009f40000000800 */
[----:B------:R-:W3:Y:S10]  /*2b80*/  MUFU.TANH R220, R24 ;  /* 0x0000001800dc7308 */ /* 0x000ef40000002400 */
[----:B------:R-:W3:Y:S01]  /*2b90*/  MUFU.TANH R217, R25 ;  /* 0x0000001900d97308 */ /* 0x000ee20000002400 */
[----:B----4-:R-:W-:Y:S09]  /*2ba0*/  FFMA.FTZ R11, R251, UR46, -R0 ;  /* 0x0000002efb0b7c23 */ /* 0x010ff20008010800 */
[----:B------:R2:W-:Y:S01]  /*2bb0*/  MUFU.EX2 R247, R11 ;  /* 0x0000000b00f77308 */ /* 0x0005e20000000800 */
[-C--:B-1----:R-:W-:Y:S06]  /*2bc0*/  HMMA.16816.F32 R36, R104, R4.reuse, R36 ;  /* 0x000000046824723c */ /* 0x082fec0000001824 */
[C---:B------:R-:W-:Y:S03]  /*2bd0*/  HMMA.16816.F32 R40, R112.reuse, R4, R40 ;  /* 0x000000047028723c */ /* 0x040fe60000001828 */
[----:B------:R-:W-:Y:S03]  /*2be0*/  MUFU.TANH R244, R26 ;  /* 0x0000001a00f47308 */ /* 0x000fe60000002400 */
[-C--:B------:R-:W-:Y:S07]  /*2bf0*/  HMMA.16816.F32 R44, R112, R6.reuse, R44 ;  /* 0x00000006702c723c */ /* 0x080fee000000182c */
[----:B------:R-:W-:Y:S01]  /*2c00*/  MUFU.TANH R241, R27 ;  /* 0x0000001b00f17308 */ /* 0x000fe20000002400 */
[----:B------:R-:W-:Y:S01]  /*2c10*/  FFMA.FTZ R4, R213, UR46, -R8 ;  /* 0x0000002ed5047c23 */ /* 0x000fe20008010808 */
[C---:B------:R-:W-:Y:S08]  /*2c20*/  HMMA.16816.F32 R48, R104.reuse, R6, R48 ;  /* 0x000000066830723c */ /* 0x040ff00000001830 */
[----:B------:R1:W-:Y:S03]  /*2c30*/  MUFU.EX2 R194, R4 ;  /* 0x0000000400c27308 */ /* 0x0003e60000000800 */
[----:B--2---:R-:W-:Y:S01]  /*2c40*/  FFMA.FTZ R11, R79, UR46, -R10 ;  /* 0x0000002e4f0b7c23 */ /* 0x004fe2000801080a */
[----:B------:R-:W-:Y:S01]  /*2c50*/  FMUL.FTZ R36, R36, UR47 ;  /* 0x0000002f24247c20 */ /* 0x000fe20008410000 */
[----:B------:R-:W-:Y:S01]  /*2c60*/  FMUL.FTZ R37, R37, UR47 ;  /* 0x0000002f25257c20 */ /* 0x000fe20008410000 */
[----:B------:R-:W-:Y:S01]  /*2c70*/  FMUL.FTZ R38, R38, UR47 ;  /* 0x0000002f26267c20 */ /* 0x000fe20008410000 */
[----:B------:R-:W-:Y:S03]  /*2c80*/  FMUL.FTZ R39, R39, UR47 ;  /* 0x0000002f27277c20 */ /* 0x000fe60008410000 */
[----:B------:R2:W-:Y:S01]  /*2c90*/  MUFU.TANH R75, R36 ;  /* 0x00000024004b7308 */ /* 0x0005e20000002400 */
[----:B------:R-:W-:Y:S01]  /*2ca0*/  FMUL.FTZ R40, R40, UR47 ;  /* 0x0000002f28287c20 */ /* 0x000fe20008410000 */
[----:B------:R-:W-:Y:S01]  /*2cb0*/  FMUL.FTZ R41, R41, UR47 ;  /* 0x0000002f29297c20 */ /* 0x000fe20008410000 */
[----:B------:R-:W-:Y:S01]  /*2cc0*/  FMUL.FTZ R42, R42, UR47 ;  /* 0x0000002f2a2a7c20 */ /* 0x000fe20008410000 */
[----:B------:R-:W-:Y:S01]  /*2cd0*/  FMUL.FTZ R43, R43, UR47 ;  /* 0x0000002f2b2b7c20 */ /* 0x000fe20008410000 */
[----:B------:R-:W-:Y:S01]  /*2ce0*/  FMUL.FTZ R44, R44, UR47 ;  /* 0x0000002f2c2c7c20 */ /* 0x000fe20008410000 */
[----:B------:R-:W-:Y:S01]  /*2cf0*/  FMUL.FTZ R45, R45, UR47 ;  /* 0x0000002f2d2d7c20 */ /* 0x000fe20008410000 */
[----:B------:R-:W-:Y:S03]  /*2d00*/  FMUL.FTZ R46, R46, UR47 ;  /* 0x0000002f2e2e7c20 */ /* 0x000fe60008410000 */
[----:B------:R4:W-:Y:S01]  /*2d10*/  MUFU.EX2 R148, R11 ;  /* 0x0000000b00947308 */ /* 0x0009e20000000800 */
[----:B-1----:R-:W-:Y:S01]  /*2d20*/  FFMA.FTZ R4, R212, UR46, -R8 ;  /* 0x0000002ed4047c23 */ /* 0x002fe20008010808 */
[----:B------:R-:W-:Y:S01]  /*2d30*/  FMUL.FTZ R47, R47, UR47 ;  /* 0x0000002f2f2f7c20 */ /* 0x000fe20008410000 */
[----:B------:R-:W-:Y:S01]  /*2d40*/  FMUL.FTZ R48, R48, UR47 ;  /* 0x0000002f30307c20 */ /* 0x000fe20008410000 */
[----:B------:R-:W-:Y:S01]  /*2d50*/  FMUL.FTZ R49, R49, UR47 ;  /* 0x0000002f31317c20 */ /* 0x000fe20008410000 */
[----:B------:R-:W-:Y:S01]  /*2d60*/  FMUL.FTZ R50, R50, UR47 ;  /* 0x0000002f32327c20 */ /* 0x000fe20008410000 */
[----:B------:R-:W-:Y:S04]  /*2d70*/  FMUL.FTZ R51, R51, UR47 ;  /* 0x0000002f33337c20 */ /* 0x000fe80008410000 */
[----:B------:R1:W-:Y:S01]  /*2d80*/  MUFU.TANH R74, R37 ;  /* 0x00000025004a7308 */ /* 0x0003e20000002400 */
[----:B--2---:R-:W-:Y:S09]  /*2d90*/  IADD3 R36, P0, R13, UR8, RZ ;  /* 0x000000080d247c10 */ /* 0x004ff2000ff1e0ff */
[----:B------:R2:W-:Y:S01]  /*2da0*/  MUFU.EX2 R193, R4 ;  /* 0x0000000400c17308 */ /* 0x0005e20000000800 */
[----:B----4-:R-:W-:Y:S09]  /*2db0*/  FFMA.FTZ R11, R78, UR46, -R10 ;  /* 0x0000002e4e0b7c23 */ /* 0x010ff2000801080a */
[----:B------:R-:W4:Y:S01]  /*2dc0*/  MUFU.TANH R192, R44 ;  /* 0x0000002c00c07308 */ /* 0x000f220000002400 */
[----:B-1----:R-:W-:Y:S09]  /*2dd0*/  IADD3.X R37, R12, UR9, RZ, P0, !PT ;  /* 0x000000090c257c10 */ /* 0x002ff200087fe4ff */
[----:B------:R-:W1:Y:S01]  /*2de0*/  MUFU.TANH R191, R45 ;  /* 0x0000002d00bf7308 */ /* 0x000e620000002400 */
[--C-:B--2---:R-:W-:Y:S09]  /*2df0*/  FFMA.FTZ R4, R240, UR46, -R0.reuse ;  /* 0x0000002ef0047c23 */ /* 0x104ff20008010800 */
[----:B------:R2:W-:Y:S10]  /*2e00*/  MUFU.EX2 R232, R4 ;  /* 0x0000000400e87308 */ /* 0x0005f40000000800 */
[----:B------:R-:W1:Y:S10]  /*2e10*/  MUFU.TANH R226, R46 ;  /* 0x0000002e00e27308 */ /* 0x000e740000002400 */
[----:B------:R-:W1:Y:S01]  /*2e20*/  MUFU.TANH R225, R47 ;  /* 0x0000002f00e17308 */ /* 0x000e620000002400 */
[----:B--2---:R-:W-:Y:S09]  /*2e30*/  FFMA.FTZ R4, R237, UR46, -R0 ;  /* 0x0000002eed047c23 */ /* 0x004ff20008010800 */
[----:B------:R2:W-:Y:S10]  /*2e40*/  MUFU.EX2 R231, R4 ;  /* 0x0000000400e77308 */ /* 0x0005f40000000800 */
[----:B------:R-:W1:Y:S10]  /*2e50*/  MUFU.TANH R73, R48 ;  /* 0x0000003000497308 */ /* 0x000e740000002400 */
[----:B------:R-:W1:Y:S01]  /*2e60*/  MUFU.TANH R72, R49 ;  /* 0x0000003100487308 */ /* 0x000e620000002400 */
[--C-:B--2---:R-:W-:Y:S09]  /*2e70*/  FFMA.FTZ R4, R77, UR46, -R10.reuse ;  /* 0x0000002e4d047c23 */ /* 0x104ff2000801080a */
[----:B------:R2:W-:Y:S10]  /*2e80*/  MUFU.EX2 R142, R4 ;  /* 0x00000004008e7308 */ /* 0x0005f40000000800 */
[----:B------:R-:W1:Y:S10]  /*2e90*/  MUFU.TANH R156, R50 ;  /* 0x00000032009c7308 */ /* 0x000e740000002400 */
[----:B------:R-:W1:Y:S01]  /*2ea0*/  MUFU.TANH R154, R51 ;  /* 0x00000033009a7308 */ /* 0x000e620000002400 */
[----:B--2---:R-:W-:Y:S09]  /*2eb0*/  FFMA.FTZ R4, R76, UR46, -R10 ;  /* 0x0000002e4c047c23 */ /* 0x004ff2000801080a */
[----:B------:R2:W-:Y:S10]  /*2ec0*/  MUFU.EX2 R141, R4 ;  /* 0x00000004008d7308 */ /* 0x0005f40000000800 */
[----:B------:R3:W-:Y:S10]  /*2ed0*/  MUFU.EX2 R147, R11 ;  /* 0x0000000b00937308 */ /* 0x0007f40000000800 */
[----:B------:R-:W1:Y:S01]  /*2ee0*/  MUFU.TANH R168, R38 ;  /* 0x0000002600a87308 */ /* 0x000e620000002400 */
[--C-:B--2---:R-:W-:Y:S09]  /*2ef0*/  FFMA.FTZ R4, R172, UR46, -R9.reuse ;  /* 0x0000002eac047c23 */ /* 0x104ff20008010809 */
[----:B------:R2:W-:Y:S01]  /*2f00*/  MUFU.EX2 R162, R4 ;  /* 0x0000000400a27308 */ /* 0x0005e20000000800 */
[--C-:B---3--:R-:W-:Y:S09]  /*2f10*/  FFMA.FTZ R11, R182, UR46, -R9.reuse ;  /* 0x0000002eb60b7c23 */ /* 0x108ff20008010809 */
[----:B------:R3:W-:Y:S10]  /*2f20*/  MUFU.EX2 R171, R11 ;  /* 0x0000000b00ab7308 */ /* 0x0007f40000000800 */
[----:B------:R-:W-:Y:S01]  /*2f30*/  MUFU.TANH R167, R39 ;  /* 0x0000002700a77308 */ /* 0x000fe20000002400 */
[--C-:B--2---:R-:W-:Y:S09]  /*2f40*/  FFMA.FTZ R4, R169, UR46, -R9.reuse ;  /* 0x0000002ea9047c23 */ /* 0x104ff20008010809 */
[----:B------:R2:W-:Y:S01]  /*2f50*/  MUFU.EX2 R161, R4 ;  /* 0x0000000400a17308 */ /* 0x0005e20000000800 */
[--C-:B---3--:R-:W-:Y:S09]  /*2f60*/  FFMA.FTZ R11, R181, UR46, -R9.reuse ;  /* 0x0000002eb50b7c23 */ /* 0x108ff20008010809 */
[----:B------:R3:W-:Y:S10]  /*2f70*/  MUFU.EX2 R170, R11 ;  /* 0x0000000b00aa7308 */ /* 0x0007f40000000800 */
[----:B------:R-:W-:Y:S01]  /*2f80*/  MUFU.TANH R198, R40 ;  /* 0x0000002800c67308 */ /* 0x000fe20000002400 */
[----:B--2---:R-:W2:Y:S09]  /*2f90*/  LDSM.16.M88.4 R4, [R117+0x6c00] ;  /* 0x006c00007504783b */ /* 0x004eb20000000200 */
[----:B------:R-:W-:Y:S01]  /*2fa0*/  MUFU.TANH R195, R41 ;  /* 0x0000002900c37308 */ /* 0x000fe20000002400 */
[--C-:B---3--:R-:W-:Y:S09]  /*2fb0*/  FFMA.FTZ R11, R220, UR46, -R8.reuse ;  /* 0x0000002edc0b7c23 */ /* 0x108ff20008010808 */
[----:B------:R3:W-:Y:S10]  /*2fc0*/  MUFU.EX2 R200, R11 ;  /* 0x0000000b00c87308 */ /* 0x0007f40000000800 */
[----:B------:R-:W-:Y:S10]  /*2fd0*/  MUFU.TANH R230, R42 ;  /* 0x0000002a00e67308 */ /* 0x000ff40000002400 */
[----:B------:R-:W-:Y:S01]  /*2fe0*/  MUFU.TANH R227, R43 ;  /* 0x0000002b00e37308 */ /* 0x000fe20000002400 */
[--C-:B---3--:R-:W-:Y:S09]  /*2ff0*/  FFMA.FTZ R11, R217, UR46, -R8.reuse ;  /* 0x0000002ed90b7c23 */ /* 0x108ff20008010808 */
[----:B------:R3:W-:Y:S01]  /*3000*/  MUFU.EX2 R199, R11 ;  /* 0x0000000b00c77308 */ /* 0x0007e20000000800 */
[-C--:B--2---:R-:W-:Y:S06]  /*3010*/  HMMA.16816.F32 R52, R104, R4.reuse, R52 ;  /* 0x000000046834723c */ /* 0x084fec0000001834 */
[C---:B------:R-:W-:Y:S06]  /*3020*/  HMMA.16816.F32 R56, R112.reuse, R4, R56 ;  /* 0x000000047038723c */ /* 0x040fec0000001838 */
[-C--:B------:R-:W-:Y:S01]  /*3030*/  HMMA.16816.F32 R60, R112, R6.reuse, R60 ;  /* 0x00000006703c723c */ /* 0x080fe2000000183c */
[----:B------:R-:W2:Y:S04]  /*3040*/  LDG.E R115, desc[UR20][R36.64] ;  /* 0x0000001424737981 */ /* 0x000ea8000c1e1900 */
[----:B----4-:R-:W-:Y:S01]  /*3050*/  FFMA.FTZ R4, R192, UR46, -R8 ;  /* 0x0000002ec0047c23 */ /* 0x010fe20008010808 */
[----:B------:R-:W4:Y:S01]  /*3060*/  LDG.E R114, desc[UR20][R36.64+0x20] ;  /* 0x0000201424727981 */ /* 0x000f22000c1e1900 */
[----:B------:R-:W-:Y:S02]  /*3070*/  HMMA.16816.F32 R64, R104, R6, R64 ;  /* 0x000000066840723c */ /* 0x000fe40000001840 */
[----:B------:R1:W-:Y:S01]  /*3080*/  MUFU.EX2 R178, R4 ;  /* 0x0000000400b27308 */ /* 0x0003e20000000800 */
[----:B------:R-:W5:Y:S01]  /*3090*/  LDG.E R113, desc[UR20][R36.64+0x100] ;  /* 0x0001001424717981 */ /* 0x000f62000c1e1900 */
[----:B---3--:R-:W-:Y:S01]  /*30a0*/  FFMA.FTZ R11, R244, UR46, -R0 ;  /* 0x0000002ef40b7c23 */ /* 0x008fe20008010800 */
[----:B------:R-:W-:Y:S01]  /*30b0*/  FMUL.FTZ R52, R52, UR47 ;  /* 0x0000002f34347c20 */ /* 0x000fe20008410000 */
[----:B------:R-:W-:Y:S01]  /*30c0*/  F2FP.F16.F32.PACK_AB R5, R151, R152 ;  /* 0x000000989705723e */ /* 0x000fe200000000ff */
[----:B------:R3:W5:Y:S01]  /*30d0*/  LDG.E R112, desc[UR20][R36.64+0x120] ;  /* 0x0001201424707981 */ /* 0x000762000c1e1900 */
[----:B------:R-:W-:Y:S04]  /*30e0*/  F2FP.F16.F32.PACK_AB R6, R189, R190 ;  /* 0x000000bebd06723e */ /* 0x000fe800000000ff */
[----:B------:R-:W3:Y:S01]  /*30f0*/  MUFU.TANH R71, R52 ;  /* 0x0000003400477308 */ /* 0x000ee20000002400 */
[----:B------:R-:W-:Y:S01]  /*3100*/  FMUL.FTZ R53, R53, UR47 ;  /* 0x0000002f35357c20 */ /* 0x000fe20008410000 */
[----:B------:R-:W-:Y:S01]  /*3110*/  F2FP.F16.F32.PACK_AB R7, R159, R160 ;  /* 0x000000a09f07723e */ /* 0x000fe200000000ff */
[----:B------:R3:W-:Y:S01]  /*3120*/  STS [R207+0x12400], R6 ;  /* 0x01240006cf007388 */ /* 0x0007e20000000800 */
[----:B------:R-:W-:Y:S01]  /*3130*/  FMUL.FTZ R54, R54, UR47 ;  /* 0x0000002f36367c20 */ /* 0x000fe20008410000 */
[----:B------:R-:W-:Y:S01]  /*3140*/  FMUL.FTZ R55, R55, UR47 ;  /* 0x0000002f37377c20 */ /* 0x000fe20008410000 */
[----:B------:R-:W-:Y:S01]  /*3150*/  FMUL.FTZ R56, R56, UR47 ;  /* 0x0000002f38387c20 */ /* 0x000fe20008410000 */
[----:B------:R3:W-:Y:S03]  /*3160*/  STS [R207+0x12000], R7 ;  /* 0x01200007cf007388 */ /* 0x0007e60000000800 */
[----:B------:R-:W3:Y:S01]  /*3170*/  MUFU.TANH R70, R53 ;  /* 0x0000003500467308 */ /* 0x000ee20000002400 */
[----:B-1----:R-:W-:Y:S01]  /*3180*/  FFMA.FTZ R4, R191, UR46, -R8 ;  /* 0x0000002ebf047c23 */ /* 0x002fe20008010808 */
[----:B------:R-:W-:Y:S01]  /*3190*/  FMUL.FTZ R60, R60, UR47 ;  /* 0x0000002f3c3c7c20 */ /* 0x000fe20008410000 */
[----:B------:R1:W-:Y:S01]  /*31a0*/  STS [R206+0x12000], R5 ;  /* 0x01200005ce007388 */ /* 0x0003e20000000800 */
[----:B------:R-:W-:Y:S01]  /*31b0*/  FMUL.FTZ R61, R61, UR47 ;  /* 0x0000002f3d3d7c20 */ /* 0x000fe20008410000 */
[----:B------:R-:W-:Y:S01]  /*31c0*/  FMUL.FTZ R62, R62, UR47 ;  /* 0x0000002f3e3e7c20 */ /* 0x000fe20008410000 */
        /* <DEDUP_REMOVED lines=9> */
[----:B------:R-:W2:Y:S01]  /*3260*/  MUFU.TANH R155, R54 ;  /* 0x00000036009b7308 */ /* 0x000ea20000002400 */
[----:B---3--:R-:W-:Y:S09]  /*3270*/  F2FP.F16.F32.PACK_AB R6, R223, R224 ;  /* 0x000000e0df06723e */ /* 0x008ff200000000ff */
[----:B------:R-:W3:Y:S01]  /*3280*/  MUFU.TANH R153, R55 ;  /* 0x0000003700997308 */ /* 0x000ee20000002400 */
[--C-:B-1----:R-:W-:Y:S01]  /*3290*/  FFMA.FTZ R4, R226, UR46, -R0.reuse ;  /* 0x0000002ee2047c23 */ /* 0x102fe20008010800 */
[----:B------:R-:W-:Y:S02]  /*32a0*/  F2FP.F16.F32.PACK_AB R7, R245, R246 ;  /* 0x000000f6f507723e */ /* 0x000fe400000000ff */
[----:B------:R-:W-:Y:S06]  /*32b0*/  F2FP.F16.F32.PACK_AB R5, R247, R248 ;  /* 0x000000f8f705723e */ /* 0x000fec00000000ff */
[----:B------:R1:W-:Y:S10]  /*32c0*/  MUFU.EX2 R216, R4 ;  /* 0x0000000400d87308 */ /* 0x0003f40000000800 */
[----:B------:R-:W3:Y:S10]  /*32d0*/  MUFU.TANH R179, R56 ;  /* 0x0000003800b37308 */ /* 0x000ef40000002400 */
[----:B------:R-:W3:Y:S01]  /*32e0*/  MUFU.TANH R180, R57 ;  /* 0x0000003900b47308 */ /* 0x000ee20000002400 */
[----:B-1----:R-:W-:Y:S09]  /*32f0*/  FFMA.FTZ R4, R225, UR46, -R0 ;  /* 0x0000002ee1047c23 */ /* 0x002ff20008010800 */
[----:B------:R1:W-:Y:S10]  /*3300*/  MUFU.EX2 R215, R4 ;  /* 0x0000000400d77308 */ /* 0x0003f40000000800 */
[----:B------:R-:W-:Y:S10]  /*3310*/  MUFU.TANH R214, R58 ;  /* 0x0000003a00d67308 */ /* 0x000ff40000002400 */
[----:B------:R3:W-:Y:S01]  /*3320*/  MUFU.EX2 R236, R11 ;  /* 0x0000000b00ec7308 */ /* 0x0007e20000000800 */
[----:B-1----:R-:W-:Y:S09]  /*3330*/  FFMA.FTZ R4, R73, UR46, -R10 ;  /* 0x0000002e49047c23 */ /* 0x002ff2000801080a */
[----:B------:R1:W-:Y:S10]  /*3340*/  MUFU.EX2 R136, R4 ;  /* 0x0000000400887308 */ /* 0x0003f40000000800 */
[----:B------:R-:W-:Y:S01]  /*3350*/  MUFU.TANH R211, R59 ;  /* 0x0000003b00d37308 */ /* 0x000fe20000002400 */
[----:B---3--:R-:W-:Y:S09]  /*3360*/  FFMA.FTZ R11, R241, UR46, -R0 ;  /* 0x0000002ef10b7c23 */ /* 0x008ff20008010800 */
[----:B------:R3:W-:Y:S01]  /*3370*/  MUFU.EX2 R235, R11 ;  /* 0x0000000b00eb7308 */ /* 0x0007e20000000800 */
[--C-:B-1----:R-:W-:Y:S09]  /*3380*/  FFMA.FTZ R4, R72, UR46, -R10.reuse ;  /* 0x0000002e48047c23 */ /* 0x102ff2000801080a */
[----:B------:R1:W-:Y:S10]  /*3390*/  MUFU.EX2 R135, R4 ;  /* 0x0000000400877308 */ /* 0x0003f40000000800 */
[----:B------:R-:W-:Y:S01]  /*33a0*/  MUFU.TANH R69, R64 ;  /* 0x0000004000457308 */ /* 0x000fe20000002400 */
[--C-:B---3--:R-:W-:Y:S09]  /*33b0*/  FFMA.FTZ R11, R75, UR46, -R10.reuse ;  /* 0x0000002e4b0b7c23 */ /* 0x108ff2000801080a */
        /* <DEDUP_REMOVED lines=8> */
[----:B------:R-:W4:Y:S01]  /*3440*/  MUFU.TANH R173, R60 ;  /* 0x0000003c00ad7308 */ /* 0x000f220000002400 */
[--C-:B---3--:R-:W-:Y:S09]  /*3450*/  FFMA.FTZ R11, R168, UR46, -R9.reuse ;  /* 0x0000002ea80b7c23 */ /* 0x108ff20008010809 */
[----:B------:R3:W-:Y:S01]  /*3460*/  MUFU.EX2 R158, R11 ;  /* 0x0000000b009e7308 */ /* 0x0007e20000000800 */
[--C-:B-1----:R-:W-:Y:S09]  /*3470*/  FFMA.FTZ R4, R71, UR46, -R10.reuse ;  /* 0x0000002e47047c23 */ /* 0x102ff2000801080a */
[----:B------:R1:W-:Y:S10]  /*3480*/  MUFU.EX2 R134, R4 ;  /* 0x0000000400867308 */ /* 0x0003f40000000800 */
[----:B------:R-:W4:Y:S01]  /*3490*/  MUFU.TANH R176, R61 ;  /* 0x0000003d00b07308 */ /* 0x000f220000002400 */
[--C-:B---3--:R-:W-:Y:S09]  /*34a0*/  FFMA.FTZ R11, R167, UR46, -R9.reuse ;  /* 0x0000002ea70b7c23 */ /* 0x108ff20008010809 */
[----:B------:R3:W-:Y:S01]  /*34b0*/  MUFU.EX2 R157, R11 ;  /* 0x0000000b009d7308 */ /* 0x0007e20000000800 */
[----:B-1----:R-:W-:Y:S09]  /*34c0*/  FFMA.FTZ R4, R70, UR46, -R10 ;  /* 0x0000002e46047c23 */ /* 0x002ff2000801080a */
[----:B------:R2:W-:Y:S10]  /*34d0*/  MUFU.EX2 R133, R4 ;  /* 0x0000000400857308 */ /* 0x0005f40000000800 */
[----:B------:R-:W-:Y:S01]  /*34e0*/  MUFU.TANH R68, R65 ;  /* 0x0000004100447308 */ /* 0x000fe20000002400 */
[--C-:B---3--:R-:W-:Y:S09]  /*34f0*/  FFMA.FTZ R11, R198, UR46, -R8.reuse ;  /* 0x0000002ec60b7c23 */ /* 0x108ff20008010808 */
[----:B------:R1:W-:Y:S01]  /*3500*/  MUFU.EX2 R184, R11 ;  /* 0x0000000b00b87308 */ /* 0x0003e20000000800 */
[--C-:B--2---:R-:W-:Y:S09]  /*3510*/  FFMA.FTZ R4, R155, UR46, -R9.reuse ;  /* 0x0000002e9b047c23 */ /* 0x104ff20008010809 */
[----:B------:R2:W-:Y:S10]  /*3520*/  MUFU.EX2 R145, R4 ;  /* 0x0000000400917308 */ /* 0x0005f40000000800 */
[----:B------:R-:W3:Y:S01]  /*3530*/  MUFU.TANH R209, R62 ;  /* 0x0000003e00d17308 */ /* 0x000ee20000002400 */
[----:B-1----:R-:W-:Y:S09]  /*3540*/  FFMA.FTZ R11, R195, UR46, -R8 ;  /* 0x0000002ec30b7c23 */ /* 0x002ff20008010808 */
[----:B------:R1:W-:Y:S01]  /*3550*/  MUFU.EX2 R183, R11 ;  /* 0x0000000b00b77308 */ /* 0x0003e20000000800 */
[--C-:B--2---:R-:W-:Y:S09]  /*3560*/  FFMA.FTZ R4, R153, UR46, -R9.reuse ;  /* 0x0000002e99047c23 */ /* 0x104ff20008010809 */
[----:B------:R2:W-:Y:S10]  /*3570*/  MUFU.EX2 R144, R4 ;  /* 0x0000000400907308 */ /* 0x0005f40000000800 */
[----:B------:R-:W3:Y:S01]  /*3580*/  MUFU.TANH R210, R63 ;  /* 0x0000003f00d27308 */ /* 0x000ee20000002400 */
[----:B-1----:R-:W-:Y:S09]  /*3590*/  FFMA.FTZ R11, R230, UR46, -R0 ;  /* 0x0000002ee60b7c23 */ /* 0x002ff20008010800 */
[----:B------:R1:W-:Y:S01]  /*35a0*/  MUFU.EX2 R222, R11 ;  /* 0x0000000b00de7308 */ /* 0x0003e20000000800 */
[----:B--2---:R-:W-:Y:S09]  /*35b0*/  FFMA.FTZ R4, R179, UR46, -R8 ;  /* 0x0000002eb3047c23 */ /* 0x004ff20008010808 */
[----:B------:R2:W-:Y:S10]  /*35c0*/  MUFU.EX2 R166, R4 ;  /* 0x0000000400a67308 */ /* 0x0005f40000000800 */
[----:B------:R-:W3:Y:S01]  /*35d0*/  MUFU.TANH R146, R67 ;  /* 0x0000004300927308 */ /* 0x000ee20000002400 */
[----:B-1----:R-:W-:Y:S09]  /*35e0*/  FFMA.FTZ R11, R227, UR46, -R0 ;  /* 0x0000002ee30b7c23 */ /* 0x002ff20008010800 */
[----:B------:R4:W-:Y:S01]  /*35f0*/  MUFU.EX2 R221, R11 ;  /* 0x0000000b00dd7308 */ /* 0x0009e20000000800 */
[--C-:B--2---:R-:W-:Y:S09]  /*3600*/  FFMA.FTZ R4, R180, UR46, -R8.reuse ;  /* 0x0000002eb4047c23 */ /* 0x104ff20008010808 */
[----:B------:R1:W-:Y:S01]  /*3610*/  MUFU.EX2 R165, R4 ;  /* 0x0000000400a57308 */ /* 0x0003e20000000800 */
[--C-:B----4-:R-:W-:Y:S01]  /*3620*/  FFMA.FTZ R11, R173, UR46, -R8.reuse ;  /* 0x0000002ead0b7c23 */ /* 0x110fe20008010808 */
[----:B------:R-:W-:Y:S08]  /*3630*/  FFMA.FTZ R8, R176, UR46, -R8 ;  /* 0x0000002eb0087c23 */ /* 0x000ff00008010808 */
[----:B------:R-:W-:Y:S01]  /*3640*/  MUFU.EX2 R164, R11 ;  /* 0x0000000b00a47308 */ /* 0x000fe20000000800 */
[--C-:B-1----:R-:W-:Y:S09]  /*3650*/  FFMA.FTZ R4, R214, UR46, -R0.reuse ;  /* 0x0000002ed6047c23 */ /* 0x102ff20008010800 */
[----:B------:R1:W-:Y:S10]  /*3660*/  MUFU.EX2 R197, R4 ;  /* 0x0000000400c57308 */ /* 0x0003f40000000800 */
[----:B------:R3:W-:Y:S01]  /*3670*/  MUFU.EX2 R163, R8 ;  /* 0x0000000800a37308 */ /* 0x0007e20000000800 */
[--C-:B-1----:R-:W-:Y:S09]  /*3680*/  FFMA.FTZ R4, R211, UR46, -R0.reuse ;  /* 0x0000002ed3047c23 */ /* 0x102ff20008010800 */
[----:B------:R1:W-:Y:S01]  /*3690*/  MUFU.EX2 R196, R4 ;  /* 0x0000000400c47308 */ /* 0x0003e20000000800 */
[--C-:B---3--:R-:W-:Y:S01]  /*36a0*/  FFMA.FTZ R8, R209, UR46, -R0.reuse ;  /* 0x0000002ed1087c23 */ /* 0x108fe20008010800 */
[----:B------:R-:W-:Y:S08]  /*36b0*/  FFMA.FTZ R0, R210, UR46, -R0 ;  /* 0x0000002ed2007c23 */ /* 0x000ff00008010800 */
[----:B------:R-:W-:Y:S10]  /*36c0*/  MUFU.EX2 R186, R8 ;  /* 0x0000000800ba7308 */ /* 0x000ff40000000800 */
[----:B------:R-:W-:Y:S01]  /*36d0*/  MUFU.EX2 R185, R0 ;  /* 0x0000000000b97308 */ /* 0x000fe20000000800 */
[----:B-1----:R-:W-:Y:S05]  /*36e0*/  F2FP.F16.F32.PACK_AB R4, R174, R175 ;  /* 0x000000afae04723e */ /* 0x002fea00000000ff */
[----:B------:R1:W-:Y:S04]  /*36f0*/  STS [R206+0x12400], R4 ;  /* 0x01240004ce007388 */ /* 0x0003e80000000800 */
[----:B------:R2:W-:Y:S04]  /*3700*/  STS [R207+0x14000], R6 ;  /* 0x01400006cf007388 */ /* 0x0005e80000000800 */
[----:B------:R3:W-:Y:S04]  /*3710*/  STS [R207+0x14400], R5 ;  /* 0x01440005cf007388 */ /* 0x0007e80000000800 */
[----:B------:R4:W-:Y:S01]  /*3720*/  STS [R206+0x14400], R7 ;  /* 0x01440007ce007388 */ /* 0x0009e20000000800 */
[----:B-1----:R-:W-:Y:S01]  /*3730*/  F2FP.F16.F32.PACK_AB R4, R218, R219 ;  /* 0x000000dbda04723e */ /* 0x002fe200000000ff */
[--C-:B--2---:R-:W-:Y:S04]  /*3740*/  FFMA.FTZ R6, R69, UR46, -R10.reuse ;  /* 0x0000002e45067c23 */ /* 0x104fe8000801080a */
[----:B------:R1:W-:Y:S01]  /*3750*/  STS [R206+0x14000], R4 ;  /* 0x01400004ce007388 */ /* 0x0003e20000000800 */
[----:B------:R-:W-:Y:S01]  /*3760*/  FFMA.FTZ R10, R68, UR46, -R10 ;  /* 0x0000002e440a7c23 */ /* 0x000fe2000801080a */
[----:B------:R2:W-:Y:S01]  /*3770*/  MUFU.EX2 R132, R6 ;  /* 0x0000000600847308 */ /* 0x0005e20000000800 */
[----:B---3--:R-:W-:Y:S02]  /*3780*/  F2FP.F16.F32.PACK_AB R5, R170, R171 ;  /* 0x000000abaa05723e */ /* 0x008fe400000000ff */
[----:B----4-:R-:W-:Y:S03]  /*3790*/  F2FP.F16.F32.PACK_AB R7, R199, R200 ;  /* 0x000000c8c707723e */ /* 0x010fe600000000ff */
[----:B------:R3:W-:Y:S04]  /*37a0*/  STS [R208+0x12400], R5 ;  /* 0x01240005d0007388 */ /* 0x0007e80000000800 */
[----:B------:R-:W-:Y:S01]  /*37b0*/  MUFU.EX2 R129, R10 ;  /* 0x0000000a00817308 */ /* 0x000fe20000000800 */
[----:B--2---:R-:W-:Y:S05]  /*37c0*/  F2FP.F16.F32.PACK_AB R6, R147, R148 ;  /* 0x000000949306723e */ /* 0x004fea00000000ff */
[----:B------:R2:W-:Y:S01]  /*37d0*/  STS [R208+0x12000], R6 ;  /* 0x01200006d0007388 */ /* 0x0005e20000000800 */
[----:B-1----:R-:W-:Y:S05]  /*37e0*/  F2FP.F16.F32.PACK_AB R4, R141, R142 ;  /* 0x0000008e8d04723e */ /* 0x002fea00000000ff */
[----:B------:R1:W-:Y:S01]  /*37f0*/  STS [R205+0x12000], R4 ;  /* 0x01200004cd007388 */ /* 0x0003e20000000800 */
[----:B---3--:R-:W-:Y:S05]  /*3800*/  F2FP.F16.F32.PACK_AB R5, R161, R162 ;  /* 0x000000a2a105723e */ /* 0x008fea00000000ff */
[----:B------:R3:W-:Y:S04]  /*3810*/  STS [R205+0x12400], R5 ;  /* 0x01240005cd007388 */ /* 0x0007e80000000800 */
[----:B------:R4:W-:Y:S01]  /*3820*/  STS [R208+0x14000], R7 ;  /* 0x01400007d0007388 */ /* 0x0009e20000000800 */
[----:B--2---:R-:W-:Y:S05]  /*3830*/  F2FP.F16.F32.PACK_AB R6, R235, R236 ;  /* 0x000000eceb06723e */ /* 0x004fea00000000ff */
[----:B------:R2:W-:Y:S01]  /*3840*/  STS [R208+0x14400], R6 ;  /* 0x01440006d0007388 */ /* 0x0005e20000000800 */
[--C-:B-1----:R-:W-:Y:S01]  /*3850*/  FFMA.FTZ R4, R143, UR46, -R9.reuse ;  /* 0x0000002e8f047c23 */ /* 0x102fe20008010809 */
[----:B------:R-:W-:Y:S03]  /*3860*/  FFMA.FTZ R9, R146, UR46, -R9 ;  /* 0x0000002e92097c23 */ /* 0x000fe60008010809 */
[----:B------:R1:W-:Y:S01]  /*3870*/  MUFU.EX2 R140, R4 ;  /* 0x00000004008c7308 */ /* 0x0003e20000000800 */
[----:B---3--:R-:W-:Y:S02]  /*3880*/  F2FP.F16.F32.PACK_AB R5, R157, R158 ;  /* 0x0000009e9d05723e */ /* 0x008fe400000000ff */
[----:B----4-:R-:W-:Y:S07]  /*3890*/  F2FP.F16.F32.PACK_AB R7, R231, R232 ;  /* 0x000000e8e707723e */ /* 0x010fee00000000ff */
[----:B------:R-:W3:Y:S01]  /*38a0*/  MUFU.EX2 R139, R9 ;  /* 0x00000009008b7308 */ /* 0x000ee20000000800 */
[----:B------:R4:W-:Y:S01]  /*38b0*/  STS [R205+0x14400], R7 ;  /* 0x01440007cd007388 */ /* 0x0009e20000000800 */
[----:B-1----:R-:W-:Y:S02]  /*38c0*/  F2FP.F16.F32.PACK_AB R4, R193, R194 ;  /* 0x000000c2c104723e */ /* 0x002fe400000000ff */
[----:B--2---:R-:W-:Y:S03]  /*38d0*/  F2FP.F16.F32.PACK_AB R6, R137, R138 ;  /* 0x0000008a8906723e */ /* 0x004fe600000000ff */
[----:B------:R1:W-:Y:S04]  /*38e0*/  STS [R205+0x14000], R4 ;  /* 0x01400004cd007388 */ /* 0x0003e80000000800 */
[----:B------:R2:W-:Y:S01]  /*38f0*/  STS [R202+0x12000], R6 ;  /* 0x01200006ca007388 */ /* 0x0005e20000000800 */
[----:B---3--:R-:W-:Y:S03]  /*3900*/  F2FP.F16.F32.PACK_AB R0, R139, R140 ;  /* 0x0000008c8b00723e */ /* 0x008fe600000000ff */
[----:B------:R3:W-:Y:S01]  /*3910*/  STS [R202+0x12400], R5 ;  /* 0x01240005ca007388 */ /* 0x0007e20000000800 */
[----:B----4-:R-:W-:Y:S02]  /*3920*/  F2FP.F16.F32.PACK_AB R7, R183, R184 ;  /* 0x000000b8b707723e */ /* 0x010fe400000000ff */
        /* <DEDUP_REMOVED lines=27> */
[----:B------:R-:W-:Y:S08]  /*3ae0*/  LDSM.16.M88.4 R64, [R0+0x4000] ;  /* 0x004000000040783b */ /* 0x000ff00000000200 */
[----:B------:R-:W1:Y:S08]  /*3af0*/  LDSM.16.M88.4 R16, [R116+0x8000] ;  /* 0x008000007410783b */ /* 0x000e700000000200 */
[----:B------:R2:W3:Y:S08]  /*3b00*/  LDSM.16.M88.4 R60, [R0+0x5000] ;  /* 0x00500000003c783b */ /* 0x0004f00000000200 */
[----:B------:R-:W4:Y:S08]  /*3b10*/  LDSM.16.M88.4 R32, [R116+0x8400] ;  /* 0x008400007420783b */ /* 0x000f300000000200 */
[----:B------:R-:W4:Y:S01]  /*3b20*/  LDSM.16.M88.4 R48, [R116+0x8800] ;  /* 0x008800007430783b */ /* 0x000f220000000200 */
[----:B--2---:R-:W-:Y:S07]  /*3b30*/  IADD3 R0, R0, R122, RZ ;  /* 0x0000007a00007210 */ /* 0x004fee0007ffe0ff */
[----:B------:R-:W2:Y:S01]  /*3b40*/  LDSM.16.M88.4 R100, [R116+0x8c00] ;  /* 0x008c00007464783b */ /* 0x000ea20000000200 */
[-C--:B-1----:R-:W-:Y:S07]  /*3b50*/  HMMA.16816.F32 R4, R64, R16.reuse, RZ ;  /* 0x000000104004723c */ /* 0x082fee00000018ff */
[----:B------:R-:W-:Y:S01]  /*3b60*/  LDSM.16.M88.4 R104, [R117+0x8000] ;  /* 0x008000007568783b */ /* 0x000fe20000000200 */
[C---:B---3--:R-:W-:Y:S07]  /*3b70*/  HMMA.16816.F32 R8, R60.reuse, R16, RZ ;  /* 0x000000103c08723c */ /* 0x048fee00000018ff */
[----:B------:R-:W-:Y:S01]  /*3b80*/  LDSM.16.M88.4 R108, [R0+0x5000] ;  /* 0x00500000006c783b */ /* 0x000fe20000000200 */
        /* <DEDUP_REMOVED lines=11> */
[C---:B------:R-:W-:Y:S06]  /*3c40*/  HMMA.16816.F32 R56, R60.reuse, R100, RZ ;  /* 0x000000643c38723c */ /* 0x040fec00000018ff */
[-C--:B------:R-:W-:Y:S06]  /*3c50*/  HMMA.16816.F32 R60, R60, R102.reuse, RZ ;  /* 0x000000663c3c723c */ /* 0x080fec00000018ff */
[----:B------:R-:W-:Y:S01]  /*3c60*/  HMMA.16816.F32 R64, R64, R102, RZ ;  /* 0x000000664040723c */ /* 0x000fe200000018ff */
[----:B------:R1:W2:Y:S04]  /*3c70*/  LDSM.16.M88.4 R100, [R0+0x4000] ;  /* 0x004000000064783b */ /* 0x0002a80000000200 */
[----:B-1----:R-:W-:Y:S04]  /*3c80*/  MOV R0, R83 ;  /* 0x0000005300007202 */ /* 0x002fe80000000f00 */
[----:B------:R1:W5:Y:S01]  /*3c90*/  LDL.LU R83, [R1+0x78] ;  /* 0x0000780001537983 */ /* 0x0003620000300800 */
[-C--:B--2---:R-:W-:Y:S06]  /*3ca0*/  HMMA.16816.F32 R4, R100, R104.reuse, R4 ;  /* 0x000000686404723c */ /* 0x084fec0000001804 */
[C---:B------:R-:W-:Y:S06]  /*3cb0*/  HMMA.16816.F32 R8, R108.reuse, R104, R8 ;  /* 0x000000686c08723c */ /* 0x040fec0000001808 */
[-C--:B------:R-:W-:Y:S06]  /*3cc0*/  HMMA.16816.F32 R12, R108, R106.reuse, R12 ;  /* 0x0000006a6c0c723c */ /* 0x080fec000000180c */
[C---:B------:R-:W-:Y:S01]  /*3cd0*/  HMMA.16816.F32 R16, R100.reuse, R106, R16 ;  /* 0x0000006a6410723c */ /* 0x040fe20000001810 */
[----:B------:R-:W2:Y:S05]  /*3ce0*/  LDSM.16.M88.4 R104, [R117+0x8400] ;  /* 0x008400007568783b */ /* 0x000eaa0000000200 */
[C---:B------:R-:W-:Y:S01]  /*3cf0*/  FADD.FTZ R6, -R114.reuse, R6 ;  /* 0x0000000672067221 */ /* 0x040fe20000010100 */
[----:B------:R-:W-:Y:S04]  /*3d00*/  FADD.FTZ R7, -R114, R7 ;  /* 0x0000000772077221 */ /* 0x000fe80000010100 */
[----:B------:R-:W-:Y:S01]  /*3d10*/  FMUL.FTZ R7, R189, R7 ;  /* 0x00000007bd077220 */ /* 0x000fe20000410000 */
[-C--:B--2---:R-:W-:Y:S06]  /*3d20*/  HMMA.16816.F32 R20, R100, R104.reuse, R20 ;  /* 0x000000686414723c */ /* 0x084fec0000001814 */
[C---:B------:R-:W-:Y:S06]  /*3d30*/  HMMA.16816.F32 R24, R108.reuse, R104, R24 ;  /* 0x000000686c18723c */ /* 0x040fec0000001818 */
[-C--:B------:R-:W-:Y:S06]  /*3d40*/  HMMA.16816.F32 R28, R108, R106.reuse, R28 ;  /* 0x0000006a6c1c723c */ /* 0x080fec000000181c */
[C---:B------:R-:W-:Y:S01]  /*3d50*/  HMMA.16816.F32 R32, R100.reuse, R106, R32 ;  /* 0x0000006a6420723c */ /* 0x040fe20000001820 */
[----:B------:R-:W2:Y:S11]  /*3d60*/  LDSM.16.M88.4 R104, [R117+0x8800] ;  /* 0x008800007568783b */ /* 0x000eb60000000200 */
[----:B------:R-:W-:Y:S11]  /*3d70*/  @!UPT UIADD3 URZ, URZ, URZ, URZ ;  /* 0x0000003f3f3ff290 */ /* 0x000ff6000fffe03f */
[----:B------:R-:W-:Y:S01]  /*3d80*/  @!UPT UIADD3 URZ, URZ, URZ, URZ ;  /* 0x0000003f3f3ff290 */ /* 0x000fe2000fffe03f */
[C---:B------:R-:W-:Y:S01]  /*3d90*/  FADD.FTZ R33, -R115.reuse, R33 ;  /* 0x0000002173217221 */ /* 0x040fe20000010100 */
        /* <DEDUP_REMOVED lines=8> */
[C---:B------:R-:W-:Y:S01]  /*3e20*/  FADD.FTZ R49, -R115.reuse, R49 ;  /* 0x0000003173317221 */ /* 0x040fe20000010100 */
[-C--:B--2---:R-:W-:Y:S06]  /*3e30*/  HMMA.16816.F32 R52, R100, R104.reuse, R52 ;  /* 0x000000686434723c */ /* 0x084fec0000001834 */
[C---:B------:R-:W-:Y:S06]  /*3e40*/  HMMA.16816.F32 R56, R108.reuse, R104, R56 ;  /* 0x000000686c38723c */ /* 0x040fec0000001838 */
[-C--:B------:R-:W-:Y:S05]  /*3e50*/  HMMA.16816.F32 R60, R108, R106.reuse, R60 ;  /* 0x0000006a6c3c723c */ /* 0x080fea000000183c */
[----:B------:R-:W-:Y:S01]  /*3e60*/  MOV R105, R0 ;  /* 0x0000000000697202 */ /* 0x000fe20000000f00 */
[----:B------:R-:W-:Y:S01]  /*3e70*/  FFMA.FTZ R104, -R82, R82, 1 ;  /* 0x3f80000052687423 */ /* 0x000fe20000010152 */
[----:B------:R-:W-:Y:S01]  /*3e80*/  HMMA.16816.F32 R64, R100, R106, R64 ;  /* 0x0000006a6440723c */ /* 0x000fe20000001840 */
[----:B------:R1:W5:Y:S03]  /*3e90*/  LDL.LU R82, [R1+0x74] ;  /* 0x0000740001527983 */ /* 0x0003660000300800 */
[C---:B------:R-:W-:Y:S01]  /*3ea0*/  FADD.FTZ R0, -R115.reuse, R4 ;  /* 0x0000000473007221 */ /* 0x040fe20000010100 */
[----:B------:R-:W-:Y:S01]  /*3eb0*/  FMUL.FTZ R104, R104, UR47 ;  /* 0x0000002f68687c20 */ /* 0x000fe20008410000 */
[----:B------:R-:W-:Y:S01]  /*3ec0*/  FADD.FTZ R4, -R115, R5 ;  /* 0x0000000573047221 */ /* 0x000fe20000010100 */
[----:B------:R-:W-:Y:S01]  /*3ed0*/  FFMA.FTZ R102, -R78, R78, 1 ;  /* 0x3f8000004e667423 */ /* 0x000fe2000001014e */
[----:B------:R-:W-:Y:S03]  /*3ee0*/  FMUL.FTZ R0, R160, R0 ;  /* 0x00000000a0007220 */ /* 0x000fe60000410000 */
[----:B------:R-:W-:Y:S01]  /*3ef0*/  FFMA.FTZ R5, -R105, R105, 1 ;  /* 0x3f80000069057423 */ /* 0x000fe20000010169 */
[----:B------:R-:W-:Y:S01]  /*3f00*/  FMUL.FTZ R4, R159, R4 ;  /* 0x000000049f047220 */ /* 0x000fe20000410000 */
[----:B------:R-:W-:Y:S02]  /*3f10*/  FMUL.FTZ R102, R102, UR47 ;  /* 0x0000002f66667c20 */ /* 0x000fe40008410000 */
[----:B------:R-:W-:Y:S01]  /*3f20*/  FMUL.FTZ R5, R5, UR47 ;  /* 0x0000002f05057c20 */ /* 0x000fe20008410000 */
[----:B------:R-:W-:Y:S01]  /*3f30*/  FMUL.FTZ R100, R104, R4 ;  /* 0x0000000468647220 */ /* 0x000fe20000410000 */
[C---:B------:R-:W-:Y:S01]  /*3f40*/  FADD.FTZ R4, -R115.reuse, R17 ;  /* 0x0000001173047221 */ /* 0x040fe20000010100 */
[----:B------:R-:W-:Y:S01]  /*3f50*/  FADD.FTZ R17, -R115, R21 ;  /* 0x0000001573117221 */ /* 0x000fe20000010100 */
[----:B------:R-:W-:Y:S01]  /*3f60*/  FFMA.FTZ R21, -R79, R79, 1 ;  /* 0x3f8000004f157423 */ /* 0x000fe2000001014f */
[----:B------:R-:W-:Y:S01]  /*3f70*/  FMUL.FTZ R101, R5, R0 ;  /* 0x0000000005657220 */ /* 0x000fe20000410000 */
        /* <DEDUP_REMOVED lines=13> */
[----:B------:R-:W-:Y:S01]  /*4050*/  FMUL.FTZ R5, R21, R0 ;  /* 0x0000000015057220 */ /* 0x000fe20000410000 */
[----:B------:R-:W-:Y:S01]  /*4060*/  FFMA.FTZ R21, -R72, R72, 1 ;  /* 0x3f80000048157423 */ /* 0x000fe20000010148 */
[----:B------:R1:W5:Y:S01]  /*4070*/  LDL.LU R78, [R1+0x64] ;  /* 0x00006400014e7983 */ /* 0x0003620000300800 */
[----:B------:R-:W-:Y:S01]  /*4080*/  F2FP.F16.F32.PACK_AB R0, R100, R101 ;  /* 0x000000656400723e */ /* 0x000fe200000000ff */
[----:B------:R-:W-:Y:S01]  /*4090*/  FMUL.FTZ R4, R151, R4 ;  /* 0x0000000497047220 */ /* 0x000fe20000410000 */
[----:B------:R-:W-:Y:S01]  /*40a0*/  FMUL.FTZ R16, R16, UR47 ;  /* 0x0000002f10107c20 */ /* 0x000fe20008410000 */
[----:B------:R-:W-:Y:S01]  /*40b0*/  FMUL.FTZ R21, R21, UR47 ;  /* 0x0000002f15157c20 */ /* 0x000fe20008410000 */
[C---:B------:R-:W-:Y:S02]  /*40c0*/  FADD.FTZ R64, -R115.reuse, R64 ;  /* 0x0000004073407221 */ /* 0x040fe40000010100 */
[----:B------:R-:W-:Y:S01]  /*40d0*/  FMUL.FTZ R16, R16, R4 ;  /* 0x0000000410107220 */ /* 0x000fe20000410000 */
[----:B------:R-:W-:Y:S01]  /*40e0*/  FMUL.FTZ R4, R102, R17 ;  /* 0x0000001166047220 */ /* 0x000fe20000410000 */
[----:B------:R-:W-:Y:S01]  /*40f0*/  FADD.FTZ R17, -R115, R32 ;  /* 0x0000002073117221 */ /* 0x000fe20000010100 */
[----:B------:R-:W-:Y:S02]  /*4100*/  FFMA.FTZ R32, -R73, R73, 1 ;  /* 0x3f80000049207423 */ /* 0x000fe40000010149 */
[----:B------:R-:W-:Y:S01]  /*4110*/  F2FP.F16.F32.PACK_AB R100, R16, R20 ;  /* 0x000000141064723e */ /* 0x000fe200000000ff */
[----:B------:R-:W-:Y:S01]  /*4120*/  FFMA.FTZ R20, -R77, R77, 1 ;  /* 0x3f8000004d147423 */ /* 0x000fe2000001014d */
[----:B------:R-:W-:Y:S01]  /*4130*/  FMUL.FTZ R16, R141, R33 ;  /* 0x000000218d107220 */ /* 0x000fe20000410000 */
[----:B------:R1:W5:Y:S01]  /*4140*/  LDL.LU R77, [R1+0x60] ;  /* 0x00006000014d7983 */ /* 0x0003620000300800 */
[----:B------:R-:W-:Y:S01]  /*4150*/  F2FP.F16.F32.PACK_AB R102, R4, R5 ;  /* 0x000000050466723e */ /* 0x000fe200000000ff */
[----:B------:R-:W-:Y:S01]  /*4160*/  FFMA.FTZ R33, -R74, R74, 1 ;  /* 0x3f8000004a217423 */ /* 0x000fe2000001014a */
[C---:B------:R-:W-:Y:S01]  /*4170*/  FADD.FTZ R4, -R115.reuse, R37 ;  /* 0x0000002573047221 */ /* 0x040fe20000010100 */
        /* <DEDUP_REMOVED lines=12> */
[----:B------:R-:W-:Y:S01]  /*4240*/  FMUL.FTZ R33, R33, UR47 ;  /* 0x0000002f21217c20 */ /* 0x000fe20008410000 */
[----:B------:R-:W-:Y:S01]  /*4250*/  FMUL.FTZ R36, R36, R5 ;  /* 0x0000000524247220 */ /* 0x000fe20000410000 */
[----:B------:R1:W5:Y:S01]  /*4260*/  LDL.LU R73, [R1+0x50] ;  /* 0x0000500001497983 */ /* 0x0003620000300800 */
[----:B------:R-:W-:Y:S01]  /*4270*/  FMUL.FTZ R5, R136, R48 ;  /* 0x0000003088057220 */ /* 0x000fe20000410000 */
[----:B------:R-:W-:Y:S01]  /*4280*/  FFMA.FTZ R48, -R70, R70, 1 ;  /* 0x3f80000046307423 */ /* 0x000fe20000010146 */
[----:B------:R-:W-:Y:S01]  /*4290*/  FMUL.FTZ R101, R20, R17 ;  /* 0x0000001114657220 */ /* 0x000fe20000410000 */
[----:B------:R1:W5:Y:S01]  /*42a0*/  LDL.LU R72, [R1+0x4c] ;  /* 0x00004c0001487983 */ /* 0x0003620000300800 */
[----:B------:R-:W-:Y:S01]  /*42b0*/  FMUL.FTZ R32, R32, R5 ;  /* 0x0000000520207220 */ /* 0x000fe20000410000 */
[----:B------:R-:W-:Y:S01]  /*42c0*/  FFMA.FTZ R5, -R71, R71, 1 ;  /* 0x3f80000047057423 */ /* 0x000fe20000010147 */
[----:B------:R-:W-:Y:S01]  /*42d0*/  FADD.FTZ R20, -R115, R52 ;  /* 0x0000003473147221 */ /* 0x000fe20000010100 */
[----:B------:R1:W5:Y:S01]  /*42e0*/  LDL.LU R71, [R1+0x48] ;  /* 0x0000480001477983 */ /* 0x0003620000300800 */
[----:B------:R-:W-:Y:S01]  /*42f0*/  FFMA.FTZ R52, -R68, R68, 1 ;  /* 0x3f80000044347423 */ /* 0x000fe20000010144 */
[----:B------:R-:W-:Y:S01]  /*4300*/  FMUL.FTZ R33, R33, R4 ;  /* 0x0000000421217220 */ /* 0x000fe20000410000 */
[----:B------:R-:W-:Y:S01]  /*4310*/  FMUL.FTZ R4, R135, R49 ;  /* 0x0000003187047220 */ /* 0x000fe20000410000 */
        /* <DEDUP_REMOVED lines=9> */
[----:B------:R-:W-:Y:S01]  /*43b0*/  F2FP.F16.F32.PACK_AB R36, R33, R36 ;  /* 0x000000242124723e */ /* 0x000fe200000000ff */
[----:B------:R-:W-:Y:S01]  /*43c0*/  FMUL.FTZ R37, R37, UR47 ;  /* 0x0000002f25257c20 */ /* 0x000fe20008410000 */
[----:B------:R-:W-:Y:S01]  /*43d0*/  F2FP.F16.F32.PACK_AB R33, R21, R32 ;  /* 0x000000201521723e */ /* 0x000fe200000000ff */
[----:B------:R-:W-:Y:S01]  /*43e0*/  FMUL.FTZ R20, R134, R20 ;  /* 0x0000001486147220 */ /* 0x000fe20000410000 */
[----:B------:R-:W-:Y:S01]  /*43f0*/  FADD.FTZ R17, -R115, R53 ;  /* 0x0000003573117221 */ /* 0x000fe20000010100 */
[----:B------:R-:W-:Y:S01]  /*4400*/  FMUL.FTZ R37, R37, R16 ;  /* 0x0000001025257220 */ /* 0x000fe20000410000 */
[----:B------:R-:W-:Y:S01]  /*4410*/  FADD.FTZ R16, -R115, R65 ;  /* 0x0000004173107221 */ /* 0x000fe20000010100 */
[----:B------:R-:W-:Y:S01]  /*4420*/  FMUL.FTZ R20, R5, R20 ;  /* 0x0000001405147220 */ /* 0x000fe20000410000 */
[----:B------:R-:W-:Y:S01]  /*4430*/  FMUL.FTZ R5, R49, R4 ;  /* 0x0000000431057220 */ /* 0x000fe20000410000 */
[----:B------:R-:W-:Y:S01]  /*4440*/  FMUL.FTZ R17, R133, R17 ;  /* 0x0000001185117220 */ /* 0x000fe20000410000 */
[----:B------:R-:W-:Y:S01]  /*4450*/  FMUL.FTZ R16, R129, R16 ;  /* 0x0000001081107220 */ /* 0x000fe20000410000 */
[----:B------:R-:W-:Y:S01]  /*4460*/  FMUL.FTZ R48, R48, UR47 ;  /* 0x0000002f30307c20 */ /* 0x000fe20008410000 */
[----:B------:R-:W-:Y:S02]  /*4470*/  F2FP.F16.F32.PACK_AB R37, R37, R101 ;  /* 0x000000652525723e */ /* 0x000fe400000000ff */
[----:B------:R-:W-:Y:S01]  /*4480*/  FMUL.FTZ R4, R52, R16 ;  /* 0x0000001034047220 */ /* 0x000fe20000410000 */
[----:B------:R-:W-:Y:S01]  /*4490*/  FFMA.FTZ R16, -R3, R3, 1 ;  /* 0x3f80000003107423 */ /* 0x000fe20000010103 */
[----:B------:R-:W-:Y:S01]  /*44a0*/  FMUL.FTZ R17, R48, R17 ;  /* 0x0000001130117220 */ /* 0x000fe20000410000 */
[----:B------:R1:W5:Y:S02]  /*44b0*/  LDL.LU R3, [R1+0x38] ;  /* 0x0000380001037983 */ /* 0x0003640000300800 */
[----:B------:R-:W-:Y:S01]  /*44c0*/  F2FP.F16.F32.PACK_AB R21, R4, R5 ;  /* 0x000000050415723e */ /* 0x000fe200000000ff */
[----:B------:R-:W-:Y:S01]  /*44d0*/  FFMA.FTZ R4, -R2, R2, 1 ;  /* 0x3f80000002047423 */ /* 0x000fe20000010102 */
[----:B------:R-:W-:Y:S01]  /*44e0*/  F2FP.F16.F32.PACK_AB R32, R17, R20 ;  /* 0x000000141120723e */ /* 0x000fe200000000ff */
[----:B------:R1:W5:Y:S01]  /*44f0*/  LDL.LU R2, [R1+0x34] ;  /* 0x0000340001027983 */ /* 0x0003620000300800 */
[----:B------:R-:W-:Y:S01]  /*4500*/  FMUL.FTZ R17, R190, R6 ;  /* 0x00000006be117220 */ /* 0x000fe20000410000 */
[----:B------:R-:W-:Y:S01]  /*4510*/  FMUL.FTZ R16, R16, UR47 ;  /* 0x0000002f10107c20 */ /* 0x000fe20008410000 */
[----:B------:R-:W-:Y:S01]  /*4520*/  FMUL.FTZ R6, R4, UR47 ;  /* 0x0000002f04067c20 */ /* 0x000fe20008410000 */
[----:B------:R-:W-:Y:S06]  /*4530*/  @!P2 BRA `(.L_x_1063) ;  /* 0x000000000058a947 */ /* 0x000fec0003800000 */
[----:B------:R-:W2:Y:S01]  /*4540*/  LDL.LU R53, [R1] ;  /* 0x0000000001357983 */ /* 0x000ea20000300800 */
[----:B------:R-:W3:Y:S01]  /*4550*/  LDC R20, c[0x0][0x240] ;  /* 0x00009000ff147b82 */ /* 0x000ee20000000800 */
[----:B------:R-:W-:Y:S04]  /*4560*/  ULOP3.LUT UR4, UR30, 0x1, URZ, 0xc0, !UPT ;  /* 0x000000011e047892 */ /* 0x000fe8000f8ec03f */
[----:B------:R-:W-:Y:S03]  /*4570*/  UISETP.NE.U32.AND UP0, UPT, UR4, 0x1, UPT ;  /* 0x000000010400788c */ /* 0x000fe6000bf05070 */
[----:B------:R-:W4:Y:S01]  /*4580*/  LDC R48, c[0x0][0x244] ;  /* 0x00009100ff307b82 */ /* 0x000f220000000800 */
[----:B------:R-:W-:Y:S06]  /*4590*/  USEL UR4, UR17, 0x2000, !UP0 ;  /* 0x0000200011047887 */ /* 0x000fec000c000000 */
[----:B------:R-:W-:Y:S01]  /*45a0*/  IADD3 R118, R118, UR4, RZ ;  /* 0x0000000476767c10 */ /* 0x000fe2000fffe0ff */
[----:B--2---:R-:W-:Y:S02]  /*45b0*/  VIADD R53, R53, UR4 ;  /* 0x0000000435357c36 */ /* 0x004fe40008000000 */
[----:B---3--:R-:W-:Y:S03]  /*45c0*/  IMAD.U32 R4, R20, -0x80, RZ ;  /* 0xffffff8014047824 */ /* 0x008fe600078e00ff */
[----:B------:R2:W-:Y:S02]  /*45d0*/  STL [R1], R53 ;  /* 0x0000003501007387 */ /* 0x0005e40000100800 */
        /* <DEDUP_REMOVED lines=12> */
.L_x_1063:
[----:B------:R3:W-:Y:S01]  /*46a0*/  STS [R207+0xa000], R0 ;  /* 0x00a00000cf007388 */ /* 0x0007e20000000800 */
[----:B------:R-:W-:Y:S01]  /*46b0*/  FADD.FTZ R22, -R114, R22 ;  /* 0x0000001672167221 */ /* 0x000fe20000010100 */
[----:B--2---:R-:W-:Y:S01]  /*46c0*/  FFMA.FTZ R5, -R182, R182, 1 ;  /* 0x3f800000b6057423 */ /* 0x004fe200000101b6 */
[----:B------:R-:W-:Y:S01]  /*46d0*/  FFMA.FTZ R4, -R181, R181, 1 ;  /* 0x3f800000b5047423 */ /* 0x000fe200000101b5 */
[----:B------:R-:W-:Y:S01]  /*46e0*/  FMUL.FTZ R17, R16, R17 ;  /* 0x0000001110117220 */ /* 0x000fe20000410000 */
[----:B------:R-:W-:Y:S01]  /*46f0*/  FMUL.FTZ R16, R6, R7 ;  /* 0x0000000706107220 */ /* 0x000fe20000410000 */
[----:B------:R-:W-:Y:S01]  /*4700*/  FMUL.FTZ R22, R171, R22 ;  /* 0x00000016ab167220 */ /* 0x000fe20000410000 */
[----:B------:R-:W-:Y:S01]  /*4710*/  FMUL.FTZ R5, R5, UR47 ;  /* 0x0000002f05057c20 */ /* 0x000fe20008410000 */
[----:B------:R-:W-:Y:S01]  /*4720*/  FMUL.FTZ R4, R4, UR47 ;  /* 0x0000002f04047c20 */ /* 0x000fe20008410000 */
[C---:B------:R-:W-:Y:S01]  /*4730*/  FADD.FTZ R19, -R114.reuse, R19 ;  /* 0x0000001372137221 */ /* 0x040fe20000010100 */
[----:B------:R-:W-:Y:S01]  /*4740*/  FFMA.FTZ R6, -R187, R187, 1 ;  /* 0x3f800000bb067423 */ /* 0x000fe200000101bb */
[----:B------:R-:W-:Y:S01]  /*4750*/  FMUL.FTZ R22, R5, R22 ;  /* 0x0000001605167220 */ /* 0x000fe20000410000 */
        /* <DEDUP_REMOVED lines=8> */
[----:B------:R-:W-:Y:S01]  /*47e0*/  FFMA.FTZ R6, -R172, R172, 1 ;  /* 0x3f800000ac067423 */ /* 0x000fe200000101ac */
[----:B------:R-:W-:Y:S01]  /*47f0*/  FADD.FTZ R39, -R114, R39 ;  /* 0x0000002772277221 */ /* 0x000fe20000010100 */
[----:B------:R-:W-:Y:S01]  /*4800*/  FMUL.FTZ R38, R158, R38 ;  /* 0x000000269e267220 */ /* 0x000fe20000410000 */
[----:B------:R-:W-:Y:S01]  /*4810*/  FMUL.FTZ R18, R7, R18 ;  /* 0x0000001207127220 */ /* 0x000fe20000410000 */
[C---:B------:R-:W-:Y:S01]  /*4820*/  FADD.FTZ R35, -R114.reuse, R35 ;  /* 0x0000002372237221 */ /* 0x040fe20000010100 */
[C---:B---3--:R-:W-:Y:S01]  /*4830*/  FADD.FTZ R0, -R114.reuse, R23 ;  /* 0x0000001772007221 */ /* 0x048fe20000010100 */
[----:B------:R-:W-:Y:S01]  /*4840*/  FMUL.FTZ R39, R157, R39 ;  /* 0x000000279d277220 */ /* 0x000fe20000410000 */
[----:B------:R-:W-:Y:S01]  /*4850*/  FADD.FTZ R50, -R114, R50 ;  /* 0x0000003272327221 */ /* 0x000fe20000010100 */
[----:B------:R-:W-:Y:S01]  /*4860*/  FMUL.FTZ R35, R161, R35 ;  /* 0x00000023a1237220 */ /* 0x000fe20000410000 */
[----:B------:R-:W-:Y:S01]  /*4870*/  FMUL.FTZ R0, R170, R0 ;  /* 0x00000000aa007220 */ /* 0x000fe20000410000 */
[----:B------:R-:W-:Y:S01]  /*4880*/  FADD.FTZ R51, -R114, R51 ;  /* 0x0000003372337221 */ /* 0x000fe20000010100 */
[----:B------:R-:W-:Y:S01]  /*4890*/  FMUL.FTZ R50, R150, R50 ;  /* 0x0000003296327220 */ /* 0x000fe20000410000 */
[----:B------:R-:W-:Y:S01]  /*48a0*/  FADD.FTZ R66, -R114, R66 ;  /* 0x0000004272427221 */ /* 0x000fe20000010100 */
[----:B------:R-:W-:Y:S01]  /*48b0*/  FMUL.FTZ R5, R4, R0 ;  /* 0x0000000004057220 */ /* 0x000fe20000410000 */
[----:B------:R-:W-:Y:S01]  /*48c0*/  F2FP.F16.F32.PACK_AB R4, R16, R17 ;  /* 0x000000111004723e */ /* 0x000fe200000000ff */
[----:B------:R-:W-:Y:S01]  /*48d0*/  FMUL.FTZ R16, R6, UR47 ;  /* 0x0000002f06107c20 */ /* 0x000fe20008410000 */
[----:B------:R-:W-:Y:S01]  /*48e0*/  FFMA.FTZ R6, -R168, R168, 1 ;  /* 0x3f800000a8067423 */ /* 0x000fe200000101a8 */
[----:B------:R-:W2:Y:S01]  /*48f0*/  LDC R48, c[0x0][0x2dc] ;  /* 0x0000b700ff307b82 */ /* 0x000ea20000000800 */
[----:B------:R-:W-:Y:S01]  /*4900*/  F2FP.F16.F32.PACK_AB R22, R5, R22 ;  /* 0x000000160516723e */ /* 0x000fe200000000ff */
[----:B------:R3:W-:Y:S01]  /*4910*/  STS [R207+0xa400], R4 ;  /* 0x00a40004cf007388 */ /* 0x0007e20000000800 */
[----:B------:R-:W-:Y:S01]  /*4920*/  FFMA.FTZ R5, -R169, R169, 1 ;  /* 0x3f800000a9057423 */ /* 0x000fe200000101a9 */
[----:B------:R-:W-:Y:S01]  /*4930*/  FMUL.FTZ R6, R6, UR47 ;  /* 0x0000002f06067c20 */ /* 0x000fe20008410000 */
[----:B------:R-:W-:Y:S01]  /*4940*/  F2FP.F16.F32.PACK_AB R0, R19, R18 ;  /* 0x000000121300723e */ /* 0x000fe200000000ff */
[----:B------:R-:W-:Y:S01]  /*4950*/  STS [R206+0xa000], R100 ;  /* 0x00a00064ce007388 */ /* 0x000fe20000000800 */
[----:B------:R-:W-:Y:S01]  /*4960*/  FMUL.FTZ R7, R5, UR47 ;  /* 0x0000002f05077c20 */ /* 0x000fe20008410000 */
[----:B------:R-:W-:Y:S01]  /*4970*/  FFMA.FTZ R5, -R167, R167, 1 ;  /* 0x3f800000a7057423 */ /* 0x000fe200000101a7 */
[----:B------:R-:W-:Y:S01]  /*4980*/  FMUL.FTZ R38, R6, R38 ;  /* 0x0000002606267220 */ /* 0x000fe20000410000 */
[----:B------:R4:W-:Y:S01]  /*4990*/  STS [R206+0xa400], R0 ;  /* 0x00a40000ce007388 */ /* 0x0009e20000000800 */
[----:B------:R-:W-:Y:S01]  /*49a0*/  FFMA.FTZ R6, -R156, R156, 1 ;  /* 0x3f8000009c067423 */ /* 0x000fe2000001019c */
[----:B------:R-:W-:Y:S01]  /*49b0*/  FMUL.FTZ R5, R5, UR47 ;  /* 0x0000002f05057c20 */ /* 0x000fe20008410000 */
        /* <DEDUP_REMOVED lines=8> */
[----:B------:R-:W-:Y:S01]  /*4a40*/  FMUL.FTZ R6, R5, UR47 ;  /* 0x0000002f05067c20 */ /* 0x000fe20008410000 */
[----:B------:R-:W-:Y:S01]  /*4a50*/  FADD.FTZ R5, -R114, R67 ;  /* 0x0000004372057221 */ /* 0x000fe20000010100 */
[----:B-----5:R-:W-:Y:S01]  /*4a60*/  FADD.FTZ R12, -R113, R12 ;  /* 0x0000000c710c7221 */ /* 0x020fe20000010100 */
[----:B------:R-:W-:Y:S01]  /*4a70*/  FMUL.FTZ R7, R7, UR47 ;  /* 0x0000002f07077c20 */ /* 0x000fe20008410000 */
[----:B------:R-:W-:Y:S01]  /*4a80*/  FMUL.FTZ R51, R6, R51 ;  /* 0x0000003306337220 */ /* 0x000fe20000410000 */
[----:B------:R-:W-:Y:S01]  /*4a90*/  FFMA.FTZ R6, -R146, R146, 1 ;  /* 0x3f80000092067423 */ /* 0x000fe20000010192 */
[----:B------:R-:W-:Y:S01]  /*4aa0*/  FMUL.FTZ R5, R139, R5 ;  /* 0x000000058b057220 */ /* 0x000fe20000410000 */
[----:B------:R-:W-:Y:S01]  /*4ab0*/  FMUL.FTZ R66, R7, R66 ;  /* 0x0000004207427220 */ /* 0x000fe20000410000 */
[C---:B---3--:R-:W-:Y:S01]  /*4ac0*/  FADD.FTZ R4, -R113.reuse, R13 ;  /* 0x0000000d71047221 */ /* 0x048fe20000010100 */
[----:B------:R-:W-:Y:S01]  /*4ad0*/  FMUL.FTZ R6, R6, UR47 ;  /* 0x0000002f06067c20 */ /* 0x000fe20008410000 */
[----:B------:R-:W-:Y:S01]  /*4ae0*/  FADD.FTZ R8, -R113, R8 ;  /* 0x0000000871087221 */ /* 0x000fe20000010100 */
[----:B------:R-:W-:Y:S01]  /*4af0*/  FMUL.FTZ R12, R219, R12 ;  /* 0x0000000cdb0c7220 */ /* 0x000fe20000410000 */
[----:B------:R-:W-:Y:S01]  /*4b00*/  FMUL.FTZ R4, R218, R4 ;  /* 0x00000004da047220 */ /* 0x000fe20000410000 */
[----:B------:R-:W-:Y:S01]  /*4b10*/  FMUL.FTZ R5, R6, R5 ;  /* 0x0000000506057220 */ /* 0x000fe20000410000 */
[----:B------:R-:W-:Y:S01]  /*4b20*/  FFMA.FTZ R6, -R229, R229, 1 ;  /* 0x3f800000e5067423 */ /* 0x000fe200000101e5 */
[----:B------:R-:W-:Y:S01]  /*4b30*/  FMUL.FTZ R13, R224, R8 ;  /* 0x00000008e00d7220 */ /* 0x000fe20000410000 */
[----:B------:R-:W-:Y:S01]  /*4b40*/  FADD.FTZ R9, -R113, R9 ;  /* 0x0000000971097221 */ /* 0x000fe20000010100 */
[----:B------:R-:W-:Y:S01]  /*4b50*/  FFMA.FTZ R8, -R234, R234, 1 ;  /* 0x3f800000ea087423 */ /* 0x000fe200000101ea */
[----:B------:R-:W-:Y:S01]  /*4b60*/  F2FP.F16.F32.PACK_AB R66, R5, R66 ;  /* 0x000000420542723e */ /* 0x000fe200000000ff */
[----:B------:R-:W-:Y:S01]  /*4b70*/  FFMA.FTZ R5, -R228, R228, 1 ;  /* 0x3f800000e4057423 */ /* 0x000fe200000101e4 */
[----:B------:R-:W-:Y:S01]  /*4b80*/  FMUL.FTZ R6, R6, UR47 ;  /* 0x0000002f06067c20 */ /* 0x000fe20008410000 */
[----:B------:R-:W-:Y:S01]  /*4b90*/  FFMA.FTZ R7, -R233, R233, 1 ;  /* 0x3f800000e9077423 */ /* 0x000fe200000101e9 */
[----:B------:R-:W-:Y:S01]  /*4ba0*/  FADD.FTZ R28, -R113, R28 ;  /* 0x0000001c711c7221 */ /* 0x000fe20000010100 */
[----:B------:R-:W-:Y:S01]  /*4bb0*/  FMUL.FTZ R5, R5, UR47 ;  /* 0x0000002f05057c20 */ /* 0x000fe20008410000 */
[----:B------:R-:W-:Y:S01]  /*4bc0*/  FMUL.FTZ R12, R6, R12 ;  /* 0x0000000c060c7220 */ /* 0x000fe20000410000 */
[----:B------:R-:W-:Y:S01]  /*4bd0*/  FFMA.FTZ R6, -R213, R213, 1 ;  /* 0x3f800000d5067423 */ /* 0x000fe200000101d5 */
[----:B------:R-:W-:Y:S01]  /*4be0*/  FMUL.FTZ R9, R223, R9 ;  /* 0x00000009df097220 */ /* 0x000fe20000410000 */
[----:B------:R-:W-:Y:S01]  /*4bf0*/  FMUL.FTZ R18, R5, R4 ;  /* 0x0000000405127220 */ /* 0x000fe20000410000 */
[----:B------:R-:W-:Y:S01]  /*4c00*/  FADD.FTZ R4, -R113, R29 ;  /* 0x0000001d71047221 */ /* 0x000fe20000010100 */
[----:B------:R-:W-:Y:S01]  /*4c10*/  FFMA.FTZ R5, -R212, R212, 1 ;  /* 0x3f800000d4057423 */ /* 0x000fe200000101d4 */
[----:B------:R-:W-:Y:S01]  /*4c20*/  FMUL.FTZ R8, R8, UR47 ;  /* 0x0000002f08087c20 */ /* 0x000fe20008410000 */
[----:B------:R-:W-:Y:S01]  /*4c30*/  FMUL.FTZ R7, R7, UR47 ;  /* 0x0000002f07077c20 */ /* 0x000fe20008410000 */
[----:B------:R-:W-:Y:S01]  /*4c40*/  FMUL.FTZ R28, R194, R28 ;  /* 0x0000001cc21c7220 */ /* 0x000fe20000410000 */
[----:B------:R-:W-:Y:S01]  /*4c50*/  FMUL.FTZ R4, R193, R4 ;  /* 0x00000004c1047220 */ /* 0x000fe20000410000 */
[----:B------:R-:W-:Y:S01]  /*4c60*/  FMUL.FTZ R6, R6, UR47 ;  /* 0x0000002f06067c20 */ /* 0x000fe20008410000 */
[----:B------:R-:W-:Y:S01]  /*4c70*/  FMUL.FTZ R5, R5, UR47 ;  /* 0x0000002f05057c20 */ /* 0x000fe20008410000 */
[----:B------:R-:W-:Y:S01]  /*4c80*/  FADD.FTZ R34, -R114, R34 ;  /* 0x0000002272227221 */ /* 0x000fe20000010100 */
[----:B------:R-:W-:Y:S01]  /*4c90*/  FMUL.FTZ R13, R8, R13 ;  /* 0x0000000d080d7220 */ /* 0x000fe20000410000 */
[----:B------:R-:W-:Y:S01]  /*4ca0*/  FMUL.FTZ R9, R7, R9 ;  /* 0x0000000907097220 */ /* 0x000fe20000410000 */
[----:B------:R-:W-:Y:S01]  /*4cb0*/  FMUL.FTZ R28, R6, R28 ;  /* 0x0000001c061c7220 */ /* 0x000fe20000410000 */
[----:B------:R-:W-:Y:S01]  /*4cc0*/  FMUL.FTZ R4, R5, R4 ;  /* 0x0000000405047220 */ /* 0x000fe20000410000 */
[----:B------:R-:W-:Y:S01]  /*4cd0*/  FMUL.FTZ R34, R162, R34 ;  /* 0x00000022a2227220 */ /* 0x000fe20000410000 */
[----:B------:R-:W-:Y:S01]  /*4ce0*/  FADD.FTZ R24, -R113, R24 ;  /* 0x0000001871187221 */ /* 0x000fe20000010100 */
[----:B------:R-:W-:Y:S01]  /*4cf0*/  FFMA.FTZ R8, -R220, R220, 1 ;  /* 0x3f800000dc087423 */ /* 0x000fe200000101dc */
[----:B----4-:R-:W-:Y:S01]  /*4d00*/  F2FP.F16.F32.PACK_AB R0, R9, R13 ;  /* 0x0000000d0900723e */ /* 0x010fe200000000ff */
[----:B------:R-:W-:Y:S01]  /*4d10*/  FMUL.FTZ R34, R16, R34 ;  /* 0x0000002210227220 */ /* 0x000fe20000410000 */
[----:B------:R-:W-:Y:S01]  /*4d20*/  F2FP.F16.F32.PACK_AB R28, R4, R28 ;  /* 0x0000001c041c723e */ /* 0x000fe200000000ff */
[----:B------:R-:W-:Y:S01]  /*4d30*/  FMUL.FTZ R24, R200, R24 ;  /* 0x00000018c8187220 */ /* 0x000fe20000410000 */
[----:B------:R-:W-:Y:S01]  /*4d40*/  FMUL.FTZ R8, R8, UR47 ;  /* 0x0000002f08087c20 */ /* 0x000fe20008410000 */
[----:B------:R3:W-:Y:S01]  /*4d50*/  STS [R207+0xc000], R0 ;  /* 0x00c00000cf007388 */ /* 0x0007e20000000800 */
[----:B------:R-:W-:Y:S01]  /*4d60*/  FADD.FTZ R55, -R114, R55 ;  /* 0x0000003772377221 */ /* 0x000fe20000010100 */
[----:B------:R-:W-:Y:S01]  /*4d70*/  FFMA.FTZ R16, -R153, R153, 1 ;  /* 0x3f80000099107423 */ /* 0x000fe20000010199 */
[----:B------:R-:W-:Y:S01]  /*4d80*/  FADD.FTZ R4, -R113, R45 ;  /* 0x0000002d71047221 */ /* 0x000fe20000010100 */
[----:B------:R-:W-:Y:S01]  /*4d90*/  FFMA.FTZ R5, -R191, R191, 1 ;  /* 0x3f800000bf057423 */ /* 0x000fe200000101bf */
[----:B------:R-:W-:Y:S01]  /*4da0*/  FMUL.FTZ R24, R8, R24 ;  /* 0x0000001808187220 */ /* 0x000fe20000410000 */
[----:B------:R-:W-:Y:S01]  /*4db0*/  FMUL.FTZ R55, R144, R55 ;  /* 0x0000003790377220 */ /* 0x000fe20000410000 */
[----:B------:R-:W-:Y:S01]  /*4dc0*/  FMUL.FTZ R16, R16, UR47 ;  /* 0x0000002f10107c20 */ /* 0x000fe20008410000 */
[----:B------:R-:W-:Y:S01]  /*4dd0*/  FMUL.FTZ R4, R177, R4 ;  /* 0x00000004b1047220 */ /* 0x000fe20000410000 */
[----:B------:R-:W-:Y:S01]  /*4de0*/  FMUL.FTZ R5, R5, UR47 ;  /* 0x0000002f05057c20 */ /* 0x000fe20008410000 */
[C---:B------:R-:W-:Y:S01]  /*4df0*/  FADD.FTZ R40, -R113.reuse, R40 ;  /* 0x0000002871287221 */ /* 0x040fe20000010100 */
[----:B------:R-:W-:Y:S01]  /*4e00*/  FFMA.FTZ R8, -R198, R198, 1 ;  /* 0x3f800000c6087423 */ /* 0x000fe200000101c6 */
[----:B------:R-:W-:Y:S01]  /*4e10*/  FADD.FTZ R44, -R113, R44 ;  /* 0x0000002c712c7221 */ /* 0x000fe20000010100 */
[----:B------:R-:W-:Y:S01]  /*4e20*/  FFMA.FTZ R6, -R192, R192, 1 ;  /* 0x3f800000c0067423 */ /* 0x000fe200000101c0 */
[----:B------:R-:W-:Y:S01]  /*4e30*/  FMUL.FTZ R55, R16, R55 ;  /* 0x0000003710377220 */ /* 0x000fe20000410000 */
[----:B------:R-:W-:Y:S01]  /*4e40*/  FMUL.FTZ R16, R5, R4 ;  /* 0x0000000405107220 */ /* 0x000fe20000410000 */
[----:B------:R-:W-:Y:S01]  /*4e50*/  FMUL.FTZ R40, R184, R40 ;  /* 0x00000028b8287220 */ /* 0x000fe20000410000 */
[----:B------:R-:W-:Y:S01]  /*4e60*/  FMUL.FTZ R8, R8, UR47 ;  /* 0x0000002f08087c20 */ /* 0x000fe20008410000 */
        /* <DEDUP_REMOVED lines=8> */
[----:B------:R-:W-:Y:S01]  /*4ef0*/  FFMA.FTZ R6, -R173, R173, 1 ;  /* 0x3f800000ad067423 */ /* 0x000fe200000101ad */
[----:B------:R-:W-:Y:S01]  /*4f00*/  FFMA.FTZ R5, -R176, R176, 1 ;  /* 0x3f800000b0057423 */ /* 0x000fe200000101b0 */
[----:B------:R-:W-:Y:S01]  /*4f10*/  FMUL.FTZ R60, R164, R60 ;  /* 0x0000003ca43c7220 */ /* 0x000fe20000410000 */
[----:B------:R-:W-:Y:S01]  /*4f20*/  FMUL.FTZ R4, R163, R4 ;  /* 0x00000004a3047220 */ /* 0x000fe20000410000 */
[----:B------:R-:W-:Y:S01]  /*4f30*/  FMUL.FTZ R6, R6, UR47 ;  /* 0x0000002f06067c20 */ /* 0x000fe20008410000 */
[----:B------:R-:W-:Y:S01]  /*4f40*/  FMUL.FTZ R5, R5, UR47 ;  /* 0x0000002f05057c20 */ /* 0x000fe20008410000 */
[----:B------:R-:W-:Y:S01]  /*4f50*/  F2FP.F16.F32.PACK_AB R18, R18, R12 ;  /* 0x0000000c1212723e */ /* 0x000fe200000000ff */
[----:B------:R-:W-:Y:S01]  /*4f60*/  FADD.FTZ R10, -R112, R10 ;  /* 0x0000000a700a7221 */ /* 0x000fe20000010100 */
[----:B------:R-:W-:Y:S01]  /*4f70*/  FMUL.FTZ R12, R6, R60 ;  /* 0x0000003c060c7220 */ /* 0x000fe20000410000 */
[----:B------:R-:W-:Y:S01]  /*4f80*/  FMUL.FTZ R4, R5, R4 ;  /* 0x0000000405047220 */ /* 0x000fe20000410000 */
[----:B---3--:R-:W-:Y:S01]  /*4f90*/  FFMA.FTZ R0, -R251, R251, 1 ;  /* 0x3f800000fb007423 */ /* 0x008fe200000101fb */
[----:B------:R-:W-:Y:S01]  /*4fa0*/  FADD.FTZ R11, -R112, R11 ;  /* 0x0000000b700b7221 */ /* 0x000fe20000010100 */
[----:B------:R-:W-:Y:S01]  /*4fb0*/  FADD.FTZ R25, -R113, R25 ;  /* 0x0000001971197221 */ /* 0x000fe20000010100 */
[----:B------:R-:W-:Y:S01]  /*4fc0*/  FFMA.FTZ R7, -R217, R217, 1 ;  /* 0x3f800000d9077423 */ /* 0x000fe200000101d9 */
[----:B------:R-:W-:Y:S01]  /*4fd0*/  F2FP.F16.F32.PACK_AB R12, R4, R12 ;  /* 0x0000000c040c723e */ /* 0x000fe200000000ff */
[----:B------:R-:W-:Y:S01]  /*4fe0*/  FFMA.FTZ R4, -R252, R252, 1 ;  /* 0x3f800000fc047423 */ /* 0x000fe200000101fc */
[----:B------:R-:W-:Y:S01]  /*4ff0*/  FMUL.FTZ R10, R248, R10 ;  /* 0x0000000af80a7220 */ /* 0x000fe20000410000 */
[----:B------:R-:W-:Y:S01]  /*5000*/  FMUL.FTZ R5, R0, UR47 ;  /* 0x0000002f00057c20 */ /* 0x000fe20008410000 */
[----:B------:R-:W-:Y:S01]  /*5010*/  FMUL.FTZ R11, R247, R11 ;  /* 0x0000000bf70b7220 */ /* 0x000fe20000410000 */
[----:B------:R-:W-:Y:S01]  /*5020*/  FMUL.FTZ R6, R4, UR47 ;  /* 0x0000002f04067c20 */ /* 0x000fe20008410000 */
[C---:B------:R-:W-:Y:S01]  /*5030*/  FADD.FTZ R15, -R112.reuse, R15 ;  /* 0x0000000f700f7221 */ /* 0x040fe20000010100 */
[----:B------:R-:W-:Y:S01]  /*5040*/  FADD.FTZ R14, -R112, R14 ;  /* 0x0000000e700e7221 */ /* 0x000fe20000010100 */
[----:B------:R-:W-:Y:S01]  /*5050*/  FFMA.FTZ R4, -R250, R250, 1 ;  /* 0x3f800000fa047423 */ /* 0x000fe200000101fa */
[----:B------:R-:W-:Y:S01]  /*5060*/  FFMA.FTZ R0, -R249, R249, 1 ;  /* 0x3f800000f9007423 */ /* 0x000fe200000101f9 */
[----:B------:R-:W-:Y:S01]  /*5070*/  FMUL.FTZ R25, R199, R25 ;  /* 0x00000019c7197220 */ /* 0x000fe20000410000 */
[----:B------:R-:W-:Y:S01]  /*5080*/  FMUL.FTZ R7, R7, UR47 ;  /* 0x0000002f07077c20 */ /* 0x000fe20008410000 */
[----:B------:R-:W-:Y:S01]  /*5090*/  FMUL.FTZ R6, R6, R10 ;  /* 0x0000000a06067220 */ /* 0x000fe20000410000 */
[----:B------:R-:W-:Y:S01]  /*50a0*/  FMUL.FTZ R15, R245, R15 ;  /* 0x0000000ff50f7220 */ /* 0x000fe20000410000 */
[----:B------:R-:W-:Y:S01]  /*50b0*/  FMUL.FTZ R14, R246, R14 ;  /* 0x0000000ef60e7220 */ /* 0x000fe20000410000 */
[----:B------:R-:W-:Y:S01]  /*50c0*/  FMUL.FTZ R10, R5, R11 ;  /* 0x0000000b050a7220 */ /* 0x000fe20000410000 */
[----:B------:R-:W-:Y:S01]  /*50d0*/  FMUL.FTZ R4, R4, UR47 ;  /* 0x0000002f04047c20 */ /* 0x000fe20008410000 */
[----:B------:R-:W-:Y:S01]  /*50e0*/  FMUL.FTZ R0, R0, UR47 ;  /* 0x0000002f00007c20 */ /* 0x000fe20008410000 */
[----:B------:R-:W-:Y:S01]  /*50f0*/  FADD.FTZ R56, -R113, R56 ;  /* 0x0000003871387221 */ /* 0x000fe20000010100 */
[----:B------:R-:W-:Y:S01]  /*5100*/  FMUL.FTZ R25, R7, R25 ;  /* 0x0000001907197220 */ /* 0x000fe20000410000 */
[----:B------:R-:W-:Y:S01]  /*5110*/  FADD.FTZ R54, -R114, R54 ;  /* 0x0000003672367221 */ /* 0x000fe20000010100 */
[----:B------:R-:W-:Y:S01]  /*5120*/  FFMA.FTZ R17, -R155, R155, 1 ;  /* 0x3f8000009b117423 */ /* 0x000fe2000001019b */
[----:B------:R-:W-:Y:S01]  /*5130*/  FMUL.FTZ R14, R4, R14 ;  /* 0x0000000e040e7220 */ /* 0x000fe20000410000 */
[----:B------:R-:W-:Y:S01]  /*5140*/  FMUL.FTZ R9, R0, R15 ;  /* 0x0000000f00097220 */ /* 0x000fe20000410000 */
[----:B------:R-:W-:Y:S01]  /*5150*/  FADD.FTZ R41, -R113, R41 ;  /* 0x0000002971297221 */ /* 0x000fe20000010100 */
[----:B------:R-:W-:Y:S01]  /*5160*/  FFMA.FTZ R7, -R195, R195, 1 ;  /* 0x3f800000c3077423 */ /* 0x000fe200000101c3 */
[----:B------:R-:W-:Y:S01]  /*5170*/  F2FP.F16.F32.PACK_AB R10, R10, R6 ;  /* 0x000000060a0a723e */ /* 0x000fe200000000ff */
[----:B------:R-:W-:Y:S01]  /*5180*/  FMUL.FTZ R56, R166, R56 ;  /* 0x00000038a6387220 */ /* 0x000fe20000410000 */
[----:B------:R-:W-:Y:S01]  /*5190*/  FMUL.FTZ R54, R145, R54 ;  /* 0x0000003691367220 */ /* 0x000fe20000410000 */
[----:B------:R-:W-:Y:S01]  /*51a0*/  FMUL.FTZ R17, R17, UR47 ;  /* 0x0000002f11117c20 */ /* 0x000fe20008410000 */
[----:B------:R-:W-:Y:S01]  /*51b0*/  FFMA.FTZ R4, -R244, R244, 1 ;  /* 0x3f800000f4047423 */ /* 0x000fe200000101f4 */
[----:B------:R-:W-:Y:S01]  /*51c0*/  STS [R207+0xc400], R10 ;  /* 0x00c4000acf007388 */ /* 0x000fe20000000800 */
[----:B------:R-:W-:Y:S01]  /*51d0*/  FFMA.FTZ R0, -R241, R241, 1 ;  /* 0x3f800000f1007423 */ /* 0x000fe200000101f1 */
[C---:B------:R-:W-:Y:S01]  /*51e0*/  FADD.FTZ R43, -R112.reuse, R43 ;  /* 0x0000002b702b7221 */ /* 0x040fe20000010100 */
[----:B------:R-:W-:Y:S01]  /*51f0*/  FFMA.FTZ R6, -R227, R227, 1 ;  /* 0x3f800000e3067423 */ /* 0x000fe200000101e3 */
[----:B------:R-:W-:Y:S01]  /*5200*/  STS [R206+0xc000], R18 ;  /* 0x00c00012ce007388 */ /* 0x000fe20000000800 */
[C---:B------:R-:W-:Y:S01]  /*5210*/  FADD.FTZ R27, -R112.reuse, R27 ;  /* 0x0000001b701b7221 */ /* 0x040fe20000010100 */
[----:B------:R-:W-:Y:S01]  /*5220*/  FMUL.FTZ R41, R183, R41 ;  /* 0x00000029b7297220 */ /* 0x000fe20000410000 */
[----:B------:R-:W-:Y:S01]  /*5230*/  FMUL.FTZ R7, R7, UR47 ;  /* 0x0000002f07077c20 */ /* 0x000fe20008410000 */
[----:B------:R-:W-:Y:S01]  /*5240*/  FADD.FTZ R26, -R112, R26 ;  /* 0x0000001a701a7221 */ /* 0x000fe20000010100 */
[----:B------:R-:W-:Y:S01]  /*5250*/  F2FP.F16.F32.PACK_AB R9, R9, R14 ;  /* 0x0000000e0909723e */ /* 0x000fe200000000ff */
[----:B------:R-:W-:Y:S01]  /*5260*/  FMUL.FTZ R56, R8, R56 ;  /* 0x0000003808387220 */ /* 0x000fe20000410000 */
[----:B------:R-:W-:Y:S01]  /*5270*/  FMUL.FTZ R54, R17, R54 ;  /* 0x0000003611367220 */ /* 0x000fe20000410000 */
[----:B------:R-:W-:Y:S01]  /*5280*/  FMUL.FTZ R5, R4, UR47 ;  /* 0x0000002f04057c20 */ /* 0x000fe20008410000 */
[----:B------:R-:W-:Y:S01]  /*5290*/  FMUL.FTZ R8, R0, UR47 ;  /* 0x0000002f00087c20 */ /* 0x000fe20008410000 */
[----:B------:R-:W-:Y:S01]  /*52a0*/  STS [R206+0xc400], R9 ;  /* 0x00c40009ce007388 */ /* 0x000fe20000000800 */
[----:B------:R-:W-:Y:S01]  /*52b0*/  FMUL.FTZ R43, R221, R43 ;  /* 0x0000002bdd2b7220 */ /* 0x000fe20000410000 */
[----:B------:R-:W-:Y:S01]  /*52c0*/  FMUL.FTZ R6, R6, UR47 ;  /* 0x0000002f06067c20 */ /* 0x000fe20008410000 */
[----:B------:R-:W-:Y:S01]  /*52d0*/  FMUL.FTZ R27, R235, R27 ;  /* 0x0000001beb1b7220 */ /* 0x000fe20000410000 */
[----:B------:R-:W-:Y:S01]  /*52e0*/  STS [R208+0xa000], R102 ;  /* 0x00a00066d0007388 */ /* 0x000fe20000000800 */
[----:B------:R-:W-:Y:S01]  /*52f0*/  FMUL.FTZ R17, R7, R41 ;  /* 0x0000002907117220 */ /* 0x000fe20000410000 */
[----:B------:R-:W-:Y:S01]  /*5300*/  FMUL.FTZ R26, R236, R26 ;  /* 0x0000001aec1a7220 */ /* 0x000fe20000410000 */
[C---:B------:R-:W-:Y:S01]  /*5310*/  FADD.FTZ R30, -R112.reuse, R30 ;  /* 0x0000001e701e7221 */ /* 0x040fe20000010100 */
[----:B------:R-:W-:Y:S01]  /*5320*/  STS [R208+0xa400], R22 ;  /* 0x00a40016d0007388 */ /* 0x000fe20000000800 */
[----:B------:R-:W-:Y:S01]  /*5330*/  FADD.FTZ R31, -R112, R31 ;  /* 0x0000001f701f7221 */ /* 0x000fe20000010100 */
[----:B------:R-:W-:Y:S01]  /*5340*/  FFMA.FTZ R4, -R240, R240, 1 ;  /* 0x3f800000f0047423 */ /* 0x000fe200000101f0 */
[----:B------:R-:W-:Y:S01]  /*5350*/  FFMA.FTZ R0, -R237, R237, 1 ;  /* 0x3f800000ed007423 */ /* 0x000fe200000101ed */
[----:B------:R-:W-:Y:S01]  /*5360*/  STS [R205+0xa000], R37 ;  /* 0x00a00025cd007388 */ /* 0x000fe20000000800 */
        /* <DEDUP_REMOVED lines=8> */
[----:B------:R-:W-:Y:S01]  /*53f0*/  FMUL.FTZ R0, R0, UR47 ;  /* 0x0000002f00007c20 */ /* 0x000fe20008410000 */
[----:B------:R-:W-:Y:S01]  /*5400*/  FFMA.FTZ R6, -R211, R211, 1 ;  /* 0x3f800000d3067423 */ /* 0x000fe200000101d3 */
[----:B------:R-:W-:Y:S01]  /*5410*/  FADD.FTZ R59, -R112, R59 ;  /* 0x0000003b703b7221 */ /* 0x000fe20000010100 */
        /* <DEDUP_REMOVED lines=9> */
[----:B------:R-:W-:Y:S01]  /*54b0*/  FMUL.FTZ R59, R196, R59 ;  /* 0x0000003bc43b7220 */ /* 0x000fe20000410000 */
[----:B------:R-:W-:Y:S01]  /*54c0*/  F2FP.F16.F32.PACK_AB R24, R25, R24 ;  /* 0x000000181918723e */ /* 0x000fe200000000ff */
[----:B------:R-:W-:Y:S01]  /*54d0*/  FMUL.FTZ R13, R7, R57 ;  /* 0x00000039070d7220 */ /* 0x000fe20000410000 */
[----:B------:R-:W-:Y:S01]  /*54e0*/  F2FP.F16.F32.PACK_AB R8, R8, R26 ;  /* 0x0000001a0808723e */ /* 0x000fe200000000ff */
[----:B------:R-:W-:Y:S01]  /*54f0*/  FADD.FTZ R42, -R112, R42 ;  /* 0x0000002a702a7221 */ /* 0x000fe20000010100 */
[----:B------:R-:W-:Y:S01]  /*5500*/  FFMA.FTZ R7, -R230, R230, 1 ;  /* 0x3f800000e6077423 */ /* 0x000fe200000101e6 */
[----:B------:R-:W-:Y:S01]  /*5510*/  FADD.FTZ R0, -R112, R47 ;  /* 0x0000002f70007221 */ /* 0x000fe20000010100 */
[----:B------:R-:W-:Y:S01]  /*5520*/  FMUL.FTZ R46, R216, R46 ;  /* 0x0000002ed82e7220 */ /* 0x000fe20000410000 */
[----:B------:R-:W-:Y:S01]  /*5530*/  FFMA.FTZ R4, -R225, R225, 1 ;  /* 0x3f800000e1047423 */ /* 0x000fe200000101e1 */
        /* <DEDUP_REMOVED lines=8> */
[----:B------:R-:W-:Y:S01]  /*55c0*/  FMUL.FTZ R4, R4, UR47 ;  /* 0x0000002f04047c20 */ /* 0x000fe20008410000 */
[----:B------:R-:W-:Y:S01]  /*55d0*/  FMUL.FTZ R46, R5, R46 ;  /* 0x0000002e052e7220 */ /* 0x000fe20000410000 */
[----:B------:R-:W-:Y:S01]  /*55e0*/  FFMA.FTZ R5, -R209, R209, 1 ;  /* 0x3f800000d1057423 */ /* 0x000fe200000101d1 */
[----:B------:R-:W-:Y:S01]  /*55f0*/  FADD.FTZ R62, -R112, R62 ;  /* 0x0000003e703e7221 */ /* 0x000fe20000010100 */
[----:B------:R-:W-:Y:S01]  /*5600*/  F2FP.F16.F32.PACK_AB R19, R19, R38 ;  /* 0x000000261313723e */ /* 0x000fe200000000ff */
[----:B------:R-:W-:Y:S01]  /*5610*/  STS [R205+0xc000], R28 ;  /* 0x00c0001ccd007388 */ /* 0x000fe20000000800 */
[----:B------:R-:W-:Y:S01]  /*5620*/  FMUL.FTZ R42, R7, R42 ;  /* 0x0000002a072a7220 */ /* 0x000fe20000410000 */
[----:B------:R-:W-:Y:S01]  /*5630*/  FMUL.FTZ R11, R4, R0 ;  /* 0x00000000040b7220 */ /* 0x000fe20000410000 */
[----:B------:R-:W-:Y:S01]  /*5640*/  FADD.FTZ R58, -R112, R58 ;  /* 0x0000003a703a7221 */ /* 0x000fe20000010100 */
[----:B------:R-:W-:Y:S01]  /*5650*/  STS [R205+0xc400], R6 ;  /* 0x00c40006cd007388 */ /* 0x000fe20000000800 */
[----:B------:R-:W-:Y:S01]  /*5660*/  FFMA.FTZ R7, -R214, R214, 1 ;  /* 0x3f800000d6077423 */ /* 0x000fe200000101d6 */
[----:B------:R-:W-:Y:S01]  /*5670*/  FMUL.FTZ R5, R5, UR47 ;  /* 0x0000002f05057c20 */ /* 0x000fe20008410000 */
[----:B------:R-:W-:Y:S01]  /*5680*/  FADD.FTZ R0, -R112, R63 ;  /* 0x0000003f70007221 */ /* 0x000fe20000010100 */
[----:B------:R-:W-:Y:S01]  /*5690*/  FMUL.FTZ R62, R186, R62 ;  /* 0x0000003eba3e7220 */ /* 0x000fe20000410000 */
[----:B------:R-:W-:Y:S01]  /*56a0*/  FFMA.FTZ R4, -R210, R210, 1 ;  /* 0x3f800000d2047423 */ /* 0x000fe200000101d2 */
        /* <DEDUP_REMOVED lines=8> */
[----:B------:R-:W-:Y:S01]  /*5730*/  F2FP.F16.F32.PACK_AB R17, R17, R40 ;  /* 0x000000281111723e */ /* 0x000fe200000000ff */
        /* <DEDUP_REMOVED lines=24> */
[----:B---3--:R-:W-:Y:S05]  /*58c0*/  LEA R0, R123, UR5, 0x1 ;  /* 0x000000057b007c11 */ /* 0x008fea000f8e08ff */
[----:B------:R-:W-:Y:S04]  /*58d0*/  LDSM.16.MT88.4 R4, [R2+0x12000] ;  /* 0x012000000204783b */ /* 0x000fe80000004200 */
[----:B------:R-:W3:Y:S04]  /*58e0*/  LDSM.16.MT88.4 R8, [R0+0x4000] ;  /* 0x004000000008783b */ /* 0x000ee80000004200 */
[----:B------:R-:W4:Y:S04]  /*58f0*/  LDSM.16.MT88.4 R12, [R2+0x16000] ;  /* 0x01600000020c783b */ /* 0x000f280000004200 */
[----:B------:R-:W-:Y:S04]  /*5900*/  LDSM.16.MT88.4 R16, [R2+0x12800] ;  /* 0x012800000210783b */ /* 0x000fe80000004200 */
[----:B------:R-:W1:Y:S04]  /*5910*/  LDSM.16.MT88.4 R20, [R0+0x4400] ;  /* 0x004400000014783b */ /* 0x000e680000004200 */
[----:B------:R-:W2:Y:S01]  /*5920*/  LDSM.16.MT88.4 R24, [R2+0x16800] ;  /* 0x016800000218783b */ /* 0x000ea20000004200 */
[-C--:B---3--:R-:W-:Y:S06]  /*5930*/  HMMA.16816.F32 R68, R4, R8.reuse, R68 ;  /* 0x000000080444723c */ /* 0x088fec0000001844 */
[C---:B----4-:R-:W-:Y:S06]  /*5940*/  HMMA.16816.F32 R72, R12.reuse, R8, R72 ;  /* 0x000000080c48723c */ /* 0x050fec0000001848 */
[-C--:B------:R-:W-:Y:S01]  /*5950*/  HMMA.16816.F32 R76, R12, R10.reuse, R76 ;  /* 0x0000000a0c4c723c */ /* 0x080fe2000000184c */
[----:B------:R-:W-:Y:S05]  /*5960*/  LDSM.16.MT88.4 R12, [R2+0x17000] ;  /* 0x01700000020c783b */ /* 0x000fea0000004200 */
[----:B------:R-:W-:Y:S01]  /*5970*/  HMMA.16816.F32 R80, R4, R10, R80 ;  /* 0x0000000a0450723c */ /* 0x000fe20000001850 */
[----:B------:R-:W-:Y:S04]  /*5980*/  LDSM.16.MT88.4 R4, [R2+0x13000] ;  /* 0x013000000204783b */ /* 0x000fe80000004200 */
[----:B------:R-:W3:Y:S01]  /*5990*/  LDSM.16.MT88.4 R8, [R0+0x4800] ;  /* 0x004800000008783b */ /* 0x000ee20000004200 */
        /* <DEDUP_REMOVED lines=40> */
[-C--:B-1----:R-:W-:Y:S05]  /*5c20*/  HMMA.16816.F32 R68, R16, R20.reuse, R68 ;  /* 0x000000141044723c */ /* 0x082fea0000001844 */
[----:B------:R-:W-:Y:S01]  /*5c30*/  IMAD R4, R48, UR45, RZ ;  /* 0x0000002d30047c24 */ /* 0x000fe2000f8e02ff */
[C---:B------:R-:W-:Y:S05]  /*5c40*/  HMMA.16816.F32 R72, R24.reuse, R20, R72 ;  /* 0x000000141848723c */ /* 0x040fea0000001848 */
[----:B------:R-:W-:Y:S01]  /*5c50*/  LEA R4, -R4, RZ, 0x7 ;  /* 0x000000ff04047211 */ /* 0x000fe200078e39ff */
[-C--:B------:R-:W-:Y:S05]  /*5c60*/  HMMA.16816.F32 R76, R24, R22.reuse, R76 ;  /* 0x00000016184c723c */ /* 0x080fea000000184c */
[C---:B------:R-:W-:Y:S01]  /*5c70*/  LEA R5, P0, R4.reuse, R130, 0x2 ;  /* 0x0000008204057211 */ /* 0x040fe200078010ff */
[----:B------:R-:W-:Y:S05]  /*5c80*/  HMMA.16816.F32 R80, R16, R22, R80 ;  /* 0x000000161050723c */ /* 0x000fea0000001850 */
[----:B------:R-:W-:Y:S02]  /*5c90*/  LEA.HI.X.SX32 R4, R4, R131, 0x2, P0 ;  /* 0x0000008304047211 */ /* 0x000fe400000f16ff */
[----:B------:R-:W-:Y:S04]  /*5ca0*/  MOV R130, R5 ;  /* 0x0000000500827202 */ /* 0x000fe80000000f00 */
[----:B------:R-:W-:Y:S01]  /*5cb0*/  MOV R131, R4 ;  /* 0x0000000400837202 */ /* 0x000fe20000000f00 */
[----:B------:R-:W-:Y:S01]  /*5cc0*/  @!UPT UIADD3 URZ, URZ, URZ, URZ ;  /* 0x0000003f3f3ff290 */ /* 0x000fe2000fffe03f */
[----:B------:R-:W-:Y:S11]  /*5cd0*/  @!P2 BRA `(.L_x_1064) ;  /* 0x000000000044a947 */ /* 0x000ff60003800000 */
[----:B------:R-:W1:Y:S01]  /*5ce0*/  LDC R7, c[0x0][0x420] ;  /* 0x00010800ff077b82 */ /* 0x000e620000000800 */
[----:B------:R-:W2:Y:S07]  /*5cf0*/  LDL R48, [R1+0x24] ;  /* 0x0000240001307983 */ /* 0x000eae0000100800 */
[----:B------:R-:W3:Y:S01]  /*5d00*/  LDC R8, c[0x0][0x424] ;  /* 0x00010900ff087b82 */ /* 0x000ee20000000800 */
[----:B--2---:R-:W-:Y:S01]  /*5d10*/  LEA R6, R48, UR5, 0x1 ;  /* 0x0000000530067c11 */ /* 0x004fe2000f8e08ff */
[C---:B-1----:R-:W-:Y:S05]  /*5d20*/  IMAD.U32 R4, R7.reuse, -0x80, RZ ;  /* 0xffffff8007047824 */ /* 0x042fea00078e00ff */
        /* <DEDUP_REMOVED lines=9> */
[----:B---3--:R-:W-:Y:S05]  /*5dc0*/  LEA.HI.X R5, R7, R243, R8, 0x7, P0 ;  /* 0x000000f307057211 */ /* 0x008fea00000f3c08 */
[----:B------:R1:W-:Y:S04]  /*5dd0*/  LDGSTS.E.BYPASS.LTC128B.128 [R6+0x5000], desc[UR20][R4.64] ;  /* 0x0500000004067fae */ /* 0x0003e8000b901d54 */
[----:B------:R-:W0:Y:S02]  /*5de0*/  LDGDEPBAR ;  /* 0x00000000000079af */ /* 0x000e240000000000 */
.L_x_1064:
        /* <DEDUP_REMOVED lines=220> */
.L_x_1062:
[----:B------:R-:W-:Y:S01]  /*6bb0*/  @!UPT UIADD3 URZ, URZ, URZ, URZ ;  /* 0x0000003f3f3ff290 */ /* 0x000fe2000fffe03f */
[----:B------:R-:W2:Y:S01]  /*6bc0*/  LDL R22, [R1+0x28] ;  /* 0x0000280001167983 */ /* 0x000ea20000100800 */
[----:B------:R-:W-:Y:S01]  /*6bd0*/  ULDC UR4, c[0x0][0x390] ;  /* 0x0000e40000047ab9 */ /* 0x000fe20000000800 */
[----:B------:R-:W1:Y:S02]  /*6be0*/  LDC.64 R10, c[0x0][0x438] ;  /* 0x00010e00ff0a7b82 */ /* 0x000e640000000a00 */
[----:B------:R-:W3:Y:S04]  /*6bf0*/  LDL R19, [R1+0x2c] ;  /* 0x00002c0001137983 */ /* 0x000ee80000100800 */
[----:B------:R-:W4:Y:S01]  /*6c00*/  LDL R24, [R1+0x24] ;  /* 0x0000240001187983 */ /* 0x000f220000100800 */
[----:B------:R-:W5:Y:S01]  /*6c10*/  S2R R14, SR_TID.X ;  /* 0x00000000000e7919 */ /* 0x000f620000002100 */
        /* <DEDUP_REMOVED lines=28> */
[----:B-----5:R-:W-:Y:S02]  /*6de0*/  SHF.R.S32.HI R18, RZ, 0x1f, R14 ;  /* 0x0000001fff127819 */ /* 0x020fe4000001140e */
[----:B------:R-:W-:-:S02]  /*6df0*/  F2FP.F16.F32.PACK_AB R0, R0, R94 ;  /* 0x0000005e0000723e */ /* 0x000fc400000000ff */
[----:B------:R-:W-:-:S03]  /*6e00*/  LEA.HI R18, R18, R14, RZ, 0x2 ;  /* 0x0000000e12127211 */ /* 0x000fc600078f10ff */
[----:B------:R-:W5:Y:S01]  /*6e10*/  LDC.64 R20, c[0x0][0x440] ;  /* 0x00011000ff147b82 */ /* 0x000f620000000a00 */
        /* <DEDUP_REMOVED lines=8> */
[----:B-1----:R-:W-:-:S04]  /*6ea0*/  IMAD R40, R12, UR23, RZ ;  /* 0x000000170c287c24 */ /* 0x002fc8000f8e02ff */
[----:B------:R-:W-:Y:S01]  /*6eb0*/  IMAD R40, R13, UR15, R40 ;  /* 0x0000000f0d287c24 */ /* 0x000fe2000f8e0228 */
[----:B--2---:R-:W-:Y:S04]  /*6ec0*/  STS [R22], R9 ;  /* 0x0000000916007388 */ /* 0x004fe80000000800 */
[----:B------:R-:W-:Y:S04]  /*6ed0*/  STS [R22+0x200], R8 ;  /* 0x0002000816007388 */ /* 0x000fe80000000800 */
[----:B---3--:R1:W-:Y:S04]  /*6ee0*/  STS [R19], R5 ;  /* 0x0000000513007388 */ /* 0x0083e80000000800 */
[----:B------:R2:W-:Y:S04]  /*6ef0*/  STS [R19+0x200], R4 ;  /* 0x0002000413007388 */ /* 0x0005e80000000800 */
[----:B------:R-:W-:Y:S04]  /*6f00*/  STS [R22+0x1000], R7 ;  /* 0x0010000716007388 */ /* 0x000fe80000000800 */
[----:B------:R-:W-:Y:S04]  /*6f10*/  STS [R22+0x1200], R6 ;  /* 0x0012000616007388 */ /* 0x000fe80000000800 */
[----:B------:R3:W-:Y:S04]  /*6f20*/  STS [R19+0x1000], R3 ;  /* 0x0010000313007388 */ /* 0x0007e80000000800 */
[----:B------:R5:W-:Y:S01]  /*6f30*/  STS [R19+0x1200], R0 ;  /* 0x0012000013007388 */ /* 0x000be20000000800 */
[----:B-1----:R-:W-:-:S03]  /*6f40*/  LOP3.LUT R5, R18, 0xfffffffc, RZ, 0xc0, !PT ;  /* 0xfffffffc12057812 */ /* 0x002fc600078ec0ff */
[----:B------:R-:W-:Y:S01]  /*6f50*/  STS [R22+0x2000], R68 ;  /* 0x0020004416007388 */ /* 0x000fe20000000800 */
[----:B--2---:R-:W-:-:S03]  /*6f60*/  IADD3 R4, -R5, R14, RZ ;  /* 0x0000000e05047210 */ /* 0x004fc60007ffe1ff */
[----:B------:R-:W-:Y:S01]  /*6f70*/  STS [R22+0x2200], R70 ;  /* 0x0022004616007388 */ /* 0x000fe20000000800 */
[----:B------:R-:W1:Y:S03]  /*6f80*/  LDC.64 R14, c[0x0][0x458] ;  /* 0x00011600ff0e7b82 */ /* 0x000e660000000a00 */
        /* <DEDUP_REMOVED lines=9> */
[----:B-----5:R-:W-:Y:S01]  /*7020*/  SHF.R.S32.HI R0, RZ, 0x2, R18 ;  /* 0x00000002ff007819 */ /* 0x020fe20000011412 */
[----:B------:R-:W-:-:S04]  /*7030*/  IMAD.WIDE.U32 R6, R10, UR14, R4 ;  /* 0x0000000e0a067c25 */ /* 0x000fc8000f8e0004 */
[----:B------:R-:W-:Y:S01]  /*7040*/  IMAD R11, R11, UR14, R3 ;  /* 0x0000000e0b0b7c24 */ /* 0x000fe2000f8e0203 */
[----:B------:R-:W-:-:S04]  /*7050*/  SHF.R.S32.HI R3, RZ, 0x1f, R0 ;  /* 0x0000001fff037819 */ /* 0x000fc80000011400 */
[----:B------:R-:W-:Y:S01]  /*7060*/  IADD3 R7, R7, R11, RZ ;  /* 0x0000000b07077210 */ /* 0x000fe20007ffe0ff */
[----:B------:R-:W-:Y:S01]  /*7070*/  IMAD R8, R3, R16, RZ ;  /* 0x0000001003087224 */ /* 0x000fe200078e02ff */
[----:B--2---:R-:W2:Y:S01]  /*7080*/  LDC.64 R22, c[0x0][0x470] ;  /* 0x00011c00ff167b82 */ /* 0x004ea20000000a00 */
[----:B------:R-:W-:-:S04]  /*7090*/  IMAD.WIDE.U32 R12, R12, UR15, R6 ;  /* 0x0000000f0c0c7c25 */ /* 0x000fc8000f8e0006 */
[----:B-1----:R-:W-:Y:S01]  /*70a0*/  IMAD R6, R3, R14, RZ ;  /* 0x0000000e03067224 */ /* 0x002fe200078e02ff */
[----:B----4-:R-:W-:Y:S02]  /*70b0*/  LEA R3, R24, UR5, 0x1 ;  /* 0x0000000518037c11 */ /* 0x010fe4000f8e08ff */
[----:B------:R-:W-:Y:S01]  /*70c0*/  BAR.SYNC.DEFER_BLOCKING 0x0 ;  /* 0x0000000000007b1d */ /* 0x000fe20000010000 */
[----:B------:R-:W-:-:S04]  /*70d0*/  IMAD.WIDE.U32 R10, R0, R16, RZ ;  /* 0x00000010000a7225 */ /* 0x000fc800078e00ff */
[----:B------:R-:W-:-:S05]  /*70e0*/  IMAD R8, R0, R17, R8 ;  /* 0x0000001100087224 */ /* 0x000fca00078e0208 */
[----:B------:R-:W-:Y:S01]  /*70f0*/  IADD3 R9, R11, R8, RZ ;  /* 0x000000080b097210 */ /* 0x000fe20007ffe0ff */
[----:B------:R-:W-:Y:S02]  /*7100*/  IMAD.MOV.U32 R8, RZ, RZ, R10 ;  /* 0x000000ffff087224 */ /* 0x000fe400078e000a */
[----:B------:R-:W-:Y:S02]  /*7110*/  IMAD R19, R20, UR22, RZ ;  /* 0x0000001614137c24 */ /* 0x000fe4000f8e02ff */
[----:B------:R-:W-:Y:S01]  /*7120*/  IMAD.WIDE.U32 R8, R16, UR29, R8 ;  /* 0x0000001d10087c25 */ /* 0x000fe2000f8e0008 */
[----:B------:R-:W1:Y:S04]  /*7130*/  LDS.128 R36, [R3+0x6000] ;  /* 0x0060000003247984 */ /* 0x000e680000000c00 */
        /* <DEDUP_REMOVED lines=12> */
[----:B-----5:R-:W-:Y:S01]  /*7200*/  IADD3 R3, P0, R12, R8, RZ ;  /* 0x000000080c037210 */ /* 0x020fe20007f1e0ff */
[----:B--2---:R-:W-:-:S04]  /*7210*/  IMAD R8, R22, UR23, RZ ;  /* 0x0000001716087c24 */ /* 0x004fc8000f8e02ff */
        /* <DEDUP_REMOVED lines=18> */
[----:B-1----:R1:W-:Y:S04]  /*7340*/  STG.E.128 desc[UR20][R6.64], R36 ;  /* 0x0000002406007986 */ /* 0x0023e8000c101d14 */
[----:B---3--:R1:W-:Y:S04]  /*7350*/  STG.E.128 desc[UR20][R10.64], R32 ;  /* 0x000000200a007986 */ /* 0x0083e8000c101d14 */
[----:B----4-:R1:W-:Y:S04]  /*7360*/  STG.E.128 desc[UR20][R4.64], R28 ;  /* 0x0000001c04007986 */ /* 0x0103e8000c101d14 */
[----:B------:R1:W-:Y:S02]  /*7370*/  STG.E.128 desc[UR20][R8.64], R24 ;  /* 0x0000001808007986 */ /* 0x0003e4000c101d14 */
.L_x_1059:
        /* <DEDUP_REMOVED lines=11> */
.L_x_1066:
[----:B------:R-:W-:Y:S05]  /*7430*/  EXIT ;  /* 0x000000000000794d */ /* 0x000fea0003800000 */
.L_x_1068:
        /* <DEDUP_REMOVED lines=12> */
.L_x_1360:


//--------------------- .text._ZN5flash44flash_bwd_dq_dk_dv_loop_seqk_parallel_kernelI23Flash_bwd_kernel_traitsILi32ELi128ELi128ELi8ELi4ELi4ELi4ELb0ELb0EN7cutlass6half_tE19Flash_kernel_traitsILi32ELi128ELi128ELi8ES3_EELb1ELb0ELb0ELb1ELb0ELb0ELb0EEEvNS_16Flash_bwd_paramsE --------------------------
	.section	.text._ZN5flash44flash_bwd_dq_dk_dv_loop_seqk_parallel_kernelI23Flash_bwd_kernel_traitsILi32ELi128ELi128ELi8ELi4ELi4ELi4ELb0ELb0EN7cutlass6half_tE19Flash_kernel_traitsILi32ELi128ELi128ELi8ES3_EELb1ELb0ELb0ELb1ELb0ELb0ELb0EEEvNS_16Flash_bwd_paramsE,"ax",@progbits
	.align	128
        .global         _ZN5flash44flash_bwd_dq_dk_dv_loop_seqk_parallel_kernelI23Flash_bwd_kernel_traitsILi32ELi128ELi128ELi8ELi4ELi4ELi4ELb0ELb0EN7cutlass6half_tE19Flash_kernel_traitsILi32ELi128ELi128ELi8ES3_EELb1ELb0ELb0ELb1ELb0ELb0ELb0EEEvNS_16Flash_bwd_paramsE
        .type           _ZN5flash44flash_bwd_dq_dk_dv_loop_seqk_parallel_kernelI23Flash_bwd_kernel_traitsILi32ELi128ELi128ELi8ELi4ELi4ELi4ELb0ELb0EN7cutlass6half_tE19Flash_kernel_traitsILi32ELi128ELi128ELi8ES3_EELb1ELb0ELb0ELb1ELb0ELb0ELb0EEEvNS_16Flash_bwd_paramsE,@function
        .size           _ZN5flash44flash_bwd_dq_dk_dv_loop_seqk_parallel_kernelI23Flash_bwd_kernel_traitsILi32ELi128ELi128ELi8ELi4ELi4ELi4ELb0ELb0EN7cutlass6half_tE19Flash_kernel_traitsILi32ELi128ELi128ELi8ES3_EELb1ELb0ELb0ELb1ELb0ELb0ELb0EEEvNS_16Flash_bwd_paramsE,(.L_x_1361 - _ZN5flash44flash_bwd_dq_dk_dv_loop_seqk_parallel_kernelI23Flash_bwd_kernel_traitsILi32ELi128ELi128ELi8ELi4ELi4ELi4ELb0ELb0EN7cutlass6half_tE19Flash_kernel_traitsILi32ELi128ELi128ELi8ES3_EELb1ELb0ELb0ELb1ELb0ELb0ELb0EEEvNS_16Flash_bwd_paramsE)
        .other          _ZN5flash44flash_bwd_dq_dk_dv_loop_seqk_parallel_kernelI23Flash_bwd_kernel_traitsILi32ELi128ELi128ELi8ELi4ELi4ELi4ELb0ELb0EN7cutlass6half_tE19Flash_kernel_traitsILi32ELi128ELi128ELi8ES3_EELb1ELb0ELb0ELb1ELb0ELb0ELb0EEEvNS_16Flash_bwd_paramsE,@"STO_CUDA_ENTRY STV_DEFAULT"
_ZN5flash44flash_bwd_dq_dk_dv_loop_seqk_parallel_kernelI23Flash_bwd_kernel_traitsILi32ELi128ELi128ELi8ELi4ELi4ELi4ELb0ELb0EN7cutlass6half_tE19Flash_kernel_traitsILi32ELi128ELi128ELi8ES3_EELb1ELb0ELb0ELb1ELb0ELb0ELb0EEEvNS_16Flash_bwd_paramsE:
.text._ZN5flash44flash_bwd_dq_dk_dv_loop_seqk_parallel_kernelI23Flash_bwd_kernel_traitsILi32ELi128ELi128ELi8ELi4ELi4ELi4ELb0ELb0EN7cutlass6half_tE19Flash_kernel_traitsILi32ELi128ELi128ELi8ES3_EELb1ELb0ELb0ELb1ELb0ELb0ELb0EEEvNS_16Flash_bwd_paramsE:
        /* <DEDUP_REMOVED lines=30> */
[----:B------:R-:W-:Y:S02]  /*01e0*/  LOP3.LUT R7, R6, 0xfffffff8, RZ, 0xc0, !PT ;  /* 0xfffffff806077812 */ /* 0x000fe400078ec0ff */
[----:B------:R-:W-:Y:S01]  /*01f0*/  LEA.HI R143, R143, R154, RZ, 0x5 ;  /* 0x0000009a8f8f7211 */ /* 0x000fe200078f28ff */
[----:B------:R-:W-:Y:S01]  /*0200*/  IMAD.U32 R148, RZ, RZ, UR5 ;  /* 0x00000005ff947e24 */ /* 0x000fe2000f8e00ff */
[----:B------:R-:W-:Y:S01]  /*0210*/  LOP3.LUT R11, R139, 0xfffffff0, RZ, 0xc0, !PT ;  /* 0xfffffff08b0b7812 */ /* 0x000fe200078ec0ff */
[C---:B------:R-:W-:Y:S01]  /*0220*/  IMAD.IADD R2, R154.reuse, 0x1, -R7 ;  /* 0x000000019a027824 */ /* 0x040fe200078e0a07 */
[----:B------:R-:W-:Y:S01]  /*0230*/  LOP3.LUT R5, R143, 0xffffffe0, RZ, 0xc0, !PT ;  /* 0xffffffe08f057812 */ /* 0x000fe200078ec0ff */
[----:B------:R-:W-:Y:S01]  /*0240*/  USHF.R.S32.HI UR5, URZ, 0x1f, UR53 ;  /* 0x0000001f3f057899 */ /* 0x000fe20008011435 */
[----:B------:R-:W-:Y:S01]  /*0250*/  SHF.R.S32.HI R144, RZ, 0x5, R143 ;  /* 0x00000005ff907819 */ /* 0x000fe2000001148f */
[C---:B------:R-:W-:Y:S01]  /*0260*/  IMAD.IADD R11, R154.reuse, 0x1, -R11 ;  /* 0x000000019a0b7824 */ /* 0x040fe200078e0a0b */
[----:B------:R-:W-:Y:S01]  /*0270*/  SHF.R.S32.HI R143, RZ, 0x1f, R143 ;  /* 0x0000001fff8f7819 */ /* 0x000fe2000001148f */
[----:B------:R-:W-:Y:S01]  /*0280*/  IMAD.IADD R5, R154, 0x1, -R5 ;  /* 0x000000019a057824 */ /* 0x000fe200078e0a05 */
[----:B------:R-:W-:Y:S01]  /*0290*/  LOP3.LUT R3, R8, 0xfffffffc, RZ, 0xc0, !PT ;  /* 0xfffffffc08037812 */ /* 0x000fe200078ec0ff */
[----:B------:R-:W-:Y:S01]  /*02a0*/  IMAD.U32 R152, RZ, RZ, UR6 ;  /* 0x00000006ff987e24 */ /* 0x000fe2000f8e00ff */
[----:B------:R-:W-:Y:S01]  /*02b0*/  LEA.HI R7, R2, R2, RZ, 0x1 ;  /* 0x0000000202077211 */ /* 0x000fe200078f08ff */
[----:B------:R-:W-:Y:S01]  /*02c0*/  IMAD.U32 R150, RZ, RZ, UR6 ;  /* 0x00000006ff967e24 */ /* 0x000fe2000f8e00ff */
[----:B------:R-:W-:Y:S01]  /*02d0*/  LEA.HI R143, R143, R144, RZ, 0x2 ;  /* 0x000000908f8f7211 */ /* 0x000fe200078f10ff */
[----:B------:R-:W-:Y:S01]  /*02e0*/  IMAD.IADD R154, R154, 0x1, -R3 ;  /* 0x000000019a9a7824 */ /* 0x000fe200078e0a03 */
[----:B------:R-:W-:Y:S01]  /*02f0*/  LOP3.LUT R3, R7, 0x7fffffe, RZ, 0xc0, !PT ;  /* 0x07fffffe07037812 */ /* 0x000fe200078ec0ff */
[----:B------:R-:W-:Y:S01]  /*0300*/  UIADD3 UR6, UR4, 0xa000, URZ ;  /* 0x0000a00004067890 */ /* 0x000fe2000fffe03f */
[--C-:B------:R-:W-:Y:S01]  /*0310*/  SHF.R.S32.HI R145, RZ, 0x2, R8.reuse ;  /* 0x00000002ff917819 */ /* 0x100fe20000011408 */
[----:B------:R-:W-:Y:S01]  /*0320*/  IMAD.SHL.U32 R162, R154, 0x2, RZ ;  /* 0x000000029aa27824 */ /* 0x000fe200078e00ff */
[----:B------:R-:W-:Y:S01]  /*0330*/  LOP3.LUT R143, R143, 0xfffffffc, RZ, 0xc0, !PT ;  /* 0xfffffffc8f8f7812 */ /* 0x000fe200078ec0ff */
[C---:B------:R-:W-:Y:S01]  /*0340*/  IMAD.IADD R3, R2.reuse, 0x1, -R3 ;  /* 0x0000000102037824 */ /* 0x040fe200078e0a03 */
[----:B------:R-:W-:Y:S01]  /*0350*/  SHF.R.S32.HI R0, RZ, 0x4, R139 ;  /* 0x00000004ff007819 */ /* 0x000fe2000001148b */
[----:B------:R-:W-:Y:S01]  /*0360*/  IMAD.SHL.U32 R2, R2, 0x40, RZ ;  /* 0x0000004002027824 */ /* 0x000fe200078e00ff */
[----:B------:R-:W-:Y:S01]  /*0370*/  SHF.R.S32.HI R8, RZ, 0x1f, R8 ;  /* 0x0000001fff087819 */ /* 0x000fe20000011408 */
[----:B------:R-:W-:Y:S01]  /*0380*/  IMAD.IADD R143, R144, 0x1, -R143 ;  /* 0x00000001908f7824 */ /* 0x000fe200078e0a8f */
[----:B------:R-:W-:Y:S01]  /*0390*/  LEA.HI R139, R139, R0, RZ, 0x1 ;  /* 0x000000008b8b7211 */ /* 0x000fe200078f08ff */
[----:B------:R-:W-:Y:S01]  /*03a0*/  IMAD.U32 R146, RZ, RZ, UR5 ;  /* 0x00000005ff927e24 */ /* 0x000fe2000f8e00ff */
[----:B------:R-:W-:Y:S01]  /*03b0*/  LEA.HI R8, R8, R145, RZ, 0x3 ;  /* 0x0000009108087211 */ /* 0x000fe200078f18ff */
[----:B------:R-:W-:Y:S01]  /*03c0*/  IMAD.SHL.U32 R13, R143, 0x10, RZ ;  /* 0x000000108f0d7824 */ /* 0x000fe200078e00ff */
[----:B------:R-:W-:Y:S01]  /*03d0*/  SHF.R.S32.HI R4, RZ, 0x1f, R5 ;  /* 0x0000001fff047819 */ /* 0x000fe20000011405 */
[----:B------:R-:W-:Y:S01]  /*03e0*/  IMAD.U32 R151, RZ, RZ, UR5 ;  /* 0x00000005ff977e24 */ /* 0x000fe2000f8e00ff */
[----:B------:R-:W-:Y:S01]  /*03f0*/  SHF.R.S32.HI R7, RZ, 0x1, R7 ;  /* 0x00000001ff077819 */ /* 0x000fe20000011407 */
[----:B------:R-:W-:Y:S01]  /*0400*/  UIADD3 UR5, UR4, 0x6000, URZ ;  /* 0x0000600004057890 */ /* 0x000fe2000fffe03f */
[----:B------:R-:W-:Y:S01]  /*0410*/  LOP3.LUT R139, R139, 0xfffffffe, RZ, 0xc0, !PT ;  /* 0xfffffffe8b8b7812 */ /* 0x000fe200078ec0ff */
[----:B------:R-:W-:Y:S01]  /*0420*/  IMAD.SHL.U32 R154, R154, 0x8, RZ ;  /* 0x000000089a9a7824 */ /* 0x000fe200078e00ff */
[----:B------:R-:W-:-:S02]  /*0430*/  LOP3.LUT R8, R8, 0xfffffff8, RZ, 0xc0, !PT ;  /* 0xfffffff808087812 */ /* 0x000fc400078ec0ff */
[----:B------:R-:W-:Y:S01]  /*0440*/  LEA.HI R4, R4, R5, RZ, 0x2 ;  /* 0x0000000504047211 */ /* 0x000fe200078f10ff */
[----:B------:R-:W-:Y:S01]  /*0450*/  IMAD.IADD R139, R0, 0x1, -R139 ;  /* 0x00000001008b7824 */ /* 0x000fe200078e0a8b */
[C---:B------:R-:W-:Y:S01]  /*0460*/  LOP3.LUT P0, RZ, R7.reuse, 0x2, RZ, 0xc0, !PT ;  /* 0x0000000207ff7812 */ /* 0x040fe2000780c0ff */
[----:B------:R-:W-:Y:S01]  /*0470*/  IMAD.SHL.U32 R7, R7, 0x40, RZ ;  /* 0x0000004007077824 */ /* 0x000fe200078e00ff */
[----:B------:R-:W-:Y:S01]  /*0480*/  LOP3.LUT R2, R2, 0x1c0, RZ, 0xc0, !PT ;  /* 0x000001c002027812 */ /* 0x000fe200078ec0ff */
[----:B------:R-:W-:Y:S01]  /*0490*/  IMAD.IADD R8, R145, 0x1, -R8 ;  /* 0x0000000191087824 */ /* 0x000fe200078e0a08 */
[----:B------:R-:W-:Y:S01]  /*04a0*/  SHF.R.S32.HI R142, RZ, 0x7, R142 ;  /* 0x00000007ff8e7819 */ /* 0x000fe2000001148e */
[----:B------:R-:W-:Y:S01]  /*04b0*/  IMAD.SHL.U32 R140, R139, 0x8, RZ ;  /* 0x000000088b8c7824 */ /* 0x000fe200078e00ff */
[----:B------:R-:W-:Y:S01]  /*04c0*/  LEA.HI.SX32 R141, R4, R13, 0x1e ;  /* 0x0000000d048d7211 */ /* 0x000fe200078ff2ff */
[----:B------:R-:W-:Y:S01]  /*04d0*/  IMAD.SHL.U32 R4, R8, 0x40, RZ ;  /* 0x0000004008047824 */ /* 0x000fe200078e00ff */
[----:B------:R-:W-:Y:S01]  /*04e0*/  LOP3.LUT R13, R2, 0x30, R13, 0xf8, !PT ;  /* 0x00000030020d7812 */ /* 0x000fe200078ef80d */
[C---:B------:R-:W-:Y:S01]  /*04f0*/  IMAD R138, R142.reuse, 0x8, R139 ;  /* 0x000000088e8a7824 */ /* 0x040fe200078e028b */
[----:B------:R-:W-:Y:S01]  /*0500*/  LOP3.LUT R7, R7, 0xc0, RZ, 0xc0, !PT ;  /* 0x000000c007077812 */ /* 0x000fe200078ec0ff */
[----:B------:R-:W-:Y:S01]  /*0510*/  IMAD R149, R142, 0x2000, R162 ;  /* 0x000020008e957824 */ /* 0x000fe200078e02a2 */
[--C-:B------:R-:W-:Y:S01]  /*0520*/  LOP3.LUT R13, R13, 0x8, R6.reuse, 0xf8, !PT ;  /* 0x000000080d0d7812 */ /* 0x100fe200078ef806 */
[----:B------:R-:W-:Y:S01]  /*0530*/  IMAD R138, R138, 0x8, R3 ;  /* 0x000000088a8a7824 */ /* 0x000fe200078e0203 */
[----:B------:R-:W-:Y:S01]  /*0540*/  LOP3.LUT R6, R7, 0x8, R6, 0xf8, !PT ;  /* 0x0000000807067812 */ /* 0x000fe200078ef806 */
[----:B------:R-:W-:Y:S01]  /*0550*/  IMAD R162, R143, 0x200, R162 ;  /* 0x000002008fa27824 */ /* 0x000fe200078e02a2 */
[----:B------:R-:W-:-:S02]  /*0560*/  SHF.R.U32.HI R7, RZ, 0x3, R7 ;  /* 0x00000003ff077819 */ /* 0x000fc40000011607 */
[----:B------:R-:W-:Y:S02]  /*0570*/  SHF.R.S32.HI R12, RZ, 0x1f, R11 ;  /* 0x0000001fff0c7819 */ /* 0x000fe4000001140b */
[----:B------:R-:W-:Y:S02]  /*0580*/  LOP3.LUT R3, R8, 0x1, RZ, 0xc0, !PT ;  /* 0x0000000108037812 */ /* 0x000fe400078ec0ff */
[----:B------:R-:W-:Y:S02]  /*0590*/  LOP3.LUT R4, R4, 0x1c0, RZ, 0xc0, !PT ;  /* 0x000001c004047812 */ /* 0x000fe400078ec0ff */
[----:B------:R-:W-:Y:S01]  /*05a0*/  LOP3.LUT R7, R6, R7, RZ, 0x3c, !PT ;  /* 0x0000000706077212 */ /* 0x000fe200078e3cff */
[----:B------:R-:W-:Y:S01]  /*05b0*/  IMAD.SHL.U32 R6, R143, 0x400, RZ ;  /* 0x000004008f067824 */ /* 0x000fe200078e00ff */
[----:B------:R-:W-:Y:S02]  /*05c0*/  LEA.HI R5, R12, R11, RZ, 0x3 ;  /* 0x0000000b0c057211 */ /* 0x000fe400078f18ff */
[----:B------:R-:W-:Y:S01]  /*05d0*/  ISETP.NE.U32.AND P6, PT, R3, 0x1, PT ;  /* 0x000000010300780c */ /* 0x000fe20003fc5070 */
[----:B------:R-:W-:Y:S01]  /*05e0*/  IMAD.U32 R138, R138, 0x20, R7 ;  /* 0x000000208a8a7824 */ /* 0x000fe200078e0007 */
[----:B------:R-:W-:-:S02]  /*05f0*/  LEA.HI R4, R4, R4, RZ, 0x1d ;  /* 0x0000000404047211 */ /* 0x000fc400078fe8ff */
[----:B------:R-:W-:Y:S01]  /*0600*/  LEA.HI R3, R8, R8, RZ, 0x1 ;  /* 0x0000000808037211 */ /* 0x000fe200078f08ff */
[----:B------:R-:W-:Y:S01]  /*0610*/  IMAD.SHL.U32 R138, R138, 0x2, RZ ;  /* 0x000000028a8a7824 */ /* 0x000fe200078e00ff */
[----:B------:R-:W-:Y:S02]  /*0620*/  LEA.HI R0, R11, R11, RZ, 0x1 ;  /* 0x0000000b0b007211 */ /* 0x000fe400078f08ff */
[----:B------:R-:W-:Y:S02]  /*0630*/  LOP3.LUT R134, R5, 0xfffffff8, RZ, 0xc0, !PT ;  /* 0xfffffff805867812 */ /* 0x000fe400078ec0ff */
[----:B------:R-:W-:Y:S02]  /*0640*/  IADD3 R149, R4, R149, R6 ;  /* 0x0000009504957210 */ /* 0x000fe40007ffe006 */
[----:B------:R-:W-:Y:S01]  /*0650*/  SHF.R.S32.HI R4, RZ, 0x1, R3 ;  /* 0x00000001ff047819 */ /* 0x000fe20000011403 */
[----:B------:R-:W-:Y:S01]  /*0660*/  IMAD.IADD R134, R11, 0x1, -R134 ;  /* 0x000000010b867824 */ /* 0x000fe200078e0a86 */
[----:B------:R-:W-:-:S02]  /*0670*/  SHF.R.S32.HI R10, RZ, 0x1, R0 ;  /* 0x00000001ff0a7819 */ /* 0x000fc40000011400 */
[----:B------:R-:W-:Y:S02]  /*0680*/  SHF.R.S32.HI R9, RZ, 0x1f, R0 ;  /* 0x0000001fff097819 */ /* 0x000fe40000011400 */
[----:B------:R-:W-:Y:S02]  /*0690*/  LOP3.LUT R0, R0, 0x7fffffe, RZ, 0xc0, !PT ;  /* 0x07fffffe00007812 */ /* 0x000fe400078ec0ff */
[C---:B------:R-:W-:Y:S02]  /*06a0*/  LOP3.LUT P5, RZ, R8.reuse, 0x2, RZ, 0xc0, !PT ;  /* 0x0000000208ff7812 */ /* 0x040fe400078ac0ff */
[----:B------:R-:W-:Y:S01]  /*06b0*/  LOP3.LUT P4, RZ, R8, 0x4, RZ, 0xc0, !PT ;  /* 0x0000000408ff7812 */ /* 0x000fe2000788c0ff */
[----:B------:R-:W-:Y:S01]  /*06c0*/  IMAD.IADD R0, R11, 0x1, -R0 ;  /* 0x000000010b007824 */ /* 0x000fe200078e0a00 */
[C---:B------:R-:W-:Y:S01]  /*06d0*/  LOP3.LUT P3, RZ, R4.reuse, 0x2, RZ, 0xc0, !PT ;  /* 0x0000000204ff7812 */ /* 0x040fe2000786c0ff */
[----:B------:R-:W-:Y:S01]  /*06e0*/  IMAD.SHL.U32 R4, R4, 0x40, RZ ;  /* 0x0000004004047824 */ /* 0x000fe200078e00ff */
[----:B------:R-:W-:-:S02]  /*06f0*/  LOP3.LUT R11, R3, 0x3fffffe, RZ, 0xc0, !PT ;  /* 0x03fffffe030b7812 */ /* 0x000fc400078ec0ff */
[C---:B------:R-:W-:Y:S01]  /*0700*/  R2P PR, R134.reuse, 0x6 ;  /* 0x0000000686007804 */ /* 0x040fe20000000000 */
[----:B------:R-:W-:Y:S01]  /*0710*/  IMAD.SHL.U32 R134, R134, 0x40, RZ ;  /* 0x0000004086867824 */ /* 0x000fe200078e00ff */
[----:B------:R-:W-:Y:S01]  /*0720*/  LEA.HI R9, R9, R10, RZ, 0x2 ;  /* 0x0000000a09097211 */ /* 0x000fe200078f10ff */
[----:B------:R-:W-:Y:S01]  /*0730*/  IMAD.IADD R11, R8, 0x1, -R11 ;  /* 0x00000001080b7824 */ /* 0x000fe200078e0a0b */
[----:B------:R-:W-:Y:S02]  /*0740*/  SHF.R.S32.HI R5, RZ, 0x3, R5 ;  /* 0x00000003ff057819 */ /* 0x000fe40000011405 */
        /* <DEDUP_REMOVED lines=8> */
[----:B------:R-:W-:Y:S01]  /*07d0*/  LOP3.LUT R140, R140, 0x8, RZ, 0xc0, !PT ;  /* 0x000000088c8c7812 */ /* 0x000fe200078ec0ff */
[----:B------:R-:W-:Y:S01]  /*07e0*/  IMAD.IADD R9, R10, 0x1, -R9 ;  /* 0x000000010a097824 */ /* 0x000fe200078e0a09 */
[----:B------:R-:W-:Y:S01]  /*07f0*/  SHF.R.U32.HI R11, RZ, 0x3, R134 ;  /* 0x00000003ff0b7819 */ /* 0x000fe20000011686 */
[----:B------:R-:W-:Y:S01]  /*0800*/  IMAD.SHL.U32 R0, R0, 0x20, RZ ;  /* 0x0000002000007824 */ /* 0x000fe200078e00ff */
[----:B------:R-:W-:-:S02]  /*0810*/  LOP3.LUT R2, R13, R2, RZ, 0x3c, !PT ;  /* 0x000000020d027212 */ /* 0x000fc400078e3cff */
[----:B------:R-:W-:Y:S02]  /*0820*/  LOP3.LUT R6, R6, 0x8, RZ, 0xc0, !PT ;  /* 0x0000000806067812 */ /* 0x000fe400078ec0ff */
[----:B------:R-:W-:Y:S01]  /*0830*/  SEL R3, R137, 0xffffffe0, !P0 ;  /* 0xffffffe089037807 */ /* 0x000fe20004000000 */
[C---:B------:R-:W-:Y:S01]  /*0840*/  IMAD R135, R139.reuse, 0x200, R2 ;  /* 0x000002008b877824 */ /* 0x040fe200078e0202 */
[----:B------:R-:W-:Y:S01]  /*0850*/  SHF.R.U32.HI R7, RZ, 0x3, R4 ;  /* 0x00000003ff077819 */ /* 0x000fe20000011604 */
[----:B------:R-:W-:Y:S01]  /*0860*/  IMAD.SHL.U32 R139, R139, 0x10, RZ ;  /* 0x000000108b8b7824 */ /* 0x000fe200078e00ff */
[----:B------:R-:W-:Y:S02]  /*0870*/  LOP3.LUT R134, R11, R134, R140, 0x1e, !PT ;  /* 0x000000860b867212 */ /* 0x000fe400078e1e8c */
[C---:B------:R-:W-:Y:S01]  /*0880*/  LOP3.LUT P0, RZ, R9.reuse, 0x2, RZ, 0xc0, !PT ;  /* 0x0000000209ff7812 */ /* 0x040fe2000780c0ff */
[----:B------:R-:W-:Y:S01]  /*0890*/  IMAD.SHL.U32 R9, R9, 0x40, RZ ;  /* 0x0000004009097824 */ /* 0x000fe200078e00ff */
[----:B------:R-:W-:Y:S01]  /*08a0*/  LOP3.LUT R7, R7, R4, R6, 0x1e, !PT ;  /* 0x0000000407077212 */ /* 0x000fe200078e1e06 */
[----:B------:R-:W-:Y:S01]  /*08b0*/  IMAD.IADD R134, R5, 0x1, R134 ;  /* 0x0000000105867824 */ /* 0x000fe200078e0286 */
[----:B------:R-:W-:-:S02]  /*08c0*/  LEA R149, R149, UR4, 0x1 ;  /* 0x0000000495957c11 */ /* 0x000fc4000f8e08ff */
[----:B------:R-:W-:Y:S01]  /*08d0*/  LOP3.LUT R9, R9, 0xc0, RZ, 0xc0, !PT ;  /* 0x000000c009097812 */ /* 0x000fe200078ec0ff */
[----:B------:R-:W-:Y:S01]  /*08e0*/  IMAD.IADD R162, R7, 0x1, R162 ;  /* 0x0000000107a27824 */ /* 0x000fe200078e02a2 */
[----:B------:R-:W-:Y:S01]  /*08f0*/  SEL R160, R160, 0x10, !P6 ;  /* 0x00000010a0a07807 */ /* 0x000fe20007000000 */
[C---:B------:R-:W-:Y:S01]  /*0900*/  VIADD R153, R149.reuse, 0x40 ;  /* 0x0000004095997836 */ /* 0x040fe20000000000 */
[----:B------:R-:W-:Y:S01]  /*0910*/  LEA R134, R134, UR6, 0x1 ;  /* 0x0000000686867c11 */ /* 0x000fe2000f8e08ff */
[C---:B------:R-:W-:Y:S01]  /*0920*/  @P4 VIADD R153, R149.reuse, 0xffffffc0 ;  /* 0xffffffc095994836 */ /* 0x040fe20000000000 */
[----:B------:R-:W-:Y:S01]  /*0930*/  SHF.R.U32.HI R2, RZ, 0x3, R9 ;  /* 0x00000003ff027819 */ /* 0x000fe20000011609 */
[----:B------:R-:W-:Y:S01]  /*0940*/  IMAD.IADD R157, R149, 0x1, R160 ;  /* 0x00000001959d7824 */ /* 0x000fe200078e02a0 */
[----:B------:R-:W-:Y:S01]  /*0950*/  LOP3.LUT R139, R6, 0x10, R139, 0xf8, !PT ;  /* 0x00000010068b7812 */ /* 0x000fe200078ef88b */
[----:B------:R-:W-:Y:S01]  /*0960*/  VIADD R133, R134, 0x20 ;  /* 0x0000002086857836 */ /* 0x000fe20000000000 */
[----:B------:R-:W-:Y:S01]  /*0970*/  SEL R158, R137, 0xffffffe0, !P5 ;  /* 0xffffffe0899e7807 */ /* 0x000fe20006800000 */
[----:B------:R-:W-:Y:S01]  /*0980*/  IMAD R7, R143, 0x200, R0 ;  /* 0x000002008f077824 */ /* 0x000fe200078e0200 */
[----:B------:R-:W-:Y:S01]  /*0990*/  SEL R128, R128, 0xffffffc0, !P2 ;  /* 0xffffffc080807807 */ /* 0x000fe20005000000 */
[----:B------:R-:W-:Y:S01]  /*09a0*/  IMAD.IADD R160, R160, 0x1, R153 ;  /* 0x00000001a0a07824 */ /* 0x000fe200078e0299 */
[----:B------:R-:W-:Y:S01]  /*09b0*/  LEA R162, R162, UR5, 0x1 ;  /* 0x00000005a2a27c11 */ /* 0x000fe2000f8e08ff */
[----:B------:R-:W-:Y:S01]  /*09c0*/  @P1 VIADD R133, R134, 0xffffffe0 ;  /* 0xffffffe086851836 */ /* 0x000fe20000000000 */
[C---:B------:R-:W-:Y:S01]  /*09d0*/  LOP3.LUT R140, R2.reuse, R9, R140, 0x1e, !PT ;  /* 0x00000009028c7212 */ /* 0x040fe200078e1e8c */
[--C-:B------:R-:W-:Y:S01]  /*09e0*/  IMAD.IADD R156, R149, 0x1, R158.reuse ;  /* 0x00000001959c7824 */ /* 0x100fe200078e029e */
[----:B------:R-:W-:Y:S01]  /*09f0*/  LOP3.LUT R139, R2, R139, R9, 0x1e, !PT ;  /* 0x0000008b028b7212 */ /* 0x000fe200078e1e09 */
[----:B------:R-:W-:Y:S01]  /*0a00*/  IMAD.IADD R163, R157, 0x1, R158 ;  /* 0x000000019da37824 */ /* 0x000fe200078e029e */
[----:B------:R-:W-:Y:S01]  /*0a10*/  IADD3 R136, R3, UR5, R138 ;  /* 0x0000000503887c10 */ /* 0x000fe2000fffe08a */
[----:B------:R-:W-:Y:S01]  /*0a20*/  IMAD.IADD R159, R158, 0x1, R153 ;  /* 0x000000019e9f7824 */ /* 0x000fe200078e0299 */
[----:B------:R-:W-:Y:S01]  /*0a30*/  SEL R137, R137, 0xffffffe0, !P0 ;  /* 0xffffffe089897807 */ /* 0x000fe20004000000 */
[----:B------:R-:W-:Y:S01]  /*0a40*/  VIADD R161, R162, 0x20 ;  /* 0x00000020a2a17836 */ /* 0x000fe20000000000 */
[----:B------:R-:W-:Y:S01]  /*0a50*/  LEA R135, R135, UR4, 0x1 ;  /* 0x0000000487877c11 */ /* 0x000fe2000f8e08ff */
        /* <DEDUP_REMOVED lines=9> */
.L_x_1113:
        /* <DEDUP_REMOVED lines=15> */
[----:B------:R-:W-:Y:S01]  /*0be0*/  @UP4 UIADD3 UR12, UP1, UR17, UR6, URZ ;  /* 0x00000006110c4290 */ /* 0x000fe2000ff3e03f */
[----:B-1----:R-:W-:Y:S01]  /*0bf0*/  IMAD.U32 R12, RZ, RZ, UR8 ;  /* 0x00000008ff0c7e24 */ /* 0x002fe2000f8e00ff */
[----:B------:R-:W-:-:S02]  /*0c00*/  UISETP.NE.U32.AND UP0, UPT, UR14, URZ, UPT ;  /* 0x0000003f0e00728c */ /* 0x000fc4000bf05070 */
[----:B------:R-:W-:Y:S01]  /*0c10*/  UIADD3.X UR14, UR5, UR15, URZ, UP2, !UPT ;  /* 0x0000000f050e7290 */ /* 0x000fe200097fe43f */
[----:B------:R-:W-:Y:S01]  /*0c20*/  IMAD.U32 R13, RZ, RZ, UR9 ;  /* 0x00000009ff0d7e24 */ /* 0x000fe2000f8e00ff */
[----:B------:R-:W-:Y:S01]  /*0c30*/  @UP4 UIADD3.X UR13, UR5, UR7, URZ, UP1, !UPT ;  /* 0x00000007050d4290 */ /* 0x000fe20008ffe43f */
[----:B------:R-:W-:Y:S01]  /*0c40*/  IMAD.U32 R14, RZ, RZ, UR12 ;  /* 0x0000000cff0e7e24 */ /* 0x000fe2000f8e00ff */
[----:B------:R-:W-:Y:S01]  /*0c50*/  UISETP.NE.AND.EX UP2, UPT, UR15, URZ, UPT, UP0 ;  /* 0x0000003f0f00728c */ /* 0x000fe2000bf45300 */
[----:B------:R-:W-:Y:S02]  /*0c60*/  ULDC.64 UR6, c[0x0][0x2f8] ;  /* 0x0000be0000067ab9 */ /* 0x000fe40000000a00 */
[----:B------:R-:W-:Y:S01]  /*0c70*/  ULDC.U8 UR15, c[0x0][0x3c2] ;  /* 0x0000f080000f7ab9 */ /* 0x000fe20000000000 */
[----:B------:R-:W-:Y:S01]  /*0c80*/  UISETP.EQ.U32.AND UP4, UPT, UR6, URZ, UPT ;  /* 0x0000003f0600728c */ /* 0x000fe2000bf82070 */
[----:B------:R-:W-:Y:S01]  /*0c90*/  IMAD.U32 R15, RZ, RZ, UR13 ;  /* 0x0000000dff0f7e24 */ /* 0x000fe2000f8e00ff */
[----:B------:R-:W-:Y:S01]  /*0ca0*/  UISETP.NE.AND UP1, UPT, UR15, URZ, UPT ;  /* 0x0000003f0f00728c */ /* 0x000fe2000bf25270 */
[----:B--2---:R-:W2:Y:S01]  /*0cb0*/  @P0 LDG.E R0, desc[UR10][R12.64] ;  /* 0x0000000a0c000981 */ /* 0x004ea2000c1e1900 */
[----:B------:R-:W-:-:S02]  /*0cc0*/  PLOP3.LUT P3, PT, PT, PT, UP2, 0x80, 0x0 ;  /* 0x000000000000781c */ /* 0x000fc40003f6f028 */
[----:B------:R-:W-:Y:S01]  /*0cd0*/  UISETP.EQ.OR.EX UP4, UPT, UR7, URZ, !UP1, UP4 ;  /* 0x0000003f0700728c */ /* 0x000fe2000cf82740 */
[----:B---3--:R-:W3:Y:S01]  /*0ce0*/  @P1 LDG.E R5, desc[UR10][R14.64] ;  /* 0x0000000a0e051981 */ /* 0x008ee2000c1e1900 */
[----:B------:R-:W-:-:S04]  /*0cf0*/  UIADD3 UR8, UP0, UR17, UR6, URZ ;  /* 0x0000000611087290 */ /* 0x000fc8000ff1e03f */
[----:B------:R-:W-:Y:S01]  /*0d00*/  PLOP3.LUT P2, PT, PT, PT, UP4, 0x80, 0x0 ;  /* 0x000000000000781c */ /* 0x000fe20003f4f048 */
[----:B------:R-:W-:Y:S01]  /*0d10*/  UIADD3.X UR5, UR5, UR7, URZ, UP0, !UPT ;  /* 0x0000000705057290 */ /* 0x000fe200087fe43f */
[----:B----4-:R-:W-:Y:S02]  /*0d20*/  IMAD.U32 R10, RZ, RZ, UR16 ;  /* 0x00000010ff0a7e24 */ /* 0x010fe4000f8e00ff */
[----:B------:R-:W-:Y:S02]  /*0d30*/  IMAD.U32 R11, RZ, RZ, UR14 ;  /* 0x0000000eff0b7e24 */ /* 0x000fe4000f8e00ff */
[----:B------:R-:W-:Y:S01]  /*0d40*/  IMAD.U32 R8, RZ, RZ, UR8 ;  /* 0x00000008ff087e24 */ /* 0x000fe2000f8e00ff */
[----:B------:R-:W-:Y:S01]  /*0d50*/  UMOV UR49, URZ ;  /* 0x0000003f00317c82 */ /* 0x000fe20008000000 */
[----:B------:R-:W-:Y:S01]  /*0d60*/  IMAD.U32 R9, RZ, RZ, UR5 ;  /* 0x00000005ff097e24 */ /* 0x000fe2000f8e00ff */
[----:B------:R-:W4:Y:S01]  /*0d70*/  @P3 LDG.E R7, desc[UR10][R10.64] ;  /* 0x0000000a0a073981 */ /* 0x000f22000c1e1900 */
[----:B------:R-:W-:Y:S01]  /*0d80*/  @!UP3 ULDC.64 UR8, c[0x0][0x318] ;  /* 0x0000c6000008bab9 */ /* 0x000fe20000000a00 */
[----:B------:R-:W-:-:S02]  /*0d90*/  @!UP3 ULDC UR5, c[0x0][0x2cc] ;  /* 0x0000b3000005bab9 */ /* 0x000fc40000000800 */
        /* <DEDUP_REMOVED lines=8> */
[----:B------:R-:W-:Y:S02]  /*0e20*/  ISETP.NE.U32.AND P0, PT, RZ, UR6, PT ;  /* 0x00000006ff007c0c */ /* 0x000fe4000bf05070 */
        /* <DEDUP_REMOVED lines=15> */
.L_x_1069:
        /* <DEDUP_REMOVED lines=32> */
[----:B------:R-:W-:Y:S02]  /*1120*/  USEL UR54, UR16, UR18, !UP1 ;  /* 0x0000001210367287 */ /* 0x000fe4000c800000 */
[----:B------:R-:W-:Y:S02]  /*1130*/  UIMAD UR45, UR5, UR13, UR29 ;  /* 0x0000000d052d72a4 */ /* 0x000fe4000f8e021d */
[----:B------:R-:W-:Y:S01]  /*1140*/  @!UP1 UIMAD UR5, UR57, UR8, URZ ;  /* 0x00000008390592a4 */ /* 0x000fe2000f8e023f */
[----:B------:R-:W-:Y:S01]  /*1150*/  @UP1 ULDC.64 UR12, c[0x0][0x420] ;  /* 0x00010800000c1ab9 */ /* 0x000fe20000000a00 */
[----:B------:R-:W-:Y:S01]  /*1160*/  UIADD3 UR42, UR17, UR22, URZ ;  /* 0x00000016112a7290 */ /* 0x000fe2000fffe03f */
        /* <DEDUP_REMOVED lines=18> */
[----:B------:R-:W-:Y:S01]  /*1290*/  UIMAD UR7, UR9, UR14, URZ ;  /* 0x0000000e090772a4 */ /* 0x000fe2000f8e023f */
[----:B------:R-:W-:Y:S01]  /*12a0*/  ULDC UR37, c[0x0][0x2c4] ;  /* 0x0000b10000257ab9 */ /* 0x000fe20000000800 */
        /* <DEDUP_REMOVED lines=10> */
[----:B------:R-:W-:Y:S02]  /*1350*/  UIMAD UR27, UR14, UR31, URZ ;  /* 0x0000001f0e1b72a4 */ /* 0x000fe4000f8e023f */
[----:B------:R-:W-:Y:S01]  /*1360*/  @UP3 USEL UR5, UR5, UR14, !UP1 ;  /* 0x0000000e05053287 */ /* 0x000fe2000c800000 */
[----:B------:R-:W-:Y:S01]  /*1370*/  IMAD.HI.U32 R7, R5, R4, RZ ;  /* 0x0000000405077227 */ /* 0x000fe200078e00ff */
[----:B------:R-:W-:Y:S02]  /*1380*/  USEL UR55, UR16, UR12, !UP1 ;  /* 0x0000000c10377287 */ /* 0x000fe4000c800000 */
[----:B------:R-:W-:Y:S02]  /*1390*/  UIADD3 UR15, UR7, -0x80, URZ ;  /* 0xffffff80070f7890 */ /* 0x000fe4000fffe03f */
[----:B------:R-:W-:Y:S01]  /*13a0*/  IADD3 R5, -R7, RZ, RZ ;  /* 0x000000ff07057210 */ /* 0x000fe20007ffe1ff */
[----:B------:R-:W-:Y:S01]  /*13b0*/  @UP3 ULDC UR12, c[0x0][0x2e4] ;  /* 0x0000b900000c3ab9 */ /* 0x000fe20000000800 */
[----:B------:R-:W-:-:S02]  /*13c0*/  @UP1 UIADD3 UR42, UR19, UR27, URZ ;  /* 0x0000001b132a1290 */ /* 0x000fc4000fffe03f */
[----:B------:R-:W-:Y:S01]  /*13d0*/  @!UP3 UIMAD UR7, UR53, UR60, UR56 ;  /* 0x0000003c3507b2a4 */ /* 0x000fe2000f8e0238 */
[----:B------:R-:W-:Y:S01]  /*13e0*/  IMAD R5, R6, R5, R4 ;  /* 0x0000000506057224 */ /* 0x000fe200078e0204 */
[----:B------:R-:W-:Y:S01]  /*13f0*/  @UP3 UIMAD UR27, UR56, UR12, UR5 ;  /* 0x0000000c381b32a4 */ /* 0x000fe2000f8e0205 */
[----:B------:R-:W-:Y:S01]  /*1400*/  LOP3.LUT R4, R0, UR56, RZ, 0x3c, !PT ;  /* 0x0000003800047c12 */ /* 0x000fe2000f8e3cff */
[----:B------:R-:W-:Y:S02]  /*1410*/  USHF.R.S32.HI UR19, URZ, 0x1f, UR15 ;  /* 0x0000001f3f137899 */ /* 0x000fe4000801140f */
[----:B------:R-:W-:Y:S01]  /*1420*/  ISETP.GT.U32.AND P1, PT, R6, R5, PT ;  /* 0x000000050600720c */ /* 0x000fe20003f24070 */
[----:B------:R-:W-:Y:S01]  /*1430*/  UIADD3 UR5, UP2, UR15, UR33, URZ ;  /* 0x000000210f057290 */ /* 0x000fe2000ff5e03f */
[----:B------:R-:W-:Y:S01]  /*1440*/  ISETP.GE.AND P2, PT, R4, RZ, PT ;  /* 0x000000ff0400720c */ /* 0x000fe20003f46270 */
[----:B------:R-:W-:Y:S02]  /*1450*/  @!UP3 UIMAD UR27, UR7, UR37, URZ ;  /* 0x00000025071bb2a4 */ /* 0x000fe4000f8e023f */
[----:B------:R-:W-:-:S02]  /*1460*/  UIADD3.X UR12, UR19, UR36, URZ, UP2, !UPT ;  /* 0x00000024130c7290 */ /* 0x000fc400097fe43f */
[----:B------:R-:W-:Y:S02]  /*1470*/  UIMAD UR7, UR9, UR5, URZ ;  /* 0x00000005090772a4 */ /* 0x000fe4000f8e023f */
[----:B------:R-:W-:Y:S01]  /*1480*/  @UP0 UIADD3 UR29, UR49, UR51, URZ ;  /* 0x00000033311d0290 */ /* 0x000fe2000fffe03f */
[----:B------:R-:W-:Y:S01]  /*1490*/  ULDC.U8 UR21, c[0x0][0x480] ;  /* 0x0001200000157ab9 */ /* 0x000fe20000000000 */
[----:B------:R-:W-:Y:S02]  /*14a0*/  @UP0 ULDC.64 UR22, c[0x0][0x250] ;  /* 0x0000940000160ab9 */ /* 0x000fe40000000a00 */
[----:B------:R-:W-:Y:S01]  /*14b0*/  @!P1 IMAD.IADD R5, R5, 0x1, -R6 ;  /* 0x0000000105059824 */ /* 0x000fe200078e0a06 */
[----:B------:R-:W-:Y:S01]  /*14c0*/  UIMAD.WIDE.U32 UR36, UR8, UR5, URZ ;  /* 0x00000005082472a5 */ /* 0x000fe2000f8e003f */
[----:B------:R-:W-:Y:S01]  /*14d0*/  @!P1 VIADD R7, R7, 0x1 ;  /* 0x0000000107079836 */ /* 0x000fe20000000000 */
[----:B------:R-:W-:Y:S01]  /*14e0*/  PLOP3.LUT P1, PT, PT, PT, UP0, 0x80, 0x0 ;  /* 0x000000000000781c */ /* 0x000fe20003f2f008 */
[----:B------:R-:W-:Y:S01]  /*14f0*/  @UP0 UIADD3 UR24, UR49, UR51, URZ ;  /* 0x0000003331180290 */ /* 0x000fe2000fffe03f */
[----:B------:R-:W-:Y:S01]  /*1500*/  ISETP.GE.U32.AND P0, PT, R5, R6, PT ;  /* 0x000000060500720c */ /* 0x000fe20003f06070 */
[----:B------:R-:W-:-:S02]  /*1510*/  UIMAD UR5, UR8, UR12, UR7 ;  /* 0x0000000c080572a4 */ /* 0x000fc4000f8e0207 */
[----:B------:R-:W-:Y:S02]  /*1520*/  UISETP.NE.AND UP4, UPT, UR21, URZ, UPT ;  /* 0x0000003f1500728c */ /* 0x000fe4000bf85270 */
[----:B------:R-:W-:Y:S01]  /*1530*/  @UP0 UIMAD.WIDE.U32 UR8, UR29, UR22, URZ ;  /* 0x000000161d0802a5 */ /* 0x000fe2000f8e003f */
[----:B------:R-:W-:Y:S01]  /*1540*/  @UP0 ULDC.64 UR20, c[0x0][0x248] ;  /* 0x0000920000140ab9 */ /* 0x000fe20000000a00 */
[----:B------:R-:W-:Y:S02]  /*1550*/  UIMAD UR46, UR56, UR61, URZ ;  /* 0x0000003d382e72a4 */ /* 0x000fe4000f8e023f */
[----:B------:R-:W-:Y:S02]  /*1560*/  @UP0 UIMAD.WIDE.U32 UR16, UR24, UR20, URZ ;  /* 0x00000014181002a5 */ /* 0x000fe4000f8e003f */
[----:B------:R-:W-:Y:S02]  /*1570*/  @UP0 UIMAD UR13, UR24, UR21, URZ ;  /* 0x00000015180d02a4 */ /* 0x000fe4000f8e023f */
[----:B------:R-:W-:Y:S01]  /*1580*/  @P0 IADD3 R7, R7, 0x1, RZ ;  /* 0x0000000107070810 */ /* 0x000fe20007ffe0ff */
[----:B------:R-:W-:Y:S01]  /*1590*/  @UP0 UIMAD UR7, UR29, UR23, URZ ;  /* 0x000000171d0702a4 */ /* 0x000fe2000f8e023f */
[----:B------:R-:W-:Y:S01]  /*15a0*/  PLOP3.LUT P0, PT, PT, PT, UP3, 0x80, 0x0 ;  /* 0x000000000000781c */ /* 0x000fe20003f0f038 */
[----:B------:R-:W-:-:S02]  /*15b0*/  USEL UR47, UR45, URZ, UP4 ;  /* 0x0000003f2d2f7287 */ /* 0x000fc4000a000000 */
[----:B------:R-:W-:Y:S01]  /*15c0*/  IMAD.MOV.U32 R6, RZ, RZ, R7 ;  /* 0x000000ffff067224 */ /* 0x000fe200078e0007 */
[----:B------:R-:W-:Y:S02]  /*15d0*/  USHF.R.S32.HI UR40, URZ, 0x1f, UR25 ;  /* 0x0000001f3f287899 */ /* 0x000fe40008011419 */
[----:B------:R-:W-:Y:S02]  /*15e0*/  @!UP1 UIADD3 UR43, UR35, UR32, URZ ;  /* 0x00000020232b9290 */ /* 0x000fe4000fffe03f */
[----:B------:R-:W-:Y:S01]  /*15f0*/  USHF.R.S32.HI UR50, URZ, 0x1f, UR46 ;  /* 0x0000001f3f327899 */ /* 0x000fe2000801142e */
[----:B------:R-:W-:Y:S01]  /*1600*/  @!P2 IADD3 R6, -R6, RZ, RZ ;  /* 0x000000ff0606a210 */ /* 0x000fe20007ffe1ff */
[----:B------:R-:W-:Y:S01]  /*1610*/  USEL UR48, UR28, URZ, UP4 ;  /* 0x0000003f1c307287 */ /* 0x000fe2000a000000 */
[----:B------:R-:W-:Y:S01]  /*1620*/  @!P3 LOP3.LUT R6, RZ, R0, RZ, 0x33, !PT ;  /* 0x00000000ff06b212 */ /* 0x000fe200078e33ff */
[----:B------:R-:W-:Y:S02]  /*1630*/  @UP0 UIADD3 UR24, UR9, UR7, URZ ;  /* 0x0000000709180290 */ /* 0x000fe4000fffe03f */
[----:B------:R-:W-:-:S02]  /*1640*/  UIADD3 UR45, UR37, UR5, URZ ;  /* 0x00000005252d7290 */ /* 0x000fc4000fffe03f */
        /* <DEDUP_REMOVED lines=15> */
.L_x_1071:
        /* <DEDUP_REMOVED lines=12> */
[----:B------:R-:W-:Y:S02]  /*1800*/  UMOV UR18, UR8 ;  /* 0x0000000800127c82 */ /* 0x000fe40008000000 */
.L_x_1072:
        /* <DEDUP_REMOVED lines=11> */
.L_x_1073:
[----:B------:R-:W-:-:S04]  /*18c0*/  UIMAD UR5, UR53, UR60, UR56 ;  /* 0x0000003c350572a4 */ /* 0x000fc8000f8e0238 */
[----:B------:R-:W-:-:S12]  /*18d0*/  UIMAD UR5, UR5, UR58, URZ ;  /* 0x0000003a050572a4 */ /* 0x000fd8000f8e023f */
.L_x_1074:
[----:B------:R-:W1:Y:S01]  /*18e0*/  LDC.64 R4, c[0x0][0x420] ;  /* 0x00010800ff047b82 */ /* 0x000e620000000a00 */
[----:B------:R-:W2:Y:S01]  /*18f0*/  S2R R9, SR_TID.X ;  /* 0x0000000000097919 */ /* 0x000ea20000002100 */
[----:B------:R-:W-:Y:S01]  /*1900*/  SHF.R.S32.HI R13, RZ, 0x1f, R145 ;  /* 0x0000001fff0d7819 */ /* 0x000fe20000011491 */
[----:B------:R-:W-:Y:S01]  /*1910*/  USHF.R.S32.HI UR13, URZ, 0x1f, UR56 ;  /* 0x0000001f3f0d7899 */ /* 0x000fe20008011438 */
[----:B------:R-:W-:Y:S01]  /*1920*/  IADD3 R7, P0, R145, UR15, RZ ;  /* 0x0000000f91077c10 */ /* 0x000fe2000ff1e0ff */
[----:B------:R-:W-:Y:S01]  /*1930*/  ULDC.64 UR8, c[0x0][0x428] ;  /* 0x00010a0000087ab9 */ /* 0x000fe20000000a00 */
[--C-:B------:R-:W-:Y:S01]  /*1940*/  SHF.R.S32.HI R155, RZ, 0x1f, R154.reuse ;  /* 0x0000001fff9b7819 */ /* 0x100fe2000001149a */
[----:B------:R-:W-:Y:S01]  /*1950*/  UIADD3 UR32, UR15, UR5, URZ ;  /* 0x000000050f207290 */ /* 0x000fe2000fffe03f */
[----:B------:R-:W-:Y:S01]  /*1960*/  IADD3.X R8, R13, UR19, RZ, P0, !PT ;  /* 0x000000130d087c10 */ /* 0x000fe200087fe4ff */
[----:B------:R-:W-:Y:S01]  /*1970*/  UIMAD UR5, UR13, UR8, URZ ;  /* 0x000000080d0572a4 */ /* 0x000fe2000f8e023f */
[----:B------:R-:W-:Y:S01]  /*1980*/  IADD3 R10, P0, R154, UR7, RZ ;  /* 0x000000079a0a7c10 */ /* 0x000fe2000ff1e0ff */
[----:B------:R-:W-:Y:S01]  /*1990*/  IMAD.WIDE.U32 R14, R7, UR30, R154 ;  /* 0x0000001e070e7c25 */ /* 0x000fe2000f8e009a */
[----:B------:R-:W-:Y:S01]  /*19a0*/  UIMAD UR7, UR61, UR60, URZ ;  /* 0x0000003c3d0772a4 */ /* 0x000fe2000f8e023f */
[----:B------:R-:W-:Y:S01]  /*19b0*/  BSSY B1, `(.L_x_1070) ;  /* 0x0000996000017945 */ /* 0x000fe20003800000 */
[----:B------:R-:W-:Y:S01]  /*19c0*/  IADD3.X R11, R155, UR43, RZ, P0, !PT ;  /* 0x0000002b9b0b7c10 */ /* 0x000fe200087fe4ff */
[----:B------:R-:W-:Y:S01]  /*19d0*/  IMAD R8, R8, UR30, RZ ;  /* 0x0000001e08087c24 */ /* 0x000fe2000f8e02ff */
[----:B------:R-:W-:Y:S01]  /*19e0*/  IADD3 R18, P0, R14, UR54, RZ ;  /* 0x000000360e127c10 */ /* 0x000fe2000ff1e0ff */
[----:B------:R-:W-:Y:S01]  /*19f0*/  IMAD.U32 R14, RZ, RZ, UR8 ;  /* 0x00000008ff0e7e24 */ /* 0x000fe2000f8e00ff */
[----:B------:R-:W-:Y:S01]  /*1a00*/  UIMAD UR12, UR56, UR9, UR5 ;  /* 0x00000009380c72a4 */ /* 0x000fe2000f8e0205 */
[----:B------:R-:W-:Y:S01]  /*1a10*/  IMAD R8, R7, UR31, R8 ;  /* 0x0000001f07087c24 */ /* 0x000fe2000f8e0208 */
[----:B------:R-:W-:Y:S01]  /*1a20*/  USHF.L.U32 UR33, UR7, 0x7, URZ ;  /* 0x0000000707217899 */ /* 0x000fe2000800063f */
[----:B------:R-:W-:Y:S01]  /*1a30*/  ULDC.64 UR8, c[0x0][0x258] ;  /* 0x0000960000087ab9 */ /* 0x000fe20000000a00 */
[----:B------:R-:W-:Y:S01]  /*1a40*/  UIADD3 UR28, UR15, UR27, URZ ;  /* 0x0000001b0f1c7290 */ /* 0x000fe2000fffe03f */
[C---:B-1----:R-:W-:Y:S01]  /*1a50*/  IMAD R12, R4.reuse, UR19, RZ ;  /* 0x00000013040c7c24 */ /* 0x042fe2000f8e02ff */
[----:B------:R-:W-:Y:S01]  /*1a60*/  IADD3.X R19, R15, UR42, R8, P0, !PT ;  /* 0x0000002a0f137c10 */ /* 0x000fe200087fe408 */
[----:B------:R-:W-:Y:S01]  /*1a70*/  IMAD.WIDE.U32 R10, R4, UR15, R10 ;  /* 0x0000000f040a7c25 */ /* 0x000fe2000f8e000a */
[----:B------:R-:W-:-:S02]  /*1a80*/  UIMAD UR5, UR13, UR8, URZ ;  /* 0x000000080d0572a4 */ /* 0x000fc4000f8e023f */
[----:B------:R-:W-:Y:S01]  /*1a90*/  UISETP.GE.AND UP2, UPT, UR52, 0x1, UPT ;  /* 0x000000013400788c */ /* 0x000fe2000bf46270 */
[----:B------:R-:W-:Y:S01]  /*1aa0*/  IMAD R7, R5, UR15, R12 ;  /* 0x0000000f05077c24 */ /* 0x000fe2000f8e020c */
[----:B------:R-:W-:Y:S01]  /*1ab0*/  UIMAD UR9, UR56, UR9, UR5 ;  /* 0x00000009380972a4 */ /* 0x000fe2000f8e0205 */
[----:B------:R-:W-:Y:S01]  /*1ac0*/  IMAD.U32 R16, RZ, RZ, UR8 ;  /* 0x00000008ff107e24 */ /* 0x000fe2000f8e00ff */
[----:B--2---:R-:W-:Y:S01]  /*1ad0*/  SHF.R.S32.HI R8, RZ, 0x1f, R9 ;  /* 0x0000001fff087819 */ /* 0x004fe20000011409 */
[----:B------:R-:W-:Y:S01]  /*1ae0*/  IMAD.IADD R11, R11, 0x1, R7 ;  /* 0x000000010b0b7824 */ /* 0x000fe200078e0207 */
[----:B------:R-:W-:Y:S01]  /*1af0*/  ULDC.64 UR14, c[0x0][0x210] ;  /* 0x00008400000e7ab9 */ /* 0x000fe20000000a00 */
[----:B------:R-:W-:Y:S01]  /*1b00*/  IMAD.WIDE.U32 R16, R16, UR56, R18 ;  /* 0x0000003810107c25 */ /* 0x000fe2000f8e0012 */
[----:B------:R-:W-:Y:S02]  /*1b10*/  USHF.R.S32.HI UR5, URZ, 0x1f, UR33 ;  /* 0x0000001f3f057899 */ /* 0x000fe40008011421 */
[----:B------:R-:W-:Y:S01]  /*1b20*/  UIADD3 UR8, UP1, UP0, UR36, UR33, UR46 ;  /* 0x0000002124087290 */ /* 0x000fe2000f83e02e */
[----:B------:R-:W-:Y:S01]  /*1b30*/  IMAD.WIDE.U32 R14, R14, UR56, R10 ;  /* 0x000000380e0e7c25 */ /* 0x000fe2000f8e000a */
[----:B------:R-:W-:Y:S01]  /*1b40*/  LEA.HI R10, R8, R9, RZ, 0x5 ;  /* 0x00000009080a7211 */ /* 0x000fe200078f28ff */
[----:B------:R-:W-:Y:S01]  /*1b50*/  ULDC.64 UR34, c[0x0][0x3e0] ;  /* 0x0000f80000227ab9 */ /* 0x000fe20000000a00 */
[----:B------:R-:W-:Y:S01]  /*1b60*/  LEA R178, P0, R16, UR14, 0x1 ;  /* 0x0000000e10b27c11 */ /* 0x000fe2000f8008ff */
[----:B------:R-:W-:Y:S01]  /*1b70*/  UIADD3.X UR5, UR45, UR5, UR50, UP1, UP0 ;  /* 0x000000052d057290 */ /* 0x000fe20008fe0432 */
[----:B------:R-:W-:Y:S01]  /*1b80*/  LOP3.LUT R10, R10, 0xffffffe0, RZ, 0xc0, !PT ;  /* 0xffffffe00a0a7812 */ /* 0x000fe200078ec0ff */
[----:B------:R-:W-:Y:S01]  /*1b90*/  UIADD3 UR8, UP1, UP0, UR48, UR8, UR55 ;  /* 0x0000000830087290 */ /* 0x000fe2000f83e037 */
[----:B------:R-:W-:Y:S01]  /*1ba0*/  VIADD R15, R15, UR12 ;  /* 0x0000000c0f0f7c36 */ /* 0x000fe20008000000 */
[----:B------:R-:W-:Y:S01]  /*1bb0*/  ULDC.64 UR12, c[0x0][0x400] ;  /* 0x00010000000c7ab9 */ /* 0x000fe20000000a00 */
[-C--:B------:R-:W-:Y:S01]  /*1bc0*/  IMAD R12, R13, R4.reuse, RZ ;  /* 0x000000040d0c7224 */ /* 0x080fe200078e02ff */
[----:B------:R-:W-:Y:S01]  /*1bd0*/  UIADD3.X UR5, UR47, UR5, UR44, UP1, UP0 ;  /* 0x000000052f057290 */ /* 0x000fe20008fe042c */
[----:B------:R-:W-:Y:S01]  /*1be0*/  IMAD.IADD R7, R9, 0x1, -R10 ;  /* 0x0000000109077824 */ /* 0x000fe200078e0a0a */
[----:B------:R-:W-:Y:S01]  /*1bf0*/  ULDC.64 UR38, c[0x0][0x2b0] ;  /* 0x0000ac0000267ab9 */ /* 0x000fe20000000a00 */
[----:B------:R-:W-:Y:S01]  /*1c00*/  VIADD R10, R17, UR9 ;  /* 0x00000009110a7c36 */ /* 0x000fe20008000000 */
[----:B------:R-:W-:Y:S01]  /*1c10*/  ULDC.64 UR42, c[0x0][0x478] ;  /* 0x00011e00002a7ab9 */ /* 0x000fe20000000a00 */
[----:B------:R-:W-:Y:S01]  /*1c20*/  IMAD R181, R144, UR7, R7 ;  /* 0x0000000790b57c24 */ /* 0x000fe2000f8e0207 */
[----:B------:R-:W-:Y:S01]  /*1c30*/  ULEA.HI.SX32 UR19, UR41, 0xffffffff, 0x19 ;  /* 0xffffffff29137891 */ /* 0x000fe2000f8fca3f */
[C---:B------:R-:W-:Y:S01]  /*1c40*/  IMAD R11, R145.reuse, R5, R12 ;  /* 0x00000005910b7224 */ /* 0x040fe200078e020c */
[----:B------:R-:W-:Y:S01]  /*1c50*/  LEA.HI.X R179, R16, UR15, R10, 0x1, P0 ;  /* 0x0000000f10b37c11 */ /* 0x000fe200080f0c0a */
[----:B------:R-:W-:Y:S01]  /*1c60*/  IMAD.WIDE.U32 R14, R145, R4, R14 ;  /* 0x00000004910e7225 */ /* 0x000fe200078e000e */
[----:B------:R-:W-:Y:S01]  /*1c70*/  PLOP3.LUT P0, PT, PT, PT, UP2, 0x80, 0x0 ;  /* 0x000000000000781c */ /* 0x000fe20003f0f028 */
[----:B------:R-:W-:Y:S01]  /*1c80*/  UIMAD.WIDE UR28, UR28, 0x4, UR38 ;  /* 0x000000041c1c78a5 */ /* 0x000fe2000f8e0226 */
[----:B------:R-:W-:Y:S01]  /*1c90*/  IADD3 R12, P2, R181, UR8, RZ ;  /* 0x00000008b50c7c10 */ /* 0x000fe2000ff5e0ff */
[----:B------:R-:W-:Y:S01]  /*1ca0*/  IMAD.IADD R10, R15, 0x1, R11 ;  /* 0x000000010f0a7824 */ /* 0x000fe200078e020b */
[----:B------:R-:W-:Y:S01]  /*1cb0*/  LEA R176, P3, R14, UR34, 0x1 ;  /* 0x000000220eb07c11 */ /* 0x000fe2000f8608ff */
[----:B------:R-:W-:Y:S01]  /*1cc0*/  UIMAD.WIDE UR14, UR32, 0x4, UR42 ;  /* 0x00000004200e78a5 */ /* 0x000fe2000f8e022a */
[----:B------:R-:W-:-:S02]  /*1cd0*/  LEA R180, P1, R12, UR12, 0x2 ;  /* 0x0000000c0cb47c11 */ /* 0x000fc4000f8210ff */
[----:B------:R-:W-:Y:S02]  /*1ce0*/  LEA.HI.X.SX32 R181, R181, UR5, 0x1, P2 ;  /* 0x00000005b5b57c11 */ /* 0x000fe400090f0eff */
[----:B------:R-:W-:Y:S02]  /*1cf0*/  LEA.HI.X R177, R14, UR35, R10, 0x1, P3 ;  /* 0x000000230eb17c11 */ /* 0x000fe400098f0c0a */
[----:B------:R-:W-:Y:S01]  /*1d00*/  LEA.HI.X R181, R12, UR13, R181, 0x2, P1 ;  /* 0x0000000d0cb57c11 */ /* 0x000fe200088f14b5 */
[----:B------:R-:W-:Y:S06]  /*1d10*/  @!P0 BRA `(.L_x_1075) ;  /* 0x0000008c00708947 */ /* 0x000fec0003800000 */
[CC--:B------:R-:W-:Y:S01]  /*1d20*/  LEA.HI R10, R8.reuse, R9.reuse, RZ, 0x3 ;  /* 0x00000009080a7211 */ /* 0x0c0fe200078f18ff */
[----:B------:R-:W-:Y:S01]  /*1d30*/  UMOV UR9, UR19 ;  /* 0x0000001300097c82 */ /* 0x000fe20008000000 */
[----:B------:R-:W-:Y:S01]  /*1d40*/  PLOP3.LUT P1, PT, PT, PT, UP4, 0x80, 0x0 ;  /* 0x000000000000781c */ /* 0x000fe20003f2f048 */
[----:B------:R-:W-:Y:S01]  /*1d50*/  ULEA.HI UR5, UR9, UR9, URZ, 0x1 ;  /* 0x0000000909057291 */ /* 0x000fe2000f8f083f */
[----:B------:R-:W-:Y:S01]  /*1d60*/  SHF.R.S32.HI R10, RZ, 0x3, R10 ;  /* 0x00000003ff0a7819 */ /* 0x000fe2000001140a */
[----:B------:R-:W-:Y:S01]  /*1d70*/  UMOV UR12, UR28 ;  /* 0x0000001c000c7c82 */ /* 0x000fe20008000000 */
[----:B------:R-:W-:Y:S01]  /*1d80*/  LEA.HI R8, R8, R9, RZ, 0x2 ;  /* 0x0000000908087211 */ /* 0x000fe200078f10ff */
[----:B------:R-:W-:Y:S01]  /*1d90*/  ULOP3.LUT UR5, UR5, 0xfffffffe, URZ, 0xc0, !UPT ;  /* 0xfffffffe05057892 */ /* 0x000fe2000f8ec03f */
[----:B------:R-:W-:Y:S01]  /*1da0*/  BSSY B0, `(.L_x_1076) ;  /* 0x0000028000007945 */ /* 0x000fe20003800000 */
[----:B------:R-:W-:Y:S01]  /*1db0*/  IMAD.SHL.U32 R9, R10, 0x40, RZ ;  /* 0x000000400a097824 */ /* 0x000fe200078e00ff */
[----:B------:R-:W-:Y:S01]  /*1dc0*/  LEA.HI R10, R8, R145, RZ, 0x1 ;  /* 0x00000091080a7211 */ /* 0x000fe200078f08ff */
[----:B------:R-:W-:-:S02]  /*1dd0*/  UIADD3 UR8, UR9, -UR5, URZ ;  /* 0x8000000509087290 */ /* 0x000fc4000fffe03f */
[----:B------:R-:W-:Y:S01]  /*1de0*/  UIMAD UR5, UR9, -0x80, UR52 ;  /* 0xffffff80090578a4 */ /* 0x000fe2000f8e0234 */
[----:B------:R-:W-:Y:S01]  /*1df0*/  LOP3.LUT R9, R9, 0xc0, RZ, 0xc0, !PT ;  /* 0x000000c009097812 */ /* 0x000fe200078ec0ff */
[----:B------:R-:W-:Y:S01]  /*1e00*/  @P1 BAR.SYNC.DEFER_BLOCKING 0x0 ;  /* 0x0000000000001b1d */ /* 0x000fe20000010000 */
[----:B------:R-:W-:Y:S01]  /*1e10*/  LOP3.LUT R10, R10, 0x7fffffe, RZ, 0xc0, !PT ;  /* 0x07fffffe0a0a7812 */ /* 0x000fe200078ec0ff */
[----:B------:R-:W-:Y:S01]  /*1e20*/  UISETP.NE.AND UP0, UPT, UR8, 0x1, UPT ;  /* 0x000000010800788c */ /* 0x000fe2000bf05270 */
[----:B------:R-:W-:Y:S02]  /*1e30*/  LOP3.LUT R11, R9, 0x18, R154, 0xf8, !PT ;  /* 0x00000018090b7812 */ /* 0x000fe400078ef89a */
[----:B------:R-:W-:Y:S01]  /*1e40*/  SHF.R.U32.HI R8, RZ, 0x3, R9 ;  /* 0x00000003ff087819 */ /* 0x000fe20000011609 */
[C---:B------:R-:W-:Y:S01]  /*1e50*/  IMAD.IADD R9, R145.reuse, 0x1, -R10 ;  /* 0x0000000191097824 */ /* 0x040fe200078e0a0a */
[----:B------:R-:W-:Y:S01]  /*1e60*/  ISETP.GE.AND P3, PT, R145, UR5, PT ;  /* 0x0000000591007c0c */ /* 0x000fe2000bf66270 */
[----:B------:R-:W-:Y:S01]  /*1e70*/  UMOV UR13, UR29 ;  /* 0x0000001d000d7c82 */ /* 0x000fe20008000000 */
[----:B------:R-:W-:Y:S01]  /*1e80*/  LOP3.LUT R11, R11, R8, RZ, 0x3c, !PT ;  /* 0x000000080b0b7212 */ /* 0x000fe200078e3cff */
[----:B------:R-:W-:Y:S01]  /*1e90*/  IMAD R8, R144, 0x8, R9 ;  /* 0x0000000890087824 */ /* 0x000fe200078e0209 */
[----:B------:R-:W-:Y:S01]  /*1ea0*/  PLOP3.LUT P0, PT, PT, PT, UP0, 0x80, 0x0 ;  /* 0x000000000000781c */ /* 0x000fe20003f0f008 */
[----:B------:R-:W-:Y:S01]  /*1eb0*/  UMOV UR28, UR14 ;  /* 0x0000000e001c7c82 */ /* 0x000fe20008000000 */
[----:B------:R-:W-:Y:S01]  /*1ec0*/  UMOV UR27, UR15 ;  /* 0x0000000f001b7c82 */ /* 0x000fe20008000000 */
[----:B------:R-:W-:-:S02]  /*1ed0*/  IMAD.U32 R11, R8, 0x20, R11 ;  /* 0x00000020080b7824 */ /* 0x000fc400078e000b */
[----:B------:R-:W-:Y:S02]  /*1ee0*/  VIADD R8, R145, 0x40 ;  /* 0x0000004091087836 */ /* 0x000fe40000000000 */
[----:B------:R-:W-:-:S03]  /*1ef0*/  VIADD R172, R11, 0x1000 ;  /* 0x000010000bac7836 */ /* 0x000fc60000000000 */
[----:B------:R-:W-:Y:S02]  /*1f00*/  ISETP.GE.AND P2, PT, R8, UR5, PT ;  /* 0x0000000508007c0c */ /* 0x000fe4000bf46270 */
        /* <DEDUP_REMOVED lines=17> */
.L_x_1077:
[----:B------:R-:W-:Y:S05]  /*2020*/  BSYNC B0 ;  /* 0x0000000000007941 */ /* 0x000fea0003800000 */
.L_x_1076:
        /* <DEDUP_REMOVED lines=13> */
.L_x_1079:
[----:B------:R-:W-:Y:S05]  /*2100*/  BSYNC B0 ;  /* 0x0000000000007941 */ /* 0x000fea0003800000 */
.L_x_1078:
        /* <DEDUP_REMOVED lines=18> */
.L_x_1081:
[----:B------:R-:W-:Y:S05]  /*2230*/  BSYNC B0 ;  /* 0x0000000000007941 */ /* 0x000fea0003800000 */
.L_x_1080:
        /* <DEDUP_REMOVED lines=21> */
.L_x_1083:
[----:B------:R-:W-:Y:S05]  /*2390*/  BSYNC B0 ;  /* 0x0000000000007941 */ /* 0x000fea0003800000 */
.L_x_1082:
[----:B------:R-:W-:Y:S01]  /*23a0*/  UIMAD UR8, UR40, UR20, URZ ;  /* 0x00000014280872a4 */ /* 0x000fe2000f8e023f */
[----:B-1----:R-:W-:Y:S01]  /*23b0*/  IMAD.WIDE.U32 R14, R5, UR25, R154 ;  /* 0x00000019050e7c25 */ /* 0x002fe2000f8e009a */
[C---:B------:R-:W-:Y:S01]  /*23c0*/  IADD3 R4, R141.reuse, 0x40, RZ ;  /* 0x000000408d047810 */ /* 0x040fe20007ffe0ff */
[----:B------:R-:W-:Y:S01]  /*23d0*/  BSSY B0, `(.L_x_1084) ;  /* 0x000002a000007945 */ /* 0x000fe20003800000 */
[----:B------:R-:W-:Y:S01]  /*23e0*/  UIMAD UR14, UR25, UR21, UR8 ;  /* 0x00000015190e72a4 */ /* 0x000fe2000f8e0208 */
[----:B------:R-:W-:Y:S01]  /*23f0*/  VIADD R9, R141, 0x8 ;  /* 0x000000088d097836 */ /* 0x000fe20000000000 */
[----:B------:R-:W-:Y:S01]  /*2400*/  UIMAD UR8, UR26, -0x80, UR6 ;  /* 0xffffff801a0878a4 */ /* 0x000fe2000f8e0206 */
[----:B------:R-:W-:Y:S02]  /*2410*/  IADD3 R14, P1, R14, UR16, RZ ;  /* 0x000000100e0e7c10 */ /* 0x000fe4000ff3e0ff */
[----:B------:R-:W-:Y:S01]  /*2420*/  ISETP.GE.AND P5, PT, R4, UR5, PT ;  /* 0x0000000504007c0c */ /* 0x000fe2000bfa6270 */
[----:B------:R-:W-:Y:S01]  /*2430*/  IMAD.U32 R5, RZ, RZ, UR14 ;  /* 0x0000000eff057e24 */ /* 0x000fe2000f8e00ff */
[----:B------:R-:W-:Y:S01]  /*2440*/  ULDC.64 UR14, c[0x0][0x260] ;  /* 0x00009800000e7ab9 */ /* 0x000fe20000000a00 */
[----:B------:R-:W-:-:S02]  /*2450*/  ISETP.GE.AND P3, PT, R145, UR8, PT ;  /* 0x0000000891007c0c */ /* 0x000fc4000bf66270 */
[----:B------:R-:W-:Y:S01]  /*2460*/  ISETP.GE.AND P6, PT, R9, UR5, PT ;  /* 0x0000000509007c0c */ /* 0x000fe2000bfc6270 */
[----:B------:R-:W-:Y:S01]  /*2470*/  VIADD R9, R141, 0x48 ;  /* 0x000000488d097836 */ /* 0x000fe20000000000 */
[----:B------:R-:W-:Y:S01]  /*2480*/  IADD3.X R15, R15, UR17, R5, P1, !PT ;  /* 0x000000110f0f7c10 */ /* 0x000fe20008ffe405 */
[----:B------:R-:W-:Y:S01]  /*2490*/  IMAD R5, R0, UR14, RZ ;  /* 0x0000000e00057c24 */ /* 0x000fe2000f8e02ff */
[----:B------:R-:W-:Y:S02]  /*24a0*/  ISETP.GE.AND P1, PT, R141, UR5, PT ;  /* 0x000000058d007c0c */ /* 0x000fe4000bf26270 */
[----:B------:R-:W-:Y:S01]  /*24b0*/  ISETP.GE.AND P4, PT, R9, UR5, PT ;  /* 0x0000000509007c0c */ /* 0x000fe2000bf86270 */
[C---:B------:R-:W-:Y:S01]  /*24c0*/  IMAD R5, R6.reuse, UR15, R5 ;  /* 0x0000000f06057c24 */ /* 0x040fe2000f8e0205 */
[----:B------:R-:W-:Y:S01]  /*24d0*/  P2R R10, PR, RZ, 0x2 ;  /* 0x00000002ff0a7803 */ /* 0x000fe20000000000 */
[----:B------:R-:W-:Y:S02]  /*24e0*/  IMAD.WIDE.U32 R14, R6, UR14, R14 ;  /* 0x0000000e060e7c25 */ /* 0x000fe4000f8e000e */
[----:B------:R1:W-:Y:S03]  /*24f0*/  @P3 STS [R11+0x6000], RZ ;  /* 0x006000ff0b003388 */ /* 0x0003e60000000800 */
[----:B------:R-:W-:Y:S01]  /*2500*/  IADD3 R5, R15, R5, RZ ;  /* 0x000000050f057210 */ /* 0x000fe20007ffe0ff */
        /* <DEDUP_REMOVED lines=22> */
.L_x_1085:
[----:B------:R-:W-:Y:S05]  /*2670*/  BSYNC B0 ;  /* 0x0000000000007941 */ /* 0x000fea0003800000 */
.L_x_1084:
        /* <DEDUP_REMOVED lines=23> */
.L_x_1087:
[----:B------:R-:W-:Y:S05]  /*27f0*/  BSYNC B0 ;  /* 0x0000000000007941 */ /* 0x000fea0003800000 */
.L_x_1086:
[----:B------:R-:W-:Y:S01]  /*2800*/  UIMAD UR5, UR40, UR22, URZ ;  /* 0x00000016280572a4 */ /* 0x000fe2000f8e023f */
[----:B------:R-:W-:Y:S01]  /*2810*/  MOV R5, UR22 ;  /* 0x0000001600057c02 */ /* 0x000fe20008000f00 */
[----:B------:R2:W-:Y:S01]  /*2820*/  @P3 STS [R11+0x8000], RZ ;  /* 0x008000ff0b003388 */ /* 0x0005e20000000800 */
[----:B------:R-:W-:Y:S01]  /*2830*/  ULDC.64 UR14, c[0x0][0x268] ;  /* 0x00009a00000e7ab9 */ /* 0x000fe20000000a00 */
[----:B------:R-:W-:Y:S01]  /*2840*/  UIMAD UR5, UR25, UR23, UR5 ;  /* 0x00000017190572a4 */ /* 0x000fe2000f8e0205 */
[----:B------:R-:W-:Y:S01]  /*2850*/  BSSY B0, `(.L_x_1088) ;  /* 0x000001e000007945 */ /* 0x000fe20003800000 */
[----:B------:R2:W-:Y:S01]  /*2860*/  @P3 STS [R11+0x8004], RZ ;  /* 0x008004ff0b003388 */ /* 0x0005e20000000800 */
[----:B-1----:R-:W-:-:S03]  /*2870*/  IMAD.WIDE.U32 R14, R5, UR25, R154 ;  /* 0x00000019050e7c25 */ /* 0x002fc6000f8e009a */
[----:B------:R2:W-:Y:S01]  /*2880*/  @P3 STS.64 [R11+0x8008], RZ ;  /* 0x008008ff0b003388 */ /* 0x0005e20000000a00 */
[----:B------:R-:W-:Y:S01]  /*2890*/  MOV R4, UR5 ;  /* 0x0000000500047c02 */ /* 0x000fe20008000f00 */
[----:B------:R-:W-:Y:S01]  /*28a0*/  IMAD R5, R0, UR14, RZ ;  /* 0x0000000e00057c24 */ /* 0x000fe2000f8e02ff */
[----:B------:R-:W-:-:S03]  /*28b0*/  IADD3 R14, P1, R14, UR18, RZ ;  /* 0x000000120e0e7c10 */ /* 0x000fc6000ff3e0ff */
[----:B------:R-:W-:Y:S01]  /*28c0*/  IMAD R5, R6, UR15, R5 ;  /* 0x0000000f06057c24 */ /* 0x000fe2000f8e0205 */
[----:B------:R-:W-:-:S03]  /*28d0*/  IADD3.X R15, R15, UR24, R4, P1, !PT ;  /* 0x000000180f0f7c10 */ /* 0x000fc60008ffe404 */
        /* <DEDUP_REMOVED lines=21> */
.L_x_1089:
[----:B------:R-:W-:Y:S05]  /*2a30*/  BSYNC B0 ;  /* 0x0000000000007941 */ /* 0x000fea0003800000 */
.L_x_1088:
        /* <DEDUP_REMOVED lines=21> */
.L_x_1091:
[----:B------:R-:W-:Y:S05]  /*2b90*/  BSYNC B0 ;  /* 0x0000000000007941 */ /* 0x000fea0003800000 */
.L_x_1090:
[----:B------:R-:W-:Y:S01]  /*2ba0*/  ULDC.64 UR16, c[0x0][0x3c8] ;  /* 0x0000f20000107ab9 */ /* 0x000fe20000000a00 */
[----:B------:R-:W-:Y:S01]  /*2bb0*/  USHF.R.S32.HI UR8, URZ, 0x1f, UR56 ;  /* 0x0000001f3f087899 */ /* 0x000fe20008011438 */
[----:B-1----:R-:W1:Y:S01]  /*2bc0*/  LDC.64 R18, c[0x0][0x3b8] ;  /* 0x0000ee00ff127b82 */ /* 0x002e620000000a00 */
[----:B------:R-:W-:Y:S01]  /*2bd0*/  UISETP.NE.U32.AND UP1, UPT, UR16, URZ, UPT ;  /* 0x0000003f1000728c */ /* 0x000fe2000bf25070 */
[----:B------:R-:W-:Y:S01]  /*2be0*/  ISETP.NE.AND P2, PT, R10, RZ, PT ;  /* 0x000000ff0a00720c */ /* 0x000fe20003f45270 */
[----:B------:R-:W-:Y:S01]  /*2bf0*/  IMAD.MOV.U32 R6, RZ, RZ, 0x4 ;  /* 0x00000004ff067424 */ /* 0x000fe200078e00ff */
[----:B------:R-:W0:Y:S01]  /*2c00*/  LDGDEPBAR ;  /* 0x00000000000079af */ /* 0x000e220000000000 */
[----:B------:R-:W-:Y:S01]  /*2c10*/  UISETP.NE.AND.EX UP1, UPT, UR17, URZ, UPT, UP1 ;  /* 0x0000003f1100728c */ /* 0x000fe2000bf25310 */
[----:B------:R-:W-:Y:S02]  /*2c20*/  IMAD.MOV.U32 R0, RZ, RZ, 0x4 ;  /* 0x00000004ff007424 */ /* 0x000fe400078e00ff */
[----:B------:R-:W-:-:S02]  /*2c30*/  IMAD.MOV.U32 R169, RZ, RZ, 0x7f800000 ;  /* 0x7f800000ffa97424 */ /* 0x000fc400078e00ff */
[----:B------:R-:W-:Y:S01]  /*2c40*/  IMAD.MOV.U32 R171, RZ, RZ, 0x7f800000 ;  /* 0x7f800000ffab7424 */ /* 0x000fe200078e00ff */
[----:B------:R-:W-:Y:S01]  /*2c50*/  PLOP3.LUT P1, PT, PT, PT, UP1, 0x80, 0x0 ;  /* 0x000000000000781c */ /* 0x000fe20003f2f018 */
[----:B------:R-:W-:Y:S02]  /*2c60*/  IMAD.MOV.U32 R168, RZ, RZ, 0x7f800000 ;  /* 0x7f800000ffa87424 */ /* 0x000fe400078e00ff */
[----:B------:R-:W-:Y:S01]  /*2c70*/  IMAD.MOV.U32 R170, RZ, RZ, 0x7f800000 ;  /* 0x7f800000ffaa7424 */ /* 0x000fe200078e00ff */
[----:B------:R-:W-:Y:S01]  /*2c80*/  SHF.R.S32.HI R167, RZ, 0x1f, R7 ;  /* 0x0000001fffa77819 */ /* 0x000fe20000011407 */
[----:B------:R-:W-:Y:S01]  /*2c90*/  @UP1 ULDC.64 UR18, c[0x0][0x3d0] ;  /* 0x0000f40000121ab9 */ /* 0x000fe20000000a00 */
[----:B------:R-:W-:Y:S01]  /*2ca0*/  @UP1 UMOV UR14, UR56 ;  /* 0x00000038000e1c82 */ /* 0x000fe20008000000 */
[----:B------:R-:W-:Y:S01]  /*2cb0*/  @UP1 UIMAD UR5, UR57, UR18, URZ ;  /* 0x00000012390512a4 */ /* 0x000fe2000f8e023f */
[----:B------:R-:W-:Y:S01]  /*2cc0*/  @UP1 UMOV UR15, UR8 ;  /* 0x00000008000f1c82 */ /* 0x000fe20008000000 */
[----:B------:R-:W-:Y:S01]  /*2cd0*/  ULDC UR50, c[0x0][0x2d0] ;  /* 0x0000b40000327ab9 */ /* 0x000fe20000000800 */
[----:B------:R-:W-:-:S02]  /*2ce0*/  @UP1 UIMAD.WIDE.U32 UR14, UR53, UR18, UR14 ;  /* 0x00000012350e12a5 */ /* 0x000fc4000f8e000e */
[----:B------:R-:W-:Y:S01]  /*2cf0*/  @UP1 UIMAD UR5, UR53, UR19, UR5 ;  /* 0x00000013350512a4 */ /* 0x000fe2000f8e0205 */
[----:B-1----:R-:W2:Y:S01]  /*2d00*/  LDG.E.64 R4, desc[UR10][R18.64] ;  /* 0x0000000a12047981 */ /* 0x002ea2000c1e1b00 */
[----:B------:R-:W-:Y:S02]  /*2d10*/  @UP1 ULEA UR16, UP0, UR14, UR16, 0x2 ;  /* 0x000000100e101291 */ /* 0x000fe4000f80103f */
[----:B------:R-:W-:Y:S01]  /*2d20*/  @UP1 UIADD3 UR5, UR15, UR5, URZ ;  /* 0x000000050f051290 */ /* 0x000fe2000fffe03f */
[----:B------:R-:W2:Y:S03]  /*2d30*/  LDG.E.64 R12, desc[UR10][R18.64+0x8] ;  /* 0x0000080a120c7981 */ /* 0x000ea6000c1e1b00 */
[----:B------:R-:W-:Y:S01]  /*2d40*/  @UP1 ULEA.HI.X UR17, UR14, UR17, UR5, 0x2, UP0 ;  /* 0x000000110e111291 */ /* 0x000fe200080f1405 */
[----:B------:R-:W-:Y:S02]  /*2d50*/  IMAD.U32 R10, RZ, RZ, UR16 ;  /* 0x00000010ff0a7e24 */ /* 0x000fe4000f8e00ff */
[----:B------:R-:W-:Y:S01]  /*2d60*/  IMAD.WIDE R14, R141, R6, UR12 ;  /* 0x0000000c8d0e7e25 */ /* 0x000fe2000f8e0206 */
[----:B------:R-:W-:-:S03]  /*2d70*/  @UP1 ULDC UR5, c[0x0][0x2e8] ;  /* 0x0000ba0000051ab9 */ /* 0x000fc60000000800 */
[----:B--234-:R-:W-:Y:S01]  /*2d80*/  IMAD.U32 R11, RZ, RZ, UR17 ;  /* 0x00000011ff0b7e24 */ /* 0x01cfe2000f8e00ff */
[----:B------:R1:W5:Y:S01]  /*2d90*/  @!P6 LDG.E R171, desc[UR10][R14.64+0x20] ;  /* 0x0000200a0eabe981 */ /* 0x000362000c1e1900 */
[----:B------:R-:W-:-:S03]  /*2da0*/  @!P4 IMAD.WIDE R16, R9, R0, UR12 ;  /* 0x0000000c0910ce25 */ /* 0x000fc6000f8e0200 */
[----:B------:R1:W5:Y:S04]  /*2db0*/  @!P5 LDG.E R168, desc[UR10][R14.64+0x100] ;  /* 0x0001000a0ea8d981 */ /* 0x000368000c1e1900 */
[----:B------:R-:W2:Y:S04]  /*2dc0*/  @P1 LDG.E R11, desc[UR10][R10.64] ;  /* 0x0000000a0a0b1981 */ /* 0x000ea8000c1e1900 */
[----:B------:R1:W5:Y:S01]  /*2dd0*/  @!P4 LDG.E R169, desc[UR10][R16.64] ;  /* 0x0000000a10a9c981 */ /* 0x000362000c1e1900 */
[----:B------:R-:W3:Y:S01]  /*2de0*/  S2R R6, SR_TID.X ;  /* 0x0000000000067919 */ /* 0x000ee20000002100 */
[----:B------:R-:W2:Y:S01]  /*2df0*/  @P1 MUFU.RCP R0, UR5 ;  /* 0x0000000500001d08 */ /* 0x000ea20008001000 */
[----:B------:R-:W-:Y:S01]  /*2e00*/  UIMAD UR5, UR53, UR60, UR56 ;  /* 0x0000003c350572a4 */ /* 0x000fe2000f8e0238 */
[----:B------:R1:W5:Y:S03]  /*2e10*/  @!P2 LDG.E R170, desc[UR10][R14.64] ;  /* 0x0000000a0eaaa981 */ /* 0x000366000c1e1900 */
[----:B------:R-:W-:-:S04]  /*2e20*/  USHF.L.U32 UR5, UR5, 0x5, URZ ;  /* 0x0000000505057899 */ /* 0x000fc8000800063f */
[----:B------:R-:W-:Y:S01]  /*2e30*/  USHF.R.S32.HI UR14, URZ, 0x1f, UR5 ;  /* 0x0000001f3f0e7899 */ /* 0x000fe20008011405 */
[----:B---3--:R-:W-:-:S05]  /*2e40*/  IMAD.SHL.U32 R6, R6, 0x2, RZ ;  /* 0x0000000206067824 */ /* 0x008fca00078e00ff */
[----:B------:R-:W-:Y:S01]  /*2e50*/  LOP3.LUT R9, R6, 0x6, RZ, 0xc0, !PT ;  /* 0x0000000606097812 */ /* 0x000fe200078ec0ff */
[----:B------:R-:W-:-:S04]  /*2e60*/  IMAD.U32 R6, RZ, RZ, UR26 ;  /* 0x0000001aff067e24 */ /* 0x000fc8000f8e00ff */
[----:B------:R-:W-:-:S04]  /*2e70*/  IMAD R9, R142, 0x40, R9 ;  /* 0x000000408e097824 */ /* 0x000fc800078e0209 */
[----:B------:R-:W-:-:S05]  /*2e80*/  IMAD R6, R6, 0x80, R9 ;  /* 0x0000008006067824 */ /* 0x000fca00078e0209 */
[----:B------:R-:W-:Y:S01]  /*2e90*/  IADD3 R6, R141, -UR52, -R6 ;  /* 0x800000348d067c10 */ /* 0x000fe2000fffe806 */
[----:B------:R-:W-:Y:S01]  /*2ea0*/  IMAD.MOV.U32 R164, RZ, RZ, 0x4 ;  /* 0x00000004ffa47424 */ /* 0x000fe200078e00ff */
        /* <DEDUP_REMOVED lines=16> */
[----:B------:R-:W-:Y:S02]  /*2fb0*/  VIADD R165, R6, UR6 ;  /* 0x0000000606a57c36 */ /* 0x000fe40008000000 */
        /* <DEDUP_REMOVED lines=16> */
[----:B------:R-:W-:Y:S01]  /*30c0*/  UIADD3 UR33, -UR33, URZ, URZ ;  /* 0x0000003f21217290 */ /* 0x000fe2000fffe13f */
[----:B------:R-:W-:Y:S01]  /*30d0*/  ULDC UR7, c[0x0][0x2ec] ;  /* 0x0000bb0000077ab9 */ /* 0x000fe20000000800 */
[----:B------:R-:W-:Y:S01]  /*30e0*/  R2UR UR8, R4 ;  /* 0x00000000040872ca */ /* 0x000fe200000e0000 */
[----:B------:R-:W-:Y:S01]  /*30f0*/  VIADD R4, R139, 0x1000 ;  /* 0x000010008b047836 */ /* 0x000fe20000000000 */
[----:B------:R-:W-:Y:S01]  /*3100*/  R2UR UR31, R5 ;  /* 0x00000000051f72ca */ /* 0x000fe200000e0000 */
[----:B------:R-:W-:Y:S01]  /*3110*/  VIADD R5, R140, 0x1000 ;  /* 0x000010008c057836 */ /* 0x000fe20000000000 */
[----:B------:R-:W-:-:S02]  /*3120*/  IADD3 R174, P3, P2, R12, UR5, R7 ;  /* 0x000000050cae7c10 */ /* 0x000fc4000fa7e007 */
[----:B------:R-:W-:Y:S02]  /*3130*/  SEL R131, R4, R139, !P0 ;  /* 0x0000008b04837207 */ /* 0x000fe40004000000 */
[----:B------:R-:W-:Y:S02]  /*3140*/  SEL R130, R5, R140, !P0 ;  /* 0x0000008c05827207 */ /* 0x000fe40004000000 */
[----:B------:R-:W-:Y:S01]  /*3150*/  IADD3.X R167, R13, UR14, R167, P3, P2 ;  /* 0x0000000e0da77c10 */ /* 0x000fe20009fe44a7 */
[----:B--2---:R-:W-:-:S05]  /*3160*/  @P1 FMUL.FTZ R0, R11, R0 ;  /* 0x000000000b001220 */ /* 0x004fca0000410000 */
[----:B------:R-:W-:Y:S01]  /*3170*/  @P1 R2UR UR25, R0 ;  /* 0x00000000001912ca */ /* 0x000fe200000e0000 */
[----:B------:R-:W-:Y:S01]  /*3180*/  IMAD.SHL.U32 R0, R140, 0x2, RZ ;  /* 0x000000028c007824 */ /* 0x000fe200078e00ff */
[----:B------:R-:W-:Y:S01]  /*3190*/  LEA R131, R131, UR4, 0x1 ;  /* 0x0000000483837c11 */ /* 0x000fe2000f8e08ff */
[----:B------:R-:W-:Y:S01]  /*31a0*/  IMAD.WIDE.U32 R174, R174, -0x2daee0ad, RZ ;  /* 0xd2511f53aeae7825 */ /* 0x000fe200078e00ff */
[----:B------:R-:W-:Y:S01]  /*31b0*/  LEA R130, R130, UR4, 0x1 ;  /* 0x0000000482827c11 */ /* 0x000fe2000f8e08ff */
[----:B------:R-:W-:Y:S01]  /*31c0*/  UMOV UR5, URZ ;  /* 0x0000003f00057c82 */ /* 0x000fe20008000000 */
[----:B------:R-:W-:Y:S01]  /*31d0*/  UIADD3 UR24, UR8, -0x61c88647, URZ ;  /* 0x9e3779b908187890 */ /* 0x000fe2000fffe03f */
[----:B------:R-:W-:Y:S01]  /*31e0*/  LOP3.LUT R167, R167, UR8, RZ, 0x3c, !PT ;  /* 0x00000008a7a77c12 */ /* 0x000fe2000f8e3cff */
[----:B------:R-:W-:Y:S02]  /*31f0*/  UIADD3 UR23, UR8, 0x3c6ef372, URZ ;  /* 0x3c6ef37208177890 */ /* 0x000fe4000fffe03f */
[----:B------:R-:W-:-:S02]  /*3200*/  UIADD3 UR21, UR8, -0x255992d5, URZ ;  /* 0xdaa66d2b08157890 */ /* 0x000fc4000fffe03f */
[----:B------:R-:W-:Y:S02]  /*3210*/  UIADD3 UR19, UR8, 0x78dde6e4, URZ ;  /* 0x78dde6e408137890 */ /* 0x000fe4000fffe03f */
[----:B------:R-:W-:Y:S02]  /*3220*/  UIADD3 UR17, UR8, 0x1715609d, URZ ;  /* 0x1715609d08117890 */ /* 0x000fe4000fffe03f */
[----:B------:R-:W-:Y:S02]  /*3230*/  UIADD3 UR15, UR8, -0x4ab325aa, URZ ;  /* 0xb54cda56080f7890 */ /* 0x000fe4000fffe03f */
[----:B------:R-:W-:Y:S02]  /*3240*/  UIADD3 UR48, UR31, -0x4498517b, URZ ;  /* 0xbb67ae851f307890 */ /* 0x000fe4000fffe03f */
[----:B------:R-:W-:Y:S02]  /*3250*/  UIADD3 UR22, UR31, 0x76cf5d0a, URZ ;  /* 0x76cf5d0a1f167890 */ /* 0x000fe4000fffe03f */
[----:B------:R-:W-:-:S02]  /*3260*/  UIADD3 UR20, UR31, 0x32370b8f, URZ ;  /* 0x32370b8f1f147890 */ /* 0x000fc4000fffe03f */
[----:B------:R-:W-:Y:S02]  /*3270*/  UIADD3 UR18, UR31, -0x126145ec, URZ ;  /* 0xed9eba141f127890 */ /* 0x000fe4000fffe03f */
[----:B------:R-:W-:Y:S02]  /*3280*/  UIADD3 UR16, UR31, -0x56f99767, URZ ;  /* 0xa90668991f107890 */ /* 0x000fe4000fffe03f */
[----:B------:R-:W-:Y:S01]  /*3290*/  UIADD3 UR14, UR31, 0x646e171e, URZ ;  /* 0x646e171e1f0e7890 */ /* 0x000fe2000fffe03f */
[----:B------:R-:W-:Y:S01]  /*32a0*/  @UP1 UMOV UR5, UR25 ;  /* 0x0000001900051c82 */ /* 0x000fe20008000000 */
[----:B-1----:R-:W-:-:S10]  /*32b0*/  ULDC.U8 UR8, c[0x0][0x388] ;  /* 0x0000e20000087ab9 */ /* 0x002fd40000000000 */
.L_x_1094:
[----:B------:R-:W-:Y:S01]  /*32c0*/  LOP3.LUT R191, R174, UR48, RZ, 0x3c, !PT ;  /* 0x00000030aebf7c12 */ /* 0x000fe2000f8e3cff */
[----:B------:R-:W0:Y:S01]  /*32d0*/  LDGDEPBAR ;  /* 0x00000000000079af */ /* 0x000e220000000000 */
[----:B------:R-:W-:Y:S01]  /*32e0*/  IMAD.IADD R64, R137, 0x1, R130 ;  /* 0x0000000189407824 */ /* 0x000fe200078e0282 */
[----:B------:R-:W-:Y:S01]  /*32f0*/  USHF.L.U32 UR25, UR26, 0x7, URZ ;  /* 0x000000071a197899 */ /* 0x000fe2000800063f */
[----:B------:R-:W-:Y:S01]  /*3300*/  IMAD.U32 R56, RZ, RZ, UR28 ;  /* 0x0000001cff387e24 */ /* 0x000fe2000f8e00ff */
[----:B------:R-:W-:Y:S01]  /*3310*/  UISETP.GE.AND UP2, UPT, UR9, 0x1, UPT ;  /* 0x000000010900788c */ /* 0x000fe2000bf46270 */
[----:B------:R-:W-:Y:S01]  /*3320*/  IMAD.U32 R66, RZ, RZ, UR9 ;  /* 0x00000009ff427e24 */ /* 0x000fe2000f8e00ff */
[----:B------:R-:W-:Y:S01]  /*3330*/  UIADD3 UR25, UR25, 0x80, URZ ;  /* 0x0000008019197890 */ /* 0x000fe2000fffe03f */
[----:B------:R-:W-:Y:S01]  /*3340*/  IMAD.U32 R57, RZ, RZ, UR27 ;  /* 0x0000001bff397e24 */ /* 0x000fe2000f8e00ff */
[C---:B------:R-:W-:Y:S01]  /*3350*/  LEA R186, P1, R141.reuse, R56, 0x2 ;  /* 0x000000388dba7211 */ /* 0x040fe200078210ff */
[----:B------:R-:W-:Y:S01]  /*3360*/  IMAD R126, R66, 0x8, R143 ;  /* 0x00000008427e7824 */ /* 0x000fe200078e028f */
[----:B------:R-:W-:Y:S01]  /*3370*/  UISETP.GE.AND UP0, UPT, UR25, UR6, UPT ;  /* 0x000000061900728c */ /* 0x000fe2000bf06270 */
[----:B------:R-:W-:Y:S01]  /*3380*/  IMAD.U32 R65, RZ, RZ, UR26 ;  /* 0x0000001aff417e24 */ /* 0x000fe2000f8e00ff */
[----:B------:R-:W-:Y:S01]  /*3390*/  LEA.HI.X.SX32 R187, R141, R57, 0x2, P1 ;  /* 0x000000398dbb7211 */ /* 0x000fe200008f16ff */
[----:B------:R-:W-:Y:S02]  /*33a0*/  IMAD.U32 R190, RZ, RZ, UR9 ;  /* 0x00000009ffbe7e24 */ /* 0x000fe4000f8e00ff */
[----:B------:R-:W-:Y:S01]  /*33b0*/  IMAD R65, R65, 0x2, R142 ;  /* 0x0000000241417824 */ /* 0x000fe200078e028e */
[----:B------:R-:W-:Y:S01]  /*33c0*/  PLOP3.LUT P0, PT, PT, PT, UP0, 0x80, 0x0 ;  /* 0x000000000000781c */ /* 0x000fe20003f0f008 */
[----:B------:R-:W-:Y:S01]  /*33d0*/  IMAD R190, R190, 0x80, R165 ;  /* 0x00000080bebe7824 */ /* 0x000fe200078e02a5 */
[----:B------:R-:W-:Y:S01]  /*33e0*/  PLOP3.LUT P3, PT, PT, PT, UP0, 0x80, 0x0 ;  /* 0x000000000000781c */ /* 0x000fe20003f6f008 */
[----:B------:R-:W-:Y:S01]  /*33f0*/  IMAD.SHL.U32 R125, R65, 0x2, RZ ;  /* 0x00000002417d7824 */ /* 0x000fe200078e00ff */
[----:B------:R-:W-:Y:S01]  /*3400*/  PLOP3.LUT P2, PT, PT, PT, UP0, 0x80, 0x0 ;  /* 0x000000000000781c */ /* 0x000fe20003f4f008 */
[C---:B------:R-:W-:Y:S01]  /*3410*/  VIADD R197, R190.reuse, 0xffffffd7 ;  /* 0xffffffd7bec57836 */ /* 0x040fe20000000000 */
[----:B------:R-:W-:Y:S01]  /*3420*/  PLOP3.LUT P1, PT, PT, PT, UP0, 0x80, 0x0 ;  /* 0x000000000000781c */ /* 0x000fe20003f2f008 */
[C---:B------:R-:W-:Y:S01]  /*3430*/  VIADD R189, R190.reuse, 0xffffffd8 ;  /* 0xffffffd8bebd7836 */ /* 0x040fe20000000000 */
[----:B------:R-:W-:Y:S01]  /*3440*/  LOP3.LUT R214, R175, UR31, R125, 0x96, !PT ;  /* 0x0000001fafd67c12 */ /* 0x000fe2000f8e967d */
[----:B------:R-:W-:Y:S04]  /*3450*/  DEPBAR.LE SB0, 0x0 ;  /* 0x000080000000791a */ /* 0x000fe80000000000 */
[----:B------:R-:W-:Y:S01]  /*3460*/  BAR.SYNC.DEFER_BLOCKING 0x0 ;  /* 0x0000000000007b1d */ /* 0x000fe20000010000 */
[C---:B------:R-:W-:Y:S02]  /*3470*/  VIADD R201, R190.reuse, 0xffffffcf ;  /* 0xffffffcfbec97836 */ /* 0x040fe40000000000 */
[C---:B------:R-:W-:Y:S02]  /*3480*/  VIADD R198, R190.reuse, 0xffffffd0 ;  /* 0xffffffd0bec67836 */ /* 0x040fe40000000000 */
[----:B------:R-:W-:Y:S02]  /*3490*/  VIADD R203, R190, 0xf ;  /* 0x0000000fbecb7836 */ /* 0x000fe40000000000 */
[----:B------:R-:W-:Y:S04]  /*34a0*/  IMAD.WIDE.U32 R214, R214, -0x326172a9, RZ ;  /* 0xcd9e8d57d6d67825 */ /* 0x000fe800078e00ff */
[----:B------:R-:W-:Y:S02]  /*34b0*/  IMAD.U32 R185, RZ, RZ, UR26 ;  /* 0x0000001affb97e24 */ /* 0x000fe4000f8e00ff */
[C---:B------:R-:W-:Y:S02]  /*34c0*/  VIADD R230, R190.reuse, 0x3f ;  /* 0x0000003fbee67836 */ /* 0x040fe40000000000 */
[C---:B------:R-:W-:Y:S02]  /*34d0*/  VIADD R213, R190.reuse, 0x48 ;  /* 0x00000048bed57836 */ /* 0x040fe40000000000 */
[C---:B------:R-:W-:Y:S02]  /*34e0*/  VIADD R226, R190.reuse, 0xffffffff ;  /* 0xffffffffbee27836 */ /* 0x040fe40000000000 */
[C---:B------:R-:W-:Y:S02]  /*34f0*/  VIADD R225, R190.reuse, 0x37 ;  /* 0x00000037bee17836 */ /* 0x040fe40000000000 */
[----:B------:R-:W-:Y:S01]  /*3500*/  VIADD R222, R190, 0xffffffef ;  /* 0xffffffefbede7836 */ /* 0x000fe20000000000 */
[----:B------:R-:W-:Y:S01]  /*3510*/  ISETP.GE.AND P5, PT, R226, RZ, PT ;  /* 0x000000ffe200720c */ /* 0x000fe20003fa6270 */
[C---:B------:R-:W-:Y:S01]  /*3520*/  VIADD R229, R190.reuse, 0x47 ;  /* 0x00000047bee57836 */ /* 0x040fe20000000000 */
[----:B------:R-:W-:Y:S01]  /*3530*/  LDSM.16.M88.4 R100, [R130] ;  /* 0x000000008264783b */ /* 0x000fe20000000200 */
[C---:B------:R-:W-:Y:S02]  /*3540*/  VIADD R228, R190.reuse, 0x38 ;  /* 0x00000038bee47836 */ /* 0x040fe40000000000 */
[C---:B------:R-:W-:Y:S02]  /*3550*/  VIADD R227, R190.reuse, 0xfffffff8 ;  /* 0xfffffff8bee37836 */ /* 0x040fe40000000000 */
[C---:B------:R-:W-:Y:S02]  /*3560*/  VIADD R224, R190.reuse, 0xfffffff7 ;  /* 0xfffffff7bee07836 */ /* 0x040fe40000000000 */
[C---:B------:R-:W-:Y:S01]  /*3570*/  VIADD R223, R190.reuse, 0xfffffff0 ;  /* 0xfffffff0bedf7836 */ /* 0x040fe20000000000 */
[----:B------:R-:W2:Y:S01]  /*3580*/  LDG.E R173, desc[UR10][R186.64] ;  /* 0x0000000abaad7981 */ /* 0x000ea2000c1e1900 */
[C---:B------:R-:W-:Y:S02]  /*3590*/  VIADD R209, R190.reuse, 0x28 ;  /* 0x00000028bed17836 */ /* 0x040fe40000000000 */
[----:B------:R-:W-:Y:S01]  /*35a0*/  @!P5 IADD3 R226, -R190, 0x1, RZ ;  /* 0x00000001bee2d810 */ /* 0x000fe20007ffe1ff */
[----:B------:R-:W1:Y:S01]  /*35b0*/  LDSM.16.M88.4 R104, [R138+UR4+0x6000] ;  /* 0x006000048a68783b */ /* 0x000e620008000200 */
[----:B------:R-:W-:Y:S01]  /*35c0*/  ISETP.GE.AND P5, PT, R224, RZ, PT ;  /* 0x000000ffe000720c */ /* 0x000fe20003fa6270 */
[C---:B------:R-:W-:Y:S01]  /*35d0*/  VIADD R196, R190.reuse, 0xffffffe0 ;  /* 0xffffffe0bec47836 */ /* 0x040fe20000000000 */
[----:B------:R-:W-:Y:S01]  /*35e0*/  I2FP.F32.S32 R226, R226 ;  /* 0x000000e200e27245 */ /* 0x000fe20000201400 */
[C---:B------:R-:W-:Y:S02]  /*35f0*/  VIADD R221, R190.reuse, 0x30 ;  /* 0x00000030bedd7836 */ /* 0x040fe40000000000 */
[C---:B------:R-:W-:Y:S02]  /*3600*/  VIADD R220, R190.reuse, 0x2f ;  /* 0x0000002fbedc7836 */ /* 0x040fe40000000000 */
[----:B------:R-:W3:Y:S01]  /*3610*/  LDG.E R184, desc[UR10][R186.64+0x20] ;  /* 0x0000200abab87981 */ /* 0x000ee2000c1e1900 */
[C---:B------:R-:W-:Y:S02]  /*3620*/  VIADD R208, R190.reuse, 0xffffffe8 ;  /* 0xffffffe8bed07836 */ /* 0x040fe40000000000 */
[C---:B------:R-:W-:Y:S01]  /*3630*/  VIADD R202, R190.reuse, 0x27 ;  /* 0x00000027beca7836 */ /* 0x040fe20000000000 */
[----:B------:R-:W4:Y:S01]  /*3640*/  LDSM.16.M88.4 R108, [R130+0x1000] ;  /* 0x00100000826c783b */ /* 0x000f220000000200 */
[C---:B------:R-:W-:Y:S01]  /*3650*/  VIADD R200, R190.reuse, 0xffffffe7 ;  /* 0xffffffe7bec87836 */ /* 0x040fe20000000000 */
[C---:B------:R-:W-:Y:S01]  /*3660*/  @!P5 IADD3 R224, -R190.reuse, 0x9, RZ ;  /* 0x00000009bee0d810 */ /* 0x040fe20007ffe1ff */
[----:B------:R-:W-:Y:S01]  /*3670*/  VIADD R192, R190, 0x1f ;  /* 0x0000001fbec07836 */ /* 0x000fe20000000000 */
[----:B------:R-:W-:Y:S01]  /*3680*/  ISETP.GE.AND P5, PT, R202, RZ, PT ;  /* 0x000000ffca00720c */ /* 0x000fe20003fa6270 */
[C---:B------:R-:W-:Y:S01]  /*3690*/  VIADD R195, R190.reuse, 0xffffffdf ;  /* 0xffffffdfbec37836 */ /* 0x040fe20000000000 */
[----:B------:R-:W-:Y:S01]  /*36a0*/  I2FP.F32.S32 R224, R224 ;  /* 0x000000e000e07245 */ /* 0x000fe20000201400 */
[C---:B------:R-:W-:Y:S01]  /*36b0*/  VIADD R194, R190.reuse, 0x20 ;  /* 0x00000020bec27836 */ /* 0x040fe20000000000 */
[----:B------:R-:W4:Y:S01]  /*36c0*/  LDSM.16.M88.4 R112, [R138+UR4+0x6400] ;  /* 0x006400048a70783b */ /* 0x000f220008000200 */
[C---:B------:R-:W-:Y:S02]  /*36d0*/  VIADD R193, R190.reuse, 0x17 ;  /* 0x00000017bec17836 */ /* 0x040fe40000000000 */
[----:B------:R-:W-:Y:S02]  /*36e0*/  VIADD R199, R190, 0x10 ;  /* 0x00000010bec77836 */ /* 0x000fe40000000000 */
[----:B------:R-:W-:Y:S02]  /*36f0*/  VIADD R127, R125, 0x1 ;  /* 0x000000017d7f7836 */ /* 0x000fe40000000000 */
[----:B------:R-:W-:Y:S01]  /*3700*/  VIADD R210, R126, 0x4 ;  /* 0x000000047ed27836 */ /* 0x000fe20000000000 */
[----:B------:R-:W4:Y:S01]  /*3710*/  LDSM.16.M88.4 R116, [R138+UR4+0x6800] ;  /* 0x006800048a74783b */ /* 0x000f220008000200 */
[----:B------:R-:W-:Y:S02]  /*3720*/  @!P5 IADD3 R202, -R190, -0x27, RZ ;  /* 0xffffffd9becad810 */ /* 0x000fe40007ffe1ff */
[----:B------:R-:W-:Y:S01]  /*3730*/  LOP3.LUT R125, R175, UR31, R127, 0x96, !PT ;  /* 0x0000001faf7d7c12 */ /* 0x000fe2000f8e967f */
[----:B------:R-:W-:Y:S01]  /*3740*/  IMAD.WIDE.U32 R126, R126, -0x326172a9, RZ ;  /* 0xcd9e8d577e7e7825 */ /* 0x000fe200078e00ff */
[----:B------:R-:W-:Y:S03]  /*3750*/  ISETP.GE.AND P5, PT, R189, RZ, PT ;  /* 0x000000ffbd00720c */ /* 0x000fe60003fa6270 */
[----:B------:R-:W4:Y:S01]  /*3760*/  LDSM.16.M88.4 R120, [R138+UR4+0x6c00] ;  /* 0x006c00048a78783b */ /* 0x000f220008000200 */
[----:B------:R-:W-:Y:S01]  /*3770*/  LOP3.LUT R188, R127, R167, RZ, 0x3c, !PT ;  /* 0x000000a77fbc7212 */ /* 0x000fe200078e3cff */
[----:B------:R-:W-:Y:S01]  /*3780*/  VIADD R127, R190, 0x8 ;  /* 0x00000008be7f7836 */ /* 0x000fe20000000000 */
[----:B------:R-:W-:Y:S01]  /*3790*/  LOP3.LUT R218, R215, UR24, R126, 0x96, !PT ;  /* 0x00000018d7da7c12 */ /* 0x000fe2000f8e967e */
[-C--:B-1----:R-:W-:Y:S03]  /*37a0*/  HMMA.16816.F32 R4, R100, R104.reuse, RZ ;  /* 0x000000686404723c */ /* 0x082fe600000018ff */
[----:B------:R-:W-:Y:S01]  /*37b0*/  ISETP.GE.AND P6, PT, R127, RZ, PT ;  /* 0x000000ff7f00720c */ /* 0x000fe20003fc6270 */
[----:B-----5:R-:W5:Y:S01]  /*37c0*/  LDG.E R183, desc[UR10][R186.64+0x100] ;  /* 0x0001000abab77981 */ /* 0x020f62000c1e1900 */
[----:B------:R-:W-:Y:S01]  /*37d0*/  IMAD.WIDE.U32 R234, R188, -0x2daee0ad, RZ ;  /* 0xd2511f53bcea7825 */ /* 0x000fe200078e00ff */
[----:B------:R-:W-:Y:S02]  /*37e0*/  @!P5 IADD3 R189, -R190, 0x28, RZ ;  /* 0x00000028bebdd810 */ /* 0x000fe40007ffe1ff */
[----:B------:R1:W5:Y:S03]  /*37f0*/  LDG.E R182, desc[UR10][R186.64+0x120] ;  /* 0x0001200abab67981 */ /* 0x000366000c1e1900 */
[----:B------:R-:W-:Y:S01]  /*3800*/  LOP3.LUT R206, R191, R235, RZ, 0x3c, !PT ;  /* 0x000000ebbfce7212 */ /* 0x000fe200078e3cff */
[C---:B----4-:R-:W-:Y:S01]  /*3810*/  HMMA.16816.F32 R8, R108.reuse, R104, RZ ;  /* 0x000000686c08723c */ /* 0x050fe200000018ff */
[----:B------:R-:W4:Y:S01]  /*3820*/  @P0 S2R R124, SR_TID.X ;  /* 0x00000000007c0919 */ /* 0x000f220000002100 */
[----:B------:R-:W-:Y:S01]  /*3830*/  PLOP3.LUT P0, PT, PT, PT, UP0, 0x80, 0x0 ;  /* 0x000000000000781c */ /* 0x000fe20003f0f008 */
[----:B------:R-:W-:Y:S01]  /*3840*/  IMAD.WIDE.U32 R210, R210, -0x326172a9, RZ ;  /* 0xcd9e8d57d2d27825 */ /* 0x000fe200078e00ff */
[----:B------:R-:W-:Y:S02]  /*3850*/  @!P6 IADD3 R127, -R190, -0x8, RZ ;  /* 0xfffffff8be7fe810 */ /* 0x000fe40007ffe1ff */
[----:B------:R-:W-:Y:S01]  /*3860*/  ISETP.GE.AND P6, PT, R225, RZ, PT ;  /* 0x000000ffe100720c */ /* 0x000fe20003fc6270 */
[-C--:B------:R-:W-:Y:S01]  /*3870*/  HMMA.16816.F32 R12, R108, R106.reuse, RZ ;  /* 0x0000006a6c0c723c */ /* 0x080fe200000018ff */
[----:B------:R-:W-:Y:S03]  /*3880*/  LOP3.LUT R232, R211, R167, RZ, 0x3c, !PT ;  /* 0x000000a7d3e87212 */ /* 0x000fe600078e3cff */
[----:B------:R-:W-:Y:S01]  /*3890*/  LOP3.LUT R212, R215, UR24, R210, 0x96, !PT ;  /* 0x00000018d7d47c12 */ /* 0x000fe2000f8e96d2 */
[----:B------:R-:W-:Y:S01]  /*38a0*/  IMAD.WIDE.U32 R206, R206, -0x326172a9, RZ ;  /* 0xcd9e8d57cece7825 */ /* 0x000fe200078e00ff */
[----:B------:R-:W-:Y:S01]  /*38b0*/  I2FP.F32.S32 R127, R127 ;  /* 0x0000007f007f7245 */ /* 0x000fe20000201400 */
[C---:B------:R-:W-:Y:S01]  /*38c0*/  HMMA.16816.F32 R16, R100.reuse, R106, RZ ;  /* 0x0000006a6410723c */ /* 0x040fe200000018ff */
[----:B------:R-:W-:Y:S03]  /*38d0*/  LDSM.16.M88.4 R104, [R64] ;  /* 0x000000004068783b */ /* 0x000fe60000000200 */
[----:B------:R-:W-:Y:S01]  /*38e0*/  LOP3.LUT R215, R207, UR23, R214, 0x96, !PT ;  /* 0x00000017cfd77c12 */ /* 0x000fe2000f8e96d6 */
[C---:B------:R-:W-:Y:S01]  /*38f0*/  VIADD R211, R190.reuse, 0x40 ;  /* 0x00000040bed37836 */ /* 0x040fe20000000000 */
[C---:B------:R-:W-:Y:S01]  /*3900*/  @!P6 IADD3 R225, -R190.reuse, -0x37, RZ ;  /* 0xffffffc9bee1e810 */ /* 0x040fe20007ffe1ff */
[-C--:B------:R-:W-:Y:S01]  /*3910*/  HMMA.16816.F32 R20, R100, R112.reuse, RZ ;  /* 0x000000706414723c */ /* 0x080fe200000018ff */
[----:B------:R-:W-:Y:S03]  /*3920*/  ISETP.GE.AND P6, PT, R209, RZ, PT ;  /* 0x000000ffd100720c */ /* 0x000fe60003fc6270 */
[----:B-1----:R-:W-:Y:S02]  /*3930*/  IMAD.WIDE.U32 R186, R125, -0x326172a9, RZ ;  /* 0xcd9e8d577dba7825 */ /* 0x002fe400078e00ff */
[C---:B------:R-:W-:Y:S05]  /*3940*/  HMMA.16816.F32 R24, R108.reuse, R112, RZ ;  /* 0x000000706c18723c */ /* 0x040fea00000018ff */
[C---:B------:R-:W-:Y:S01]  /*3950*/  LOP3.LUT R216, R187.reuse, UR24, R126, 0x96, !PT ;  /* 0x00000018bbd87c12 */ /* 0x040fe2000f8e967e */
[-C--:B------:R-:W-:Y:S01]  /*3960*/  HMMA.16816.F32 R28, R108, R114.reuse, RZ ;  /* 0x000000726c1c723c */ /* 0x080fe200000018ff */
[----:B------:R-:W-:Y:S01]  /*3970*/  LOP3.LUT R210, R187, UR24, R210, 0x96, !PT ;  /* 0x00000018bbd27c12 */ /* 0x000fe2000f8e96d2 */
[C---:B------:R-:W-:Y:S03]  /*3980*/  VIADD R187, R190.reuse, 0x18 ;  /* 0x00000018bebb7836 */ /* 0x040fe60000000000 */
[----:B------:R-:W-:Y:S01]  /*3990*/  @!P6 IADD3 R209, -R190, -0x28, RZ ;  /* 0xffffffd8bed1e810 */ /* 0x000fe20007ffe1ff */
[C---:B------:R-:W-:Y:S01]  /*39a0*/  HMMA.16816.F32 R32, R100.reuse, R114, RZ ;  /* 0x000000726420723c */ /* 0x040fe200000018ff */
[----:B------:R-:W1:Y:S01]  /*39b0*/  LDSM.16.M88.4 R112, [R136] ;  /* 0x000000008870783b */ /* 0x000e620000000200 */
[----:B------:R-:W-:Y:S03]  /*39c0*/  ISETP.GE.AND P6, PT, R192, RZ, PT ;  /* 0x000000ffc000720c */ /* 0x000fe60003fc6270 */
[----:B------:R-:W-:Y:S01]  /*39d0*/  I2FP.F32.S32 R209, R209 ;  /* 0x000000d100d17245 */ /* 0x000fe20000201400 */
[-C--:B------:R-:W-:Y:S01]  /*39e0*/  HMMA.16816.F32 R36, R100, R116.reuse, RZ ;  /* 0x000000746424723c */ /* 0x080fe200000018ff */
[----:B------:R-:W-:Y:S04]  /*39f0*/  VIADD R126, R190, 0x7 ;  /* 0x00000007be7e7836 */ /* 0x000fe80000000000 */
[----:B------:R-:W-:Y:S01]  /*3a00*/  IMAD.WIDE.U32 R232, R232, -0x2daee0ad, RZ ;  /* 0xd2511f53e8e87825 */ /* 0x000fe200078e00ff */
[----:B------:R-:W-:Y:S01]  /*3a10*/  ISETP.GE.AND P4, PT, R126, RZ, PT ;  /* 0x000000ff7e00720c */ /* 0x000fe20003f86270 */
[C---:B------:R-:W-:Y:S04]  /*3a20*/  HMMA.16816.F32 R40, R108.reuse, R116, RZ ;  /* 0x000000746c28723c */ /* 0x040fe800000018ff */
[----:B------:R-:W-:Y:S01]  /*3a30*/  @!P6 IADD3 R192, -R190, -0x1f, RZ ;  /* 0xffffffe1bec0e810 */ /* 0x000fe20007ffe1ff */
[----:B------:R-:W-:Y:S01]  /*3a40*/  IMAD.WIDE.U32 R216, R216, -0x2daee0ad, RZ ;  /* 0xd2511f53d8d87825 */ /* 0x000fe200078e00ff */
[----:B------:R-:W-:Y:S01]  /*3a50*/  ISETP.GE.AND P6, PT, R201, RZ, PT ;  /* 0x000000ffc900720c */ /* 0x000fe20003fc6270 */
[-C--:B------:R-:W-:Y:S01]  /*3a60*/  HMMA.16816.F32 R44, R108, R118.reuse, RZ ;  /* 0x000000766c2c723c */ /* 0x080fe200000018ff */
[----:B------:R-:W-:Y:S03]  /*3a70*/  LOP3.LUT R204, R191, R233, RZ, 0x3c, !PT ;  /* 0x000000e9bfcc7212 */ /* 0x000fe600078e3cff */
[----:B----4-:R-:W-:Y:S01]  /*3a80*/  @P3 IMAD.SHL.U32 R124, R124, 0x2, RZ ;  /* 0x000000027c7c3824 */ /* 0x010fe200078e00ff */
[----:B------:R-:W-:Y:S01]  /*3a90*/  @!P4 IADD3 R126, -R190, -0x7, RZ ;  /* 0xfffffff9be7ec810 */ /* 0x000fe20007ffe1ff */
[C---:B------:R-:W-:Y:S01]  /*3aa0*/  HMMA.16816.F32 R48, R100.reuse, R118, RZ ;  /* 0x000000766430723c */ /* 0x040fe200000018ff */
[----:B------:R4:W1:Y:S01]  /*3ab0*/  LDSM.16.M88.4 R116, [R64+0x1000] ;  /* 0x001000004074783b */ /* 0x0008620000000200 */
[----:B------:R-:W-:Y:S02]  /*3ac0*/  ISETP.GE.AND P3, PT, R229, RZ, PT ;  /* 0x000000ffe500720c */ /* 0x000fe40003f66270 */
[----:B------:R-:W-:Y:S01]  /*3ad0*/  ISETP.GE.AND P4, PT, R223, RZ, PT ;  /* 0x000000ffdf00720c */ /* 0x000fe20003f86270 */
[----:B------:R-:W-:Y:S01]  /*3ae0*/  IMAD.WIDE.U32 R204, R204, -0x326172a9, RZ ;  /* 0xcd9e8d57cccc7825 */ /* 0x000fe200078e00ff */
[----:B------:R-:W-:Y:S01]  /*3af0*/  @P2 LOP3.LUT R125, R124, 0x6, RZ, 0xc0, !PT ;  /* 0x000000067c7d2812 */ /* 0x000fe200078ec0ff */
[-C--:B------:R-:W-:Y:S01]  /*3b00*/  HMMA.16816.F32 R52, R100, R120.reuse, RZ ;  /* 0x000000786434723c */ /* 0x080fe200000018ff */
[----:B------:R-:W-:Y:S03]  /*3b10*/  ISETP.GE.AND P2, PT, R213, RZ, PT ;  /* 0x000000ffd500720c */ /* 0x000fe60003f46270 */
[----:B------:R-:W-:Y:S01]  /*3b20*/  @!P6 IADD3 R201, -R190, 0x31, RZ ;  /* 0x00000031bec9e810 */ /* 0x000fe20007ffe1ff */
[----:B------:R-:W-:Y:S01]  /*3b30*/  @P1 IMAD R124, R142, 0x40, R125 ;  /* 0x000000408e7c1824 */ /* 0x000fe200078e027d */
[----:B------:R-:W-:Y:S01]  /*3b40*/  ISETP.GE.AND P1, PT, R211, RZ, PT ;  /* 0x000000ffd300720c */ /* 0x000fe20003f26270 */
[C---:B------:R-:W-:Y:S01]  /*3b50*/  HMMA.16816.F32 R56, R108.reuse, R120, RZ ;  /* 0x000000786c38723c */ /* 0x040fe200000018ff */
[----:B------:R-:W-:Y:S03]  /*3b60*/  PLOP3.LUT P6, PT, PT, PT, UP0, 0x80, 0x0 ;  /* 0x000000000000781c */ /* 0x000fe60003fcf008 */
[----:B------:R-:W-:Y:S01]  /*3b70*/  @!P3 IADD3 R229, -R190, -0x47, RZ ;  /* 0xffffffb9bee5b810 */ /* 0x000fe20007ffe1ff */
[----:B------:R-:W-:Y:S01]  /*3b80*/  @P0 IMAD R185, R185, 0x80, R124 ;  /* 0x00000080b9b90824 */ /* 0x000fe200078e027c */
[----:B------:R-:W-:Y:S01]  /*3b90*/  ISETP.GE.AND P0, PT, R230, RZ, PT ;  /* 0x000000ffe600720c */ /* 0x000fe20003f06270 */
[-C--:B------:R-:W-:Y:S01]  /*3ba0*/  HMMA.16816.F32 R60, R108, R122.reuse, RZ ;  /* 0x0000007a6c3c723c */ /* 0x080fe200000018ff */
[----:B------:R-:W-:Y:S01]  /*3bb0*/  @!P2 IADD3 R213, -R190, -0x48, RZ ;  /* 0xffffffb8bed5a810 */ /* 0x000fe20007ffe1ff */
[----:B------:R-:W-:Y:S01]  /*3bc0*/  LDSM.16.M88.4 R108, [R136+0x800] ;  /* 0x00080000886c783b */ /* 0x000fe20000000200 */
[----:B------:R-:W-:Y:S01]  /*3bd0*/  ISETP.GE.AND P2, PT, R228, RZ, PT ;  /* 0x000000ffe400720c */ /* 0x000fe20003f46270 */
[C---:B------:R-:W-:Y:S01]  /*3be0*/  VIADD R125, R190.reuse, 0xffffffc8 ;  /* 0xffffffc8be7d7836 */ /* 0x040fe20000000000 */
[C---:B------:R-:W-:Y:S01]  /*3bf0*/  @!P1 IADD3 R211, -R190.reuse, -0x40, RZ ;  /* 0xffffffc0bed39810 */ /* 0x040fe20007ffe1ff */
[----:B----4-:R-:W-:Y:S02]  /*3c00*/  HMMA.16816.F32 R64, R100, R122, RZ ;  /* 0x0000007a6440723c */ /* 0x010fe400000018ff */
[----:B------:R-:W-:Y:S02]  /*3c10*/  ISETP.GE.AND P1, PT, R227, RZ, PT ;  /* 0x000000ffe300720c */ /* 0x000fe40003f26270 */
[----:B------:R-:W-:Y:S01]  /*3c20*/  ISETP.GE.AND P3, PT, R221, RZ, PT ;  /* 0x000000ffdd00720c */ /* 0x000fe20003f66270 */
[----:B------:R-:W4:Y:S01]  /*3c30*/  LDSM.16.M88.4 R100, [R136+0x400] ;  /* 0x000400008864783b */ /* 0x000f220000000200 */
[----:B------:R-:W-:Y:S01]  /*3c40*/  @!P0 IADD3 R230, -R190, -0x3f, RZ ;  /* 0xffffffc1bee68810 */ /* 0x000fe20007ffe1ff */
[-C--:B-1----:R-:W-:Y:S05]  /*3c50*/  HMMA.16816.F32 R4, R104, R112.reuse, R4 ;  /* 0x000000706804723c */ /* 0x082fea0000001804 */
[----:B------:R-:W-:Y:S01]  /*3c60*/  ISETP.GE.AND P0, PT, R222, RZ, PT ;  /* 0x000000ffde00720c */ /* 0x000fe20003f06270 */
[C---:B------:R-:W-:Y:S01]  /*3c70*/  VIADD R124, R190.reuse, 0xffffffc7 ;  /* 0xffffffc7be7c7836 */ /* 0x040fe20000000000 */
[C---:B------:R-:W-:Y:S01]  /*3c80*/  @!P2 IADD3 R228, -R190.reuse, -0x38, RZ ;  /* 0xffffffc8bee4a810 */ /* 0x040fe20007ffe1ff */
[C---:B------:R-:W-:Y:S04]  /*3c90*/  HMMA.16816.F32 R8, R116.reuse, R112, R8 ;  /* 0x000000707408723c */ /* 0x040fe80000001808 */
[----:B------:R-:W-:Y:S01]  /*3ca0*/  @!P1 IADD3 R227, -R190, 0x8, RZ ;  /* 0x00000008bee39810 */ /* 0x000fe20007ffe1ff */
[----:B------:R-:W-:Y:S01]  /*3cb0*/  IMAD.WIDE.U32 R218, R218, -0x2daee0ad, RZ ;  /* 0xd2511f53dada7825 */ /* 0x000fe200078e00ff */
[----:B------:R-:W-:Y:S01]  /*3cc0*/  @!P4 IADD3 R223, -R190, 0x10, RZ ;  /* 0x00000010bedfc810 */ /* 0x000fe20007ffe1ff */
[-C--:B------:R-:W-:Y:S03]  /*3cd0*/  HMMA.16816.F32 R12, R116, R114.reuse, R12 ;  /* 0x00000072740c723c */ /* 0x080fe6000000180c */
[----:B------:R-:W-:Y:S02]  /*3ce0*/  ISETP.GE.AND P2, PT, R220, RZ, PT ;  /* 0x000000ffdc00720c */ /* 0x000fe40003f46270 */
[----:B------:R-:W-:Y:S01]  /*3cf0*/  @!P0 IADD3 R222, -R190, 0x11, RZ ;  /* 0x00000011bede8810 */ /* 0x000fe20007ffe1ff */
[C---:B------:R-:W-:Y:S04]  /*3d00*/  HMMA.16816.F32 R16, R104.reuse, R114, R16 ;  /* 0x000000726810723c */ /* 0x040fe80000001810 */
[----:B------:R-:W-:Y:S01]  /*3d10*/  ISETP.GE.AND P0, PT, R196, RZ, PT ;  /* 0x000000ffc400720c */ /* 0x000fe20003f06270 */
[----:B------:R-:W-:Y:S01]  /*3d20*/  FFMA.FTZ R6, R127, -UR5, R6 ;  /* 0x800000057f067c23 */ /* 0x000fe20008010006 */
[----:B------:R-:W-:Y:S01]  /*3d30*/  ISETP.GE.AND P1, PT, R208, RZ, PT ;  /* 0x000000ffd000720c */ /* 0x000fe20003f26270 */
[----:B------:R-:W-:Y:S01]  /*3d40*/  FFMA.FTZ R5, R226, -UR5, R5 ;  /* 0x80000005e2057c23 */ /* 0x000fe20008010005 */
[----:B------:R-:W-:Y:S02]  /*3d50*/  ISETP.GE.AND P4, PT, R200, RZ, PT ;  /* 0x000000ffc800720c */ /* 0x000fe40003f86270 */
[----:B------:R-:W-:Y:S02]  /*3d60*/  ISETP.GE.AND P5, PT, R125, RZ, PT ;  /* 0x000000ff7d00720c */ /* 0x000fe40003fa6270 */
[C---:B------:R-:W-:Y:S02]  /*3d70*/  @!P3 IADD3 R221, -R190.reuse, -0x30, RZ ;  /* 0xffffffd0beddb810 */ /* 0x040fe40007ffe1ff */
[C---:B------:R-:W-:Y:S02]  /*3d80*/  @!P2 IADD3 R220, -R190.reuse, -0x2f, RZ ;  /* 0xffffffd1bedca810 */ /* 0x040fe40007ffe1ff */
[----:B------:R-:W-:Y:S01]  /*3d90*/  ISETP.GE.AND P3, PT, R195, RZ, PT ;  /* 0x000000ffc300720c */ /* 0x000fe20003f66270 */
[-C--:B----4-:R-:W-:Y:S03]  /*3da0*/  HMMA.16816.F32 R20, R104, R100.reuse, R20 ;  /* 0x000000646814723c */ /* 0x090fe60000001814 */
[----:B------:R-:W-:Y:S02]  /*3db0*/  @!P0 IADD3 R196, -R190, 0x20, RZ ;  /* 0x00000020bec48810 */ /* 0x000fe40007ffe1ff */
[----:B------:R-:W-:Y:S01]  /*3dc0*/  ISETP.GE.AND P0, PT, R197, RZ, PT ;  /* 0x000000ffc500720c */ /* 0x000fe20003f06270 */
[C---:B------:R-:W-:Y:S04]  /*3dd0*/  HMMA.16816.F32 R24, R116.reuse, R100, R24 ;  /* 0x000000647418723c */ /* 0x040fe80000001818 */
[----:B------:R-:W-:Y:S01]  /*3de0*/  ISETP.GE.AND P2, PT, R194, RZ, PT ;  /* 0x000000ffc200720c */ /* 0x000fe20003f46270 */
[----:B------:R-:W-:Y:S01]  /*3df0*/  FFMA.FTZ R17, R224, -UR5, R17 ;  /* 0x80000005e0117c23 */ /* 0x000fe20008010011 */
[----:B------:R-:W-:Y:S01]  /*3e00*/  @!P1 IADD3 R208, -R190, 0x18, RZ ;  /* 0x00000018bed09810 */ /* 0x000fe20007ffe1ff */
[-C--:B------:R-:W-:Y:S03]  /*3e10*/  HMMA.16816.F32 R28, R116, R102.reuse, R28 ;  /* 0x00000066741c723c */ /* 0x080fe6000000181c */
[----:B------:R-:W-:Y:S01]  /*3e20*/  ISETP.GE.AND P1, PT, R187, RZ, PT ;  /* 0x000000ffbb00720c */ /* 0x000fe20003f26270 */
[----:B------:R-:W-:Y:S01]  /*3e30*/  FFMA.FTZ R19, R226, -UR5, R19 ;  /* 0x80000005e2137c23 */ /* 0x000fe20008010013 */
[----:B------:R-:W-:Y:S01]  /*3e40*/  @!P4 IADD3 R200, -R190, 0x19, RZ ;  /* 0x00000019bec8c810 */ /* 0x000fe20007ffe1ff */
[C---:B------:R-:W-:Y:S01]  /*3e50*/  HMMA.16816.F32 R32, R104.reuse, R102, R32 ;  /* 0x000000666820723c */ /* 0x040fe20000001820 */
[----:B------:R-:W1:Y:S03]  /*3e60*/  LDSM.16.M88.4 R100, [R136+0xc00] ;  /* 0x000c00008864783b */ /* 0x000e660000000200 */
[----:B------:R-:W-:Y:S01]  /*3e70*/  ISETP.GE.AND P4, PT, R193, RZ, PT ;  /* 0x000000ffc100720c */ /* 0x000fe20003f86270 */
[----:B------:R-:W-:Y:S01]  /*3e80*/  FFMA.FTZ R23, R224, -UR5, R23 ;  /* 0x80000005e0177c23 */ /* 0x000fe20008010017 */
[C---:B------:R-:W-:Y:S01]  /*3e90*/  @!P0 IADD3 R197, -R190.reuse, 0x29, RZ ;  /* 0x00000029bec58810 */ /* 0x040fe20007ffe1ff */
[-C--:B------:R-:W-:Y:S01]  /*3ea0*/  HMMA.16816.F32 R36, R104, R108.reuse, R36 ;  /* 0x0000006c6824723c */ /* 0x080fe20000001824 */
[----:B------:R-:W-:Y:S02]  /*3eb0*/  PLOP3.LUT P0, PT, PT, PT, UP0, 0x80, 0x0 ;  /* 0x000000000000781c */ /* 0x000fe40003f0f008 */
[----:B------:R-:W-:Y:S02]  /*3ec0*/  @P6 ISETP.GE.AND P6, PT, R185, UR6, PT ;  /* 0x00000006b9006c0c */ /* 0x000fe4000bfc6270 */
[----:B------:R-:W-:Y:S01]  /*3ed0*/  @!P3 IADD3 R195, -R190, 0x21, RZ ;  /* 0x00000021bec3b810 */ /* 0x000fe20007ffe1ff */
[C---:B------:R-:W-:Y:S04]  /*3ee0*/  HMMA.16816.F32 R40, R116.reuse, R108, R40 ;  /* 0x0000006c7428723c */ /* 0x040fe80000001828 */
[----:B------:R-:W-:Y:S01]  /*3ef0*/  ISETP.GE.AND P3, PT, R198, RZ, PT ;  /* 0x000000ffc600720c */ /* 0x000fe20003f66270 */
[----:B------:R-:W-:Y:S01]  /*3f00*/  FFMA.FTZ R28, R209, -UR5, R28 ;  /* 0x80000005d11c7c23 */ /* 0x000fe2000801001c */
[C---:B------:R-:W-:Y:S01]  /*3f10*/  @!P2 IADD3 R194, -R190.reuse, -0x20, RZ ;  /* 0xffffffe0bec2a810 */ /* 0x040fe20007ffe1ff */
[-C--:B------:R-:W-:Y:S03]  /*3f20*/  HMMA.16816.F32 R44, R116, R110.reuse, R44 ;  /* 0x0000006e742c723c */ /* 0x080fe6000000182c */
[----:B------:R-:W-:Y:S02]  /*3f30*/  ISETP.GE.AND P2, PT, R199, RZ, PT ;  /* 0x000000ffc700720c */ /* 0x000fe40003f46270 */
[C---:B------:R-:W-:Y:S01]  /*3f40*/  @!P1 IADD3 R187, -R190.reuse, -0x18, RZ ;  /* 0xffffffe8bebb9810 */ /* 0x040fe20007ffe1ff */
[C---:B------:R-:W-:Y:S04]  /*3f50*/  HMMA.16816.F32 R48, R104.reuse, R110, R48 ;  /* 0x0000006e6830723c */ /* 0x040fe80000001830 */
[----:B------:R-:W-:Y:S02]  /*3f60*/  ISETP.GE.AND P1, PT, R203, RZ, PT ;  /* 0x000000ffcb00720c */ /* 0x000fe40003f26270 */
[----:B------:R-:W-:Y:S02]  /*3f70*/  @!P4 IADD3 R193, -R190, -0x17, RZ ;  /* 0xffffffe9bec1c810 */ /* 0x000fe40007ffe1ff */
[----:B------:R-:W-:Y:S03]  /*3f80*/  ISETP.GE.AND P4, PT, R124, RZ, PT ;  /* 0x000000ff7c00720c */ /* 0x000fe60003f86270 */
[----:B------:R-:W-:Y:S01]  /*3f90*/  LOP3.LUT R188, R205, UR23, R214, 0x96, !PT ;  /* 0x00000017cdbc7c12 */ /* 0x000fe2000f8e96d6 */
[----:B------:R-:W-:Y:S01]  /*3fa0*/  FFMA.FTZ R42, R209, -UR5, R42 ;  /* 0x80000005d12a7c23 */ /* 0x000fe2000801002a */
[--C-:B------:R-:W-:Y:S01]  /*3fb0*/  LOP3.LUT R214, R207, UR23, R186.reuse, 0x96, !PT ;  /* 0x00000017cfd67c12 */ /* 0x100fe2000f8e96ba */
[----:B------:R-:W-:Y:S01]  /*3fc0*/  @P0 VIADD R207, R185, 0x1 ;  /* 0x00000001b9cf0836 */ /* 0x000fe20000000000 */
[----:B------:R-:W-:Y:S01]  /*3fd0*/  LOP3.LUT R186, R205, UR23, R186, 0x96, !PT ;  /* 0x00000017cdba7c12 */ /* 0x000fe2000f8e96ba */
[-C--:B-1----:R-:W-:Y:S01]  /*3fe0*/  HMMA.16816.F32 R52, R104, R100.reuse, R52 ;  /* 0x000000646834723c */ /* 0x082fe20000001834 */
[----:B------:R-:W-:Y:S02]  /*3ff0*/  PLOP3.LUT P0, PT, PT, PT, UP0, 0x80, 0x0 ;  /* 0x000000000000781c */ /* 0x000fe40003f0f008 */
[----:B------:R-:W-:Y:S01]  /*4000*/  IABS R205, R190 ;  /* 0x000000be00cd7213 */ /* 0x000fe20000000000 */
[----:B------:R-:W-:Y:S01]  /*4010*/  IMAD.WIDE.U32 R240, R188, -0x2daee0ad, RZ ;  /* 0xd2511f53bcf07825 */ /* 0x000fe200078e00ff */
[C---:B------:R-:W-:Y:S01]  /*4020*/  @!P3 IADD3 R198, -R190.reuse, 0x30, RZ ;  /* 0x00000030bec6b810 */ /* 0x040fe20007ffe1ff */
[C---:B------:R-:W-:Y:S01]  /*4030*/  HMMA.16816.F32 R56, R116.reuse, R100, R56 ;  /* 0x000000647438723c */ /* 0x040fe20000001838 */
[----:B------:R-:W-:Y:S04]  /*4040*/  PLOP3.LUT P3, PT, PT, PT, UP0, 0x80, 0x0 ;  /* 0x000000000000781c */ /* 0x000fe80003f6f008 */
[C---:B------:R-:W-:Y:S01]  /*4050*/  @!P2 IADD3 R199, -R190.reuse, -0x10, RZ ;  /* 0xfffffff0bec7a810 */ /* 0x040fe20007ffe1ff */
[-C--:B------:R-:W-:Y:S01]  /*4060*/  HMMA.16816.F32 R60, R116, R102.reuse, R60 ;  /* 0x00000066743c723c */ /* 0x080fe2000000183c */
[----:B------:R-:W-:Y:S04]  /*4070*/  PLOP3.LUT P2, PT, PT, PT, UP0, 0x80, 0x0 ;  /* 0x000000000000781c */ /* 0x000fe80003f4f008 */
[C---:B------:R-:W-:Y:S01]  /*4080*/  @!P1 IADD3 R203, -R190.reuse, -0xf, RZ ;  /* 0xfffffff1becb9810 */ /* 0x040fe20007ffe1ff */
[----:B------:R-:W-:Y:S01]  /*4090*/  HMMA.16816.F32 R64, R104, R102, R64 ;  /* 0x000000666840723c */ /* 0x000fe20000001840 */
[----:B------:R-:W-:Y:S03]  /*40a0*/  PLOP3.LUT P1, PT, PT, PT, UP0, 0x80, 0x0 ;  /* 0x000000000000781c */ /* 0x000fe60003f2f008 */
[----:B------:R-:W-:Y:S02]  /*40b0*/  @P3 ISETP.GE.AND P3, PT, R207, UR6, PT ;  /* 0x00000006cf003c0c */ /* 0x000fe4000bf66270 */
[C---:B------:R-:W-:Y:S02]  /*40c0*/  @!P5 IADD3 R125, -R190.reuse, 0x38, RZ ;  /* 0x00000038be7dd810 */ /* 0x040fe40007ffe1ff */
[----:B------:R-:W-:Y:S02]  /*40d0*/  @!P4 IADD3 R124, -R190, 0x39, RZ ;  /* 0x00000039be7cc810 */ /* 0x000fe40007ffe1ff */
[----:B------:R-:W-:Y:S02]  /*40e0*/  PLOP3.LUT P5, PT, PT, PT, UP0, 0x80, 0x0 ;  /* 0x000000000000781c */ /* 0x000fe40003faf008 */
[----:B------:R-:W-:Y:S02]  /*40f0*/  LOP3.LUT R190, R217, UR22, R234, 0x96, !PT ;  /* 0x00000016d9be7c12 */ /* 0x000fe4000f8e96ea */
[----:B------:R-:W-:Y:S01]  /*4100*/  I2FP.F32.S32 R217, R205 ;  /* 0x000000cd00d97245 */ /* 0x000fe20000201400 */
[----:B------:R-:W-:Y:S01]  /*4110*/  @P1 VIADD R235, R185, 0x8 ;  /* 0x00000008b9eb1836 */ /* 0x000fe20000000000 */
[----:B------:R-:W-:Y:S02]  /*4120*/  I2FP.F32.S32 R213, R213 ;  /* 0x000000d500d57245 */ /* 0x000fe40000201400 */
[----:B------:R-:W-:Y:S01]  /*4130*/  PLOP3.LUT P4, PT, PT, PT, UP0, 0x80, 0x0 ;  /* 0x000000000000781c */ /* 0x000fe20003f8f008 */
[----:B------:R-:W-:Y:S01]  /*4140*/  FFMA.FTZ R60, R127, -UR5, R60 ;  /* 0x800000057f3c7c23 */ /* 0x000fe2000801003c */
[----:B------:R-:W-:Y:S01]  /*4150*/  LOP3.LUT R191, R219, UR22, R234, 0x96, !PT ;  /* 0x00000016dbbf7c12 */ /* 0x000fe2000f8e96ea */
[----:B------:R-:W-:Y:S01]  /*4160*/  FFMA.FTZ R4, R217, -UR5, R4 ;  /* 0x80000005d9047c23 */ /* 0x000fe20008010004 */
[----:B------:R-:W-:Y:S01]  /*4170*/  I2FP.F32.S32 R219, R211 ;  /* 0x000000d300db7245 */ /* 0x000fe20000201400 */
[----:B------:R-:W-:Y:S01]  /*4180*/  IMAD.WIDE.U32 R210, R210, -0x2daee0ad, RZ ;  /* 0xd2511f53d2d27825 */ /* 0x000fe200078e00ff */
[----:B------:R-:W-:Y:S02]  /*4190*/  I2FP.F32.S32 R230, R230 ;  /* 0x000000e600e67245 */ /* 0x000fe40000201400 */
[----:B------:R-:W-:Y:S01]  /*41a0*/  @P0 FSEL R4, R4, -INF , !P6 ;  /* 0xff80000004040808 */ /* 0x000fe20007000000 */
[----:B------:R-:W-:Y:S01]  /*41b0*/  FFMA.FTZ R8, R219, -UR5, R8 ;  /* 0x80000005db087c23 */ /* 0x000fe20008010008 */
[----:B------:R-:W-:Y:S01]  /*41c0*/  PLOP3.LUT P0, PT, PT, PT, UP0, 0x80, 0x0 ;  /* 0x000000000000781c */ /* 0x000fe20003f0f008 */
[----:B------:R-:W-:Y:S01]  /*41d0*/  FFMA.FTZ R9, R230, -UR5, R9 ;  /* 0x80000005e6097c23 */ /* 0x000fe20008010009 */
[----:B------:R-:W-:Y:S01]  /*41e0*/  @P5 FSEL R6, R6, -INF , !P6 ;  /* 0xff80000006065808 */ /* 0x000fe20007000000 */
[----:B------:R-:W-:Y:S01]  /*41f0*/  FFMA.FTZ R18, R217, -UR5, R18 ;  /* 0x80000005d9127c23 */ /* 0x000fe20008010012 */
[----:B------:R-:W-:Y:S01]  /*4200*/  @P4 FSEL R8, R8, -INF , !P6 ;  /* 0xff80000008084808 */ /* 0x000fe20007000000 */
[----:B------:R-:W-:Y:S01]  /*4210*/  FFMA.FTZ R10, R213, -UR5, R10 ;  /* 0x80000005d50a7c23 */ /* 0x000fe2000801000a */
[----:B------:R-:W-:Y:S01]  /*4220*/  PLOP3.LUT P1, PT, PT, PT, UP0, 0x80, 0x0 ;  /* 0x000000000000781c */ /* 0x000fe20003f2f008 */
[----:B------:R-:W-:Y:S01]  /*4230*/  FFMA.FTZ R14, R219, -UR5, R14 ;  /* 0x80000005db0e7c23 */ /* 0x000fe2000801000e */
[----:B------:R-:W-:Y:S01]  /*4240*/  I2FP.F32.S32 R126, R126 ;  /* 0x0000007e007e7245 */ /* 0x000fe20000201400 */
[----:B------:R-:W-:Y:S01]  /*4250*/  FFMA.FTZ R15, R230, -UR5, R15 ;  /* 0x80000005e60f7c23 */ /* 0x000fe2000801000f */
[----:B------:R-:W-:Y:S01]  /*4260*/  @P2 FSEL R10, R10, -INF , !P6 ;  /* 0xff8000000a0a2808 */ /* 0x000fe20007000000 */
[----:B------:R-:W-:Y:S01]  /*4270*/  IMAD.WIDE.U32 R212, R212, -0x2daee0ad, RZ ;  /* 0xd2511f53d4d47825 */ /* 0x000fe200078e00ff */
[----:B------:R-:W-:Y:S02]  /*4280*/  PLOP3.LUT P2, PT, PT, PT, UP0, 0x80, 0x0 ;  /* 0x000000000000781c */ /* 0x000fe40003f4f008 */
[----:B------:R-:W-:Y:S01]  /*4290*/  PLOP3.LUT P6, PT, PT, PT, UP0, 0x80, 0x0 ;  /* 0x000000000000781c */ /* 0x000fe20003fcf008 */
[C---:B------:R-:W-:Y:S01]  /*42a0*/  FFMA.FTZ R61, R126.reuse, -UR5, R61 ;  /* 0x800000057e3d7c23 */ /* 0x040fe2000801003d */
[----:B------:R-:W-:Y:S01]  /*42b0*/  I2FP.F32.S32 R236, R229 ;  /* 0x000000e500ec7245 */ /* 0x000fe20000201400 */
[----:B------:R-:W-:Y:S01]  /*42c0*/  @P0 VIADD R233, R185, 0x9 ;  /* 0x00000009b9e90836 */ /* 0x000fe20000000000 */
[----:B------:R-:W-:Y:S01]  /*42d0*/  PLOP3.LUT P0, PT, PT, PT, UP0, 0x80, 0x0 ;  /* 0x000000000000781c */ /* 0x000fe20003f0f008 */
[----:B------:R-:W-:Y:S01]  /*42e0*/  FFMA.FTZ R7, R126, -UR5, R7 ;  /* 0x800000057e077c23 */ /* 0x000fe20008010007 */
[----:B------:R-:W-:Y:S01]  /*42f0*/  LOP3.LUT R205, R211, UR22, R232, 0x96, !PT ;  /* 0x00000016d3cd7c12 */ /* 0x000fe2000f8e96e8 */
[----:B------:R-:W-:Y:S01]  /*4300*/  FFMA.FTZ R11, R236, -UR5, R11 ;  /* 0x80000005ec0b7c23 */ /* 0x000fe2000801000b */
[----:B------:R-:W-:Y:S01]  /*4310*/  I2FP.F32.S32 R211, R228 ;  /* 0x000000e400d37245 */ /* 0x000fe20000201400 */
[----:B------:R-:W-:Y:S01]  /*4320*/  IMAD.WIDE.U32 R236, R186, -0x2daee0ad, RZ ;  /* 0xd2511f53baec7825 */ /* 0x000fe200078e00ff */
[----:B------:R-:W-:Y:S02]  /*4330*/  PLOP3.LUT P5, PT, PT, PT, UP0, 0x80, 0x0 ;  /* 0x000000000000781c */ /* 0x000fe40003faf008 */
[----:B------:R-:W-:Y:S01]  /*4340*/  @P2 FSEL R5, R5, -INF , !P3 ;  /* 0xff80000005052808 */ /* 0x000fe20005800000 */
[C---:B------:R-:W-:Y:S01]  /*4350*/  FFMA.FTZ R12, R211.reuse, -UR5, R12 ;  /* 0x80000005d30c7c23 */ /* 0x040fe2000801000c */
[----:B------:R-:W-:Y:S01]  /*4360*/  PLOP3.LUT P2, PT, PT, PT, UP0, 0x80, 0x0 ;  /* 0x000000000000781c */ /* 0x000fe20003f4f008 */
[----:B------:R-:W-:Y:S01]  /*4370*/  FFMA.FTZ R26, R211, -UR5, R26 ;  /* 0x80000005d31a7c23 */ /* 0x000fe2000801001a */
[----:B------:R-:W-:Y:S02]  /*4380*/  @P1 ISETP.GE.AND P1, PT, R235, UR6, PT ;  /* 0x00000006eb001c0c */ /* 0x000fe4000bf26270 */
[----:B------:R-:W-:Y:S02]  /*4390*/  @P0 FSEL R9, R9, -INF , !P3 ;  /* 0xff80000009090808 */ /* 0x000fe40005800000 */
[----:B------:R-:W-:Y:S02]  /*43a0*/  PLOP3.LUT P0, PT, PT, PT, UP0, 0x80, 0x0 ;  /* 0x000000000000781c */ /* 0x000fe40003f0f008 */
[----:B------:R-:W-:Y:S01]  /*43b0*/  @P6 FSEL R7, R7, -INF , !P3 ;  /* 0xff80000007076808 */ /* 0x000fe20005800000 */
[----:B------:R-:W-:Y:S01]  /*43c0*/  @P5 VIADD R234, R185, 0x10 ;  /* 0x00000010b9ea5836 */ /* 0x000fe20000000000 */
[----:B------:R-:W-:Y:S02]  /*43d0*/  I2FP.F32.S32 R227, R227 ;  /* 0x000000e300e37245 */ /* 0x000fe40000201400 */
        /* <DEDUP_REMOVED lines=16> */
[----:B------:R-:W-:Y:S01]  /*44e0*/  @P2 FSEL R16, R16, -INF , !P1 ;  /* 0xff80000010102808 */ /* 0x000fe20004800000 */
[----:B------:R-:W-:Y:S01]  /*44f0*/  IMAD.WIDE.U32 R228, R205, -0x326172a9, RZ ;  /* 0xcd9e8d57cde47825 */ /* 0x000fe200078e00ff */
[----:B------:R-:W-:Y:S02]  /*4500*/  @P0 FSEL R18, R18, -INF , !P1 ;  /* 0xff80000012120808 */ /* 0x000fe40004800000 */
[----:B------:R-:W-:Y:S02]  /*4510*/  PLOP3.LUT P1, PT, PT, PT, UP0, 0x80, 0x0 ;  /* 0x000000000000781c */ /* 0x000fe40003f2f008 */
[----:B------:R-:W-:Y:S02]  /*4520*/  PLOP3.LUT P2, PT, PT, PT, UP0, 0x80, 0x0 ;  /* 0x000000000000781c */ /* 0x000fe40003f4f008 */
[----:B------:R-:W-:Y:S02]  /*4530*/  PLOP3.LUT P0, PT, PT, PT, UP0, 0x80, 0x0 ;  /* 0x000000000000781c */ /* 0x000fe40003f0f008 */
[----:B------:R-:W-:Y:S02]  /*4540*/  @P5 ISETP.GE.AND P5, PT, R233, UR6, PT ;  /* 0x00000006e9005c0c */ /* 0x000fe4000bfa6270 */
[----:B------:R-:W-:Y:S02]  /*4550*/  I2FP.F32.S32 R223, R223 ;  /* 0x000000df00df7245 */ /* 0x000fe40000201400 */
[----:B------:R-:W-:Y:S02]  /*4560*/  @P3 FSEL R13, R13, -INF , !P5 ;  /* 0xff8000000d0d3808 */ /* 0x000fe40006800000 */
[----:B------:R-:W-:Y:S01]  /*4570*/  PLOP3.LUT P3, PT, PT, PT, UP0, 0x80, 0x0 ;  /* 0x000000000000781c */ /* 0x000fe20003f6f008 */
[----:B------:R-:W-:Y:S01]  /*4580*/  FFMA.FTZ R20, R223, -UR5, R20 ;  /* 0x80000005df147c23 */ /* 0x000fe20008010014 */
[----:B------:R-:W-:Y:S01]  /*4590*/  @P1 FSEL R17, R17, -INF , !P5 ;  /* 0xff80000011111808 */ /* 0x000fe20006800000 */
[----:B------:R-:W-:Y:S01]  /*45a0*/  FFMA.FTZ R34, R223, -UR5, R34 ;  /* 0x80000005df227c23 */ /* 0x000fe20008010022 */
[----:B------:R-:W-:Y:S02]  /*45b0*/  @P2 FSEL R15, R15, -INF , !P5 ;  /* 0xff8000000f0f2808 */ /* 0x000fe40006800000 */
[----:B------:R-:W-:Y:S02]  /*45c0*/  PLOP3.LUT P1, PT, PT, PT, UP0, 0x80, 0x0 ;  /* 0x000000000000781c */ /* 0x000fe40003f2f008 */
[----:B------:R-:W-:Y:S02]  /*45d0*/  @P0 FSEL R19, R19, -INF , !P5 ;  /* 0xff80000013130808 */ /* 0x000fe40006800000 */
[----:B------:R-:W-:Y:S02]  /*45e0*/  PLOP3.LUT P2, PT, PT, PT, UP0, 0x80, 0x0 ;  /* 0x000000000000781c */ /* 0x000fe40003f4f008 */
[----:B------:R-:W-:Y:S02]  /*45f0*/  PLOP3.LUT P0, PT, PT, PT, UP0, 0x80, 0x0 ;  /* 0x000000000000781c */ /* 0x000fe40003f0f008 */
[----:B------:R-:W-:Y:S02]  /*4600*/  I2FP.F32.S32 R211, R221 ;  /* 0x000000dd00d37245 */ /* 0x000fe40000201400 */
[----:B------:R-:W-:Y:S02]  /*4610*/  PLOP3.LUT P6, PT, PT, PT, UP0, 0x80, 0x0 ;  /* 0x000000000000781c */ /* 0x000fe40003fcf008 */
[----:B------:R-:W-:Y:S01]  /*4620*/  @P4 ISETP.GE.AND P4, PT, R234, UR6, PT ;  /* 0x00000006ea004c0c */ /* 0x000fe2000bf86270 */
[C---:B------:R-:W-:Y:S01]  /*4630*/  FFMA.FTZ R24, R211.reuse, -UR5, R24 ;  /* 0x80000005d3187c23 */ /* 0x040fe20008010018 */
[----:B------:R-:W-:Y:S01]  /*4640*/  PLOP3.LUT P5, PT, PT, PT, UP0, 0x80, 0x0 ;  /* 0x000000000000781c */ /* 0x000fe20003faf008 */
[----:B------:R-:W-:Y:S01]  /*4650*/  FFMA.FTZ R30, R211, -UR5, R30 ;  /* 0x80000005d31e7c23 */ /* 0x000fe2000801001e */
[----:B------:R-:W-:Y:S02]  /*4660*/  @P3 FSEL R20, R20, -INF , !P4 ;  /* 0xff80000014143808 */ /* 0x000fe40006000000 */
[----:B------:R-:W-:Y:S02]  /*4670*/  PLOP3.LUT P3, PT, PT, PT, UP0, 0x80, 0x0 ;  /* 0x000000000000781c */ /* 0x000fe40003f6f008 */
[----:B------:R-:W-:Y:S02]  /*4680*/  I2FP.F32.S32 R222, R222 ;  /* 0x000000de00de7245 */ /* 0x000fe40000201400 */
[----:B------:R-:W-:Y:S02]  /*4690*/  @P1 FSEL R24, R24, -INF , !P4 ;  /* 0xff80000018181808 */ /* 0x000fe40006000000 */
[----:B------:R-:W-:Y:S01]  /*46a0*/  @P2 FSEL R22, R22, -INF , !P4 ;  /* 0xff80000016162808 */ /* 0x000fe20006000000 */
[C---:B------:R-:W-:Y:S01]  /*46b0*/  FFMA.FTZ R21, R222.reuse, -UR5, R21 ;  /* 0x80000005de157c23 */ /* 0x040fe20008010015 */
[----:B------:R-:W-:Y:S01]  /*46c0*/  PLOP3.LUT P1, PT, PT, PT, UP0, 0x80, 0x0 ;  /* 0x000000000000781c */ /* 0x000fe20003f2f008 */
[----:B------:R-:W-:Y:S01]  /*46d0*/  FFMA.FTZ R35, R222, -UR5, R35 ;  /* 0x80000005de237c23 */ /* 0x000fe20008010023 */
[----:B------:R-:W-:Y:S02]  /*46e0*/  @P0 FSEL R26, R26, -INF , !P4 ;  /* 0xff8000001a1a0808 */ /* 0x000fe40006000000 */
[----:B------:R-:W-:Y:S02]  /*46f0*/  PLOP3.LUT P2, PT, PT, PT, UP0, 0x80, 0x0 ;  /* 0x000000000000781c */ /* 0x000fe40003f4f008 */
[----:B------:R-:W-:Y:S02]  /*4700*/  PLOP3.LUT P0, PT, PT, PT, UP0, 0x80, 0x0 ;  /* 0x000000000000781c */ /* 0x000fe40003f0f008 */
[----:B------:R-:W-:Y:S01]  /*4710*/  @P6 ISETP.GE.AND P6, PT, R231, UR6, PT ;  /* 0x00000006e7006c0c */ /* 0x000fe2000bfc6270 */
[----:B------:R-:W-:Y:S01]  /*4720*/  IMAD.WIDE.U32 R230, R190, -0x326172a9, RZ ;  /* 0xcd9e8d57bee67825 */ /* 0x000fe200078e00ff */
[----:B------:R-:W-:Y:S02]  /*4730*/  I2FP.F32.S32 R224, R220 ;  /* 0x000000dc00e07245 */ /* 0x000fe40000201400 */
[----:B------:R-:W-:Y:S01]  /*4740*/  PLOP3.LUT P4, PT, PT, PT, UP0, 0x80, 0x0 ;  /* 0x000000000000781c */ /* 0x000fe20003f8f008 */
[----:B------:R-:W-:Y:S01]  /*4750*/  IMAD.WIDE.U32 R220, R215, -0x2daee0ad, RZ ;  /* 0xd2511f53d7dc7825 */ /* 0x000fe200078e00ff */
[----:B------:R-:W-:Y:S02]  /*4760*/  @P5 FSEL R21, R21, -INF , !P6 ;  /* 0xff80000015155808 */ /* 0x000fe40007000000 */
[----:B------:R-:W-:Y:S01]  /*4770*/  PLOP3.LUT P5, PT, PT, PT, UP0, 0x80, 0x0 ;  /* 0x000000000000781c */ /* 0x000fe20003faf008 */
[----:B------:R-:W-:Y:S01]  /*4780*/  FFMA.FTZ R25, R224, -UR5, R25 ;  /* 0x80000005e0197c23 */ /* 0x000fe20008010019 */
[----:B------:R-:W-:Y:S01]  /*4790*/  @P3 FSEL R23, R23, -INF , !P6 ;  /* 0xff80000017173808 */ /* 0x000fe20007000000 */
[----:B------:R-:W-:Y:S01]  /*47a0*/  @P0 VIADD R217, R185, 0x19 ;  /* 0x00000019b9d90836 */ /* 0x000fe20000000000 */
[----:B------:R-:W-:Y:S01]  /*47b0*/  PLOP3.LUT P3, PT, PT, PT, UP0, 0x80, 0x0 ;  /* 0x000000000000781c */ /* 0x000fe20003f6f008 */
[----:B------:R-:W-:Y:S01]  /*47c0*/  IMAD.WIDE.U32 R214, R214, -0x2daee0ad, RZ ;  /* 0xd2511f53d6d67825 */ /* 0x000fe200078e00ff */
[----:B------:R-:W-:Y:S02]  /*47d0*/  @P1 FSEL R27, R27, -INF , !P6 ;  /* 0xff8000001b1b1808 */ /* 0x000fe40007000000 */
[----:B------:R-:W-:Y:S01]  /*47e0*/  @P2 FSEL R25, R25, -INF , !P6 ;  /* 0xff80000019192808 */ /* 0x000fe20007000000 */
[----:B------:R-:W-:Y:S01]  /*47f0*/  FFMA.FTZ R31, R224, -UR5, R31 ;  /* 0x80000005e01f7c23 */ /* 0x000fe2000801001f */
[----:B------:R-:W-:Y:S02]  /*4800*/  PLOP3.LUT P1, PT, PT, PT, UP0, 0x80, 0x0 ;  /* 0x000000000000781c */ /* 0x000fe40003f2f008 */
[----:B------:R-:W-:Y:S02]  /*4810*/  PLOP3.LUT P6, PT, PT, PT, UP0, 0x80, 0x0 ;  /* 0x000000000000781c */ /* 0x000fe40003fcf008 */
[----:B------:R-:W-:Y:S02]  /*4820*/  PLOP3.LUT P0, PT, PT, PT, UP0, 0x80, 0x0 ;  /* 0x000000000000781c */ /* 0x000fe40003f0f008 */
[----:B------:R-:W-:Y:S01]  /*4830*/  LOP3.LUT R216, R215, UR20, R216, 0x96, !PT ;  /* 0x00000014d7d87c12 */ /* 0x000fe2000f8e96d8 */
[----:B------:R-:W-:Y:S01]  /*4840*/  @P4 VIADD R215, R185, 0x18 ;  /* 0x00000018b9d74836 */ /* 0x000fe20000000000 */
[----:B------:R-:W-:Y:S01]  /*4850*/  LOP3.LUT R207, R213, UR22, R232, 0x96, !PT ;  /* 0x00000016d5cf7c12 */ /* 0x000fe2000f8e96e8 */
[----:B------:R-:W-:Y:S01]  /*4860*/  @P5 VIADD R213, R185, 0x20 ;  /* 0x00000020b9d55836 */ /* 0x000fe20000000000 */
[----:B------:R-:W-:Y:S01]  /*4870*/  PLOP3.LUT P5, PT, PT, PT, UP0, 0x80, 0x0 ;  /* 0x000000000000781c */ /* 0x000fe20003faf008 */
[----:B------:R-:W-:Y:S01]  /*4880*/  IMAD.WIDE.U32 R232, R191, -0x326172a9, RZ ;  /* 0xcd9e8d57bfe87825 */ /* 0x000fe200078e00ff */
[----:B------:R-:W-:Y:S02]  /*4890*/  @P3 ISETP.GE.AND P3, PT, R215, UR6, PT ;  /* 0x00000006d7003c0c */ /* 0x000fe4000bf66270 */
[----:B------:R-:W-:Y:S01]  /*48a0*/  @P1 ISETP.GE.AND P1, PT, R213, UR6, PT ;  /* 0x00000006d5001c0c */ /* 0x000fe2000bf26270 */
[----:B------:R-:W-:Y:S01]  /*48b0*/  @P6 VIADD R213, R185, 0x21 ;  /* 0x00000021b9d56836 */ /* 0x000fe20000000000 */
[----:B------:R-:W-:Y:S01]  /*48c0*/  PLOP3.LUT P6, PT, PT, PT, UP0, 0x80, 0x0 ;  /* 0x000000000000781c */ /* 0x000fe20003fcf008 */
[----:B------:R-:W-:Y:S01]  /*48d0*/  IMAD.WIDE.U32 R224, R207, -0x326172a9, RZ ;  /* 0xcd9e8d57cfe07825 */ /* 0x000fe200078e00ff */
[----:B------:R-:W-:Y:S02]  /*48e0*/  @P0 FSEL R28, R28, -INF , !P3 ;  /* 0xff8000001c1c0808 */ /* 0x000fe40005800000 */
[----:B------:R-:W-:Y:S02]  /*48f0*/  PLOP3.LUT P0, PT, PT, PT, UP0, 0x80, 0x0 ;  /* 0x000000000000781c */ /* 0x000fe40003f0f008 */
[----:B------:R-:W-:Y:S02]  /*4900*/  I2FP.F32.S32 R211, R208 ;  /* 0x000000d000d37245 */ /* 0x000fe40000201400 */
[----:B------:R-:W-:Y:S02]  /*4910*/  PLOP3.LUT P2, PT, PT, PT, UP0, 0x80, 0x0 ;  /* 0x000000000000781c */ /* 0x000fe40003f4f008 */
[----:B------:R-:W-:Y:S01]  /*4920*/  @P5 FSEL R30, R30, -INF , !P3 ;  /* 0xff8000001e1e5808 */ /* 0x000fe20005800000 */
[C---:B------:R-:W-:Y:S01]  /*4930*/  FFMA.FTZ R32, R211.reuse, -UR5, R32 ;  /* 0x80000005d3207c23 */ /* 0x040fe20008010020 */
[----:B------:R-:W-:Y:S01]  /*4940*/  PLOP3.LUT P5, PT, PT, PT, UP0, 0x80, 0x0 ;  /* 0x000000000000781c */ /* 0x000fe20003faf008 */
[----:B------:R-:W-:Y:S01]  /*4950*/  FFMA.FTZ R38, R211, -UR5, R38 ;  /* 0x80000005d3267c23 */ /* 0x000fe20008010026 */
[----:B------:R-:W-:Y:S02]  /*4960*/  I2FP.F32.S32 R208, R202 ;  /* 0x000000ca00d07245 */ /* 0x000fe40000201400 */
[----:B------:R-:W-:Y:S02]  /*4970*/  @P6 FSEL R32, R32, -INF , !P3 ;  /* 0xff80000020206808 */ /* 0x000fe40005800000 */
[----:B------:R-:W-:Y:S01]  /*4980*/  @P0 FSEL R34, R34, -INF , !P3 ;  /* 0xff80000022220808 */ /* 0x000fe20005800000 */
[C---:B------:R-:W-:Y:S01]  /*4990*/  FFMA.FTZ R29, R208.reuse, -UR5, R29 ;  /* 0x80000005d01d7c23 */ /* 0x040fe2000801001d */
[----:B------:R-:W-:Y:S01]  /*49a0*/  PLOP3.LUT P6, PT, PT, PT, UP0, 0x80, 0x0 ;  /* 0x000000000000781c */ /* 0x000fe20003fcf008 */
[----:B------:R-:W-:Y:S01]  /*49b0*/  FFMA.FTZ R43, R208, -UR5, R43 ;  /* 0x80000005d02b7c23 */ /* 0x000fe2000801002b */
[----:B------:R-:W-:Y:S02]  /*49c0*/  PLOP3.LUT P3, PT, PT, PT, UP0, 0x80, 0x0 ;  /* 0x000000000000781c */ /* 0x000fe40003f6f008 */
[----:B------:R-:W-:Y:S02]  /*49d0*/  PLOP3.LUT P0, PT, PT, PT, UP0, 0x80, 0x0 ;  /* 0x000000000000781c */ /* 0x000fe40003f0f008 */
[----:B------:R-:W-:Y:S02]  /*49e0*/  I2FP.F32.S32 R202, R200 ;  /* 0x000000c800ca7245 */ /* 0x000fe40000201400 */
[----:B------:R-:W-:Y:S02]  /*49f0*/  @P2 ISETP.GE.AND P2, PT, R217, UR6, PT ;  /* 0x00000006d9002c0c */ /* 0x000fe4000bf46270 */
[----:B------:R-:W-:Y:S01]  /*4a00*/  I2FP.F32.S32 R200, R195 ;  /* 0x000000c300c87245 */ /* 0x000fe20000201400 */
[C---:B------:R-:W-:Y:S01]  /*4a10*/  FFMA.FTZ R33, R202.reuse, -UR5, R33 ;  /* 0x80000005ca217c23 */ /* 0x040fe20008010021 */
[----:B------:R-:W-:Y:S01]  /*4a20*/  @P5 FSEL R29, R29, -INF , !P2 ;  /* 0xff8000001d1d5808 */ /* 0x000fe20005000000 */
[----:B------:R-:W-:Y:S01]  /*4a30*/  FFMA.FTZ R39, R202, -UR5, R39 ;  /* 0x80000005ca277c23 */ /* 0x000fe20008010027 */
[----:B------:R-:W-:Y:S01]  /*4a40*/  @P6 FSEL R31, R31, -INF , !P2 ;  /* 0xff8000001f1f6808 */ /* 0x000fe20005000000 */
[C---:B------:R-:W-:Y:S01]  /*4a50*/  FFMA.FTZ R37, R200.reuse, -UR5, R37 ;  /* 0x80000005c8257c23 */ /* 0x040fe20008010025 */
[----:B------:R-:W-:Y:S01]  /*4a60*/  @P3 FSEL R33, R33, -INF , !P2 ;  /* 0xff80000021213808 */ /* 0x000fe20005000000 */
[----:B------:R-:W-:Y:S01]  /*4a70*/  FFMA.FTZ R51, R200, -UR5, R51 ;  /* 0x80000005c8337c23 */ /* 0x000fe20008010033 */
[----:B------:R-:W-:Y:S02]  /*4a80*/  @P0 FSEL R35, R35, -INF , !P2 ;  /* 0xff80000023230808 */ /* 0x000fe40005000000 */
[----:B------:R-:W-:Y:S02]  /*4a90*/  PLOP3.LUT P5, PT, PT, PT, UP0, 0x80, 0x0 ;  /* 0x000000000000781c */ /* 0x000fe40003faf008 */
[----:B------:R-:W-:Y:S02]  /*4aa0*/  PLOP3.LUT P6, PT, PT, PT, UP0, 0x80, 0x0 ;  /* 0x000000000000781c */ /* 0x000fe40003fcf008 */
[----:B------:R-:W-:Y:S02]  /*4ab0*/  PLOP3.LUT P3, PT, PT, PT, UP0, 0x80, 0x0 ;  /* 0x000000000000781c */ /* 0x000fe40003f6f008 */
[----:B------:R-:W-:Y:S02]  /*4ac0*/  PLOP3.LUT P0, PT, PT, PT, UP0, 0x80, 0x0 ;  /* 0x000000000000781c */ /* 0x000fe40003f0f008 */
[----:B------:R-:W-:Y:S02]  /*4ad0*/  I2FP.F32.S32 R219, R196 ;  /* 0x000000c400db7245 */ /* 0x000fe40000201400 */
[----:B------:R-:W-:Y:S02]  /*4ae0*/  I2FP.F32.S32 R195, R194 ;  /* 0x000000c200c37245 */ /* 0x000fe40000201400 */
[----:B------:R-:W-:Y:S01]  /*4af0*/  PLOP3.LUT P4, PT, PT, PT, UP0, 0x80, 0x0 ;  /* 0x000000000000781c */ /* 0x000fe20003f8f008 */
[----:B------:R-:W-:Y:S01]  /*4b00*/  FFMA.FTZ R36, R219, -UR5, R36 ;  /* 0x80000005db247c23 */ /* 0x000fe20008010024 */
[----:B------:R-:W-:Y:S01]  /*4b10*/  PLOP3.LUT P2, PT, PT, PT, UP0, 0x80, 0x0 ;  /* 0x000000000000781c */ /* 0x000fe20003f4f008 */
[C---:B------:R-:W-:Y:S01]  /*4b20*/  FFMA.FTZ R40, R195.reuse, -UR5, R40 ;  /* 0x80000005c3287c23 */ /* 0x040fe20008010028 */
[----:B------:R-:W-:Y:S01]  /*4b30*/  @P6 FSEL R38, R38, -INF , !P1 ;  /* 0xff80000026266808 */ /* 0x000fe20004800000 */
[----:B------:R-:W-:Y:S01]  /*4b40*/  FFMA.FTZ R46, R195, -UR5, R46 ;  /* 0x80000005c32e7c23 */ /* 0x000fe2000801002e */
[----:B------:R-:W-:Y:S01]  /*4b50*/  @P5 FSEL R36, R36, -INF , !P1 ;  /* 0xff80000024245808 */ /* 0x000fe20004800000 */
[----:B------:R-:W-:Y:S01]  /*4b60*/  FFMA.FTZ R50, R219, -UR5, R50 ;  /* 0x80000005db327c23 */ /* 0x000fe20008010032 */
[----:B------:R-:W-:Y:S02]  /*4b70*/  @P3 FSEL R40, R40, -INF , !P1 ;  /* 0xff80000028283808 */ /* 0x000fe40004800000 */
[----:B------:R-:W-:Y:S02]  /*4b80*/  @P0 FSEL R42, R42, -INF , !P1 ;  /* 0xff8000002a2a0808 */ /* 0x000fe40004800000 */
[----:B------:R-:W-:Y:S02]  /*4b90*/  PLOP3.LUT P5, PT, PT, PT, UP0, 0x80, 0x0 ;  /* 0x000000000000781c */ /* 0x000fe40003faf008 */
[----:B------:R-:W-:Y:S02]  /*4ba0*/  PLOP3.LUT P6, PT, PT, PT, UP0, 0x80, 0x0 ;  /* 0x000000000000781c */ /* 0x000fe40003fcf008 */
[----:B------:R-:W-:Y:S02]  /*4bb0*/  PLOP3.LUT P3, PT, PT, PT, UP0, 0x80, 0x0 ;  /* 0x000000000000781c */ /* 0x000fe40003f6f008 */
[----:B------:R-:W-:Y:S02]  /*4bc0*/  PLOP3.LUT P1, PT, PT, PT, UP0, 0x80, 0x0 ;  /* 0x000000000000781c */ /* 0x000fe40003f2f008 */
[----:B------:R-:W-:Y:S02]  /*4bd0*/  PLOP3.LUT P0, PT, PT, PT, UP0, 0x80, 0x0 ;  /* 0x000000000000781c */ /* 0x000fe40003f0f008 */
[----:B------:R-:W-:Y:S02]  /*4be0*/  I2FP.F32.S32 R202, R192 ;  /* 0x000000c000ca7245 */ /* 0x000fe40000201400 */
[----:B------:R-:W-:Y:S02]  /*4bf0*/  @P4 ISETP.GE.AND P4, PT, R213, UR6, PT ;  /* 0x00000006d5004c0c */ /* 0x000fe4000bf86270 */
[----:B------:R-:W-:Y:S01]  /*4c00*/  LOP3.LUT R186, R233, UR21, R206, 0x96, !PT ;  /* 0x00000015e9ba7c12 */ /* 0x000fe2000f8e96ce */
[C---:B------:R-:W-:Y:S01]  /*4c10*/  FFMA.FTZ R41, R202.reuse, -UR5, R41 ;  /* 0x80000005ca297c23 */ /* 0x040fe20008010029 */
[----:B------:R-:W-:Y:S01]  /*4c20*/  @P2 FSEL R37, R37, -INF , !P4 ;  /* 0xff80000025252808 */ /* 0x000fe20006000000 */
[----:B------:R-:W-:Y:S01]  /*4c30*/  FFMA.FTZ R47, R202, -UR5, R47 ;  /* 0x80000005ca2f7c23 */ /* 0x000fe2000801002f */
[----:B------:R-:W-:Y:S01]  /*4c40*/  PLOP3.LUT P2, PT, PT, PT, UP0, 0x80, 0x0 ;  /* 0x000000000000781c */ /* 0x000fe20003f4f008 */
[----:B------:R-:W-:Y:S01]  /*4c50*/  @P1 VIADD R196, R185, 0x28 ;  /* 0x00000028b9c41836 */ /* 0x000fe20000000000 */
[----:B------:R-:W-:Y:S01]  /*4c60*/  @P5 FSEL R39, R39, -INF , !P4 ;  /* 0xff80000027275808 */ /* 0x000fe20006000000 */
[----:B------:R-:W-:Y:S01]  /*4c70*/  @P0 VIADD R208, R185, 0x29 ;  /* 0x00000029b9d00836 */ /* 0x000fe20000000000 */
[----:B------:R-:W-:Y:S02]  /*4c80*/  @P6 FSEL R41, R41, -INF , !P4 ;  /* 0xff80000029296808 */ /* 0x000fe40006000000 */
[----:B------:R-:W-:Y:S02]  /*4c90*/  @P3 FSEL R43, R43, -INF , !P4 ;  /* 0xff8000002b2b3808 */ /* 0x000fe40006000000 */
[----:B------:R-:W-:Y:S02]  /*4ca0*/  PLOP3.LUT P4, PT, PT, PT, UP0, 0x80, 0x0 ;  /* 0x000000000000781c */ /* 0x000fe40003f8f008 */
[----:B------:R-:W-:Y:S02]  /*4cb0*/  PLOP3.LUT P1, PT, PT, PT, UP0, 0x80, 0x0 ;  /* 0x000000000000781c */ /* 0x000fe40003f2f008 */
[----:B------:R-:W-:Y:S01]  /*4cc0*/  PLOP3.LUT P5, PT, PT, PT, UP0, 0x80, 0x0 ;  /* 0x000000000000781c */ /* 0x000fe20003faf008 */
[----:B------:R-:W-:Y:S01]  /*4cd0*/  @P2 VIADD R209, R185, 0x30 ;  /* 0x00000030b9d12836 */ /* 0x000fe20000000000 */
[----:B------:R-:W-:Y:S02]  /*4ce0*/  PLOP3.LUT P6, PT, PT, PT, UP0, 0x80, 0x0 ;  /* 0x000000000000781c */ /* 0x000fe40003fcf008 */
[----:B------:R-:W-:Y:S02]  /*4cf0*/  PLOP3.LUT P0, PT, PT, PT, UP0, 0x80, 0x0 ;  /* 0x000000000000781c */ /* 0x000fe40003f0f008 */
[----:B------:R-:W-:Y:S01]  /*4d00*/  LOP3.LUT R205, R237, UR20, R210, 0x96, !PT ;  /* 0x00000014edcd7c12 */ /* 0x000fe2000f8e96d2 */
[----:B------:R-:W-:Y:S01]  /*4d10*/  FMUL.FTZ R210, R170, 1.4426950216293334961 ;  /* 0x3fb8aa3baad27820 */ /* 0x000fe20000410000 */
[----:B------:R-:W-:Y:S02]  /*4d20*/  LOP3.LUT R218, R221, UR20, R218, 0x96, !PT ;  /* 0x00000014ddda7c12 */ /* 0x000fe4000f8e96da */
[----:B------:R-:W-:Y:S02]  /*4d30*/  @P4 ISETP.GE.AND P4, PT, R208, UR6, PT ;  /* 0x00000006d0004c0c */ /* 0x000fe4000bf86270 */
[----:B------:R-:W-:Y:S01]  /*4d40*/  @P1 ISETP.GE.AND P1, PT, R209, UR6, PT ;  /* 0x00000006d1001c0c */ /* 0x000fe2000bf26270 */
[----:B------:R-:W-:Y:S01]  /*4d50*/  IMAD.WIDE.U32 R208, R186, -0x2daee0ad, RZ ;  /* 0xd2511f53bad07825 */ /* 0x000fe200078e00ff */
[----:B------:R-:W-:Y:S02]  /*4d60*/  LOP3.LUT R190, R229, UR21, R204, 0x96, !PT ;  /* 0x00000015e5be7c12 */ /* 0x000fe4000f8e96cc */
[----:B------:R-:W-:Y:S01]  /*4d70*/  PLOP3.LUT P3, PT, PT, PT, UP0, 0x80, 0x0 ;  /* 0x000000000000781c */ /* 0x000fe20003f6f008 */
[----:B------:R-:W-:Y:S01]  /*4d80*/  @P6 VIADD R194, R185, 0x38 ;  /* 0x00000038b9c26836 */ /* 0x000fe20000000000 */
[----:B------:R-:W-:Y:S01]  /*4d90*/  LOP3.LUT R221, R209, UR18, R220, 0x96, !PT ;  /* 0x00000012d1dd7c12 */ /* 0x000fe2000f8e96dc */
[----:B------:R-:W-:Y:S01]  /*4da0*/  @P5 VIADD R192, R185, 0x31 ;  /* 0x00000031b9c05836 */ /* 0x000fe20000000000 */
[----:B------:R-:W-:Y:S01]  /*4db0*/  LOP3.LUT R246, R225, UR21, R204, 0x96, !PT ;  /* 0x00000015e1f67c12 */ /* 0x000fe2000f8e96cc */
[----:B------:R-:W-:Y:S01]  /*4dc0*/  @P0 VIADD R185, R185, 0x39 ;  /* 0x00000039b9b90836 */ /* 0x000fe20000000000 */
[----:B------:R-:W-:Y:S01]  /*4dd0*/  FSETP.NEU.FTZ.AND P0, PT, R170, -INF , PT ;  /* 0xff800000aa00780b */ /* 0x000fe20003f1d000 */
[----:B------:R-:W-:Y:S01]  /*4de0*/  FMUL.FTZ R209, R171, 1.4426950216293334961 ;  /* 0x3fb8aa3babd17820 */ /* 0x000fe20000410000 */
[----:B------:R-:W-:Y:S01]  /*4df0*/  LOP3.LUT R212, R241, UR20, R212, 0x96, !PT ;  /* 0x00000014f1d47c12 */ /* 0x000fe2000f8e96d4 */
[----:B------:R-:W-:Y:S01]  /*4e00*/  FMUL.FTZ R220, R168, 1.4426950216293334961 ;  /* 0x3fb8aa3ba8dc7820 */ /* 0x000fe20000410000 */
[----:B------:R-:W-:Y:S01]  /*4e10*/  FSEL R210, R210, RZ, P0 ;  /* 0x000000ffd2d27208 */ /* 0x000fe20000000000 */
[----:B------:R-:W-:Y:S01]  /*4e20*/  FMUL.FTZ R229, R169, 1.4426950216293334961 ;  /* 0x3fb8aa3ba9e57820 */ /* 0x000fe20000410000 */
[----:B------:R-:W-:Y:S01]  /*4e30*/  FSETP.NEU.FTZ.AND P0, PT, R171, -INF , PT ;  /* 0xff800000ab00780b */ /* 0x000fe20003f1d000 */
[----:B------:R-:W-:Y:S01]  /*4e40*/  IMAD.WIDE.U32 R204, R205, -0x326172a9, RZ ;  /* 0xcd9e8d57cdcc7825 */ /* 0x000fe200078e00ff */
[----:B------:R-:W-:Y:S02]  /*4e50*/  @P3 ISETP.GE.AND P3, PT, R196, UR6, PT ;  /* 0x00000006c4003c0c */ /* 0x000fe4000bf66270 */
[----:B------:R-:W-:Y:S01]  /*4e60*/  FSEL R209, R209, RZ, P0 ;  /* 0x000000ffd1d17208 */ /* 0x000fe20000000000 */
[--C-:B------:R-:W-:Y:S01]  /*4e70*/  FFMA.FTZ R186, R4, UR7, -R210.reuse ;  /* 0x0000000704ba7c23 */ /* 0x100fe200080108d2 */
[----:B------:R-:W-:Y:S01]  /*4e80*/  FSETP.NEU.FTZ.AND P0, PT, R168, -INF , PT ;  /* 0xff800000a800780b */ /* 0x000fe20003f1d000 */
[----:B------:R-:W-:Y:S01]  /*4e90*/  FFMA.FTZ R200, R17, UR7, -R210 ;  /* 0x0000000711c87c23 */ /* 0x000fe200080108d2 */
[----:B------:R-:W-:Y:S01]  /*4ea0*/  LOP3.LUT R215, R205, UR19, R228, 0x96, !PT ;  /* 0x00000013cdd77c12 */ /* 0x000fe2000f8e96e4 */
[--C-:B------:R-:W-:Y:S01]  /*4eb0*/  FFMA.FTZ R202, R19, UR7, -R209.reuse ;  /* 0x0000000713ca7c23 */ /* 0x100fe200080108d1 */
[----:B------:R-:W-:Y:S01]  /*4ec0*/  FSEL R220, R220, RZ, P0 ;  /* 0x000000ffdcdc7208 */ /* 0x000fe20000000000 */
[--C-:B------:R-:W-:Y:S01]  /*4ed0*/  FFMA.FTZ R248, R32, UR7, -R210.reuse ;  /* 0x0000000720f87c23 */ /* 0x100fe200080108d2 */
[----:B------:R-:W-:Y:S01]  /*4ee0*/  FSETP.NEU.FTZ.AND P0, PT, R169, -INF , PT ;  /* 0xff800000a900780b */ /* 0x000fe20003f1d000 */
[----:B------:R-:W-:Y:S01]  /*4ef0*/  FFMA.FTZ R245, R37, UR7, -R210 ;  /* 0x0000000725f57c23 */ /* 0x000fe200080108d2 */
[----:B------:R-:W-:Y:S01]  /*4f00*/  I2FP.F32.S32 R205, R187 ;  /* 0x000000bb00cd7245 */ /* 0x000fe20000201400 */
[----:B------:R-:W-:Y:S01]  /*4f10*/  FFMA.FTZ R196, R13, UR7, -R220 ;  /* 0x000000070dc47c23 */ /* 0x000fe200080108dc */
[----:B------:R-:W-:Y:S01]  /*4f20*/  FSEL R229, R229, RZ, P0 ;  /* 0x000000ffe5e57208 */ /* 0x000fe20000000000 */
[--C-:B------:R-:W-:Y:S01]  /*4f30*/  FFMA.FTZ R187, R7, UR7, -R209.reuse ;  /* 0x0000000707bb7c23 */ /* 0x100fe200080108d1 */
[----:B------:R-:W-:Y:S01]  /*4f40*/  PLOP3.LUT P0, PT, PT, PT, UP0, 0x80, 0x0 ;  /* 0x000000000000781c */ /* 0x000fe20003f0f008 */
[----:B------:R-:W-:Y:S01]  /*4f50*/  FFMA.FTZ R44, R205, -UR5, R44 ;  /* 0x80000005cd2c7c23 */ /* 0x000fe2000801002c */
[----:B------:R-:W-:Y:S01]  /*4f60*/  LOP3.LUT R188, R231, UR21, R206, 0x96, !PT ;  /* 0x00000015e7bc7c12 */ /* 0x000fe2000f8e96ce */
[----:B------:R-:W-:Y:S01]  /*4f70*/  FFMA.FTZ R41, R41, UR7, -R220 ;  /* 0x0000000729297c23 */ /* 0x000fe200080108dc */
[----:B------:R-:W-:Y:S01]  /*4f80*/  PLOP3.LUT P2, PT, PT, PT, UP0, 0x80, 0x0 ;  /* 0x000000000000781c */ /* 0x000fe20003f4f008 */
[----:B------:R-:W-:Y:S01]  /*4f90*/  FFMA.FTZ R58, R205, -UR5, R58 ;  /* 0x80000005cd3a7c23 */ /* 0x000fe2000801003a */
[----:B------:R-:W-:Y:S01]  /*4fa0*/  I2FP.F32.S32 R228, R203 ;  /* 0x000000cb00e47245 */ /* 0x000fe20000201400 */
[--C-:B------:R-:W-:Y:S01]  /*4fb0*/  FFMA.FTZ R205, R24, UR7, -R220.reuse ;  /* 0x0000000718cd7c23 */ /* 0x100fe200080108dc */
[----:B------:R-:W-:Y:S01]  /*4fc0*/  PLOP3.LUT P5, PT, PT, PT, UP0, 0x80, 0x0 ;  /* 0x000000000000781c */ /* 0x000fe20003faf008 */
[--C-:B------:R-:W-:Y:S01]  /*4fd0*/  FFMA.FTZ R203, R22, UR7, -R209.reuse ;  /* 0x0000000716cb7c23 */ /* 0x100fe200080108d1 */
[----:B------:R-:W-:Y:S01]  /*4fe0*/  I2FP.F32.S32 R125, R125 ;  /* 0x0000007d007d7245 */ /* 0x000fe20000201400 */
[----:B------:R-:W-:Y:S01]  /*4ff0*/  IMAD.WIDE.U32 R234, R188, -0x2daee0ad, RZ ;  /* 0xd2511f53bcea7825 */ /* 0x000fe200078e00ff */
[----:B------:R-:W-:Y:S01]  /*5000*/  PLOP3.LUT P6, PT, PT, PT, UP0, 0x80, 0x0 ;  /* 0x000000000000781c */ /* 0x000fe20003fcf008 */
[----:B------:R-:W1:Y:S01]  /*5010*/  MUFU.EX2 R186, R186 ;  /* 0x000000ba00ba7308 */ /* 0x000e620000000800 */
[----:B------:R-:W-:Y:S01]  /*5020*/  @P0 FSEL R44, R44, -INF , !P3 ;  /* 0xff8000002c2c0808 */ /* 0x000fe20005800000 */
[----:B------:R-:W-:Y:S01]  /*5030*/  FFMA.FTZ R188, R6, UR7, -R209 ;  /* 0x0000000706bc7c23 */ /* 0x000fe200080108d1 */
[----:B------:R-:W-:Y:S01]  /*5040*/  PLOP3.LUT P0, PT, PT, PT, UP0, 0x80, 0x0 ;  /* 0x000000000000781c */ /* 0x000fe20003f0f008 */
[----:B------:R-:W-:Y:S01]  /*5050*/  IMAD.WIDE.U32 R206, R216, -0x326172a9, RZ ;  /* 0xcd9e8d57d8ce7825 */ /* 0x000fe200078e00ff */
[----:B------:R-:W-:Y:S03]  /*5060*/  @P2 ISETP.GE.AND P2, PT, R192, UR6, PT ;  /* 0x00000006c0002c0c */ /* 0x000fe6000bf46270 */
[----:B------:R-:W-:Y:S01]  /*5070*/  FFMA.FTZ R57, R228, -UR5, R57 ;  /* 0x80000005e4397c23 */ /* 0x000fe20008010039 */
[----:B------:R-:W-:Y:S01]  /*5080*/  @P5 ISETP.GE.AND P5, PT, R194, UR6, PT ;  /* 0x00000006c2005c0c */ /* 0x000fe2000bfa6270 */
[----:B------:R-:W-:Y:S01]  /*5090*/  FFMA.FTZ R194, R12, UR7, -R220 ;  /* 0x000000070cc27c23 */ /* 0x000fe200080108dc */
[----:B------:R-:W-:Y:S01]  /*50a0*/  FFMA.FTZ R64, R125, -UR5, R64 ;  /* 0x800000057d407c23 */ /* 0x000fe20008010040 */
[----:B------:R-:W-:Y:S01]  /*50b0*/  FFMA.FTZ R63, R228, -UR5, R63 ;  /* 0x80000005e43f7c23 */ /* 0x000fe2000801003f */
[----:B------:R-:W-:Y:S01]  /*50c0*/  @P6 ISETP.GE.AND P6, PT, R185, UR6, PT ;  /* 0x00000006b9006c0c */ /* 0x000fe2000bfc6270 */
[----:B------:R-:W-:Y:S01]  /*50d0*/  FFMA.FTZ R185, R5, UR7, -R210 ;  /* 0x0000000705b97c23 */ /* 0x000fe200080108d2 */
[----:B------:R-:W-:Y:S01]  /*50e0*/  FFMA.FTZ R228, R28, UR7, -R220 ;  /* 0x000000071ce47c23 */ /* 0x000fe200080108dc */
[----:B------:R-:W-:Y:S01]  /*50f0*/  MUFU.EX2 R188, R188 ;  /* 0x000000bc00bc7308 */ /* 0x000fe20000000800 */
[----:B------:R-:W-:Y:S01]  /*5100*/  @P0 FSEL R46, R46, -INF , !P3 ;  /* 0xff8000002e2e0808 */ /* 0x000fe20005800000 */
[--C-:B------:R-:W-:Y:S01]  /*5110*/  FFMA.FTZ R195, R14, UR7, -R229.reuse ;  /* 0x000000070ec37c23 */ /* 0x100fe200080108e5 */
[----:B------:R-:W-:Y:S01]  /*5120*/  PLOP3.LUT P0, PT, PT, PT, UP0, 0x80, 0x0 ;  /* 0x000000000000781c */ /* 0x000fe20003f0f008 */
[----:B------:R-:W-:Y:S01]  /*5130*/  IMAD.WIDE.U32 R226, R212, -0x326172a9, RZ ;  /* 0xcd9e8d57d4e27825 */ /* 0x000fe200078e00ff */
[----:B------:R-:W-:Y:S02]  /*5140*/  LOP3.LUT R212, R207, UR19, R230, 0x96, !PT ;  /* 0x00000013cfd47c12 */ /* 0x000fe4000f8e96e6 */
[----:B------:R-:W-:Y:S01]  /*5150*/  I2FP.F32.S32 R207, R189 ;  /* 0x000000bd00cf7245 */ /* 0x000fe20000201400 */
[----:B------:R-:W-:Y:S01]  /*5160*/  IMAD.WIDE.U32 R222, R218, -0x326172a9, RZ ;  /* 0xcd9e8d57dade7825 */ /* 0x000fe200078e00ff */
[----:B------:R-:W-:Y:S01]  /*5170*/  LOP3.LUT R216, R227, UR19, R224, 0x96, !PT ;  /* 0x00000013e3d87c12 */ /* 0x000fe2000f8e96e0 */
[----:B------:R-:W-:Y:S01]  /*5180*/  MUFU.EX2 R185, R185 ;  /* 0x000000b900b97308 */ /* 0x000fe20000000800 */
[----:B------:R-:W-:Y:S01]  /*5190*/  LOP3.LUT R230, R235, UR18, R214, 0x96, !PT ;  /* 0x00000012ebe67c12 */ /* 0x000fe2000f8e96d6 */
[----:B------:R-:W-:Y:S01]  /*51a0*/  FFMA.FTZ R48, R207, -UR5, R48 ;  /* 0x80000005cf307c23 */ /* 0x000fe20008010030 */
[----:B------:R-:W-:Y:S01]  /*51b0*/  LOP3.LUT R232, R223, UR19, R232, 0x96, !PT ;  /* 0x00000013dfe87c12 */ /* 0x000fe2000f8e96e8 */
[--C-:B------:R-:W-:Y:S01]  /*51c0*/  FFMA.FTZ R189, R9, UR7, -R220.reuse ;  /* 0x0000000709bd7c23 */ /* 0x100fe200080108dc */
[----:B------:R-:W-:Y:S04]  /*51d0*/  IMAD.WIDE.U32 R224, R190, -0x2daee0ad, RZ ;  /* 0xd2511f53bee07825 */ /* 0x000fe800078e00ff */
[----:B------:R-:W-:Y:S01]  /*51e0*/  FFMA.FTZ R190, R8, UR7, -R220 ;  /* 0x0000000708be7c23 */ /* 0x000fe200080108dc */
[----:B------:R-:W-:Y:S01]  /*51f0*/  @P0 FSEL R48, R48, -INF , !P3 ;  /* 0xff80000030300808 */ /* 0x000fe20005800000 */
[----:B------:R-:W-:Y:S01]  /*5200*/  MUFU.EX2 R195, R195 ;  /* 0x000000c300c37308 */ /* 0x000fe20000000800 */
[----:B------:R-:W-:Y:S01]  /*5210*/  PLOP3.LUT P0, PT, PT, PT, UP0, 0x80, 0x0 ;  /* 0x000000000000781c */ /* 0x000fe20003f0f008 */
[----:B------:R-:W-:Y:S01]  /*5220*/  IMAD.WIDE.U32 R246, R246, -0x2daee0ad, RZ ;  /* 0xd2511f53f6f67825 */ /* 0x000fe200078e00ff */
[----:B------:R-:W-:Y:S03]  /*5230*/  LOP3.LUT R236, R225, UR18, R236, 0x96, !PT ;  /* 0x00000012e1ec7c12 */ /* 0x000fe6000f8e96ec */
[----:B------:R-:W-:Y:S01]  /*5240*/  FFMA.FTZ R46, R46, UR7, -R229 ;  /* 0x000000072e2e7c23 */ /* 0x000fe200080108e5 */
[----:B------:R-:W-:Y:S01]  /*5250*/  IMAD.WIDE.U32 R238, R221, -0x326172a9, RZ ;  /* 0xcd9e8d57ddee7825 */ /* 0x000fe200078e00ff */
[----:B------:R-:W-:Y:S02]  /*5260*/  LOP3.LUT R240, R247, UR18, R240, 0x96, !PT ;  /* 0x00000012f7f07c12 */ /* 0x000fe4000f8e96f0 */
[----:B------:R-:W-:Y:S01]  /*5270*/  MUFU.EX2 R190, R190 ;  /* 0x000000be00be7308 */ /* 0x000fe20000000800 */
[----:B------:R-:W-:Y:S01]  /*5280*/  FFMA.FTZ R54, R207, -UR5, R54 ;  /* 0x80000005cf367c23 */ /* 0x000fe20008010036 */
[----:B------:R-:W-:Y:S01]  /*5290*/  I2FP.F32.S32 R207, R199 ;  /* 0x000000c700cf7245 */ /* 0x000fe20000201400 */
[----:B------:R-:W-:Y:S01]  /*52a0*/  IMAD.WIDE.U32 R232, R232, -0x2daee0ad, RZ ;  /* 0xd2511f53e8e87825 */ /* 0x000fe200078e00ff */
[----:B------:R-:W-:Y:S02]  /*52b0*/  LOP3.LUT R222, R239, UR17, R222, 0x96, !PT ;  /* 0x00000011efde7c12 */ /* 0x000fe4000f8e96de */
[----:B------:R-:W-:Y:S01]  /*52c0*/  @P0 FSEL R50, R50, -INF , !P3 ;  /* 0xff80000032320808 */ /* 0x000fe20005800000 */
[----:B------:R-:W-:Y:S01]  /*52d0*/  IMAD.WIDE.U32 R240, R240, -0x326172a9, RZ ;  /* 0xcd9e8d57f0f07825 */ /* 0x000fe200078e00ff */
[----:B------:R-:W-:Y:S02]  /*52e0*/  LOP3.LUT R192, R233, UR16, R208, 0x96, !PT ;  /* 0x00000010e9c07c12 */ /* 0x000fe4000f8e96d0 */
[----:B------:R4:W-:Y:S01]  /*52f0*/  MUFU.EX2 R199, R202 ;  /* 0x000000ca00c77308 */ /* 0x0009e20000000800 */
[----:B------:R-:W-:Y:S01]  /*5300*/  PLOP3.LUT P0, PT, PT, PT, UP0, 0x80, 0x0 ;  /* 0x000000000000781c */ /* 0x000fe20003f0f008 */
[----:B------:R-:W-:Y:S01]  /*5310*/  IMAD.WIDE.U32 R212, R212, -0x2daee0ad, RZ ;  /* 0xd2511f53d4d47825 */ /* 0x000fe200078e00ff */
[----:B------:R-:W-:Y:S02]  /*5320*/  LOP3.LUT R191, R241, UR17, R226, 0x96, !PT ;  /* 0x00000011f1bf7c12 */ /* 0x000fe4000f8e96e2 */
[----:B------:R-:W-:Y:S01]  /*5330*/  I2FP.F32.S32 R208, R193 ;  /* 0x000000c100d07245 */ /* 0x000fe20000201400 */
[----:B------:R-:W-:Y:S01]  /*5340*/  IMAD.WIDE.U32 R216, R216, -0x2daee0ad, RZ ;  /* 0xd2511f53d8d87825 */ /* 0x000fe200078e00ff */
[----:B------:R-:W-:Y:S03]  /*5350*/  LOP3.LUT R218, R213, UR16, R234, 0x96, !PT ;  /* 0x00000010d5da7c12 */ /* 0x000fe6000f8e96ea */
[----:B------:R2:W-:Y:S01]  /*5360*/  MUFU.EX2 R193, R196 ;  /* 0x000000c400c17308 */ /* 0x0005e20000000800 */
[----:B------:R-:W-:Y:S01]  /*5370*/  PLOP3.LUT P3, PT, PT, PT, UP0, 0x80, 0x0 ;  /* 0x000000000000781c */ /* 0x000fe20003f6f008 */
[----:B------:R-:W-:Y:S01]  /*5380*/  IMAD.WIDE.U32 R226, R192, -0x326172a9, RZ ;  /* 0xcd9e8d57c0e27825 */ /* 0x000fe200078e00ff */
[----:B------:R-:W-:Y:S03]  /*5390*/  LOP3.LUT R246, R217, UR16, R246, 0x96, !PT ;  /* 0x00000010d9f67c12 */ /* 0x000fe6000f8e96f6 */
[----:B------:R-:W-:Y:S01]  /*53a0*/  FFMA.FTZ R50, R50, UR7, -R209 ;  /* 0x0000000732327c23 */ /* 0x000fe200080108d1 */
[----:B------:R-:W-:Y:S01]  /*53b0*/  IMAD.WIDE.U32 R236, R236, -0x326172a9, RZ ;  /* 0xcd9e8d57ecec7825 */ /* 0x000fe200078e00ff */
[----:B------:R-:W-:Y:S02]  /*53c0*/  LOP3.LUT R217, R227, UR15, R238, 0x96, !PT ;  /* 0x0000000fe3d97c12 */ /* 0x000fe4000f8e96ee */
[----:B------:R-:W-:Y:S01]  /*53d0*/  MUFU.EX2 R200, R200 ;  /* 0x000000c800c87308 */ /* 0x000fe20000000800 */
[----:B------:R-:W-:Y:S01]  /*53e0*/  LOP3.LUT R234, R226, 0xffff, RZ, 0xc0, !PT ;  /* 0x0000ffffe2ea7812 */ /* 0x000fe200078ec0ff */
[----:B------:R-:W-:Y:S01]  /*53f0*/  IMAD.WIDE.U32 R214, R215, -0x2daee0ad, RZ ;  /* 0xd2511f53d7d67825 */ /* 0x000fe200078e00ff */
[----:B------:R-:W-:Y:S02]  /*5400*/  LOP3.LUT R211, R237, UR17, R204, 0x96, !PT ;  /* 0x00000011edd37c12 */ /* 0x000fe4000f8e96cc */
[----:B------:R-:W-:Y:S01]  /*5410*/  I2FP.F32.S32 R227, R198 ;  /* 0x000000c600e37245 */ /* 0x000fe20000201400 */
[----:B------:R-:W-:Y:S01]  /*5420*/  IMAD.WIDE.U32 R238, R191, -0x2daee0ad, RZ ;  /* 0xd2511f53bfee7825 */ /* 0x000fe200078e00ff */
[----:B------:R-:W-:Y:S03]  /*5430*/  LOP3.LUT R224, R215, UR16, R224, 0x96, !PT ;  /* 0x00000010d7e07c12 */ /* 0x000fe6000f8e96e0 */
[----:B------:R-:W3:Y:S01]  /*5440*/  MUFU.EX2 R187, R187 ;  /* 0x000000bb00bb7308 */ /* 0x000ee20000000800 */
[----:B------:R-:W-:Y:S01]  /*5450*/  @P3 FSEL R47, R47, -INF , !P4 ;  /* 0xff8000002f2f3808 */ /* 0x000fe20006000000 */
[----:B------:R-:W-:Y:S01]  /*5460*/  FFMA.FTZ R45, R208, -UR5, R45 ;  /* 0x80000005d02d7c23 */ /* 0x000fe2000801002d */
[----:B------:R-:W-:Y:S01]  /*5470*/  LOP3.LUT R215, R239, UR14, R216, 0x96, !PT ;  /* 0x0000000eefd77c12 */ /* 0x000fe2000f8e96d8 */
[----:B------:R-:W-:Y:S01]  /*5480*/  IMAD.WIDE.U32 R222, R222, -0x2daee0ad, RZ ;  /* 0xd2511f53dede7825 */ /* 0x000fe200078e00ff */
[----:B------:R-:W-:Y:S02]  /*5490*/  LOP3.LUT R237, R238, 0xff, RZ, 0xc0, !PT ;  /* 0x000000ffeeed7812 */ /* 0x000fe400078ec0ff */
[----:B------:R-:W-:Y:S01]  /*54a0*/  @P0 FSEL R45, R45, -INF , !P4 ;  /* 0xff8000002d2d0808 */ /* 0x000fe20006000000 */
[----:B------:R-:W-:Y:S01]  /*54b0*/  IMAD.WIDE.U32 R230, R230, -0x326172a9, RZ ;  /* 0xcd9e8d57e6e67825 */ /* 0x000fe200078e00ff */
[----:B------:R-:W-:Y:S01]  /*54c0*/  LOP3.LUT R225, R223, UR14, R232, 0x96, !PT ;  /* 0x0000000edfe17c12 */ /* 0x000fe2000f8e96e8 */
[----:B------:R-:W-:Y:S01]  /*54d0*/  MUFU.EX2 R189, R189 ;  /* 0x000000bd00bd7308 */ /* 0x000fe20000000800 */
[----:B------:R-:W-:Y:S01]  /*54e0*/  SHF.R.U32.HI R235, RZ, 0x18, R238 ;  /* 0x00000018ffeb7819 */ /* 0x000fe200000116ee */
[----:B------:R-:W-:Y:S01]  /*54f0*/  IMAD.WIDE.U32 R218, R218, -0x326172a9, RZ ;  /* 0xcd9e8d57dada7825 */ /* 0x000fe200078e00ff */
[----:B------:R-:W-:Y:S02]  /*5500*/  LOP3.LUT R213, R231, UR17, R206, 0x96, !PT ;  /* 0x00000011e7d57c12 */ /* 0x000fe4000f8e96ce */
[----:B------:R-:W-:Y:S01]  /*5510*/  LOP3.LUT R216, R238, 0xffff, RZ, 0xc0, !PT ;  /* 0x0000ffffeed87812 */ /* 0x000fe200078ec0ff */
[----:B------:R-:W-:Y:S01]  /*5520*/  FFMA.FTZ R198, R18, UR7, -R209 ;  /* 0x0000000712c67c23 */ /* 0x000fe200080108d1 */
[----:B------:R-:W-:Y:S01]  /*5530*/  SHF.R.U32.HI R221, RZ, 0x10, R238 ;  /* 0x00000010ffdd7819 */ /* 0x000fe200000116ee */
[----:B----4-:R-:W-:Y:S01]  /*5540*/  FFMA.FTZ R202, R21, UR7, -R210 ;  /* 0x0000000715ca7c23 */ /* 0x010fe200080108d2 */
[----:B------:R-:W-:Y:S01]  /*5550*/  PLOP3.LUT P0, PT, PT, PT, UP0, 0x80, 0x0 ;  /* 0x000000000000781c */ /* 0x000fe20003f0f008 */
[----:B------:R-:W-:Y:S01]  /*5560*/  FFMA.FTZ R52, R227, -UR5, R52 ;  /* 0x80000005e3347c23 */ /* 0x000fe20008010034 */
[C---:B------:R-:W-:Y:S01]  /*5570*/  LOP3.LUT R238, R222.reuse, 0xff, RZ, 0xc0, !PT ;  /* 0x000000ffdeee7812 */ /* 0x040fe200078ec0ff */
[----:B------:R-:W-:Y:S01]  /*5580*/  FFMA.FTZ R62, R207, -UR5, R62 ;  /* 0x80000005cf3e7c23 */ /* 0x000fe2000801003e */
[----:B------:R-:W-:Y:S01]  /*5590*/  SHF.R.U32.HI R239, RZ, 0x18, R222 ;  /* 0x00000018ffef7819 */ /* 0x000fe200000116de */
[----:B------:R-:W-:Y:S01]  /*55a0*/  FFMA.FTZ R66, R227, -UR5, R66 ;  /* 0x80000005e3427c23 */ /* 0x000fe20008010042 */
[----:B------:R-:W-:Y:S01]  /*55b0*/  LOP3.LUT R223, R222, 0xffff, RZ, 0xc0, !PT ;  /* 0x0000ffffdedf7812 */ /* 0x000fe200078ec0ff */
[----:B------:R-:W-:Y:S01]  /*55c0*/  FFMA.FTZ R227, R29, UR7, -R220 ;  /* 0x000000071de37c23 */ /* 0x000fe200080108dc */
[----:B------:R-:W-:Y:S01]  /*55d0*/  SHF.R.U32.HI R231, RZ, 0x10, R222 ;  /* 0x00000010ffe77819 */ /* 0x000fe200000116de */
[----:B------:R-:W-:Y:S01]  /*55e0*/  IMAD.WIDE.U32 R246, R246, -0x326172a9, RZ ;  /* 0xcd9e8d57f6f67825 */ /* 0x000fe200078e00ff */
[----:B------:R-:W-:Y:S01]  /*55f0*/  LOP3.LUT R230, R219, UR15, R230, 0x96, !PT ;  /* 0x0000000fdbe67c12 */ /* 0x000fe2000f8e96e6 */
[----:B------:R-:W-:Y:S01]  /*5600*/  MUFU.EX2 R198, R198 ;  /* 0x000000c600c67308 */ /* 0x000fe20000000800 */
[----:B------:R-:W-:Y:S01]  /*5610*/  LOP3.LUT R233, R218, 0xff, RZ, 0xc0, !PT ;  /* 0x000000ffdae97812 */ /* 0x000fe200078ec0ff */
[--C-:B------:R-:W-:Y:S01]  /*5620*/  FFMA.FTZ R192, R10, UR7, -R229.reuse ;  /* 0x000000070ac07c23 */ /* 0x100fe200080108e5 */
[--C-:B------:R-:W-:Y:S01]  /*5630*/  SHF.R.U32.HI R232, RZ, 0x18, R218.reuse ;  /* 0x00000018ffe87819 */ /* 0x100fe200000116da */
[--C-:B------:R-:W-:Y:S01]  /*5640*/  FFMA.FTZ R191, R11, UR7, -R229.reuse ;  /* 0x000000070bbf7c23 */ /* 0x100fe200080108e5 */
[----:B------:R-:W-:Y:S01]  /*5650*/  SHF.R.U32.HI R222, RZ, 0x10, R218 ;  /* 0x00000010ffde7819 */ /* 0x000fe200000116da */
[----:B--2---:R-:W-:Y:S01]  /*5660*/  FFMA.FTZ R196, R15, UR7, -R229 ;  /* 0x000000070fc47c23 */ /* 0x004fe200080108e5 */
[----:B------:R-:W-:Y:S03]  /*5670*/  LOP3.LUT R219, R218, 0xffff, RZ, 0xc0, !PT ;  /* 0x0000ffffdadb7812 */ /* 0x000fe600078ec0ff */
[----:B------:R-:W2:Y:S01]  /*5680*/  MUFU.EX2 R192, R192 ;  /* 0x000000c000c07308 */ /* 0x000ea20000000800 */
[----:B------:R-:W-:Y:S01]  /*5690*/  I2FP.F32.S32 R218, R197 ;  /* 0x000000c500da7245 */ /* 0x000fe20000201400 */
[----:B------:R-:W-:Y:S01]  /*56a0*/  FFMA.FTZ R197, R16, UR7, -R210 ;  /* 0x0000000710c57c23 */ /* 0x000fe200080108d2 */
[----:B------:R-:W-:Y:S01]  /*56b0*/  PLOP3.LUT P3, PT, PT, PT, UP0, 0x80, 0x0 ;  /* 0x000000000000781c */ /* 0x000fe20003f6f008 */
[----:B------:R-:W-:Y:S01]  /*56c0*/  FFMA.FTZ R56, R207, -UR5, R56 ;  /* 0x80000005cf387c23 */ /* 0x000fe20008010038 */
[----:B------:R-:W-:Y:S01]  /*56d0*/  LOP3.LUT R126, R217, 0xff, RZ, 0xc0, !PT ;  /* 0x000000ffd97e7812 */ /* 0x000fe200078ec0ff */
[----:B------:R-:W-:Y:S01]  /*56e0*/  FFMA.FTZ R49, R218, -UR5, R49 ;  /* 0x80000005da317c23 */ /* 0x000fe20008010031 */
[----:B------:R-:W-:Y:S03]  /*56f0*/  SHF.R.U32.HI R125, RZ, 0x18, R217 ;  /* 0x00000018ff7d7819 */ /* 0x000fe600000116d9 */
[----:B------:R-:W4:Y:S01]  /*5700*/  MUFU.EX2 R191, R191 ;  /* 0x000000bf00bf7308 */ /* 0x000f220000000800 */
[----:B------:R-:W-:Y:S01]  /*5710*/  LOP3.LUT R240, R247, UR15, R240, 0x96, !PT ;  /* 0x0000000ff7f07c12 */ /* 0x000fe2000f8e96f0 */
[----:B------:R-:W-:Y:S01]  /*5720*/  FFMA.FTZ R207, R27, UR7, -R229 ;  /* 0x000000071bcf7c23 */ /* 0x000fe200080108e5 */
[----:B------:R-:W-:Y:S01]  /*5730*/  @P0 FSEL R49, R49, -INF , !P4 ;  /* 0xff80000031310808 */ /* 0x000fe20006000000 */
[----:B------:R-:W-:Y:S01]  /*5740*/  FFMA.FTZ R59, R208, -UR5, R59 ;  /* 0x80000005d03b7c23 */ /* 0x000fe2000801003b */
[----:B------:R-:W-:Y:S01]  /*5750*/  PLOP3.LUT P0, PT, PT, PT, UP0, 0x80, 0x0 ;  /* 0x000000000000781c */ /* 0x000fe20003f0f008 */
[----:B------:R-:W-:Y:S01]  /*5760*/  FFMA.FTZ R208, R26, UR7, -R229 ;  /* 0x000000071ad07c23 */ /* 0x000fe200080108e5 */
[----:B------:R-:W-:Y:S01]  /*5770*/  LOP3.LUT R243, R246, 0xffff, RZ, 0xc0, !PT ;  /* 0x0000fffff6f37812 */ /* 0x000fe200078ec0ff */
[--C-:B------:R-:W-:Y:S01]  /*5780*/  FFMA.FTZ R247, R33, UR7, -R210.reuse ;  /* 0x0000000721f77c23 */ /* 0x100fe200080108d2 */
[----:B------:R-:W-:Y:S01]  /*5790*/  @P3 FSEL R51, R51, -INF , !P4 ;  /* 0xff80000033333808 */ /* 0x000fe20006000000 */
[--C-:B------:R-:W-:Y:S01]  /*57a0*/  FFMA.FTZ R49, R49, UR7, -R210.reuse ;  /* 0x0000000731317c23 */ /* 0x100fe200080108d2 */
[----:B------:R-:W-:Y:S01]  /*57b0*/  PLOP3.LUT P3, PT, PT, PT, UP0, 0x80, 0x0 ;  /* 0x000000000000781c */ /* 0x000fe20003f6f008 */
[----:B------:R-:W4:Y:S01]  /*57c0*/  MUFU.EX2 R196, R196 ;  /* 0x000000c400c47308 */ /* 0x000f220000000800 */
[----:B------:R-:W-:Y:S01]  /*57d0*/  PLOP3.LUT P4, PT, PT, PT, UP0, 0x80, 0x0 ;  /* 0x000000000000781c */ /* 0x000fe20003f8f008 */
[----:B------:R-:W-:Y:S01]  /*57e0*/  FFMA.FTZ R51, R51, UR7, -R209 ;  /* 0x0000000733337c23 */ /* 0x000fe200080108d1 */
[----:B------:R-:W-:Y:S01]  /*57f0*/  SHF.R.U32.HI R243, RZ, 0x8, R243 ;  /* 0x00000008fff37819 */ /* 0x000fe200000116f3 */
[----:B------:R-:W-:Y:S01]  /*5800*/  FFMA.FTZ R55, R218, -UR5, R55 ;  /* 0x80000005da377c23 */ /* 0x000fe20008010037 */
[----:B------:R-:W-:Y:S01]  /*5810*/  I2FP.F32.S32 R218, R201 ;  /* 0x000000c900da7245 */ /* 0x000fe20000201400 */
[--C-:B------:R-:W-:Y:S01]  /*5820*/  FFMA.FTZ R201, R20, UR7, -R210.reuse ;  /* 0x0000000714c97c23 */ /* 0x100fe200080108d2 */
[----:B------:R-:W-:Y:S03]  /*5830*/  @P0 FSEL R52, R52, -INF , !P1 ;  /* 0xff80000034340808 */ /* 0x000fe60004800000 */
[----:B------:R-:W-:Y:S01]  /*5840*/  MUFU.EX2 R202, R202 ;  /* 0x000000ca00ca7308 */ /* 0x000fe20000000800 */
[----:B------:R-:W-:Y:S01]  /*5850*/  PLOP3.LUT P0, PT, PT, PT, UP0, 0x80, 0x0 ;  /* 0x000000000000781c */ /* 0x000fe20003f0f008 */
[----:B------:R-:W-:Y:S01]  /*5860*/  FFMA.FTZ R67, R218, -UR5, R67 ;  /* 0x80000005da437c23 */ /* 0x000fe20008010043 */
[----:B------:R-:W-:Y:S01]  /*5870*/  LOP3.LUT R243, R243, 0xffff, RZ, 0xc0, !PT ;  /* 0x0000fffff3f37812 */ /* 0x000fe200078ec0ff */
[----:B------:R-:W-:Y:S01]  /*5880*/  FFMA.FTZ R52, R52, UR7, -R210 ;  /* 0x0000000734347c23 */ /* 0x000fe200080108d2 */
[----:B------:R-:W-:Y:S01]  /*5890*/  @P3 FSEL R54, R54, -INF , !P1 ;  /* 0xff80000036363808 */ /* 0x000fe20004800000 */
[----:B------:R-:W-:Y:S01]  /*58a0*/  FFMA.FTZ R53, R218, -UR5, R53 ;  /* 0x80000005da357c23 */ /* 0x000fe20008010035 */
[----:B------:R-:W-:Y:S03]  /*58b0*/  @P4 FSEL R56, R56, -INF , !P1 ;  /* 0xff80000038384808 */ /* 0x000fe60004800000 */
[----:B------:R-:W-:Y:S01]  /*58c0*/  MUFU.EX2 R201, R201 ;  /* 0x000000c900c97308 */ /* 0x000fe20000000800 */
[----:B------:R-:W-:Y:S01]  /*58d0*/  PLOP3.LUT P4, PT, PT, PT, UP0, 0x80, 0x0 ;  /* 0x000000000000781c */ /* 0x000fe20003f8f008 */
[----:B------:R-:W-:Y:S01]  /*58e0*/  FFMA.FTZ R54, R54, UR7, -R209 ;  /* 0x0000000736367c23 */ /* 0x000fe200080108d1 */
[----:B------:R-:W-:Y:S01]  /*58f0*/  SHF.R.U32.HI R244, RZ, 0x10, R246 ;  /* 0x00000010fff47819 */ /* 0x000fe200000116f6 */
[----:B------:R-:W-:Y:S01]  /*5900*/  FFMA.FTZ R56, R56, UR7, -R220 ;  /* 0x0000000738387c23 */ /* 0x000fe200080108dc */
[----:B------:R-:W-:Y:S01]  /*5910*/  SHF.R.U32.HI R241, RZ, 0x18, R246 ;  /* 0x00000018fff17819 */ /* 0x000fe200000116f6 */
[--C-:B------:R-:W-:Y:S01]  /*5920*/  FFMA.FTZ R218, R30, UR7, -R229.reuse ;  /* 0x000000071eda7c23 */ /* 0x100fe200080108e5 */
[----:B------:R-:W-:Y:S03]  /*5930*/  @P0 FSEL R58, R58, -INF , !P1 ;  /* 0xff8000003a3a0808 */ /* 0x000fe60004800000 */
[----:B------:R-:W-:Y:S01]  /*5940*/  MUFU.EX2 R205, R205 ;  /* 0x000000cd00cd7308 */ /* 0x000fe20000000800 */
[----:B------:R-:W-:Y:S02]  /*5950*/  PLOP3.LUT P0, PT, PT, PT, UP0, 0x80, 0x0 ;  /* 0x000000000000781c */ /* 0x000fe40003f0f008 */
[----:B------:R-:W-:Y:S01]  /*5960*/  PLOP3.LUT P1, PT, PT, PT, UP0, 0x80, 0x0 ;  /* 0x000000000000781c */ /* 0x000fe20003f2f008 */
[----:B------:R-:W-:Y:S01]  /*5970*/  FFMA.FTZ R58, R58, UR7, -R229 ;  /* 0x000000073a3a7c23 */ /* 0x000fe200080108e5 */
[----:B------:R-:W-:Y:S02]  /*5980*/  LOP3.LUT R244, R244, 0xff, RZ, 0xc0, !PT ;  /* 0x000000fff4f47812 */ /* 0x000fe400078ec0ff */
[----:B------:R-:W-:Y:S03]  /*5990*/  @P4 FSEL R55, R55, -INF , !P2 ;  /* 0xff80000037374808 */ /* 0x000fe60005000000 */
[----:B------:R-:W-:Y:S01]  /*59a0*/  MUFU.EX2 R203, R203 ;  /* 0x000000cb00cb7308 */ /* 0x000fe20000000800 */
[----:B------:R-:W-:Y:S02]  /*59b0*/  PLOP3.LUT P4, PT, PT, PT, UP0, 0x80, 0x0 ;  /* 0x000000000000781c */ /* 0x000fe40003f8f008 */
[----:B------:R-:W-:Y:S01]  /*59c0*/  SHF.R.U32.HI R234, RZ, 0x8, R234 ;  /* 0x00000008ffea7819 */ /* 0x000fe200000116ea */
[----:B------:R-:W-:Y:S01]  /*59d0*/  FFMA.FTZ R55, R55, UR7, -R209 ;  /* 0x0000000737377c23 */ /* 0x000fe200080108d1 */
[----:B------:R-:W-:Y:S02]  /*59e0*/  LOP3.LUT R206, R226, 0xff, RZ, 0xc0, !PT ;  /* 0x000000ffe2ce7812 */ /* 0x000fe400078ec0ff */
[----:B------:R-:W-:Y:S03]  /*59f0*/  @P0 FSEL R57, R57, -INF , !P2 ;  /* 0xff80000039390808 */ /* 0x000fe60005000000 */
[----:B------:R-:W-:Y:S01]  /*5a00*/  MUFU.EX2 R207, R207 ;  /* 0x000000cf00cf7308 */ /* 0x000fe20000000800 */
[----:B------:R-:W-:Y:S02]  /*5a10*/  PLOP3.LUT P0, PT, PT, PT, UP0, 0x80, 0x0 ;  /* 0x000000000000781c */ /* 0x000fe40003f0f008 */
[----:B------:R-:W-:Y:S01]  /*5a20*/  @P1 FSEL R59, R59, -INF , !P2 ;  /* 0xff8000003b3b1808 */ /* 0x000fe20005000000 */
[----:B------:R-:W-:Y:S01]  /*5a30*/  FFMA.FTZ R57, R57, UR7, -R220 ;  /* 0x0000000739397c23 */ /* 0x000fe200080108dc */
[----:B------:R-:W-:Y:S02]  /*5a40*/  PLOP3.LUT P1, PT, PT, PT, UP0, 0x80, 0x0 ;  /* 0x000000000000781c */ /* 0x000fe40003f2f008 */
[----:B------:R-:W-:Y:S03]  /*5a50*/  @P4 FSEL R60, R60, -INF , !P5 ;  /* 0xff8000003c3c4808 */ /* 0x000fe60006800000 */
[----:B------:R-:W-:Y:S01]  /*5a60*/  MUFU.EX2 R228, R228 ;  /* 0x000000e400e47308 */ /* 0x000fe20000000800 */
[----:B------:R-:W-:Y:S01]  /*5a70*/  PLOP3.LUT P4, PT, PT, PT, UP0, 0x80, 0x0 ;  /* 0x000000000000781c */ /* 0x000fe20003f8f008 */
[--C-:B------:R-:W-:Y:S01]  /*5a80*/  FFMA.FTZ R59, R59, UR7, -R229.reuse ;  /* 0x000000073b3b7c23 */ /* 0x100fe200080108e5 */
        /* <DEDUP_REMOVED lines=9> */
[----:B------:R-:W-:Y:S01]  /*5b20*/  @P4 FSEL R66, R66, -INF , !P5 ;  /* 0xff80000042424808 */ /* 0x000fe20006800000 */
[----:B------:R-:W-:Y:S01]  /*5b30*/  FFMA.FTZ R64, R64, UR7, -R210 ;  /* 0x0000000740407c23 */ /* 0x000fe200080108d2 */
[----:B------:R-:W-:Y:S01]  /*5b40*/  ISETP.LE.U32.AND P5, PT, R126, UR8, PT ;  /* 0x000000087e007c0c */ /* 0x000fe2000bfa3070 */
[----:B------:R-:W-:Y:S01]  /*5b50*/  MUFU.EX2 R194, R194 ;  /* 0x000000c200c27308 */ /* 0x000fe20000000800 */
[----:B------:R-:W-:Y:S01]  /*5b60*/  I2FP.F32.S32 R126, R124 ;  /* 0x0000007c007e7245 */ /* 0x000fe20000201400 */
[----:B------:R-:W-:Y:S01]  /*5b70*/  FFMA.FTZ R66, R66, UR7, -R209 ;  /* 0x0000000742427c23 */ /* 0x000fe200080108d1 */
[----:B------:R-:W-:Y:S02]  /*5b80*/  LOP3.LUT R124, R217, 0xffff, RZ, 0xc0, !PT ;  /* 0x0000ffffd97c7812 */ /* 0x000fe400078ec0ff */
[----:B------:R-:W-:Y:S01]  /*5b90*/  @P0 FSEL R61, R61, -INF , !P6 ;  /* 0xff8000003d3d0808 */ /* 0x000fe20007000000 */
[----:B------:R-:W-:Y:S01]  /*5ba0*/  FFMA.FTZ R65, R126, -UR5, R65 ;  /* 0x800000057e417c23 */ /* 0x000fe20008010041 */
[----:B------:R-:W-:Y:S03]  /*5bb0*/  PLOP3.LUT P0, PT, PT, PT, UP0, 0x80, 0x0 ;  /* 0x000000000000781c */ /* 0x000fe60003f0f008 */
[----:B------:R-:W-:Y:S01]  /*5bc0*/  MUFU.EX2 R227, R227 ;  /* 0x000000e300e37308 */ /* 0x000fe20000000800 */
[----:B------:R-:W-:Y:S02]  /*5bd0*/  @P1 FSEL R63, R63, -INF , !P6 ;  /* 0xff8000003f3f1808 */ /* 0x000fe40007000000 */
[----:B------:R-:W-:Y:S01]  /*5be0*/  PLOP3.LUT P1, PT, PT, PT, UP0, 0x80, 0x0 ;  /* 0x000000000000781c */ /* 0x000fe20003f2f008 */
[----:B-1----:R-:W-:Y:S01]  /*5bf0*/  @!P5 FADD.FTZ R186, -R186, -RZ ;  /* 0x800000ffbabad221 */ /* 0x002fe20000010100 */
[----:B------:R-:W-:Y:S01]  /*5c00*/  SHF.R.U32.HI R217, RZ, 0x10, R217 ;  /* 0x00000010ffd97819 */ /* 0x000fe200000116d9 */
[--C-:B------:R-:W-:Y:S01]  /*5c10*/  FFMA.FTZ R63, R63, UR7, -R229.reuse ;  /* 0x000000073f3f7c23 */ /* 0x100fe200080108e5 */
[----:B------:R-:W-:Y:S03]  /*5c20*/  LOP3.LUT R126, R240, 0xff, RZ, 0xc0, !PT ;  /* 0x000000fff07e7812 */ /* 0x000fe600078ec0ff */
[----:B------:R-:W-:Y:S01]  /*5c30*/  MUFU.EX2 R218, R218 ;  /* 0x000000da00da7308 */ /* 0x000fe20000000800 */
[----:B------:R-:W-:Y:S02]  /*5c40*/  LOP3.LUT R217, R217, 0xff, RZ, 0xc0, !PT ;  /* 0x000000ffd9d97812 */ /* 0x000fe400078ec0ff */
[----:B------:R-:W-:Y:S02]  /*5c50*/  ISETP.LE.U32.AND P4, PT, R125, UR8, PT ;  /* 0x000000087d007c0c */ /* 0x000fe4000bf83070 */
[----:B------:R-:W-:Y:S02]  /*5c60*/  @P0 FSEL R65, R65, -INF , !P6 ;  /* 0xff80000041410808 */ /* 0x000fe40007000000 */
[----:B------:R-:W-:Y:S03]  /*5c70*/  SHF.R.U32.HI R124, RZ, 0x8, R124 ;  /* 0x00000008ff7c7819 */ /* 0x000fe6000001167c */
[----:B------:R-:W1:Y:S01]  /*5c80*/  MUFU.EX2 R248, R248 ;  /* 0x000000f800f87308 */ /* 0x000e620000000800 */
[----:B------:R-:W-:Y:S01]  /*5c90*/  ISETP.LE.U32.AND P0, PT, R217, UR8, PT ;  /* 0x00000008d9007c0c */ /* 0x000fe2000bf03070 */
[----:B------:R-:W-:Y:S01]  /*5ca0*/  FFMA.FTZ R217, R31, UR7, -R229 ;  /* 0x000000071fd97c23 */ /* 0x000fe200080108e5 */
[----:B------:R-:W-:Y:S02]  /*5cb0*/  @P1 FSEL R67, R67, -INF , !P6 ;  /* 0xff80000043431808 */ /* 0x000fe40007000000 */
[--C-:B------:R-:W-:Y:S02]  /*5cc0*/  SHF.R.U32.HI R125, RZ, 0x10, R240.reuse ;  /* 0x00000010ff7d7819 */ /* 0x100fe400000116f0 */
[----:B------:R-:W-:Y:S01]  /*5cd0*/  ISETP.LE.U32.AND P1, PT, R126, UR8, PT ;  /* 0x000000087e007c0c */ /* 0x000fe2000bf23070 */
[----:B---3--:R-:W-:Y:S01]  /*5ce0*/  @!P4 FADD.FTZ R187, -R187, -RZ ;  /* 0x800000ffbbbbc221 */ /* 0x008fe20000010100 */
[----:B------:R-:W-:Y:S01]  /*5cf0*/  LOP3.LUT R124, R124, 0xffff, RZ, 0xc0, !PT ;  /* 0x0000ffff7c7c7812 */ /* 0x000fe200078ec0ff */
[----:B------:R-:W-:Y:S01]  /*5d00*/  MUFU.EX2 R217, R217 ;  /* 0x000000d900d97308 */ /* 0x000fe20000000800 */
[----:B------:R-:W-:Y:S02]  /*5d10*/  LOP3.LUT R125, R125, 0xff, RZ, 0xc0, !PT ;  /* 0x000000ff7d7d7812 */ /* 0x000fe400078ec0ff */
[----:B------:R-:W-:Y:S01]  /*5d20*/  ISETP.LE.U32.AND P6, PT, R124, UR8, PT ;  /* 0x000000087c007c0c */ /* 0x000fe2000bfc3070 */
[----:B------:R-:W-:Y:S01]  /*5d30*/  @!P0 FADD.FTZ R188, -R188, -RZ ;  /* 0x800000ffbcbc8221 */ /* 0x000fe20000010100 */
[----:B------:R-:W-:Y:S02]  /*5d40*/  LOP3.LUT R124, R240, 0xffff, RZ, 0xc0, !PT ;  /* 0x0000fffff07c7812 */ /* 0x000fe400078ec0ff */
[----:B------:R-:W-:Y:S03]  /*5d50*/  ISETP.LE.U32.AND P5, PT, R125, UR8, PT ;  /* 0x000000087d007c0c */ /* 0x000fe6000bfa3070 */
[----:B------:R-:W-:Y:S01]  /*5d60*/  MUFU.EX2 R245, R245 ;  /* 0x000000f500f57308 */ /* 0x000fe20000000800 */
[----:B------:R-:W-:Y:S01]  /*5d70*/  SHF.R.U32.HI R240, RZ, 0x18, R240 ;  /* 0x00000018fff07819 */ /* 0x000fe200000116f0 */
[----:B------:R-:W-:Y:S01]  /*5d80*/  @!P1 FADD.FTZ R190, -R190, -RZ ;  /* 0x800000ffbebe9221 */ /* 0x000fe20000010100 */
[----:B------:R-:W-:Y:S02]  /*5d90*/  ISETP.LE.U32.AND P1, PT, R243, UR8, PT ;  /* 0x00000008f3007c0c */ /* 0x000fe4000bf23070 */
[----:B------:R-:W-:Y:S02]  /*5da0*/  ISETP.LE.U32.AND P0, PT, R240, UR8, PT ;  /* 0x00000008f0007c0c */ /* 0x000fe4000bf03070 */
[----:B------:R-:W-:Y:S01]  /*5db0*/  SHF.R.U32.HI R124, RZ, 0x8, R124 ;  /* 0x00000008ff7c7819 */ /* 0x000fe2000001167c */
[----:B------:R-:W-:Y:S01]  /*5dc0*/  @!P6 FADD.FTZ R185, -R185, -RZ ;  /* 0x800000ffb9b9e221 */ /* 0x000fe20000010100 */
[----:B------:R-:W-:Y:S01]  /*5dd0*/  SHF.R.U32.HI R226, RZ, 0x10, R226 ;  /* 0x00000010ffe27819 */ /* 0x000fe200000116e2 */
[----:B------:R-:W-:Y:S01]  /*5de0*/  MUFU.EX2 R208, R208 ;  /* 0x000000d000d07308 */ /* 0x000fe20000000800 */
[----:B------:R-:W-:Y:S01]  /*5df0*/  LOP3.LUT R124, R124, 0xffff, RZ, 0xc0, !PT ;  /* 0x0000ffff7c7c7812 */ /* 0x000fe200078ec0ff */
[----:B--2---:R-:W-:Y:S01]  /*5e00*/  @!P5 FADD.FTZ R192, -R192, -RZ ;  /* 0x800000ffc0c0d221 */ /* 0x004fe20000010100 */
[----:B------:R-:W-:Y:S01]  /*5e10*/  ISETP.LE.U32.AND P5, PT, R244, UR8, PT ;  /* 0x00000008f4007c0c */ /* 0x000fe2000bfa3070 */
[----:B------:R-:W-:Y:S01]  /*5e20*/  FFMA.FTZ R244, R48, UR7, -R210 ;  /* 0x0000000730f47c23 */ /* 0x000fe200080108d2 */
[----:B------:R-:W-:Y:S01]  /*5e30*/  ISETP.LE.U32.AND P6, PT, R124, UR8, PT ;  /* 0x000000087c007c0c */ /* 0x000fe2000bfc3070 */
[----:B------:R-:W-:Y:S01]  /*5e40*/  FFMA.FTZ R124, R34, UR7, -R209 ;  /* 0x00000007227c7c23 */ /* 0x000fe200080108d1 */
[----:B------:R-:W-:Y:S01]  /*5e50*/  LOP3.LUT R226, R226, 0xff, RZ, 0xc0, !PT ;  /* 0x000000ffe2e27812 */ /* 0x000fe200078ec0ff */
[----:B----4-:R-:W-:Y:S01]  /*5e60*/  @!P0 FADD.FTZ R191, -R191, -RZ ;  /* 0x800000ffbfbf8221 */ /* 0x010fe20000010100 */
[----:B------:R-:W-:Y:S01]  /*5e70*/  ISETP.LE.U32.AND P0, PT, R241, UR8, PT ;  /* 0x00000008f1007c0c */ /* 0x000fe2000bf03070 */
[----:B------:R-:W-:Y:S01]  /*5e80*/  @!P1 FADD.FTZ R193, -R193, -RZ ;  /* 0x800000ffc1c19221 */ /* 0x000fe20000010100 */
[----:B------:R-:W-:Y:S01]  /*5e90*/  ISETP.LE.U32.AND P1, PT, R238, UR8, PT ;  /* 0x00000008ee007c0c */ /* 0x000fe2000bf23070 */
[----:B------:R-:W-:Y:S01]  /*5ea0*/  IMAD.WIDE.U32 R240, R224, -0x326172a9, RZ ;  /* 0xcd9e8d57e0f07825 */ /* 0x000fe200078e00ff */
[C---:B------:R-:W-:Y:S01]  /*5eb0*/  LOP3.LUT R125, R225.reuse, 0xffff, RZ, 0xc0, !PT ;  /* 0x0000ffffe17d7812 */ /* 0x040fe200078ec0ff */
[----:B------:R2:W-:Y:S01]  /*5ec0*/  MUFU.EX2 R238, R124 ;  /* 0x0000007c00ee7308 */ /* 0x0005e20000000800 */
[----:B------:R-:W-:Y:S01]  /*5ed0*/  LOP3.LUT R126, R225, 0xff, RZ, 0xc0, !PT ;  /* 0x000000ffe17e7812 */ /* 0x000fe200078ec0ff */
[----:B------:R-:W-:Y:S01]  /*5ee0*/  @!P5 FADD.FTZ R195, -R195, -RZ ;  /* 0x800000ffc3c3d221 */ /* 0x000fe20000010100 */
[----:B------:R-:W-:Y:S01]  /*5ef0*/  ISETP.LE.U32.AND P5, PT, R234, UR8, PT ;  /* 0x00000008ea007c0c */ /* 0x000fe2000bfa3070 */
[----:B------:R-:W-:Y:S01]  /*5f00*/  @!P6 FADD.FTZ R189, -R189, -RZ ;  /* 0x800000ffbdbde221 */ /* 0x000fe20000010100 */
[----:B------:R-:W-:Y:S02]  /*5f10*/  PLOP3.LUT P3, PT, PT, PT, UP0, 0x80, 0x0 ;  /* 0x000000000000781c */ /* 0x000fe40003f6f008 */
[--C-:B------:R-:W-:Y:S01]  /*5f20*/  SHF.R.U32.HI R224, RZ, 0x10, R225.reuse ;  /* 0x00000010ffe07819 */ /* 0x100fe200000116e1 */
[----:B------:R-:W-:Y:S01]  /*5f30*/  @!P0 FADD.FTZ R196, -R196, -RZ ;  /* 0x800000ffc4c48221 */ /* 0x000fe20000010100 */
[----:B------:R-:W-:Y:S01]  /*5f40*/  ISETP.LE.U32.AND P0, PT, R226, UR8, PT ;  /* 0x00000008e2007c0c */ /* 0x000fe2000bf03070 */
[----:B------:R-:W-:Y:S01]  /*5f50*/  FFMA.FTZ R226, R40, UR7, -R220 ;  /* 0x0000000728e27c23 */ /* 0x000fe200080108dc */
[----:B------:R-:W-:Y:S01]  /*5f60*/  SHF.R.U32.HI R225, RZ, 0x18, R225 ;  /* 0x00000018ffe17819 */ /* 0x000fe200000116e1 */
[----:B-1----:R-:W-:Y:S01]  /*5f70*/  @!P1 FADD.FTZ R248, -R248, -RZ ;  /* 0x800000fff8f89221 */ /* 0x002fe20000010100 */
[----:B------:R-:W-:Y:S01]  /*5f80*/  LOP3.LUT R224, R224, 0xff, RZ, 0xc0, !PT ;  /* 0x000000ffe0e07812 */ /* 0x000fe200078ec0ff */
[----:B------:R-:W-:Y:S01]  /*5f90*/  MUFU.EX2 R244, R244 ;  /* 0x000000f400f47308 */ /* 0x000fe20000000800 */
[----:B------:R-:W-:Y:S01]  /*5fa0*/  LOP3.LUT R242, R246, 0xff, RZ, 0xc0, !PT ;  /* 0x000000fff6f27812 */ /* 0x000fe200078ec0ff */
[----:B------:R-:W-:Y:S01]  /*5fb0*/  @!P5 FADD.FTZ R200, -R200, -RZ ;  /* 0x800000ffc8c8d221 */ /* 0x000fe20000010100 */
[----:B--2---:R-:W-:Y:S01]  /*5fc0*/  SHF.R.U32.HI R124, RZ, 0x8, R125 ;  /* 0x00000008ff7c7819 */ /* 0x004fe2000001167d */
[--C-:B------:R-:W-:Y:S01]  /*5fd0*/  FFMA.FTZ R246, R36, UR7, -R210.reuse ;  /* 0x0000000724f67c23 */ /* 0x100fe200080108d2 */
[----:B------:R-:W-:Y:S02]  /*5fe0*/  ISETP.LE.U32.AND P5, PT, R126, UR8, PT ;  /* 0x000000087e007c0c */ /* 0x000fe4000bfa3070 */
[----:B------:R-:W-:Y:S01]  /*5ff0*/  LOP3.LUT R124, R124, 0xffff, RZ, 0xc0, !PT ;  /* 0x0000ffff7c7c7812 */ /* 0x000fe200078ec0ff */
[----:B------:R-:W-:Y:S01]  /*6000*/  @!P0 FADD.FTZ R198, -R198, -RZ ;  /* 0x800000ffc6c68221 */ /* 0x000fe20000010100 */
[----:B------:R-:W-:Y:S01]  /*6010*/  @P3 FSEL R53, R53, -INF , !P2 ;  /* 0xff80000035353808 */ /* 0x000fe20005000000 */
[----:B------:R-:W-:Y:S01]  /*6020*/  MUFU.EX2 R246, R246 ;  /* 0x000000f600f67308 */ /* 0x000fe20000000800 */
[----:B------:R-:W-:Y:S02]  /*6030*/  ISETP.LE.U32.AND P0, PT, R124, UR8, PT ;  /* 0x000000087c007c0c */ /* 0x000fe4000bf03070 */
[----:B------:R-:W-:Y:S01]  /*6040*/  ISETP.LE.U32.AND P2, PT, R204, UR8, PT ;  /* 0x00000008cc007c0c */ /* 0x000fe2000bf43070 */
[--C-:B------:R-:W-:Y:S01]  /*6050*/  FFMA.FTZ R53, R53, UR7, -R210.reuse ;  /* 0x0000000735357c23 */ /* 0x100fe200080108d2 */
[----:B------:R-:W-:Y:S01]  /*6060*/  ISETP.LE.U32.AND P3, PT, R206, UR8, PT ;  /* 0x00000008ce007c0c */ /* 0x000fe2000bf63070 */
[----:B------:R-:W-:Y:S01]  /*6070*/  FFMA.FTZ R206, R23, UR7, -R209 ;  /* 0x0000000717ce7c23 */ /* 0x000fe200080108d1 */
[--C-:B------:R-:W-:Y:S01]  /*6080*/  SHF.R.U32.HI R40, RZ, 0x10, R215.reuse ;  /* 0x00000010ff287819 */ /* 0x100fe200000116d7 */
[----:B------:R-:W-:Y:S01]  /*6090*/  @!P5 FADD.FTZ R201, -R201, -RZ ;  /* 0x800000ffc9c9d221 */ /* 0x000fe20000010100 */
[----:B------:R-:W-:Y:S01]  /*60a0*/  ISETP.LE.U32.AND P5, PT, R225, UR8, PT ;  /* 0x00000008e1007c0c */ /* 0x000fe2000bfa3070 */
[----:B------:R-:W-:Y:S01]  /*60b0*/  FFMA.FTZ R210, R65, UR7, -R210 ;  /* 0x0000000741d27c23 */ /* 0x000fe200080108d2 */
[----:B------:R-:W-:Y:S01]  /*60c0*/  LOP3.LUT R225, R215, 0xff, RZ, 0xc0, !PT ;  /* 0x000000ffd7e17812 */ /* 0x000fe200078ec0ff */
[----:B------:R1:W2:Y:S01]  /*60d0*/  MUFU.EX2 R204, R206 ;  /* 0x000000ce00cc7308 */ /* 0x0002a20000000800 */
[----:B------:R-:W-:Y:S01]  /*60e0*/  ISETP.LE.U32.AND P4, PT, R242, UR8, PT ;  /* 0x00000008f2007c0c */ /* 0x000fe2000bf83070 */
[----:B------:R-:W-:Y:S01]  /*60f0*/  @!P0 FADD.FTZ R202, -R202, -RZ ;  /* 0x800000ffcaca8221 */ /* 0x000fe20000010100 */
[----:B------:R-:W-:Y:S01]  /*6100*/  ISETP.LE.U32.AND P0, PT, R225, UR8, PT ;  /* 0x00000008e1007c0c */ /* 0x000fe2000bf03070 */
[----:B------:R-:W-:Y:S01]  /*6110*/  @!P2 FADD.FTZ R199, -R199, -RZ ;  /* 0x800000ffc7c7a221 */ /* 0x000fe20000010100 */
[----:B------:R-:W-:Y:S01]  /*6120*/  ISETP.LE.U32.AND P2, PT, R224, UR8, PT ;  /* 0x00000008e0007c0c */ /* 0x000fe2000bf43070 */
[----:B------:R-:W-:Y:S01]  /*6130*/  @!P3 FADD.FTZ R197, -R197, -RZ ;  /* 0x800000ffc5c5b221 */ /* 0x000fe20000010100 */
[----:B------:R-:W-:Y:S01]  /*6140*/  LOP3.LUT R224, R215, 0xffff, RZ, 0xc0, !PT ;  /* 0x0000ffffd7e07812 */ /* 0x000fe200078ec0ff */
[----:B------:R-:W-:Y:S01]  /*6150*/  IMAD.WIDE.U32 R242, R213, -0x2daee0ad, RZ ;  /* 0xd2511f53d5f27825 */ /* 0x000fe200078e00ff */
[----:B------:R-:W-:Y:S01]  /*6160*/  SHF.R.U32.HI R215, RZ, 0x18, R215 ;  /* 0x00000018ffd77819 */ /* 0x000fe200000116d7 */
[----:B------:R-:W-:Y:S01]  /*6170*/  MUFU.EX2 R226, R226 ;  /* 0x000000e200e27308 */ /* 0x000fe20000000800 */
[----:B------:R-:W-:Y:S01]  /*6180*/  ISETP.LE.U32.AND P6, PT, R237, UR8, PT ;  /* 0x00000008ed007c0c */ /* 0x000fe2000bfc3070 */
[----:B------:R-:W-:Y:S01]  /*6190*/  FFMA.FTZ R213, R42, UR7, -R229 ;  /* 0x000000072ad57c23 */ /* 0x000fe200080108e5 */
[----:B------:R-:W-:Y:S01]  /*61a0*/  SHF.R.U32.HI R42, RZ, 0x8, R216 ;  /* 0x00000008ff2a7819 */ /* 0x000fe200000116d8 */
[----:B------:R-:W-:Y:S01]  /*61b0*/  FFMA.FTZ R237, R35, UR7, -R209 ;  /* 0x0000000723ed7c23 */ /* 0x000fe200080108d1 */
[----:B------:R-:W-:Y:S01]  /*61c0*/  SHF.R.U32.HI R224, RZ, 0x8, R224 ;  /* 0x00000008ffe07819 */ /* 0x000fe200000116e0 */
[----:B------:R-:W-:Y:S01]  /*61d0*/  @!P0 FADD.FTZ R205, -R205, -RZ ;  /* 0x800000ffcdcd8221 */ /* 0x000fe20000010100 */
[----:B------:R-:W-:Y:S01]  /*61e0*/  ISETP.LE.U32.AND P0, PT, R215, UR8, PT ;  /* 0x00000008d7007c0c */ /* 0x000fe2000bf03070 */
[----:B-1----:R-:W-:Y:S01]  /*61f0*/  FFMA.FTZ R206, R25, UR7, -R220 ;  /* 0x0000000719ce7c23 */ /* 0x002fe200080108dc */
[----:B------:R-:W-:Y:S01]  /*6200*/  LOP3.LUT R224, R224, 0xffff, RZ, 0xc0, !PT ;  /* 0x0000ffffe0e07812 */ /* 0x000fe200078ec0ff */
[----:B------:R1:W-:Y:S01]  /*6210*/  MUFU.EX2 R216, R213 ;  /* 0x000000d500d87308 */ /* 0x0003e20000000800 */
[----:B------:R-:W-:Y:S01]  /*6220*/  LOP3.LUT R42, R42, 0xffff, RZ, 0xc0, !PT ;  /* 0x0000ffff2a2a7812 */ /* 0x000fe200078ec0ff */
[----:B------:R-:W-:Y:S01]  /*6230*/  FFMA.FTZ R215, R43, UR7, -R229 ;  /* 0x000000072bd77c23 */ /* 0x000fe200080108e5 */
[----:B------:R-:W-:Y:S01]  /*6240*/  LOP3.LUT R43, R221, 0xff, RZ, 0xc0, !PT ;  /* 0x000000ffdd2b7812 */ /* 0x000fe200078ec0ff */
[----:B------:R-:W-:Y:S01]  /*6250*/  @!P2 FADD.FTZ R203, -R203, -RZ ;  /* 0x800000ffcbcba221 */ /* 0x000fe20000010100 */
[----:B------:R-:W-:Y:S01]  /*6260*/  ISETP.LE.U32.AND P2, PT, R224, UR8, PT ;  /* 0x00000008e0007c0c */ /* 0x000fe2000bf43070 */
[----:B------:R-:W-:Y:S01]  /*6270*/  @!P6 FADD.FTZ R228, -R228, -RZ ;  /* 0x800000ffe4e4e221 */ /* 0x000fe20000010100 */
[----:B------:R-:W-:Y:S03]  /*6280*/  ISETP.LE.U32.AND P6, PT, R43, UR8, PT ;  /* 0x000000082b007c0c */ /* 0x000fe6000bfc3070 */
[----:B------:R-:W3:Y:S01]  /*6290*/  MUFU.EX2 R206, R206 ;  /* 0x000000ce00ce7308 */ /* 0x000ee20000000800 */
[----:B------:R-:W-:Y:S01]  /*62a0*/  LOP3.LUT R125, R241, UR15, R236, 0x96, !PT ;  /* 0x0000000ff17d7c12 */ /* 0x000fe2000f8e96ec */
[----:B------:R-:W-:Y:S01]  /*62b0*/  @!P0 FADD.FTZ R207, -R207, -RZ ;  /* 0x800000ffcfcf8221 */ /* 0x000fe20000010100 */
[----:B------:R-:W-:Y:S01]  /*62c0*/  ISETP.LE.U32.AND P0, PT, R42, UR8, PT ;  /* 0x000000082a007c0c */ /* 0x000fe2000bf03070 */
[----:B--2---:R-:W-:Y:S01]  /*62d0*/  @!P5 FADD.FTZ R204, -R204, -RZ ;  /* 0x800000ffccccd221 */ /* 0x004fe20000010100 */
[----:B------:R-:W-:Y:S01]  /*62e0*/  LOP3.LUT R234, R240, 0xff, RZ, 0xc0, !PT ;  /* 0x000000fff0ea7812 */ /* 0x000fe200078ec0ff */
[----:B------:R-:W-:Y:S01]  /*62f0*/  @!P4 FADD.FTZ R194, -R194, -RZ ;  /* 0x800000ffc2c2c221 */ /* 0x000fe20000010100 */
[----:B------:R-:W-:Y:S01]  /*6300*/  LOP3.LUT R126, R240, 0xffff, RZ, 0xc0, !PT ;  /* 0x0000fffff07e7812 */ /* 0x000fe200078ec0ff */
[----:B------:R-:W-:Y:S01]  /*6310*/  FFMA.FTZ R236, R38, UR7, -R209 ;  /* 0x0000000726ec7c23 */ /* 0x000fe200080108d1 */
[----:B------:R-:W-:Y:S01]  /*6320*/  SHF.R.U32.HI R124, RZ, 0x18, R240 ;  /* 0x00000018ff7c7819 */ /* 0x000fe200000116f0 */
[----:B------:R-:W-:Y:S01]  /*6330*/  FFMA.FTZ R224, R44, UR7, -R220 ;  /* 0x000000072ce07c23 */ /* 0x000fe200080108dc */
[----:B------:R-:W-:Y:S01]  /*6340*/  SHF.R.U32.HI R127, RZ, 0x10, R240 ;  /* 0x00000010ff7f7819 */ /* 0x000fe200000116f0 */
[----:B------:R-:W-:Y:S01]  /*6350*/  @!P6 FADD.FTZ R218, -R218, -RZ ;  /* 0x800000ffdadae221 */ /* 0x000fe20000010100 */
[----:B------:R-:W-:Y:S01]  /*6360*/  LOP3.LUT R40, R40, 0xff, RZ, 0xc0, !PT ;  /* 0x000000ff28287812 */ /* 0x000fe200078ec0ff */
[----:B------:R-:W2:Y:S01]  /*6370*/  MUFU.EX2 R237, R237 ;  /* 0x000000ed00ed7308 */ /* 0x000ea20000000800 */
[----:B-1----:R-:W-:Y:S01]  /*6380*/  SHF.R.U32.HI R213, RZ, 0x8, R223 ;  /* 0x00000008ffd57819 */ /* 0x002fe200000116df */
[----:B------:R-:W-:Y:S01]  /*6390*/  IMAD.WIDE.U32 R240, R211, -0x2daee0ad, RZ ;  /* 0xd2511f53d3f07825 */ /* 0x000fe200078e00ff */
[----:B------:R-:W-:Y:S02]  /*63a0*/  ISETP.LE.U32.AND P3, PT, R239, UR8, PT ;  /* 0x00000008ef007c0c */ /* 0x000fe4000bf63070 */
[----:B------:R-:W-:Y:S01]  /*63b0*/  ISETP.LE.U32.AND P5, PT, R40, UR8, PT ;  /* 0x0000000828007c0c */ /* 0x000fe2000bfa3070 */
[----:B---3--:R-:W-:Y:S01]  /*63c0*/  @!P2 FADD.FTZ R206, -R206, -RZ ;  /* 0x800000ffcecea221 */ /* 0x008fe20000010100 */
[----:B------:R-:W-:Y:S03]  /*63d0*/  LOP3.LUT R213, R213, 0xffff, RZ, 0xc0, !PT ;  /* 0x0000ffffd5d57812 */ /* 0x000fe600078ec0ff */
[----:B------:R-:W-:Y:S01]  /*63e0*/  MUFU.EX2 R239, R64 ;  /* 0x0000004000ef7308 */ /* 0x000fe20000000800 */
[----:B------:R-:W-:Y:S01]  /*63f0*/  LOP3.LUT R231, R231, 0xff, RZ, 0xc0, !PT ;  /* 0x000000ffe7e77812 */ /* 0x000fe200078ec0ff */
[----:B------:R-:W-:Y:S01]  /*6400*/  @!P0 FADD.FTZ R227, -R227, -RZ ;  /* 0x800000ffe3e38221 */ /* 0x000fe20000010100 */
[----:B------:R-:W-:Y:S01]  /*6410*/  LOP3.LUT R40, R241, UR14, R214, 0x96, !PT ;  /* 0x0000000ef1287c12 */ /* 0x000fe2000f8e96d6 */
[--C-:B------:R-:W-:Y:S01]  /*6420*/  FFMA.FTZ R223, R45, UR7, -R220.reuse ;  /* 0x000000072ddf7c23 */ /* 0x100fe200080108dc */
[----:B------:R-:W-:Y:S01]  /*6430*/  ISETP.LE.U32.AND P2, PT, R233, UR8, PT ;  /* 0x00000008e9007c0c */ /* 0x000fe2000bf43070 */
[----:B------:R-:W-:Y:S01]  /*6440*/  FFMA.FTZ R220, R61, UR7, -R220 ;  /* 0x000000073ddc7c23 */ /* 0x000fe200080108dc */
[----:B------:R-:W-:Y:S03]  /*6450*/  ISETP.LE.U32.AND P4, PT, R235, UR8, PT ;  /* 0x00000008eb007c0c */ /* 0x000fe6000bf83070 */
[----:B------:R1:W-:Y:S01]  /*6460*/  MUFU.EX2 R214, R46 ;  /* 0x0000002e00d67308 */ /* 0x0003e20000000800 */
[----:B------:R-:W-:Y:S01]  /*6470*/  ISETP.LE.U32.AND P0, PT, R213, UR8, PT ;  /* 0x00000008d5007c0c */ /* 0x000fe2000bf03070 */
[----:B--2---:R-:W-:Y:S01]  /*6480*/  @!P3 FADD.FTZ R237, -R237, -RZ ;  /* 0x800000ffededb221 */ /* 0x004fe20000010100 */
[----:B------:R-:W-:Y:S01]  /*6490*/  ISETP.LE.U32.AND P6, PT, R231, UR8, PT ;  /* 0x00000008e7007c0c */ /* 0x000fe2000bfc3070 */
[----:B------:R-:W-:Y:S01]  /*64a0*/  FFMA.FTZ R233, R47, UR7, -R229 ;  /* 0x000000072fe97c23 */ /* 0x000fe200080108e5 */
[C---:B------:R-:W-:Y:S01]  /*64b0*/  LOP3.LUT R213, R230.reuse, 0xff, RZ, 0xc0, !PT ;  /* 0x000000ffe6d57812 */ /* 0x040fe200078ec0ff */
[--C-:B------:R-:W-:Y:S01]  /*64c0*/  FFMA.FTZ R235, R39, UR7, -R209.reuse ;  /* 0x0000000727eb7c23 */ /* 0x100fe200080108d1 */
[--C-:B------:R-:W-:Y:S01]  /*64d0*/  SHF.R.U32.HI R231, RZ, 0x18, R230.reuse ;  /* 0x00000018ffe77819 */ /* 0x100fe200000116e6 */
[----:B------:R-:W-:Y:S01]  /*64e0*/  FFMA.FTZ R209, R67, UR7, -R209 ;  /* 0x0000000743d17c23 */ /* 0x000fe200080108d1 */
[----:B------:R-:W-:Y:S01]  /*64f0*/  LOP3.LUT R47, R230, 0xffff, RZ, 0xc0, !PT ;  /* 0x0000ffffe62f7812 */ /* 0x000fe200078ec0ff */
[----:B------:R-:W-:Y:S01]  /*6500*/  @!P5 FADD.FTZ R208, -R208, -RZ ;  /* 0x800000ffd0d0d221 */ /* 0x000fe20000010100 */
[----:B------:R-:W-:Y:S01]  /*6510*/  SHF.R.U32.HI R230, RZ, 0x10, R230 ;  /* 0x00000010ffe67819 */ /* 0x000fe200000116e6 */
[----:B------:R-:W-:Y:S01]  /*6520*/  @!P4 FADD.FTZ R217, -R217, -RZ ;  /* 0x800000ffd9d9c221 */ /* 0x000fe20000010100 */
[----:B------:R-:W-:Y:S01]  /*6530*/  ISETP.LE.U32.AND P4, PT, R213, UR8, PT ;  /* 0x00000008d5007c0c */ /* 0x000fe2000bf83070 */
[----:B------:R-:W-:Y:S01]  /*6540*/  @!P2 FADD.FTZ R244, -R244, -RZ ;  /* 0x800000fff4f4a221 */ /* 0x000fe20000010100 */
[----:B------:R-:W-:Y:S01]  /*6550*/  LOP3.LUT R230, R230, 0xff, RZ, 0xc0, !PT ;  /* 0x000000ffe6e67812 */ /* 0x000fe200078ec0ff */
[----:B------:R-:W2:Y:S01]  /*6560*/  MUFU.EX2 R236, R236 ;  /* 0x000000ec00ec7308 */ /* 0x000ea20000000800 */
[----:B-1----:R-:W-:Y:S01]  /*6570*/  SHF.R.U32.HI R46, RZ, 0x10, R125 ;  /* 0x00000010ff2e7819 */ /* 0x002fe2000001167d */
[----:B------:R-:W-:Y:S01]  /*6580*/  @!P6 FADD.FTZ R238, -R238, -RZ ;  /* 0x800000ffeeeee221 */ /* 0x000fe20000010100 */
[----:B------:R-:W-:Y:S02]  /*6590*/  ISETP.LE.U32.AND P3, PT, R230, UR8, PT ;  /* 0x00000008e6007c0c */ /* 0x000fe4000bf63070 */
[----:B------:R-:W-:Y:S02]  /*65a0*/  LOP3.LUT R46, R46, 0xff, RZ, 0xc0, !PT ;  /* 0x000000ff2e2e7812 */ /* 0x000fe400078ec0ff */
[----:B------:R-:W-:Y:S03]  /*65b0*/  SHF.R.U32.HI R47, RZ, 0x8, R47 ;  /* 0x00000008ff2f7819 */ /* 0x000fe6000001162f */
[----:B------:R-:W-:Y:S01]  /*65c0*/  MUFU.EX2 R230, R66 ;  /* 0x0000004200e67308 */ /* 0x000fe20000000800 */
[----:B------:R-:W-:Y:S01]  /*65d0*/  LOP3.LUT R48, R125, 0xff, RZ, 0xc0, !PT ;  /* 0x000000ff7d307812 */ /* 0x000fe200078ec0ff */
[----:B------:R-:W-:Y:S01]  /*65e0*/  @!P4 FADD.FTZ R246, -R246, -RZ ;  /* 0x800000fff6f6c221 */ /* 0x000fe20000010100 */
[----:B------:R-:W-:Y:S02]  /*65f0*/  LOP3.LUT R47, R47, 0xffff, RZ, 0xc0, !PT ;  /* 0x0000ffff2f2f7812 */ /* 0x000fe400078ec0ff */
[----:B------:R-:W-:Y:S02]  /*6600*/  ISETP.LE.U32.AND P4, PT, R48, UR8, PT ;  /* 0x0000000830007c0c */ /* 0x000fe4000bf83070 */
[----:B------:R-:W-:Y:S03]  /*6610*/  ISETP.LE.U32.AND P6, PT, R47, UR8, PT ;  /* 0x000000082f007c0c */ /* 0x000fe6000bfc3070 */
[----:B------:R-:W-:Y:S01]  /*6620*/  MUFU.EX2 R229, R209 ;  /* 0x000000d100e57308 */ /* 0x000fe20000000800 */
[----:B------:R-:W-:Y:S01]  /*6630*/  LOP3.LUT R47, R125, 0xffff, RZ, 0xc0, !PT ;  /* 0x0000ffff7d2f7812 */ /* 0x000fe200078ec0ff */
[----:B--2---:R-:W-:Y:S01]  /*6640*/  @!P3 FADD.FTZ R236, -R236, -RZ ;  /* 0x800000ffececb221 */ /* 0x004fe20000010100 */
[----:B------:R-:W-:Y:S02]  /*6650*/  ISETP.LE.U32.AND P3, PT, R46, UR8, PT ;  /* 0x000000082e007c0c */ /* 0x000fe4000bf63070 */
[----:B------:R-:W-:Y:S02]  /*6660*/  LOP3.LUT R127, R127, 0xff, RZ, 0xc0, !PT ;  /* 0x000000ff7f7f7812 */ /* 0x000fe400078ec0ff */
[----:B------:R-:W-:Y:S03]  /*6670*/  SHF.R.U32.HI R47, RZ, 0x8, R47 ;  /* 0x00000008ff2f7819 */ /* 0x000fe6000001162f */
[----:B------:R-:W1:Y:S01]  /*6680*/  MUFU.EX2 R235, R235 ;  /* 0x000000eb00eb7308 */ /* 0x000e620000000800 */
[----:B------:R-:W-:Y:S01]  /*6690*/  ISETP.LE.U32.AND P1, PT, R231, UR8, PT ;  /* 0x00000008e7007c0c */ /* 0x000fe2000bf23070 */
[----:B------:R-:W-:Y:S01]  /*66a0*/  @!P4 FADD.FTZ R226, -R226, -RZ ;  /* 0x800000ffe2e2c221 */ /* 0x000fe20000010100 */
[----:B------:R-:W-:Y:S01]  /*66b0*/  LOP3.LUT R47, R47, 0xffff, RZ, 0xc0, !PT ;  /* 0x0000ffff2f2f7812 */ /* 0x000fe200078ec0ff */
[----:B------:R-:W-:Y:S01]  /*66c0*/  @!P6 FADD.FTZ R245, -R245, -RZ ;  /* 0x800000fff5f5e221 */ /* 0x000fe20000010100 */
[----:B------:R-:W-:Y:S02]  /*66d0*/  ISETP.LE.U32.AND P4, PT, R124, UR8, PT ;  /* 0x000000087c007c0c */ /* 0x000fe4000bf83070 */
[----:B------:R-:W-:Y:S01]  /*66e0*/  SHF.R.U32.HI R219, RZ, 0x8, R219 ;  /* 0x00000008ffdb7819 */ /* 0x000fe200000116db */
[----:B------:R-:W-:Y:S01]  /*66f0*/  @!P3 FADD.FTZ R216, -R216, -RZ ;  /* 0x800000ffd8d8b221 */ /* 0x000fe20000010100 */
[----:B------:R-:W-:Y:S01]  /*6700*/  ISETP.LE.U32.AND P3, PT, R127, UR8, PT ;  /* 0x000000087f007c0c */ /* 0x000fe2000bf63070 */
[----:B------:R-:W2:Y:S01]  /*6710*/  MUFU.EX2 R213, R233 ;  /* 0x000000e900d57308 */ /* 0x000ea20000000800 */
[----:B------:R-:W-:Y:S02]  /*6720*/  ISETP.LE.U32.AND P6, PT, R47, UR8, PT ;  /* 0x000000082f007c0c */ /* 0x000fe4000bfc3070 */
[----:B------:R-:W-:Y:S02]  /*6730*/  LOP3.LUT R212, R243, UR14, R212, 0x96, !PT ;  /* 0x0000000ef3d47c12 */ /* 0x000fe4000f8e96d4 */
[----:B------:R-:W-:Y:S02]  /*6740*/  LOP3.LUT R42, R242, 0xffff, RZ, 0xc0, !PT ;  /* 0x0000fffff22a7812 */ /* 0x000fe400078ec0ff */
[----:B------:R-:W-:Y:S03]  /*6750*/  LOP3.LUT R219, R219, 0xffff, RZ, 0xc0, !PT ;  /* 0x0000ffffdbdb7812 */ /* 0x000fe600078ec0ff */
[----:B------:R-:W3:Y:S01]  /*6760*/  MUFU.EX2 R225, R41 ;  /* 0x0000002900e17308 */ /* 0x000ee20000000800 */
[----:B------:R-:W-:Y:S01]  /*6770*/  SHF.R.U32.HI R125, RZ, 0x18, R125 ;  /* 0x00000018ff7d7819 */ /* 0x000fe2000001167d */
[----:B-1----:R-:W-:Y:S01]  /*6780*/  @!P1 FADD.FTZ R235, -R235, -RZ ;  /* 0x800000ffebeb9221 */ /* 0x002fe20000010100 */
[----:B------:R-:W-:Y:S01]  /*6790*/  SHF.R.U32.HI R126, RZ, 0x8, R126 ;  /* 0x00000008ff7e7819 */ /* 0x000fe2000001167e */
[----:B------:R-:W-:Y:S01]  /*67a0*/  @!P3 FADD.FTZ R214, -R214, -RZ ;  /* 0x800000ffd6d6b221 */ /* 0x000fe20000010100 */
[----:B------:R-:W-:Y:S02]  /*67b0*/  LOP3.LUT R46, R212, 0xff, RZ, 0xc0, !PT ;  /* 0x000000ffd42e7812 */ /* 0x000fe400078ec0ff */
[----:B------:R-:W-:Y:S03]  /*67c0*/  ISETP.LE.U32.AND P3, PT, R219, UR8, PT ;  /* 0x00000008db007c0c */ /* 0x000fe6000bf63070 */
[----:B------:R-:W1:Y:S01]  /*67d0*/  MUFU.EX2 R247, R247 ;  /* 0x000000f700f77308 */ /* 0x000e620000000800 */
[----:B------:R-:W-:Y:S01]  /*67e0*/  ISETP.LE.U32.AND P1, PT, R125, UR8, PT ;  /* 0x000000087d007c0c */ /* 0x000fe2000bf23070 */
[----:B--2---:R-:W-:Y:S01]  /*67f0*/  @!P4 FADD.FTZ R213, -R213, -RZ ;  /* 0x800000ffd5d5c221 */ /* 0x004fe20000010100 */
[----:B------:R-:W-:Y:S02]  /*6800*/  LOP3.LUT R126, R126, 0xffff, RZ, 0xc0, !PT ;  /* 0x0000ffff7e7e7812 */ /* 0x000fe400078ec0ff */
[----:B------:R-:W-:Y:S02]  /*6810*/  ISETP.LE.U32.AND P4, PT, R46, UR8, PT ;  /* 0x000000082e007c0c */ /* 0x000fe4000bf83070 */
[----:B------:R-:W-:Y:S03]  /*6820*/  SHF.R.U32.HI R46, RZ, 0x18, R212 ;  /* 0x00000018ff2e7819 */ /* 0x000fe600000116d4 */
[----:B------:R-:W2:Y:S01]  /*6830*/  MUFU.EX2 R243, R49 ;  /* 0x0000003100f37308 */ /* 0x000ea20000000800 */
[----:B------:R-:W-:Y:S01]  /*6840*/  ISETP.LE.U32.AND P5, PT, R232, UR8, PT ;  /* 0x00000008e8007c0c */ /* 0x000fe2000bfa3070 */
[----:B---3--:R-:W-:Y:S01]  /*6850*/  @!P6 FADD.FTZ R225, -R225, -RZ ;  /* 0x800000ffe1e1e221 */ /* 0x008fe20000010100 */
[----:B------:R-:W-:Y:S02]  /*6860*/  LOP3.LUT R232, R242, 0xff, RZ, 0xc0, !PT ;  /* 0x000000fff2e87812 */ /* 0x000fe400078ec0ff */
[--C-:B------:R-:W-:Y:S02]  /*6870*/  SHF.R.U32.HI R221, RZ, 0x18, R242.reuse ;  /* 0x00000018ffdd7819 */ /* 0x100fe400000116f2 */
[----:B------:R-:W-:Y:S03]  /*6880*/  SHF.R.U32.HI R41, RZ, 0x10, R242 ;  /* 0x00000010ff297819 */ /* 0x000fe600000116f2 */
[----:B------:R-:W3:Y:S01]  /*6890*/  MUFU.EX2 R215, R215 ;  /* 0x000000d700d77308 */ /* 0x000ee20000000800 */
[----:B------:R-:W-:Y:S01]  /*68a0*/  ISETP.LE.U32.AND P6, PT, R126, UR8, PT ;  /* 0x000000087e007c0c */ /* 0x000fe2000bfc3070 */
[----:B-1----:R-:W-:Y:S01]  /*68b0*/  @!P0 FADD.FTZ R247, -R247, -RZ ;  /* 0x800000fff7f78221 */ /* 0x002fe20000010100 */
[----:B------:R-:W-:Y:S02]  /*68c0*/  ISETP.LE.U32.AND P2, PT, R46, UR8, PT ;  /* 0x000000082e007c0c */ /* 0x000fe4000bf43070 */
[----:B------:R-:W-:Y:S02]  /*68d0*/  ISETP.LE.U32.AND P0, PT, R234, UR8, PT ;  /* 0x00000008ea007c0c */ /* 0x000fe4000bf03070 */
[----:B------:R-:W-:Y:S03]  /*68e0*/  LOP3.LUT R46, R40, 0xff, RZ, 0xc0, !PT ;  /* 0x000000ff282e7812 */ /* 0x000fe600078ec0ff */
[----:B------:R-:W1:Y:S01]  /*68f0*/  MUFU.EX2 R223, R223 ;  /* 0x000000df00df7308 */ /* 0x000e620000000800 */
[----:B------:R-:W-:Y:S01]  /*6900*/  LOP3.LUT R222, R222, 0xff, RZ, 0xc0, !PT ;  /* 0x000000ffdede7812 */ /* 0x000fe200078ec0ff */
[----:B--2---:R-:W-:Y:S01]  /*6910*/  @!P3 FADD.FTZ R243, -R243, -RZ ;  /* 0x800000fff3f3b221 */ /* 0x004fe20000010100 */
[----:B------:R-:W-:Y:S02]  /*6920*/  ISETP.LE.U32.AND P3, PT, R46, UR8, PT ;  /* 0x000000082e007c0c */ /* 0x000fe4000bf63070 */
[----:B------:R-:W-:Y:S02]  /*6930*/  LOP3.LUT R46, R40, 0xffff, RZ, 0xc0, !PT ;  /* 0x0000ffff282e7812 */ /* 0x000fe400078ec0ff */
[----:B------:R-:W-:Y:S03]  /*6940*/  LOP3.LUT R47, R212, 0xffff, RZ, 0xc0, !PT ;  /* 0x0000ffffd42f7812 */ /* 0x000fe600078ec0ff */
[----:B------:R-:W2:Y:S01]  /*6950*/  MUFU.EX2 R242, R52 ;  /* 0x0000003400f27308 */ /* 0x000ea20000000800 */
[----:B---3--:R-:W-:Y:S01]  /*6960*/  @!P1 FADD.FTZ R215, -R215, -RZ ;  /* 0x800000ffd7d79221 */ /* 0x008fe20000010100 */
[----:B------:R-:W-:Y:S02]  /*6970*/  ISETP.LE.U32.AND P1, PT, R222, UR8, PT ;  /* 0x00000008de007c0c */ /* 0x000fe4000bf23070 */
[----:B------:R-:W-:Y:S02]  /*6980*/  SHF.R.U32.HI R46, RZ, 0x8, R46 ;  /* 0x00000008ff2e7819 */ /* 0x000fe4000001162e */
[----:B------:R-:W-:Y:S04]  /*6990*/  SHF.R.U32.HI R47, RZ, 0x8, R47 ;  /* 0x00000008ff2f7819 */ /* 0x000fe8000001162f */
[----:B------:R-:W3:Y:S01]  /*69a0*/  MUFU.EX2 R234, R50 ;  /* 0x0000003200ea7308 */ /* 0x000ee20000000800 */
[----:B-1----:R-:W-:Y:S01]  /*69b0*/  @!P6 FADD.FTZ R223, -R223, -RZ ;  /* 0x800000ffdfdfe221 */ /* 0x002fe20000010100 */
[----:B------:R-:W-:Y:S02]  /*69c0*/  ISETP.LE.U32.AND P6, PT, R221, UR8, PT ;  /* 0x00000008dd007c0c */ /* 0x000fe4000bfc3070 */
[----:B------:R-:W-:Y:S02]  /*69d0*/  LOP3.LUT R46, R46, 0xffff, RZ, 0xc0, !PT ;  /* 0x0000ffff2e2e7812 */ /* 0x000fe400078ec0ff */
[----:B------:R-:W-:Y:S04]  /*69e0*/  LOP3.LUT R47, R47, 0xffff, RZ, 0xc0, !PT ;  /* 0x0000ffff2f2f7812 */ /* 0x000fe800078ec0ff */
[----:B------:R-:W1:Y:S01]  /*69f0*/  MUFU.EX2 R233, R51 ;  /* 0x0000003300e97308 */ /* 0x000e620000000800 */
[----:B--2---:R-:W-:Y:S01]  /*6a00*/  @!P4 FADD.FTZ R242, -R242, -RZ ;  /* 0x800000fff2f2c221 */ /* 0x004fe20000010100 */
[----:B------:R-:W-:Y:S02]  /*6a10*/  ISETP.LE.U32.AND P4, PT, R46, UR8, PT ;  /* 0x000000082e007c0c */ /* 0x000fe4000bf83070 */
[----:B------:R-:W-:Y:S02]  /*6a20*/  SHF.R.U32.HI R212, RZ, 0x10, R212 ;  /* 0x00000010ffd47819 */ /* 0x000fe400000116d4 */
[----:B------:R-:W-:Y:S01]  /*6a30*/  F2FP.RELU.F16.F32.PACK_AB R48, R185, R186 ;  /* 0x000000bab930723e */ /* 0x000fe200000008ff */
[----:B------:R-:W-:Y:S03]  /*6a40*/  @!P6 FADD.FTZ R229, -R229, -RZ ;  /* 0x800000ffe5e5e221 */ /* 0x000fe60000010100 */
[----:B------:R-:W2:Y:S01]  /*6a50*/  MUFU.EX2 R231, R55 ;  /* 0x0000003700e77308 */ /* 0x000ea20000000800 */
[----:B---3--:R-:W-:Y:S01]  /*6a60*/  @!P1 FADD.FTZ R234, -R234, -RZ ;  /* 0x800000ffeaea9221 */ /* 0x008fe20000010100 */
[----:B------:R-:W-:Y:S01]  /*6a70*/  ISETP.LE.U32.AND P1, PT, R47, UR8, PT ;  /* 0x000000082f007c0c */ /* 0x000fe2000bf23070 */
[----:B------:R3:W-:Y:S01]  /*6a80*/  STS [R149+0x12000], R48 ;  /* 0x0120003095007388 */ /* 0x0007e20000000800 */
[----:B------:R-:W-:Y:S02]  /*6a90*/  LOP3.LUT R47, R212, 0xff, RZ, 0xc0, !PT ;  /* 0x000000ffd42f7812 */ /* 0x000fe400078ec0ff */
[----:B------:R-:W-:Y:S04]  /*6aa0*/  LOP3.LUT R43, R240, 0xffff, RZ, 0xc0, !PT ;  /* 0x0000fffff02b7812 */ /* 0x000fe800078ec0ff */
[----:B------:R-:W4:Y:S01]  /*6ab0*/  MUFU.EX2 R221, R57 ;  /* 0x0000003900dd7308 */ /* 0x000f220000000800 */
[----:B------:R-:W-:Y:S01]  /*6ac0*/  SHF.R.U32.HI R42, RZ, 0x8, R42 ;  /* 0x00000008ff2a7819 */ /* 0x000fe2000001162a */
[----:B-1----:R-:W-:Y:S01]  /*6ad0*/  @!P5 FADD.FTZ R233, -R233, -RZ ;  /* 0x800000ffe9e9d221 */ /* 0x002fe20000010100 */
[----:B------:R-:W-:Y:S02]  /*6ae0*/  ISETP.LE.U32.AND P5, PT, R47, UR8, PT ;  /* 0x000000082f007c0c */ /* 0x000fe4000bfa3070 */
[--C-:B------:R-:W-:Y:S02]  /*6af0*/  SHF.R.U32.HI R47, RZ, 0x10, R40.reuse ;  /* 0x00000010ff2f7819 */ /* 0x100fe40000011628 */
[----:B------:R-:W-:Y:S03]  /*6b00*/  LOP3.LUT R42, R42, 0xffff, RZ, 0xc0, !PT ;  /* 0x0000ffff2a2a7812 */ /* 0x000fe600078ec0ff */
[----:B------:R-:W1:Y:S01]  /*6b10*/  MUFU.EX2 R241, R53 ;  /* 0x0000003500f17308 */ /* 0x000e620000000800 */
[----:B------:R-:W-:Y:S01]  /*6b20*/  SHF.R.U32.HI R40, RZ, 0x18, R40 ;  /* 0x00000018ff287819 */ /* 0x000fe20000011628 */
[----:B--2---:R-:W-:Y:S01]  /*6b30*/  @!P2 FADD.FTZ R231, -R231, -RZ ;  /* 0x800000ffe7e7a221 */ /* 0x004fe20000010100 */
[----:B------:R-:W-:Y:S02]  /*6b40*/  F2FP.RELU.F16.F32.PACK_AB R46, R187, R188 ;  /* 0x000000bcbb2e723e */ /* 0x000fe400000008ff */
[----:B------:R-:W-:Y:S02]  /*6b50*/  ISETP.LE.U32.AND P2, PT, R42, UR8, PT ;  /* 0x000000082a007c0c */ /* 0x000fe4000bf43070 */
[----:B------:R-:W-:Y:S01]  /*6b60*/  F2FP.RELU.F16.F32.PACK_AB R42, R200, R197 ;  /* 0x000000c5c82a723e */ /* 0x000fe200000008ff */
[----:B------:R-:W-:Y:S02]  /*6b70*/  STS [R149+0x12400], R46 ;  /* 0x0124002e95007388 */ /* 0x000fe40000000800 */
[----:B------:R-:W2:Y:S01]  /*6b80*/  MUFU.EX2 R222, R56 ;  /* 0x0000003800de7308 */ /* 0x000ea20000000800 */
[----:B----4-:R-:W-:Y:S01]  /*6b90*/  @!P4 FADD.FTZ R221, -R221, -RZ ;  /* 0x800000ffddddc221 */ /* 0x010fe20000010100 */
[----:B------:R-:W-:Y:S01]  /*6ba0*/  ISETP.LE.U32.AND P4, PT, R40, UR8, PT ;  /* 0x0000000828007c0c */ /* 0x000fe2000bf83070 */
[----:B------:R4:W-:Y:S01]  /*6bb0*/  STS [R157+0x12000], R42 ;  /* 0x0120002a9d007388 */ /* 0x0009e20000000800 */
[----:B------:R-:W-:Y:S02]  /*6bc0*/  F2FP.RELU.F16.F32.PACK_AB R40, R199, R198 ;  /* 0x000000c6c728723e */ /* 0x000fe400000008ff */
[----:B------:R-:W-:Y:S04]  /*6bd0*/  F2FP.RELU.F16.F32.PACK_AB R50, R191, R192 ;  /* 0x000000c0bf32723e */ /* 0x000fe800000008ff */
[----:B------:R-:W3:Y:S01]  /*6be0*/  MUFU.EX2 R224, R224 ;  /* 0x000000e000e07308 */ /* 0x000ee20000000800 */
[----:B------:R4:W-:Y:S01]  /*6bf0*/  STS [R157+0x12400], R40 ;  /* 0x012400289d007388 */ /* 0x0009e20000000800 */
[--C-:B------:R-:W-:Y:S01]  /*6c00*/  SHF.R.U32.HI R44, RZ, 0x18, R240.reuse ;  /* 0x00000018ff2c7819 */ /* 0x100fe200000116f0 */
[----:B-1----:R-:W-:Y:S01]  /*6c10*/  @!P1 FADD.FTZ R241, -R241, -RZ ;  /* 0x800000fff1f19221 */ /* 0x002fe20000010100 */
[----:B------:R-:W-:Y:S01]  /*6c20*/  LOP3.LUT R47, R47, 0xff, RZ, 0xc0, !PT ;  /* 0x000000ff2f2f7812 */ /* 0x000fe200078ec0ff */
[----:B------:R-:W-:Y:S01]  /*6c30*/  STS [R149+0x14400], R50 ;  /* 0x0144003295007388 */ /* 0x000fe20000000800 */
[----:B------:R-:W-:Y:S04]  /*6c40*/  LOP3.LUT R211, R240, 0xff, RZ, 0xc0, !PT ;  /* 0x000000fff0d37812 */ /* 0x000fe800078ec0ff */
[----:B------:R-:W1:Y:S01]  /*6c50*/  MUFU.EX2 R212, R58 ;  /* 0x0000003a00d47308 */ /* 0x000e620000000800 */
[----:B--2---:R-:W-:Y:S01]  /*6c60*/  @!P3 FADD.FTZ R222, -R222, -RZ ;  /* 0x800000ffdedeb221 */ /* 0x004fe20000010100 */
[----:B------:R-:W-:Y:S02]  /*6c70*/  ISETP.LE.U32.AND P1, PT, R47, UR8, PT ;  /* 0x000000082f007c0c */ /* 0x000fe4000bf23070 */
[----:B------:R-:W-:Y:S02]  /*6c80*/  ISETP.LE.U32.AND P3, PT, R44, UR8, PT ;  /* 0x000000082c007c0c */ /* 0x000fe4000bf63070 */
[----:B------:R-:W-:Y:S02]  /*6c90*/  F2FP.RELU.F16.F32.PACK_AB R44, R189, R190 ;  /* 0x000000bebd2c723e */ /* 0x000fe400000008ff */
[----:B------:R-:W-:Y:S01]  /*6ca0*/  SHF.R.U32.HI R45, RZ, 0x10, R240 ;  /* 0x00000010ff2d7819 */ /* 0x000fe200000116f0 */
[----:B---3--:R-:W-:Y:S01]  /*6cb0*/  @!P0 FADD.FTZ R224, -R224, -RZ ;  /* 0x800000ffe0e08221 */ /* 0x008fe20000010100 */
[----:B------:R-:W-:Y:S01]  /*6cc0*/  ISETP.LE.U32.AND P0, PT, R232, UR8, PT ;  /* 0x00000008e8007c0c */ /* 0x000fe2000bf03070 */
[----:B------:R2:W-:Y:S01]  /*6cd0*/  STS [R149+0x14000], R44 ;  /* 0x0140002c95007388 */ /* 0x0005e20000000800 */
[----:B------:R-:W3:Y:S01]  /*6ce0*/  MUFU.EX2 R240, R210 ;  /* 0x000000d200f07308 */ /* 0x000ee20000000800 */
[----:B------:R-:W-:Y:S02]  /*6cf0*/  F2FP.RELU.F16.F32.PACK_AB R52, R193, R194 ;  /* 0x000000c2c134723e */ /* 0x000fe400000008ff */
[----:B------:R-:W-:Y:S02]  /*6d00*/  F2FP.RELU.F16.F32.PACK_AB R48, R196, R195 ;  /* 0x000000c3c430723e */ /* 0x000fe400000008ff */
[----:B----4-:R-:W-:Y:S01]  /*6d10*/  F2FP.RELU.F16.F32.PACK_AB R42, R247, R248 ;  /* 0x000000f8f72a723e */ /* 0x010fe200000008ff */
[----:B------:R-:W-:Y:S01]  /*6d20*/  STS [R157+0x14000], R52 ;  /* 0x014000349d007388 */ /* 0x000fe20000000800 */
[----:B------:R-:W-:Y:S03]  /*6d30*/  F2FP.RELU.F16.F32.PACK_AB R40, R237, R238 ;  /* 0x000000eeed28723e */ /* 0x000fe600000008ff */
[----:B------:R-:W-:Y:S01]  /*6d40*/  MUFU.EX2 R219, R60 ;  /* 0x0000003c00db7308 */ /* 0x000fe20000000800 */
[----:B------:R-:W-:Y:S01]  /*6d50*/  F2FP.RELU.F16.F32.PACK_AB R47, R207, R208 ;  /* 0x000000d0cf2f723e */ /* 0x000fe200000008ff */
[----:B------:R4:W-:Y:S01]  /*6d60*/  STS [R157+0x14400], R48 ;  /* 0x014400309d007388 */ /* 0x0009e20000000800 */
[----:B------:R-:W-:Y:S01]  /*6d70*/  LOP3.LUT R41, R41, 0xff, RZ, 0xc0, !PT ;  /* 0x000000ff29297812 */ /* 0x000fe200078ec0ff */
[----:B-1----:R-:W-:Y:S01]  /*6d80*/  @!P1 FADD.FTZ R212, -R212, -RZ ;  /* 0x800000ffd4d49221 */ /* 0x002fe20000010100 */
[----:B------:R-:W-:Y:S01]  /*6d90*/  LOP3.LUT R45, R45, 0xff, RZ, 0xc0, !PT ;  /* 0x000000ff2d2d7812 */ /* 0x000fe200078ec0ff */
[----:B------:R-:W-:Y:S01]  /*6da0*/  @!P0 FADD.FTZ R239, -R239, -RZ ;  /* 0x800000ffefef8221 */ /* 0x000fe20000010100 */
[----:B------:R-:W-:Y:S03]  /*6db0*/  ISETP.LE.U32.AND P1, PT, R41, UR8, PT ;  /* 0x0000000829007c0c */ /* 0x000fe6000bf23070 */
[----:B------:R-:W1:Y:S01]  /*6dc0*/  MUFU.EX2 R232, R54 ;  /* 0x0000003600e87308 */ /* 0x000e620000000800 */
[----:B------:R-:W-:Y:S01]  /*6dd0*/  ISETP.LE.U32.AND P0, PT, R45, UR8, PT ;  /* 0x000000082d007c0c */ /* 0x000fe2000bf03070 */
[----:B---3--:R-:W-:Y:S01]  /*6de0*/  @!P2 FADD.FTZ R240, -R240, -RZ ;  /* 0x800000fff0f0a221 */ /* 0x008fe20000010100 */
[----:B------:R-:W-:Y:S02]  /*6df0*/  SHF.R.U32.HI R43, RZ, 0x8, R43 ;  /* 0x00000008ff2b7819 */ /* 0x000fe4000001162b */
[----:B------:R-:W-:Y:S02]  /*6e00*/  F2FP.RELU.F16.F32.PACK_AB R41, R202, R201 ;  /* 0x000000c9ca29723e */ /* 0x000fe400000008ff */
[----:B------:R-:W-:Y:S03]  /*6e10*/  F2FP.RELU.F16.F32.PACK_AB R45, R204, R203 ;  /* 0x000000cbcc2d723e */ /* 0x000fe600000008ff */
[----:B------:R-:W3:Y:S01]  /*6e20*/  MUFU.EX2 R210, R62 ;  /* 0x0000003e00d27308 */ /* 0x000ee20000000800 */
[----:B------:R-:W-:Y:S01]  /*6e30*/  LOP3.LUT R43, R43, 0xffff, RZ, 0xc0, !PT ;  /* 0x0000ffff2b2b7812 */ /* 0x000fe200078ec0ff */
[----:B------:R3:W-:Y:S01]  /*6e40*/  STS [R156+0x12000], R41 ;  /* 0x012000299c007388 */ /* 0x0007e20000000800 */
[----:B------:R-:W-:Y:S01]  /*6e50*/  F2FP.RELU.F16.F32.PACK_AB R46, R227, R228 ;  /* 0x000000e4e32e723e */ /* 0x000fe200000008ff */
[----:B------:R-:W-:Y:S01]  /*6e60*/  @!P1 FADD.FTZ R230, -R230, -RZ ;  /* 0x800000ffe6e69221 */ /* 0x000fe20000010100 */
[----:B------:R-:W-:Y:S01]  /*6e70*/  ISETP.LE.U32.AND P2, PT, R43, UR8, PT ;  /* 0x000000082b007c0c */ /* 0x000fe2000bf43070 */
[----:B------:R3:W-:Y:S01]  /*6e80*/  STS [R156+0x12400], R45 ;  /* 0x0124002d9c007388 */ /* 0x0007e20000000800 */
[----:B------:R-:W-:Y:S03]  /*6e90*/  F2FP.RELU.F16.F32.PACK_AB R43, R206, R205 ;  /* 0x000000cdce2b723e */ /* 0x000fe600000008ff */
[----:B------:R-:W3:Y:S01]  /*6ea0*/  MUFU.EX2 R209, R63 ;  /* 0x0000003f00d17308 */ /* 0x000ee20000000800 */
[----:B--2---:R-:W-:Y:S01]  /*6eb0*/  F2FP.RELU.F16.F32.PACK_AB R44, R217, R218 ;  /* 0x000000dad92c723e */ /* 0x004fe200000008ff */
[----:B------:R2:W-:Y:S01]  /*6ec0*/  STS [R163+0x12000], R42 ;  /* 0x0120002aa3007388 */ /* 0x0005e20000000800 */
[----:B----4-:R-:W-:Y:S01]  /*6ed0*/  F2FP.RELU.F16.F32.PACK_AB R48, R245, R246 ;  /* 0x000000f6f530723e */ /* 0x010fe200000008ff */
[----:B-1----:R-:W-:Y:S01]  /*6ee0*/  @!P5 FADD.FTZ R232, -R232, -RZ ;  /* 0x800000ffe8e8d221 */ /* 0x002fe20000010100 */
[----:B------:R-:W-:Y:S01]  /*6ef0*/  F2FP.RELU.F16.F32.PACK_AB R52, R235, R236 ;  /* 0x000000eceb34723e */ /* 0x000fe200000008ff */
[----:B------:R1:W-:Y:S01]  /*6f00*/  STS [R163+0x12400], R40 ;  /* 0x01240028a3007388 */ /* 0x0003e20000000800 */
[----:B------:R-:W-:Y:S03]  /*6f10*/  F2FP.RELU.F16.F32.PACK_AB R51, R243, R244 ;  /* 0x000000f4f333723e */ /* 0x000fe600000008ff */
[----:B------:R-:W4:Y:S01]  /*6f20*/  MUFU.EX2 R220, R220 ;  /* 0x000000dc00dc7308 */ /* 0x000f220000000800 */
[----:B------:R-:W-:Y:S01]  /*6f30*/  ISETP.LE.U32.AND P5, PT, R211, UR8, PT ;  /* 0x00000008d3007c0c */ /* 0x000fe2000bfa3070 */
[----:B------:R1:W-:Y:S01]  /*6f40*/  STS [R156+0x14000], R43 ;  /* 0x0140002b9c007388 */ /* 0x0003e20000000800 */
[----:B------:R-:W-:Y:S01]  /*6f50*/  F2FP.RELU.F16.F32.PACK_AB R49, R233, R234 ;  /* 0x000000eae931723e */ /* 0x000fe200000008ff */
[----:B---3--:R-:W-:Y:S01]  /*6f60*/  @!P0 FADD.FTZ R210, -R210, -RZ ;  /* 0x800000ffd2d28221 */ /* 0x008fe20000010100 */
[----:B------:R-:W-:Y:S01]  /*6f70*/  F2FP.RELU.F16.F32.PACK_AB R50, R225, R226 ;  /* 0x000000e2e132723e */ /* 0x000fe200000008ff */
[----:B------:R-:W-:Y:S01]  /*6f80*/  STS [R156+0x14400], R47 ;  /* 0x0144002f9c007388 */ /* 0x000fe20000000800 */
[----:B------:R-:W-:Y:S03]  /*6f90*/  FSETP.GE.FTZ.AND P0, PT, R186, RZ, PT ;  /* 0x000000ffba00720b */ /* 0x000fe60003f16000 */
[----:B------:R-:W3:Y:S01]  /*6fa0*/  MUFU.EX2 R211, R59 ;  /* 0x0000003b00d37308 */ /* 0x000ee20000000800 */
[----:B------:R-:W-:Y:S01]  /*6fb0*/  @!P3 FADD.FTZ R209, -R209, -RZ ;  /* 0x800000ffd1d1b221 */ /* 0x000fe20000010100 */
[----:B------:R3:W-:Y:S01]  /*6fc0*/  STS [R163+0x14000], R46 ;  /* 0x0140002ea3007388 */ /* 0x0007e20000000800 */
[----:B------:R-:W-:Y:S02]  /*6fd0*/  F2FP.RELU.F16.F32.PACK_AB R41, R240, R239 ;  /* 0x000000eff029723e */ /* 0x000fe400000008ff */
[----:B------:R-:W-:Y:S01]  /*6fe0*/  FSETP.GE.FTZ.AND P3, PT, R197, RZ, PT ;  /* 0x000000ffc500720b */ /* 0x000fe20003f76000 */
[----:B------:R-:W-:Y:S01]  /*6ff0*/  STS [R163+0x14400], R44 ;  /* 0x0144002ca3007388 */ /* 0x000fe20000000800 */
[----:B------:R-:W-:Y:S01]  /*7000*/  F2FP.RELU.F16.F32.PACK_AB R45, R223, R224 ;  /* 0x000000e0df2d723e */ /* 0x000fe200000008ff */
[----:B------:R-:W-:Y:S01]  /*7010*/  @!P5 FADD.FTZ R219, -R219, -RZ ;  /* 0x800000ffdbdbd221 */ /* 0x000fe20000010100 */
[----:B----4-:R-:W-:Y:S01]  /*7020*/  @!P2 FADD.FTZ R220, -R220, -RZ ;  /* 0x800000ffdcdca221 */ /* 0x010fe20000010100 */
[----:B------:R-:W-:Y:S01]  /*7030*/  STS [R153+0x12000], R48 ;  /* 0x0120003099007388 */ /* 0x000fe20000000800 */
[----:B--2---:R-:W-:Y:S02]  /*7040*/  F2FP.RELU.F16.F32.PACK_AB R42, R241, R242 ;  /* 0x000000f2f12a723e */ /* 0x004fe400000008ff */
[----:B------:R-:W-:Y:S01]  /*7050*/  F2FP.RELU.F16.F32.PACK_AB R53, R209, R210 ;  /* 0x000000d2d135723e */ /* 0x000fe200000008ff */
[----:B------:R2:W-:Y:S01]  /*7060*/  STS [R153+0x12400], R52 ;  /* 0x0124003499007388 */ /* 0x0005e20000000800 */
[----:B-1----:R-:W-:Y:S01]  /*7070*/  F2FP.RELU.F16.F32.PACK_AB R40, R231, R232 ;  /* 0x000000e8e728723e */ /* 0x002fe200000008ff */
[----:B---3--:R-:W-:Y:S02]  /*7080*/  @!P4 FADD.FTZ R211, -R211, -RZ ;  /* 0x800000ffd3d3c221 */ /* 0x008fe40000010100 */
[----:B------:R1:W-:Y:S01]  /*7090*/  STS [R160+0x12000], R51 ;  /* 0x01200033a0007388 */ /* 0x0003e20000000800 */
[----:B------:R-:W-:Y:S02]  /*70a0*/  F2FP.RELU.F16.F32.PACK_AB R43, R213, R214 ;  /* 0x000000d6d52b723e */ /* 0x000fe400000008ff */
[----:B------:R-:W-:Y:S01]  /*70b0*/  F2FP.RELU.F16.F32.PACK_AB R55, R220, R219 ;  /* 0x000000dbdc37723e */ /* 0x000fe200000008ff */
[----:B------:R3:W-:Y:S01]  /*70c0*/  STS [R160+0x12400], R49 ;  /* 0x01240031a0007388 */ /* 0x0007e20000000800 */
[----:B------:R-:W-:Y:S02]  /*70d0*/  F2FP.RELU.F16.F32.PACK_AB R56, R211, R212 ;  /* 0x000000d4d338723e */ /* 0x000fe400000008ff */
[----:B------:R-:W-:Y:S01]  /*70e0*/  FSETP.GE.FTZ.AND P4, PT, R185, RZ, PT ;  /* 0x000000ffb900720b */ /* 0x000fe20003f96000 */
[----:B------:R-:W-:Y:S01]  /*70f0*/  STS [R153+0x14000], R50 ;  /* 0x0140003299007388 */ /* 0x000fe20000000800 */
[----:B------:R-:W-:Y:S02]  /*7100*/  F2FP.RELU.F16.F32.PACK_AB R46, R215, R216 ;  /* 0x000000d8d72e723e */ /* 0x000fe400000008ff */
[----:B------:R-:W-:Y:S02]  /*7110*/  FSETP.GE.FTZ.AND P1, PT, R201, RZ, PT ;  /* 0x000000ffc900720b */ /* 0x000fe40003f36000 */
[----:B------:R-:W-:Y:S01]  /*7120*/  FSETP.GE.FTZ.AND P2, PT, R200, RZ, PT ;  /* 0x000000ffc800720b */ /* 0x000fe20003f56000 */
[----:B------:R-:W-:Y:S04]  /*7130*/  STS [R153+0x14400], R46 ;  /* 0x0144002e99007388 */ /* 0x000fe80000000800 */
[----:B------:R-:W-:Y:S01]  /*7140*/  STS [R160+0x14000], R45 ;  /* 0x0140002da0007388 */ /* 0x000fe20000000800 */
[----:B--2---:R-:W-:Y:S03]  /*7150*/  F2FP.RELU.F16.F32.PACK_AB R52, R221, R222 ;  /* 0x000000dedd34723e */ /* 0x004fe600000008ff */
[----:B------:R-:W-:Y:S01]  /*7160*/  STS [R160+0x14400], R43 ;  /* 0x0144002ba0007388 */ /* 0x000fe20000000800 */
[----:B-1----:R-:W-:Y:S03]  /*7170*/  F2FP.RELU.F16.F32.PACK_AB R51, R229, R230 ;  /* 0x000000e6e533723e */ /* 0x002fe600000008ff */
[----:B------:R-:W-:Y:S01]  /*7180*/  STS [R159+0x12000], R42 ;  /* 0x0120002a9f007388 */ /* 0x000fe20000000800 */
[----:B---3--:R-:W-:Y:S03]  /*7190*/  IMAD.U32 R49, RZ, RZ, UR4 ;  /* 0x00000004ff317e24 */ /* 0x008fe6000f8e00ff */
[----:B------:R-:W-:Y:S04]  /*71a0*/  STS [R159+0x12400], R40 ;  /* 0x012400289f007388 */ /* 0x000fe80000000800 */
[----:B------:R-:W-:Y:S01]  /*71b0*/  STS [R158+0x12000], R41 ;  /* 0x012000299e007388 */ /* 0x000fe20000000800 */
[----:B------:R-:W-:Y:S03]  /*71c0*/  IADD3 R54, R0, 0x4000, R49 ;  /* 0x0000400000367810 */ /* 0x000fe60007ffe031 */
[----:B------:R-:W-:Y:S04]  /*71d0*/  STS [R158+0x12400], R51 ;  /* 0x012400339e007388 */ /* 0x000fe80000000800 */
[----:B------:R1:W-:Y:S04]  /*71e0*/  STS [R159+0x14000], R52 ;  /* 0x014000349f007388 */ /* 0x0003e80000000800 */
[----:B------:R-:W-:Y:S04]  /*71f0*/  STS [R159+0x14400], R56 ;  /* 0x014400389f007388 */ /* 0x000fe80000000800 */
[----:B------:R-:W-:Y:S04]  /*7200*/  STS [R158+0x14000], R55 ;  /* 0x014000379e007388 */ /* 0x000fe80000000800 */
[----:B------:R-:W-:Y:S04]  /*7210*/  STS [R158+0x14400], R53 ;  /* 0x014400359e007388 */ /* 0x000fe80000000800 */
[----:B------:R-:W-:Y:S08]  /*7220*/  LDSM.16.M88.4 R64, [R0+UR4+0x4000] ;  /* 0x004000040040783b */ /* 0x000ff00008000200 */
[----:B------:R-:W2:Y:S01]  /*7230*/  LDSM.16.M88.4 R40, [R138+UR4+0x8000] ;  /* 0x008000048a28783b */ /* 0x000ea20008000200 */
[----:B-1----:R-:W-:Y:S07]  /*7240*/  IMAD.IADD R52, R54, 0x1, R137 ;  /* 0x0000000136347824 */ /* 0x002fee00078e0289 */
[----:B------:R-:W1:Y:S08]  /*7250*/  LDSM.16.M88.4 R60, [R0+UR4+0x5000] ;  /* 0x00500004003c783b */ /* 0x000e700008000200 */
[----:B------:R-:W3:Y:S08]  /*7260*/  LDSM.16.M88.4 R44, [R138+UR4+0x8400] ;  /* 0x008400048a2c783b */ /* 0x000ef00008000200 */
[----:B------:R-:W4:Y:S08]  /*7270*/  LDSM.16.M88.4 R48, [R138+UR4+0x8800] ;  /* 0x008800048a30783b */ /* 0x000f300008000200 */
[----:B------:R-:W4:Y:S01]  /*7280*/  LDSM.16.M88.4 R100, [R138+UR4+0x8c00] ;  /* 0x008c00048a64783b */ /* 0x000f220008000200 */
[-C--:B--2---:R-:W-:Y:S07]  /*7290*/  HMMA.16816.F32 R4, R64, R40.reuse, RZ ;  /* 0x000000284004723c */ /* 0x084fee00000018ff */
[----:B------:R-:W-:Y:S01]  /*72a0*/  LDSM.16.M88.4 R104, [R52] ;  /* 0x000000003468783b */ /* 0x000fe20000000200 */
[C---:B-1----:R-:W-:Y:S07]  /*72b0*/  HMMA.16816.F32 R8, R60.reuse, R40, RZ ;  /* 0x000000283c08723c */ /* 0x042fee00000018ff */
        /* <DEDUP_REMOVED lines=25> */
[C---:B------:R-:W-:Y:S06]  /*7450*/  HMMA.16816.F32 R24, R112.reuse, R116, R24 ;  /* 0x000000747018723c */ /* 0x040fec0000001818 */
[-C--:B------:R-:W-:Y:S06]  /*7460*/  HMMA.16816.F32 R28, R112, R118.reuse, R28 ;  /* 0x00000076701c723c */ /* 0x080fec000000181c */
[C---:B------:R-:W-:Y:S05]  /*7470*/  HMMA.16816.F32 R32, R104.reuse, R118, R32 ;  /* 0x000000766820723c */ /* 0x040fea0000001820 */
[----:B------:R-:W-:Y:S01]  /*7480*/  FADD.FTZ R252, -R173, R16 ;  /* 0x00000010adfc7221 */ /* 0x000fe20000010100 */
[-C--:B---3--:R-:W-:Y:S05]  /*7490*/  HMMA.16816.F32 R36, R104, R120.reuse, R36 ;  /* 0x000000786824723c */ /* 0x088fea0000001824 */
[-C--:B------:R-:W-:Y:S01]  /*74a0*/  FSEL R252, R252, R173.reuse, P3 ;  /* 0x000000adfcfc7208 */ /* 0x080fe20001800000 */
[C---:B------:R-:W-:Y:S04]  /*74b0*/  HMMA.16816.F32 R40, R112.reuse, R120, R40 ;  /* 0x000000787028723c */ /* 0x040fe80000001828 */
[----:B------:R-:W-:Y:S01]  /*74c0*/  FSETP.GE.FTZ.AND P3, PT, R248, RZ, PT ;  /* 0x000000fff800720b */ /* 0x000fe20003f76000 */
[----:B------:R-:W-:Y:S01]  /*74d0*/  FMUL.FTZ R197, R197, R252 ;  /* 0x000000fcc5c57220 */ /* 0x000fe20000410000 */
[-C--:B------:R-:W-:Y:S05]  /*74e0*/  HMMA.16816.F32 R44, R112, R122.reuse, R44 ;  /* 0x0000007a702c723c */ /* 0x080fea000000182c */
[----:B------:R-:W-:Y:S01]  /*74f0*/  FADD.FTZ R249, -R173, R17 ;  /* 0x00000011adf97221 */ /* 0x000fe20000010100 */
[C---:B------:R-:W-:Y:S05]  /*7500*/  HMMA.16816.F32 R48, R104.reuse, R122, R48 ;  /* 0x0000007a6830723c */ /* 0x040fea0000001830 */
[----:B------:R-:W-:Y:S01]  /*7510*/  FSEL R249, R249, R173, P2 ;  /* 0x000000adf9f97208 */ /* 0x000fe20001000000 */
[-C--:B------:R-:W-:Y:S03]  /*7520*/  HMMA.16816.F32 R52, R104, R124.reuse, R52 ;  /* 0x0000007c6834723c */ /* 0x080fe60000001834 */
[----:B------:R-:W-:Y:S02]  /*7530*/  FSETP.GE.FTZ.AND P2, PT, R247, RZ, PT ;  /* 0x000000fff700720b */ /* 0x000fe40003f56000 */
[C---:B------:R-:W-:Y:S01]  /*7540*/  FADD.FTZ R252, -R173.reuse, R37 ;  /* 0x00000025adfc7221 */ /* 0x040fe20000010100 */
[C---:B------:R-:W-:Y:S05]  /*7550*/  HMMA.16816.F32 R56, R112.reuse, R124, R56 ;  /* 0x0000007c7038723c */ /* 0x040fea0000001838 */
[----:B------:R-:W-:Y:S01]  /*7560*/  FMUL.FTZ R200, R200, R249 ;  /* 0x000000f9c8c87220 */ /* 0x000fe20000410000 */
[-C--:B------:R-:W-:Y:S05]  /*7570*/  HMMA.16816.F32 R60, R112, R126.reuse, R60 ;  /* 0x0000007e703c723c */ /* 0x080fea000000183c */
[-C--:B------:R-:W-:Y:S01]  /*7580*/  FSEL R125, R250, R173.reuse, P0 ;  /* 0x000000adfa7d7208 */ /* 0x080fe20000000000 */
[C---:B------:R-:W-:Y:S01]  /*7590*/  FADD.FTZ R124, -R173.reuse, R5 ;  /* 0x00000005ad7c7221 */ /* 0x040fe20000010100 */
[----:B------:R-:W-:Y:S01]  /*75a0*/  FSETP.GE.FTZ.AND P0, PT, R202, RZ, PT ;  /* 0x000000ffca00720b */ /* 0x000fe20003f16000 */
[----:B------:R-:W-:Y:S04]  /*75b0*/  HMMA.16816.F32 R64, R104, R126, R64 ;  /* 0x0000007e6840723c */ /* 0x000fe80000001840 */
[----:B------:R-:W-:Y:S01]  /*75c0*/  FSEL R124, R124, R173, P4 ;  /* 0x000000ad7c7c7208 */ /* 0x000fe20002000000 */
[----:B------:R-:W-:Y:S01]  /*75d0*/  FMUL.FTZ R125, R186, R125 ;  /* 0x0000007dba7d7220 */ /* 0x000fe20000410000 */
[----:B------:R-:W-:Y:S01]  /*75e0*/  FSETP.GE.FTZ.AND P4, PT, R244, RZ, PT ;  /* 0x000000fff400720b */ /* 0x000fe20003f96000 */
[C---:B------:R-:W-:Y:S01]  /*75f0*/  FADD.FTZ R186, -R173.reuse, R20 ;  /* 0x00000014adba7221 */ /* 0x040fe20000010100 */
[----:B------:R-:W-:Y:S03]  /*7600*/  F2FP.F16.F32.PACK_AB R200, R200, R197 ;  /* 0x000000c5c8c8723e */ /* 0x000fe600000000ff */
[----:B------:R-:W-:Y:S01]  /*7610*/  FADD.FTZ R250, -R173, R21 ;  /* 0x00000015adfa7221 */ /* 0x000fe20000010100 */
[-C--:B------:R-:W-:Y:S01]  /*7620*/  FSEL R186, R186, R173.reuse, P1 ;  /* 0x000000adbaba7208 */ /* 0x080fe20000800000 */
[----:B------:R-:W-:Y:S01]  /*7630*/  FMUL.FTZ R124, R185, R124 ;  /* 0x0000007cb97c7220 */ /* 0x000fe20000410000 */
[----:B------:R-:W-:Y:S01]  /*7640*/  FSETP.GE.FTZ.AND P1, PT, R246, RZ, PT ;  /* 0x000000fff600720b */ /* 0x000fe20003f36000 */
[----:B------:R-:W-:Y:S01]  /*7650*/  FADD.FTZ R126, -R173, R32 ;  /* 0x00000020ad7e7221 */ /* 0x000fe20000010100 */
[----:B------:R-:W-:Y:S01]  /*7660*/  FSEL R185, R250, R173, P0 ;  /* 0x000000adfab97208 */ /* 0x000fe20000000000 */
[----:B------:R-:W-:Y:S01]  /*7670*/  FMUL.FTZ R186, R201, R186 ;  /* 0x000000bac9ba7220 */ /* 0x000fe20000410000 */
[----:B------:R-:W-:Y:S01]  /*7680*/  FSETP.GE.FTZ.AND P0, PT, R245, RZ, PT ;  /* 0x000000fff500720b */ /* 0x000fe20003f16000 */
[C---:B------:R-:W-:Y:S01]  /*7690*/  FADD.FTZ R250, -R173.reuse, R36 ;  /* 0x00000024adfa7221 */ /* 0x040fe20000010100 */
[----:B------:R-:W-:Y:S01]  /*76a0*/  F2FP.F16.F32.PACK_AB R124, R124, R125 ;  /* 0x0000007d7c7c723e */ /* 0x000fe200000000ff */
[----:B------:R-:W-:Y:S01]  /*76b0*/  FMUL.FTZ R185, R202, R185 ;  /* 0x000000b9cab97220 */ /* 0x000fe20000410000 */
[-C--:B------:R-:W-:Y:S01]  /*76c0*/  FSEL R252, R252, R173.reuse, P0 ;  /* 0x000000adfcfc7208 */ /* 0x080fe20000000000 */
[C---:B------:R-:W-:Y:S01]  /*76d0*/  FADD.FTZ R202, -R173.reuse, R33 ;  /* 0x00000021adca7221 */ /* 0x040fe20000010100 */
[----:B------:R-:W-:Y:S01]  /*76e0*/  FSETP.GE.FTZ.AND P0, PT, R240, RZ, PT ;  /* 0x000000fff000720b */ /* 0x000fe20003f16000 */
[----:B------:R-:W-:Y:S01]  /*76f0*/  FADD.FTZ R48, -R173, R48 ;  /* 0x00000030ad307221 */ /* 0x000fe20000010100 */
[----:B------:R-:W-:Y:S01]  /*7700*/  F2FP.F16.F32.PACK_AB R185, R185, R186 ;  /* 0x000000bab9b9723e */ /* 0x000fe200000000ff */
[C---:B------:R-:W-:Y:S01]  /*7710*/  FADD.FTZ R186, -R173.reuse, R53 ;  /* 0x00000035adba7221 */ /* 0x040fe20000010100 */
[-C--:B------:R-:W-:Y:S01]  /*7720*/  FSEL R127, R250, R173.reuse, P1 ;  /* 0x000000adfa7f7208 */ /* 0x080fe20000800000 */
[----:B------:R-:W-:Y:S01]  /*7730*/  FADD.FTZ R52, -R173, R52 ;  /* 0x00000034ad347221 */ /* 0x000fe20000010100 */
[----:B------:R-:W-:Y:S01]  /*7740*/  FSETP.GE.FTZ.AND P1, PT, R241, RZ, PT ;  /* 0x000000fff100720b */ /* 0x000fe20003f36000 */
[C---:B------:R-:W-:Y:S01]  /*7750*/  FADD.FTZ R64, -R173.reuse, R64 ;  /* 0x00000040ad407221 */ /* 0x040fe20000010100 */
        /* <DEDUP_REMOVED lines=65> */
.L_x_1092:
[----:B------:R-:W-:Y:S01]  /*7b70*/  FSETP.GE.FTZ.AND P1, PT, R203, RZ, PT ;  /* 0x000000ffcb00720b */ /* 0x000fe20003f36000 */
[----:B------:R-:W-:Y:S01]  /*7b80*/  FADD.FTZ R7, -R184, R22 ;  /* 0x00000016b8077221 */ /* 0x000fe20000010100 */
[----:B------:R-:W-:Y:S01]  /*7b90*/  FSETP.GE.FTZ.AND P3, PT, R198, RZ, PT ;  /* 0x000000ffc600720b */ /* 0x000fe20003f76000 */
[C---:B---3--:R-:W-:Y:S01]  /*7ba0*/  FADD.FTZ R5, -R184.reuse, R18 ;  /* 0x00000012b8057221 */ /* 0x048fe20000010100 */
[----:B------:R-:W-:Y:S01]  /*7bb0*/  FSETP.GE.FTZ.AND P2, PT, R199, RZ, PT ;  /* 0x000000ffc700720b */ /* 0x000fe20003f56000 */
[C---:B------:R-:W-:Y:S01]  /*7bc0*/  FADD.FTZ R19, -R184.reuse, R19 ;  /* 0x00000013b8137221 */ /* 0x040fe20000010100 */
[-C--:B------:R-:W-:Y:S01]  /*7bd0*/  FSEL R6, R7, R184.reuse, P1 ;  /* 0x000000b807067208 */ /* 0x080fe20000800000 */
[----:B------:R-:W-:Y:S01]  /*7be0*/  STS [R149+0xa000], R124 ;  /* 0x00a0007c95007388 */ /* 0x000fe20000000800 */
[-C--:B------:R-:W-:Y:S01]  /*7bf0*/  FSEL R5, R5, R184.reuse, P3 ;  /* 0x000000b805057208 */ /* 0x080fe20001800000 */
[C---:B------:R-:W-:Y:S01]  /*7c00*/  FADD.FTZ R7, -R184.reuse, R34 ;  /* 0x00000022b8077221 */ /* 0x040fe20000010100 */
[----:B------:R-:W-:Y:S01]  /*7c10*/  FSEL R4, R19, R184, P2 ;  /* 0x000000b813047208 */ /* 0x000fe20001000000 */
[C---:B------:R-:W-:Y:S01]  /*7c20*/  FADD.FTZ R35, -R184.reuse, R35 ;  /* 0x00000023b8237221 */ /* 0x040fe20000010100 */
[----:B------:R-:W-:Y:S01]  /*7c30*/  FSETP.GE.FTZ.AND P3, PT, R237, RZ, PT ;  /* 0x000000ffed00720b */ /* 0x000fe20003f76000 */
[----:B------:R-:W-:Y:S01]  /*7c40*/  FADD.FTZ R23, -R184, R23 ;  /* 0x00000017b8177221 */ /* 0x000fe20000010100 */
[----:B------:R-:W-:Y:S01]  /*7c50*/  FSETP.GE.FTZ.AND P1, PT, R238, RZ, PT ;  /* 0x000000ffee00720b */ /* 0x000fe20003f36000 */
[----:B------:R-:W-:Y:S01]  /*7c60*/  FMUL.FTZ R53, R188, R53 ;  /* 0x00000035bc357220 */ /* 0x000fe20000410000 */
[----:B------:R-:W-:Y:S01]  /*7c70*/  FSETP.GE.FTZ.AND P2, PT, R204, RZ, PT ;  /* 0x000000ffcc00720b */ /* 0x000fe20003f56000 */
[----:B------:R-:W-:Y:S01]  /*7c80*/  FMUL.FTZ R48, R187, R48 ;  /* 0x00000030bb307220 */ /* 0x000fe20000410000 */
[-C--:B------:R-:W-:Y:S01]  /*7c90*/  FSEL R16, R35, R184.reuse, P3 ;  /* 0x000000b823107208 */ /* 0x080fe20001800000 */
[----:B------:R-:W-:Y:S01]  /*7ca0*/  FMUL.FTZ R5, R198, R5 ;  /* 0x00000005c6057220 */ /* 0x000fe20000410000 */
[----:B------:R-:W-:Y:S01]  /*7cb0*/  FSEL R7, R7, R184, P1 ;  /* 0x000000b807077208 */ /* 0x000fe20000800000 */
[----:B------:R-:W-:Y:S01]  /*7cc0*/  FMUL.FTZ R4, R199, R4 ;  /* 0x00000004c7047220 */ /* 0x000fe20000410000 */
[----:B------:R-:W-:Y:S01]  /*7cd0*/  FSEL R23, R23, R184, P2 ;  /* 0x000000b817177208 */ /* 0x000fe20001000000 */
[----:B------:R-:W-:Y:S01]  /*7ce0*/  FADD.FTZ R39, -R184, R39 ;  /* 0x00000027b8277221 */ /* 0x000fe20000010100 */
[----:B------:R-:W-:Y:S01]  /*7cf0*/  FSETP.GE.FTZ.AND P1, PT, R235, RZ, PT ;  /* 0x000000ffeb00720b */ /* 0x000fe20003f36000 */
[----:B------:R-:W-:Y:S01]  /*7d00*/  FMUL.FTZ R7, R238, R7 ;  /* 0x00000007ee077220 */ /* 0x000fe20000410000 */
[----:B------:R-:W-:Y:S01]  /*7d10*/  F2FP.F16.F32.PACK_AB R48, R48, R53 ;  /* 0x000000353030723e */ /* 0x000fe200000000ff */
[----:B------:R-:W-:Y:S01]  /*7d20*/  FMUL.FTZ R16, R237, R16 ;  /* 0x00000010ed107220 */ /* 0x000fe20000410000 */
[----:B------:R-:W-:Y:S01]  /*7d30*/  F2FP.F16.F32.PACK_AB R4, R4, R5 ;  /* 0x000000050404723e */ /* 0x000fe200000000ff */
[----:B------:R-:W-:Y:S01]  /*7d40*/  FMUL.FTZ R6, R203, R6 ;  /* 0x00000006cb067220 */ /* 0x000fe20000410000 */
[----:B------:R-:W-:Y:S01]  /*7d50*/  FMUL.FTZ R23, R204, R23 ;  /* 0x00000017cc177220 */ /* 0x000fe20000410000 */
[----:B------:R-:W-:Y:S01]  /*7d60*/  STS [R149+0xa400], R48 ;  /* 0x00a4003095007388 */ /* 0x000fe20000000800 */
[C---:B------:R-:W-:Y:S01]  /*7d70*/  FADD.FTZ R5, -R184.reuse, R50 ;  /* 0x00000032b8057221 */ /* 0x040fe20000010100 */
[----:B------:R-:W-:Y:S01]  /*7d80*/  FADD.FTZ R51, -R184, R51 ;  /* 0x00000033b8337221 */ /* 0x000fe20000010100 */
[----:B------:R-:W-:Y:S01]  /*7d90*/  FSEL R18, R39, R184, P1 ;  /* 0x000000b827127208 */ /* 0x000fe20000800000 */
[----:B------:R1:W-:Y:S01]  /*7da0*/  STS [R157+0xa400], R4 ;  /* 0x00a400049d007388 */ /* 0x0003e20000000800 */
[----:B------:R-:W-:Y:S01]  /*7db0*/  FSETP.GE.FTZ.AND P6, PT, R234, RZ, PT ;  /* 0x000000ffea00720b */ /* 0x000fe20003fd6000 */
[C---:B------:R-:W-:Y:S01]  /*7dc0*/  FADD.FTZ R17, -R184.reuse, R38 ;  /* 0x00000026b8117221 */ /* 0x040fe20000010100 */
[----:B------:R-:W-:Y:S01]  /*7dd0*/  FSETP.GE.FTZ.AND P5, PT, R233, RZ, PT ;  /* 0x000000ffe900720b */ /* 0x000fe20003fb6000 */
[----:B------:R-:W-:Y:S01]  /*7de0*/  STS [R157+0xa000], R200 ;  /* 0x00a000c89d007388 */ /* 0x000fe20000000800 */
[----:B------:R-:W-:Y:S01]  /*7df0*/  FSETP.GE.FTZ.AND P1, PT, R229, RZ, PT ;  /* 0x000000ffe500720b */ /* 0x000fe20003f36000 */
[----:B------:R-:W-:Y:S01]  /*7e00*/  FADD.FTZ R55, -R184, R55 ;  /* 0x00000037b8377221 */ /* 0x000fe20000010100 */
[----:B------:R-:W-:Y:S01]  /*7e10*/  F2FP.F16.F32.PACK_AB R16, R16, R7 ;  /* 0x000000071010723e */ /* 0x000fe200000000ff */
[C---:B------:R-:W-:Y:S01]  /*7e20*/  FADD.FTZ R7, -R184.reuse, R54 ;  /* 0x00000036b8077221 */ /* 0x040fe20000010100 */
[----:B------:R-:W-:Y:S01]  /*7e30*/  F2FP.F16.F32.PACK_AB R23, R23, R6 ;  /* 0x000000061717723e */ /* 0x000fe200000000ff */
        /* <DEDUP_REMOVED lines=16> */
[----:B-1----:R-:W-:Y:S01]  /*7f40*/  FADD.FTZ R4, -R183, R29 ;  /* 0x0000001db7047221 */ /* 0x002fe20000010100 */
[----:B------:R-:W-:Y:S01]  /*7f50*/  FSETP.GE.FTZ.AND P2, PT, R230, RZ, PT ;  /* 0x000000ffe600720b */ /* 0x000fe20003f56000 */
[----:B------:R-:W-:Y:S01]  /*7f60*/  FMUL.FTZ R7, R232, R7 ;  /* 0x00000007e8077220 */ /* 0x000fe20000410000 */
[----:B------:R-:W-:Y:S01]  /*7f70*/  F2FP.F16.F32.PACK_AB R5, R6, R5 ;  /* 0x000000050605723e */ /* 0x000fe200000000ff */
[----:B------:R-:W-:Y:S01]  /*7f80*/  FMUL.FTZ R20, R231, R20 ;  /* 0x00000014e7147220 */ /* 0x000fe20000410000 */
[----:B------:R-:W-:Y:S01]  /*7f90*/  FSEL R19, R19, R184, P2 ;  /* 0x000000b813137208 */ /* 0x000fe20001000000 */
[----:B------:R-:W-:Y:S01]  /*7fa0*/  @P1 FADD.FTZ R184, -R184, R67 ;  /* 0x00000043b8b81221 */ /* 0x000fe20000010100 */
[----:B------:R-:W-:Y:S01]  /*7fb0*/  FSETP.GE.FTZ.AND P1, PT, R190, RZ, PT ;  /* 0x000000ffbe00720b */ /* 0x000fe20003f36000 */
[----:B------:R-:W-:Y:S01]  /*7fc0*/  FADD.FTZ R6, -R183, R9 ;  /* 0x00000009b7067221 */ /* 0x000fe20000010100 */
[----:B------:R-:W-:Y:S01]  /*7fd0*/  FSETP.GE.FTZ.AND P3, PT, R189, RZ, PT ;  /* 0x000000ffbd00720b */ /* 0x000fe20003f76000 */
[----:B------:R-:W-:Y:S01]  /*7fe0*/  FMUL.FTZ R19, R230, R19 ;  /* 0x00000013e6137220 */ /* 0x000fe20000410000 */
[----:B------:R-:W-:Y:S01]  /*7ff0*/  F2FP.F16.F32.PACK_AB R20, R20, R7 ;  /* 0x000000071414723e */ /* 0x000fe200000000ff */
        /* <DEDUP_REMOVED lines=20> */
[----:B------:R-:W-:Y:S01]  /*8140*/  FADD.FTZ R31, -R182, R31 ;  /* 0x0000001fb61f7221 */ /* 0x000fe20000010100 */
[----:B------:R-:W-:Y:S01]  /*8150*/  FSEL R7, R12, R183, P5 ;  /* 0x000000b70c077208 */ /* 0x000fe20002800000 */
[----:B------:R1:W-:Y:S01]  /*8160*/  STS [R149+0xc000], R6 ;  /* 0x00c0000695007388 */ /* 0x0003e20000000800 */
[----:B------:R-:W-:Y:S01]  /*8170*/  FSETP.GE.FTZ.AND P4, PT, R228, RZ, PT ;  /* 0x000000ffe400720b */ /* 0x000fe20003f96000 */
[----:B------:R-:W-:Y:S01]  /*8180*/  FADD.FTZ R12, -R183, R41 ;  /* 0x00000029b70c7221 */ /* 0x000fe20000010100 */
[----:B------:R-:W-:Y:S01]  /*8190*/  FSETP.GE.FTZ.AND P3, PT, R227, RZ, PT ;  /* 0x000000ffe300720b */ /* 0x000fe20003f76000 */
[----:B------:R-:W-:Y:S01]  /*81a0*/  FMUL.FTZ R24, R205, R24 ;  /* 0x00000018cd187220 */ /* 0x000fe20000410000 */
        /* <DEDUP_REMOVED lines=10> */
[-C--:B------:R-:W-:Y:S01]  /*8250*/  FSEL R12, R12, R183.reuse, P1 ;  /* 0x000000b70c0c7208 */ /* 0x080fe20000800000 */
[----:B------:R-:W-:Y:S01]  /*8260*/  FMUL.FTZ R4, R227, R4 ;  /* 0x00000004e3047220 */ /* 0x000fe20000410000 */
[----:B------:R-:W-:Y:S01]  /*8270*/  FSETP.GE.FTZ.AND P1, PT, R220, RZ, PT ;  /* 0x000000ffdc00720b */ /* 0x000fe20003f36000 */
[----:B------:R-:W-:Y:S01]  /*8280*/  FADD.FTZ R60, -R183, R60 ;  /* 0x0000003cb73c7221 */ /* 0x000fe20000010100 */
[----:B------:R-:W-:Y:S01]  /*8290*/  FSEL R13, R40, R183, P2 ;  /* 0x000000b7280d7208 */ /* 0x000fe20001000000 */
[----:B------:R-:W-:Y:S01]  /*82a0*/  FMUL.FTZ R12, R225, R12 ;  /* 0x0000000ce10c7220 */ /* 0x000fe20000410000 */
[----:B------:R-:W-:Y:S01]  /*82b0*/  F2FP.F16.F32.PACK_AB R7, R7, R24 ;  /* 0x000000180707723e */ /* 0x000fe200000000ff */
[----:B------:R-:W-:Y:S01]  /*82c0*/  FADD.FTZ R24, -R183, R57 ;  /* 0x00000039b7187221 */ /* 0x000fe20000010100 */
[----:B------:R-:W-:Y:S01]  /*82d0*/  FSETP.GE.FTZ.AND P4, PT, R222, RZ, PT ;  /* 0x000000ffde00720b */ /* 0x000fe20003f96000 */
[----:B------:R-:W-:Y:S01]  /*82e0*/  FMUL.FTZ R13, R226, R13 ;  /* 0x0000000de20d7220 */ /* 0x000fe20000410000 */
[----:B------:R-:W-:Y:S01]  /*82f0*/  FSETP.GE.FTZ.AND P3, PT, R221, RZ, PT ;  /* 0x000000ffdd00720b */ /* 0x000fe20003f76000 */
[----:B------:R-:W-:Y:S01]  /*8300*/  FADD.FTZ R11, -R182, R11 ;  /* 0x0000000bb60b7221 */ /* 0x000fe20000010100 */
[----:B------:R-:W-:Y:S01]  /*8310*/  F2FP.F16.F32.PACK_AB R21, R184, R19 ;  /* 0x00000013b815723e */ /* 0x000fe200000000ff */
[----:B------:R-:W-:Y:S01]  /*8320*/  FADD.FTZ R15, -R182, R15 ;  /* 0x0000000fb60f7221 */ /* 0x000fe20000010100 */
[----:B------:R-:W-:Y:S01]  /*8330*/  F2FP.F16.F32.PACK_AB R4, R4, R9 ;  /* 0x000000090404723e */ /* 0x000fe200000000ff */
[----:B------:R-:W-:Y:S01]  /*8340*/  FADD.FTZ R9, -R182, R10 ;  /* 0x0000000ab6097221 */ /* 0x000fe20000010100 */
[----:B------:R-:W-:Y:S01]  /*8350*/  FSETP.GE.FTZ.AND P6, PT, R224, RZ, PT ;  /* 0x000000ffe000720b */ /* 0x000fe20003fd6000 */
[C---:B------:R-:W-:Y:S01]  /*8360*/  FADD.FTZ R43, -R182.reuse, R43 ;  /* 0x0000002bb62b7221 */ /* 0x040fe20000010100 */
[----:B------:R-:W-:Y:S01]  /*8370*/  FSETP.GE.FTZ.AND P5, PT, R223, RZ, PT ;  /* 0x000000ffdf00720b */ /* 0x000fe20003fb6000 */
[C---:B------:R-:W-:Y:S01]  /*8380*/  FADD.FTZ R47, -R182.reuse, R47 ;  /* 0x0000002fb62f7221 */ /* 0x040fe20000010100 */
[----:B------:R-:W-:Y:S01]  /*8390*/  FSETP.GE.FTZ.AND P2, PT, R219, RZ, PT ;  /* 0x000000ffdb00720b */ /* 0x000fe20003f56000 */
[----:B------:R-:W-:Y:S01]  /*83a0*/  FADD.FTZ R59, -R182, R59 ;  /* 0x0000003bb63b7221 */ /* 0x000fe20000010100 */
[-C--:B------:R-:W-:Y:S01]  /*83b0*/  FSEL R19, R56, R183.reuse, P4 ;  /* 0x000000b738137208 */ /* 0x080fe20002000000 */
[----:B------:R-:W-:Y:S01]  /*83c0*/  FADD.FTZ R25, -R182, R62 ;  /* 0x0000003eb6197221 */ /* 0x000fe20000010100 */
[----:B------:R-:W-:Y:S02]  /*83d0*/  FSEL R24, R24, R183, P3 ;  /* 0x000000b718187208 */ /* 0x000fe40001800000 */
[----:B------:R-:W-:Y:S01]  /*83e0*/  FSETP.GE.FTZ.AND P4, PT, R192, RZ, PT ;  /* 0x000000ffc000720b */ /* 0x000fe20003f96000 */
[----:B------:R-:W-:Y:S01]  /*83f0*/  FMUL.FTZ R19, R222, R19 ;  /* 0x00000013de137220 */ /* 0x000fe20000410000 */
[----:B------:R-:W-:Y:S01]  /*8400*/  FSETP.GE.FTZ.AND P3, PT, R191, RZ, PT ;  /* 0x000000ffbf00720b */ /* 0x000fe20003f76000 */
[----:B------:R-:W-:Y:S01]  /*8410*/  FMUL.FTZ R24, R221, R24 ;  /* 0x00000018dd187220 */ /* 0x000fe20000410000 */
[----:B------:R-:W-:Y:S02]  /*8420*/  F2FP.F16.F32.PACK_AB R18, R18, R17 ;  /* 0x000000111212723e */ /* 0x000fe400000000ff */
[----:B------:R-:W-:Y:S01]  /*8430*/  F2FP.F16.F32.PACK_AB R12, R12, R13 ;  /* 0x0000000d0c0c723e */ /* 0x000fe200000000ff */
[----:B------:R-:W-:Y:S01]  /*8440*/  FADD.FTZ R13, -R182, R14 ;  /* 0x0000000eb60d7221 */ /* 0x000fe20000010100 */
[-C--:B------:R-:W-:Y:S02]  /*8450*/  FSEL R17, R44, R183.reuse, P6 ;  /* 0x000000b72c117208 */ /* 0x080fe40003000000 */
[-C--:B------:R-:W-:Y:S02]  /*8460*/  FSEL R22, R22, R183.reuse, P5 ;  /* 0x000000b716167208 */ /* 0x080fe40002800000 */
[----:B------:R-:W-:Y:S01]  /*8470*/  FSEL R60, R60, R183, P2 ;  /* 0x000000b73c3c7208 */ /* 0x000fe20001000000 */
[----:B------:R-:W-:Y:S01]  /*8480*/  @P1 FADD.FTZ R183, -R183, R61 ;  /* 0x0000003db7b71221 */ /* 0x000fe20000010100 */
[----:B------:R-:W-:Y:S01]  /*8490*/  FSETP.GE.FTZ.AND P1, PT, R196, RZ, PT ;  /* 0x000000ffc400720b */ /* 0x000fe20003f36000 */
[----:B------:R-:W-:Y:S01]  /*84a0*/  FMUL.FTZ R17, R224, R17 ;  /* 0x00000011e0117220 */ /* 0x000fe20000410000 */
[----:B------:R-:W-:Y:S01]  /*84b0*/  FSEL R9, R9, R182, P4 ;  /* 0x000000b609097208 */ /* 0x000fe20002000000 */
[----:B------:R-:W-:Y:S01]  /*84c0*/  FMUL.FTZ R22, R223, R22 ;  /* 0x00000016df167220 */ /* 0x000fe20000410000 */
[-C--:B------:R-:W-:Y:S01]  /*84d0*/  FSEL R10, R11, R182.reuse, P3 ;  /* 0x000000b60b0a7208 */ /* 0x080fe20001800000 */
[----:B------:R-:W-:Y:S01]  /*84e0*/  FADD.FTZ R11, -R182, R26 ;  /* 0x0000001ab60b7221 */ /* 0x000fe20000010100 */
        /* <DEDUP_REMOVED lines=10> */
[----:B------:R-:W-:Y:S01]  /*8590*/  FSETP.GE.FTZ.AND P2, PT, R208, RZ, PT ;  /* 0x000000ffd000720b */ /* 0x000fe20003f56000 */
[----:B------:R-:W-:Y:S01]  /*85a0*/  FADD.FTZ R9, -R182, R30 ;  /* 0x0000001eb6097221 */ /* 0x000fe20000010100 */
[----:B-1----:R-:W-:Y:S01]  /*85b0*/  FSEL R6, R27, R182, P1 ;  /* 0x000000b61b067208 */ /* 0x002fe20000800000 */
[----:B------:R-:W-:Y:S01]  /*85c0*/  STS [R149+0xc400], R10 ;  /* 0x00c4000a95007388 */ /* 0x000fe20000000800 */
[----:B------:R-:W-:Y:S01]  /*85d0*/  F2FP.F16.F32.PACK_AB R14, R15, R14 ;  /* 0x0000000e0f0e723e */ /* 0x000fe200000000ff */
[----:B------:R-:W-:Y:S01]  /*85e0*/  FMUL.FTZ R60, R219, R60 ;  /* 0x0000003cdb3c7220 */ /* 0x000fe20000410000 */
        /* <DEDUP_REMOVED lines=10> */
[----:B------:R-:W-:Y:S01]  /*8690*/  FSEL R9, R9, R182, P2 ;  /* 0x000000b609097208 */ /* 0x000fe20001000000 */
[----:B------:R-:W-:Y:S01]  /*86a0*/  FMUL.FTZ R183, R220, R183 ;  /* 0x000000b7dcb77220 */ /* 0x000fe20000410000 */
[----:B------:R-:W-:Y:S01]  /*86b0*/  F2FP.F16.F32.PACK_AB R11, R6, R11 ;  /* 0x0000000b060b723e */ /* 0x000fe200000000ff */
[----:B------:R-:W-:Y:S01]  /*86c0*/  STS [R156+0xa400], R23 ;  /* 0x00a400179c007388 */ /* 0x000fe20000000800 */
[----:B------:R-:W-:Y:S01]  /*86d0*/  FMUL.FTZ R22, R217, R22 ;  /* 0x00000016d9167220 */ /* 0x000fe20000410000 */
[----:B------:R-:W-:Y:S01]  /*86e0*/  FMUL.FTZ R9, R218, R9 ;  /* 0x00000009da097220 */ /* 0x000fe20000410000 */
[----:B------:R-:W-:Y:S01]  /*86f0*/  F2FP.F16.F32.PACK_AB R24, R24, R19 ;  /* 0x000000131818723e */ /* 0x000fe200000000ff */
[----:B------:R-:W-:Y:S01]  /*8700*/  STS [R163+0xa000], R202 ;  /* 0x00a000caa3007388 */ /* 0x000fe20000000800 */
[----:B------:R-:W-:Y:S01]  /*8710*/  LEA R52, R139, UR4, 0x1 ;  /* 0x000000048b347c11 */ /* 0x000fe2000f8e08ff */
        /* <DEDUP_REMOVED lines=29> */
[----:B------:R-:W-:Y:S01]  /*88f0*/  FSETP.GE.FTZ.AND P2, PT, R210, RZ, PT ;  /* 0x000000ffd200720b */ /* 0x000fe20003f56000 */
[----:B------:R-:W-:Y:S01]  /*8900*/  STS [R160+0xa400], R5 ;  /* 0x00a40005a0007388 */ /* 0x000fe20000000800 */
[-C--:B------:R-:W-:Y:S01]  /*8910*/  FSEL R28, R59, R182.reuse, P3 ;  /* 0x000000b63b1c7208 */ /* 0x080fe20001800000 */
[----:B------:R-:W-:Y:S01]  /*8920*/  FMUL.FTZ R19, R212, R19 ;  /* 0x00000013d4137220 */ /* 0x000fe20000410000 */
[----:B------:R-:W-:Y:S01]  /*8930*/  FSEL R25, R25, R182, P2 ;  /* 0x000000b619197208 */ /* 0x000fe20001000000 */
[----:B------:R-:W-:Y:S01]  /*8940*/  STS [R153+0xc000], R12 ;  /* 0x00c0000c99007388 */ /* 0x000fe20000000800 */
[----:B------:R-:W-:Y:S01]  /*8950*/  @P1 FADD.FTZ R182, -R182, R63 ;  /* 0x0000003fb6b61221 */ /* 0x000fe20000010100 */
[----:B------:R-:W-:Y:S01]  /*8960*/  FMUL.FTZ R28, R211, R28 ;  /* 0x0000001cd31c7220 */ /* 0x000fe20000410000 */
        /* <DEDUP_REMOVED lines=114> */
.L_x_1093:
        /* <DEDUP_REMOVED lines=67> */
[----:B------:R-:W1:Y:S05]  /*94c0*/  LDSM.16.M88.4 R32, [R128+0x6000] ;  /* 0x006000008020783b */ /* 0x000e6a0000000200 */
        /* <DEDUP_REMOVED lines=9> */
[----:B------:R-:W-:Y:S01]  /*9560*/  MOV R37, UR36 ;  /* 0x0000002400257c02 */ /* 0x000fe20008000f00 */
[----:B------:R-:W-:Y:S01]  /*9570*/  @UP2 UMOV UR13, UR25 ;  /* 0x00000019000d2c82 */ /* 0x000fe20008000000 */
        /* <DEDUP_REMOVED lines=11> */
[----:B------:R-:W-:Y:S02]  /*9630*/  IMAD.U32 R39, RZ, RZ, UR36 ;  /* 0x00000024ff277e24 */ /* 0x000fe4000f8e00ff */
        /* <DEDUP_REMOVED lines=25> */
[-C--:B------:R-:W-:Y:S01]  /*97d0*/  LEA R44, P5, R47, R180.reuse, 0x2 ;  /* 0x000000b42f2c7211 */ /* 0x080fe200078a10ff */
[----:B------:R-:W-:Y:S01]  /*97e0*/  IMAD.U32 R25, RZ, RZ, UR32 ;  /* 0x00000020ff197e24 */ /* 0x000fe2000f8e00ff */
        /* <DEDUP_REMOVED lines=188> */
.L_x_1095:
        /* <DEDUP_REMOVED lines=19> */
.L_x_1096:
        /* <DEDUP_REMOVED lines=40> */
.L_x_1098:
[----:B------:R-:W-:Y:S05]  /*a760*/  BSYNC B0 ;  /* 0x0000000000007941 */ /* 0x000fea0003800000 */
.L_x_1097:
        /* <DEDUP_REMOVED lines=13> */
.L_x_1100:
[----:B------:R-:W-:Y:S05]  /*a840*/  BSYNC B0 ;  /* 0x0000000000007941 */ /* 0x000fea0003800000 */
.L_x_1099:
        /* <DEDUP_REMOVED lines=27> */
.L_x_1102:
[----:B------:R-:W-:Y:S05]  /*aa00*/  BSYNC B0 ;  /* 0x0000000000007941 */ /* 0x000fea0003800000 */
.L_x_1101:
        /* <DEDUP_REMOVED lines=13> */
.L_x_1075:
        /* <DEDUP_REMOVED lines=23> */
.L_x_1104:
        /* <DEDUP_REMOVED lines=21> */
.L_x_1105:
        /* <DEDUP_REMOVED lines=32> */
.L_x_1107:
[----:B------:R-:W-:Y:S05]  /*afa0*/  BSYNC B0 ;  /* 0x0000000000007941 */ /* 0x000fea0003800000 */
.L_x_1106:
        /* <DEDUP_REMOVED lines=13> */
.L_x_1109:
[----:B------:R-:W-:Y:S05]  /*b080*/  BSYNC B0 ;  /* 0x0000000000007941 */ /* 0x000fea0003800000 */
.L_x_1108:
[----:B------:R-:W-:Y:S01]  /*b090*/  IMAD.U32 R5, RZ, RZ, UR12 ;  /* 0x0000000cff057e24 */ /* 0x000fe2000f8e00ff */
[----:B------:R-:W-:Y:S01]  /*b0a0*/  UIMAD UR6, UR19, UR12, URZ ;  /* 0x0000000c130672a4 */ /* 0x000fe2000f8e023f */
[----:B------:R-:W-:Y:S01]  /*b0b0*/  BSSY B0, `(.L_x_1110) ;  /* 0x0000018000007945 */ /* 0x000fe20003800000 */
[----:B------:R-:W-:Y:S01]  /*b0c0*/  USHF.R.S32.HI UR8, URZ, 0x1f, UR56 ;  /* 0x0000001f3f087899 */ /* 0x000fe20008011438 */
[----:B------:R-:W-:Y:S01]  /*b0d0*/  IMAD.WIDE.U32 R4, R5, UR18, R154 ;  /* 0x0000001205047c25 */ /* 0x000fe2000f8e009a */
[----:B------:R-:W-:Y:S02]  /*b0e0*/  UIMAD UR6, UR18, UR13, UR6 ;  /* 0x0000000d120672a4 */ /* 0x000fe4000f8e0206 */
[----:B--2---:R-:W-:-:S04]  /*b0f0*/  IADD3 R8, P0, R4, UR5, RZ ;  /* 0x0000000504087c10 */ /* 0x004fc8000ff1e0ff */
        /* <DEDUP_REMOVED lines=19> */
.L_x_1111:
[----:B------:R-:W-:Y:S05]  /*b230*/  BSYNC B0 ;  /* 0x0000000000007941 */ /* 0x000fea0003800000 */
.L_x_1110:
[----:B------:R-:W-:Y:S05]  /*b240*/  @P1 BRA `(.L_x_1103) ;  /* 0x0000000000301947 */ /* 0x000fea0003800000 */
[----:B------:R-:W-:Y:S01]  /*b250*/  IADD3 R4, P0, R145, 0x40, RZ ;  /* 0x0000004091047810 */ /* 0x000fe20007f1e0ff */
[----:B------:R-:W-:Y:S01]  /*b260*/  IMAD.MOV.U32 R8, RZ, RZ, R6 ;  /* 0x000000ffff087224 */ /* 0x000fe200078e0006 */
        /* <DEDUP_REMOVED lines=9> */
[----:B------:R3:W-:Y:S02]  /*b300*/  STG.E.128 desc[UR10][R4.64], RZ ;  /* 0x000000ff04007986 */ /* 0x0007e4000c101d0a */
.L_x_1103:
[----:B------:R-:W-:Y:S05]  /*b310*/  BSYNC B1 ;  /* 0x0000000000017941 */ /* 0x000fea0003800000 */
.L_x_1070:
        /* <DEDUP_REMOVED lines=11> */
.L_x_1112:
[----:B------:R-:W-:Y:S05]  /*b3d0*/  EXIT ;  /* 0x000000000000794d */ /* 0x000fea0003800000 */
.L_x_1114:
        /* <DEDUP_REMOVED lines=10> */
.L_x_1361:


//--------------------- .text._ZN5flash44flash_bwd_dq_dk_dv_loop_seqk_parallel_kernelI23Flash_bwd_kernel_traitsILi32ELi128ELi128ELi8ELi4ELi4ELi4ELb0ELb0EN7cutlass6half_tE19Flash_kernel_traitsILi32ELi128ELi128ELi8ES3_EELb0ELb0ELb0ELb1ELb0ELb0ELb1EEEvNS_16Flash_bwd_paramsE --------------------------
	.section	.text._ZN5flash44flash_bwd_dq_dk_dv_loop_seqk_parallel_kernelI23Flash_bwd_kernel_traitsILi32ELi128ELi128ELi8ELi4ELi4ELi4ELb0ELb0EN7cutlass6half_tE19Flash_kernel_traitsILi32ELi128ELi128ELi8ES3_EELb0ELb0ELb0ELb1ELb0ELb0ELb1EEEvNS_16Flash_bwd_paramsE,"ax",@progbits
	.align	128
        .global         _ZN5flash44flash_bwd_dq_dk_dv_loop_seqk_parallel_kernelI23Flash_bwd_kernel_traitsILi32ELi128ELi128ELi8ELi4ELi4ELi4ELb0ELb0EN7cutlass6half_tE19Flash_kernel_traitsILi32ELi128ELi128ELi8ES3_EELb0ELb0ELb0ELb1ELb0ELb0ELb1EEEvNS_16Flash_bwd_paramsE
        .type           _ZN5flash44flash_bwd_dq_dk_dv_loop_seqk_parallel_kernelI23Flash_bwd_kernel_traitsILi32ELi128ELi128ELi8ELi4ELi4ELi4ELb0ELb0EN7cutlass6half_tE19Flash_kernel_traitsILi32ELi128ELi128ELi8ES3_EELb0ELb0ELb0ELb1ELb0ELb0ELb1EEEvNS_16Flash_bwd_paramsE,@function
        .size           _ZN5flash44flash_bwd_dq_dk_dv_loop_seqk_parallel_kernelI23Flash_bwd_kernel_traitsILi32ELi128ELi128ELi8ELi4ELi4ELi4ELb0ELb0EN7cutlass6half_tE19Flash_kernel_traitsILi32ELi128ELi128ELi8ES3_EELb0ELb0ELb0ELb1ELb0ELb0ELb1EEEvNS_16Flash_bwd_paramsE,(.L_x_1362 - _ZN5flash44flash_bwd_dq_dk_dv_loop_seqk_parallel_kernelI23Flash_bwd_kernel_traitsILi32ELi128ELi128ELi8ELi4ELi4ELi4ELb0ELb0EN7cutlass6half_tE19Flash_kernel_traitsILi32ELi128ELi128ELi8ES3_EELb0ELb0ELb0ELb1ELb0ELb0ELb1EEEvNS_16Flash_bwd_paramsE)
        .other          _ZN5flash44flash_bwd_dq_dk_dv_loop_seqk_parallel_kernelI23Flash_bwd_kernel_traitsILi32ELi128ELi128ELi8ELi4ELi4ELi4ELb0ELb0EN7cutlass6half_tE19Flash_kernel_traitsILi32ELi128ELi128ELi8ES3_EELb0ELb0ELb0ELb1ELb0ELb0ELb1EEEvNS_16Flash_bwd_paramsE,@"STO_CUDA_ENTRY STV_DEFAULT"
_ZN5flash44flash_bwd_dq_dk_dv_loop_seqk_parallel_kernelI23Flash_bwd_kernel_traitsILi32ELi128ELi128ELi8ELi4ELi4ELi4ELb0ELb0EN7cutlass6half_tE19Flash_kernel_traitsILi32ELi128ELi128ELi8ES3_EELb0ELb0ELb0ELb1ELb0ELb0ELb1EEEvNS_16Flash_bwd_paramsE:
.text._ZN5flash44flash_bwd_dq_dk_dv_loop_seqk_parallel_kernelI23Flash_bwd_kernel_traitsILi32ELi128ELi128ELi8ELi4ELi4ELi4ELb0ELb0EN7cutlass6half_tE19Flash_kernel_traitsILi32ELi128ELi128ELi8ES3_EELb0ELb0ELb0ELb1ELb0ELb0ELb1EEEvNS_16Flash_bwd_paramsE:
        /* <DEDUP_REMOVED lines=144> */
[C---:B------:R-:W-:Y:S01]  /*0900*/  @P4 VIADD R188, R193.reuse, 0xffffffc0 ;  /* 0xffffffc0c1bc4836 */ /* 0x040fe20000000000 */
[----:B------:R-:W-:Y:S01]  /*0910*/  LOP3.LUT R0, R0, 0xc0, RZ, 0xc0, !PT ;  /* 0x000000c000007812 */ /* 0x000fe200078ec0ff */
[----:B------:R-:W-:Y:S01]  /*0920*/  IMAD.IADD R194, R193, 0x1, R189 ;  /* 0x00000001c1c27824 */ /* 0x000fe200078e02bd */
[----:B------:R-:W-:Y:S01]  /*0930*/  SHF.R.U32.HI R5, RZ, 0x3, R2 ;  /* 0x00000003ff057819 */ /* 0x000fe20000011602 */
[----:B------:R-:W-:Y:S01]  /*0940*/  IMAD.IADD R189, R189, 0x1, R188 ;  /* 0x00000001bdbd7824 */ /* 0x000fe200078e02bc */
[----:B------:R-:W-:Y:S01]  /*0950*/  SHF.R.U32.HI R8, RZ, 0x3, R0 ;  /* 0x00000003ff087819 */ /* 0x000fe20000011600 */
[--C-:B------:R-:W-:Y:S01]  /*0960*/  IMAD.IADD R195, R193, 0x1, R190.reuse ;  /* 0x00000001c1c37824 */ /* 0x100fe200078e02be */
        /* <DEDUP_REMOVED lines=9> */
[----:B------:R-:W-:Y:S01]  /*0a00*/  IMAD.U32 R4, RZ, RZ, UR5 ;  /* 0x00000005ff047e24 */ /* 0x000fe2000f8e00ff */
[----:B------:R-:W-:Y:S01]  /*0a10*/  USHF.R.S32.HI UR5, URZ, 0x1f, UR55 ;  /* 0x0000001f3f057899 */ /* 0x000fe20008011437 */
[----:B------:R-:W-:Y:S01]  /*0a20*/  IMAD.U32 R4, RZ, RZ, UR6 ;  /* 0x00000006ff047e24 */ /* 0x000fe2000f8e00ff */
[----:B------:R-:W-:Y:S01]  /*0a30*/  LOP3.LUT P0, RZ, R11, 0x2, RZ, 0xc0, !PT ;  /* 0x000000020bff7812 */ /* 0x000fe2000780c0ff */
[----:B------:R-:W-:-:S02]  /*0a40*/  IMAD.IADD R124, R0, 0x1, R2 ;  /* 0x00000001007c7824 */ /* 0x000fc400078e0202 */
[----:B------:R-:W-:Y:S01]  /*0a50*/  IMAD.U32 R2, RZ, RZ, UR6 ;  /* 0x00000006ff027e24 */ /* 0x000fe2000f8e00ff */
[----:B------:R-:W-:Y:S01]  /*0a60*/  UIADD3 UR6, UR4, 0x6000, URZ ;  /* 0x0000600004067890 */ /* 0x000fe2000fffe03f */
[----:B------:R-:W-:Y:S01]  /*0a70*/  IMAD.IADD R8, R8, 0x1, R10 ;  /* 0x0000000108087824 */ /* 0x000fe200078e020a */
[----:B------:R-:W-:Y:S01]  /*0a80*/  SEL R123, R123, 0xffffffe0, !P0 ;  /* 0xffffffe07b7b7807 */ /* 0x000fe20004000000 */
[----:B------:R-:W-:Y:S01]  /*0a90*/  IMAD R129, R129, 0x200, R0 ;  /* 0x0000020081817824 */ /* 0x000fe200078e0200 */
[----:B------:R-:W-:Y:S01]  /*0aa0*/  LEA R2, R3, UR4, 0x1 ;  /* 0x0000000403027c11 */ /* 0x000fe2000f8e08ff */
[----:B------:R-:W-:Y:S01]  /*0ab0*/  IMAD.U32 R0, RZ, RZ, UR5 ;  /* 0x00000005ff007e24 */ /* 0x000fe2000f8e00ff */
[----:B------:R-:W-:Y:S01]  /*0ac0*/  LEA R4, R8, UR6, 0x1 ;  /* 0x0000000608047c11 */ /* 0x000fe2000f8e08ff */
[----:B------:R-:W-:Y:S01]  /*0ad0*/  UIADD3 UR5, UR4, 0xa000, URZ ;  /* 0x0000a00004057890 */ /* 0x000fe2000fffe03f */
[----:B------:R-:W-:Y:S02]  /*0ae0*/  IMAD.IADD R119, R13, 0x1, R119 ;  /* 0x000000010d777824 */ /* 0x000fe400078e0277 */
[----:B------:R-:W-:Y:S01]  /*0af0*/  IMAD.IADD R191, R190, 0x1, R188 ;  /* 0x00000001bebf7824 */ /* 0x000fe200078e02bc */
[----:B------:R1:W-:Y:S01]  /*0b00*/  STL [R1+0x40], R4 ;  /* 0x0000400401007387 */ /* 0x0003e20000100800 */
[C---:B------:R-:W-:Y:S01]  /*0b10*/  VIADD R0, R4.reuse, 0x20 ;  /* 0x0000002004007836 */ /* 0x040fe20000000000 */
[----:B------:R-:W-:Y:S01]  /*0b20*/  LEA R119, R119, UR5, 0x1 ;  /* 0x0000000577777c11 */ /* 0x000fe2000f8e08ff */
[----:B------:R-:W-:-:S02]  /*0b30*/  @P3 VIADD R0, R4, 0xffffffe0 ;  /* 0xffffffe004003836 */ /* 0x000fc40000000000 */
[----:B------:R-:W-:Y:S02]  /*0b40*/  IMAD.IADD R129, R129, 0x1, R6 ;  /* 0x0000000181817824 */ /* 0x000fe400078e0206 */
[C---:B------:R-:W-:Y:S01]  /*0b50*/  VIADD R125, R119.reuse, 0x20 ;  /* 0x00000020777d7836 */ /* 0x040fe20000000000 */
[----:B------:R1:W-:Y:S01]  /*0b60*/  STL [R1+0x44], R0 ;  /* 0x0000440001007387 */ /* 0x0003e20000100800 */
[C---:B------:R-:W-:Y:S02]  /*0b70*/  @P1 VIADD R125, R119.reuse, 0xffffffe0 ;  /* 0xffffffe0777d1836 */ /* 0x040fe40000000000 */
[----:B------:R-:W-:Y:S02]  /*0b80*/  IMAD.IADD R121, R119, 0x1, R120 ;  /* 0x0000000177797824 */ /* 0x000fe400078e0278 */
[----:B------:R-:W-:Y:S02]  /*0b90*/  IMAD.IADD R117, R117, 0x1, R116 ;  /* 0x0000000175757824 */ /* 0x000fe400078e0274 */
[----:B------:R-:W-:-:S02]  /*0ba0*/  IMAD.IADD R190, R190, 0x1, R189 ;  /* 0x00000001bebe7824 */ /* 0x000fc400078e02bd */
[----:B------:R-:W-:Y:S02]  /*0bb0*/  IMAD.IADD R120, R120, 0x1, R125 ;  /* 0x0000000178787824 */ /* 0x000fe400078e027d */
[C---:B------:R-:W-:Y:S02]  /*0bc0*/  VIADD R128, R125.reuse, 0x2000 ;  /* 0x000020007d807836 */ /* 0x040fe40000000000 */
[C---:B------:R-:W-:Y:S02]  /*0bd0*/  VIADD R127, R125.reuse, 0x4000 ;  /* 0x000040007d7f7836 */ /* 0x040fe40000000000 */
[----:B------:R-:W-:-:S07]  /*0be0*/  VIADD R126, R125, 0x6000 ;  /* 0x000060007d7e7836 */ /* 0x000fce0000000000 */
.L_x_1159:
        /* <DEDUP_REMOVED lines=67> */
.L_x_1115:
        /* <DEDUP_REMOVED lines=67> */
[----:B------:R-:W-:Y:S02]  /*1450*/  @UP3 USEL UR5, UR5, UR14, !UP1 ;  /* 0x0000000e05053287 */ /* 0x000fe4000c800000 */
[----:B------:R-:W-:Y:S02]  /*1460*/  USEL UR54, UR18, UR12, !UP1 ;  /* 0x0000000c12367287 */ /* 0x000fe4000c800000 */
[----:B------:R-:W-:Y:S01]  /*1470*/  UIADD3 UR15, UR6, -0x80, URZ ;  /* 0xffffff80060f7890 */ /* 0x000fe2000fffe03f */
[----:B------:R-:W-:Y:S01]  /*1480*/  IMAD.HI.U32 R0, R0, R3, RZ ;  /* 0x0000000300007227 */ /* 0x000fe200078e00ff */
[----:B------:R-:W-:Y:S01]  /*1490*/  @UP3 ULDC UR12, c[0x0][0x2e4] ;  /* 0x0000b900000c3ab9 */ /* 0x000fe20000000800 */
[----:B------:R-:W-:Y:S02]  /*14a0*/  @!UP3 UIMAD UR6, UR45, UR60, UR55 ;  /* 0x0000003c2d06b2a4 */ /* 0x000fe4000f8e0237 */
[----:B------:R-:W-:Y:S01]  /*14b0*/  @UP3 UIMAD UR33, UR55, UR12, UR5 ;  /* 0x0000000c372132a4 */ /* 0x000fe2000f8e0205 */
[----:B------:R-:W-:Y:S01]  /*14c0*/  IADD3 R4, -R0, RZ, RZ ;  /* 0x000000ff00047210 */ /* 0x000fe20007ffe1ff */
[----:B------:R-:W-:-:S02]  /*14d0*/  USHF.R.S32.HI UR20, URZ, 0x1f, UR15 ;  /* 0x0000001f3f147899 */ /* 0x000fc4000801140f */
[----:B------:R-:W-:Y:S02]  /*14e0*/  UIADD3 UR5, UP2, UR15, UR38, URZ ;  /* 0x000000260f057290 */ /* 0x000fe4000ff5e03f */
[C---:B------:R-:W-:Y:S01]  /*14f0*/  IMAD R3, R6.reuse, R4, R3 ;  /* 0x0000000406037224 */ /* 0x040fe200078e0203 */
[----:B------:R-:W-:Y:S01]  /*1500*/  @!UP3 UIMAD UR33, UR6, UR51, URZ ;  /* 0x000000330621b2a4 */ /* 0x000fe2000f8e023f */
[----:B------:R-:W-:Y:S01]  /*1510*/  ULDC.U8 UR23, c[0x0][0x480] ;  /* 0x0001200000177ab9 */ /* 0x000fe20000000000 */
[----:B------:R-:W-:Y:S02]  /*1520*/  UIADD3.X UR12, UR20, UR39, URZ, UP2, !UPT ;  /* 0x00000027140c7290 */ /* 0x000fe400097fe43f */
[----:B------:R-:W-:Y:S01]  /*1530*/  ISETP.GT.U32.AND P1, PT, R6, R3, PT ;  /* 0x000000030600720c */ /* 0x000fe20003f24070 */
[----:B------:R-:W-:Y:S02]  /*1540*/  UIMAD UR6, UR9, UR5, URZ ;  /* 0x00000005090672a4 */ /* 0x000fe4000f8e023f */
[----:B------:R-:W-:-:S02]  /*1550*/  @UP0 UIADD3 UR16, UR34, UR36, URZ ;  /* 0x0000002422100290 */ /* 0x000fc4000fffe03f */
[----:B------:R-:W-:Y:S02]  /*1560*/  @UP0 UIADD3 UR27, UR34, UR36, URZ ;  /* 0x00000024221b0290 */ /* 0x000fe4000fffe03f */
[----:B------:R-:W-:Y:S01]  /*1570*/  UISETP.NE.AND UP4, UPT, UR23, URZ, UPT ;  /* 0x0000003f1700728c */ /* 0x000fe2000bf85270 */
[----:B------:R-:W-:Y:S02]  /*1580*/  @UP0 ULDC.64 UR24, c[0x0][0x250] ;  /* 0x0000940000180ab9 */ /* 0x000fe40000000a00 */
[----:B------:R-:W-:Y:S01]  /*1590*/  @UP0 ULDC.64 UR22, c[0x0][0x248] ;  /* 0x0000920000160ab9 */ /* 0x000fe20000000a00 */
[----:B------:R-:W-:Y:S02]  /*15a0*/  UIMAD.WIDE.U32 UR38, UR8, UR5, URZ ;  /* 0x00000005082672a5 */ /* 0x000fe4000f8e003f */
[----:B------:R-:W-:Y:S01]  /*15b0*/  @!P1 IMAD.IADD R3, R3, 0x1, -R6 ;  /* 0x0000000103039824 */ /* 0x000fe200078e0a06 */
[----:B------:R-:W-:Y:S01]  /*15c0*/  UIMAD UR5, UR8, UR12, UR6 ;  /* 0x0000000c080572a4 */ /* 0x000fe2000f8e0206 */
[----:B------:R-:W-:Y:S01]  /*15d0*/  @!P1 VIADD R0, R0, 0x1 ;  /* 0x0000000100009836 */ /* 0x000fe20000000000 */
[----:B------:R-:W-:Y:S01]  /*15e0*/  PLOP3.LUT P1, PT, PT, PT, UP0, 0x80, 0x0 ;  /* 0x000000000000781c */ /* 0x000fe20003f2f008 */
[----:B------:R-:W-:Y:S01]  /*15f0*/  UIMAD UR26, UR14, UR31, URZ ;  /* 0x0000001f0e1a72a4 */ /* 0x000fe2000f8e023f */
[----:B------:R-:W-:Y:S01]  /*1600*/  ISETP.GE.U32.AND P0, PT, R3, R6, PT ;  /* 0x000000060300720c */ /* 0x000fe20003f06070 */
[----:B------:R-:W-:Y:S01]  /*1610*/  @UP0 UIMAD.WIDE.U32 UR18, UR16, UR22, URZ ;  /* 0x00000016101202a5 */ /* 0x000fe2000f8e003f */
[----:B------:R-:W-:Y:S01]  /*1620*/  LOP3.LUT R3, R7, UR55, RZ, 0x3c, !PT ;  /* 0x0000003707037c12 */ /* 0x000fe2000f8e3cff */
[----:B------:R-:W-:-:S02]  /*1630*/  @UP0 UIMAD.WIDE.U32 UR8, UR27, UR24, URZ ;  /* 0x000000181b0802a5 */ /* 0x000fc4000f8e003f */
[----:B------:R-:W-:Y:S01]  /*1640*/  UIMAD UR50, UR55, UR61, URZ ;  /* 0x0000003d373272a4 */ /* 0x000fe2000f8e023f */
[----:B------:R-:W-:Y:S01]  /*1650*/  ISETP.GE.AND P2, PT, R3, RZ, PT ;  /* 0x000000ff0300720c */ /* 0x000fe20003f46270 */
[----:B------:R-:W-:Y:S02]  /*1660*/  @UP0 UIMAD UR13, UR16, UR23, URZ ;  /* 0x00000017100d02a4 */ /* 0x000fe4000f8e023f */
[----:B------:R-:W-:Y:S02]  /*1670*/  @UP0 UIMAD UR6, UR27, UR25, URZ ;  /* 0x000000191b0602a4 */ /* 0x000fe4000f8e023f */
[----:B------:R-:W-:Y:S02]  /*1680*/  @UP1 UIADD3 UR49, UR21, UR26, URZ ;  /* 0x0000001a15311290 */ /* 0x000fe4000fffe03f */
[----:B------:R-:W-:Y:S01]  /*1690*/  @P0 IADD3 R0, R0, 0x1, RZ ;  /* 0x0000000100000810 */ /* 0x000fe20007ffe0ff */
[----:B------:R-:W-:Y:S01]  /*16a0*/  @!UP1 UIADD3 UR46, UR41, UR28, URZ ;  /* 0x0000001c292e9290 */ /* 0x000fe2000fffe03f */
[----:B------:R-:W-:Y:S01]  /*16b0*/  PLOP3.LUT P0, PT, PT, PT, UP3, 0x80, 0x0 ;  /* 0x000000000000781c */ /* 0x000fe20003f0f038 */
[----:B------:R-:W-:-:S02]  /*16c0*/  USEL UR51, UR32, URZ, UP4 ;  /* 0x0000003f20337287 */ /* 0x000fc4000a000000 */
[----:B------:R-:W-:Y:S01]  /*16d0*/  IMAD.MOV.U32 R10, RZ, RZ, R0 ;  /* 0x000000ffff0a7224 */ /* 0x000fe200078e0000 */
[----:B------:R-:W-:Y:S02]  /*16e0*/  USEL UR52, UR48, URZ, UP4 ;  /* 0x0000003f30347287 */ /* 0x000fe4000a000000 */
[----:B------:R-:W-:Y:S02]  /*16f0*/  USHF.R.S32.HI UR35, URZ, 0x1f, UR29 ;  /* 0x0000001f3f237899 */ /* 0x000fe4000801141d */
[----:B------:R-:W-:Y:S01]  /*1700*/  USHF.R.S32.HI UR53, URZ, 0x1f, UR50 ;  /* 0x0000001f3f357899 */ /* 0x000fe20008011432 */
[----:B------:R-:W-:Y:S01]  /*1710*/  @!P2 IADD3 R10, -R10, RZ, RZ ;  /* 0x000000ff0a0aa210 */ /* 0x000fe20007ffe1ff */
[----:B------:R-:W-:Y:S01]  /*1720*/  @UP0 UIADD3 UR32, UR9, UR6, URZ ;  /* 0x0000000609200290 */ /* 0x000fe2000fffe03f */
[----:B------:R-:W-:Y:S01]  /*1730*/  @!P3 LOP3.LUT R10, RZ, R7, RZ, 0x33, !PT ;  /* 0x00000007ff0ab212 */ /* 0x000fe200078e33ff */
        /* <DEDUP_REMOVED lines=17> */
.L_x_1117:
        /* <DEDUP_REMOVED lines=13> */
.L_x_1118:
        /* <DEDUP_REMOVED lines=11> */
.L_x_1119:
[----:B------:R-:W-:-:S04]  /*19d0*/  UIMAD UR6, UR45, UR60, UR55 ;  /* 0x0000003c2d0672a4 */ /* 0x000fc8000f8e0237 */
[----:B------:R-:W-:-:S12]  /*19e0*/  UIMAD UR6, UR6, UR58, URZ ;  /* 0x0000003a060672a4 */ /* 0x000fd8000f8e023f */
.L_x_1120:
[----:B------:R-:W2:Y:S01]  /*19f0*/  LDL.64 R4, [R1+0x8] ;  /* 0x0000080001047983 */ /* 0x000ea20000100a00 */
[----:B------:R-:W1:Y:S03]  /*1a00*/  LDC.64 R14, c[0x0][0x420] ;  /* 0x00010800ff0e7b82 */ /* 0x000e660000000a00 */
[----:B------:R3:W2:Y:S01]  /*1a10*/  LDL.64 R22, [R1+0x8] ;  /* 0x0000080001167983 */ /* 0x0006a20000100a00 */
[----:B------:R-:W-:Y:S01]  /*1a20*/  UIMAD UR19, UR61, UR60, URZ ;  /* 0x0000003c3d1372a4 */ /* 0x000fe2000f8e023f */
[----:B------:R-:W-:Y:S01]  /*1a30*/  BSSY B1, `(.L_x_1116) ;  /* 0x0000933000017945 */ /* 0x000fe20003800000 */
[----:B------:R-:W-:Y:S01]  /*1a40*/  ULDC.64 UR8, c[0x0][0x428] ;  /* 0x00010a0000087ab9 */ /* 0x000fe20000000a00 */
[----:B------:R-:W4:Y:S01]  /*1a50*/  S2R R20, SR_TID.X ;  /* 0x0000000000147919 */ /* 0x000f220000002100 */
[----:B------:R-:W-:Y:S02]  /*1a60*/  USHF.R.S32.HI UR58, URZ, 0x1f, UR55 ;  /* 0x0000001f3f3a7899 */ /* 0x000fe40008011437 */
[----:B------:R-:W-:-:S02]  /*1a70*/  USHF.L.U32 UR18, UR19, 0x7, URZ ;  /* 0x0000000713127899 */ /* 0x000fc4000800063f */
[----:B------:R-:W-:Y:S02]  /*1a80*/  UIADD3 UR21, UR15, UR6, URZ ;  /* 0x000000060f157290 */ /* 0x000fe4000fffe03f */
[----:B------:R-:W-:Y:S02]  /*1a90*/  UIADD3 UR13, UR15, UR33, URZ ;  /* 0x000000210f0d7290 */ /* 0x000fe4000fffe03f */
[----:B------:R-:W-:Y:S02]  /*1aa0*/  UIADD3 UR12, UP1, UP0, UR38, UR18, UR50 ;  /* 0x00000012260c7290 */ /* 0x000fe4000f83e032 */
[----:B------:R-:W-:Y:S02]  /*1ab0*/  USHF.R.S32.HI UR6, URZ, 0x1f, UR18 ;  /* 0x0000001f3f067899 */ /* 0x000fe40008011412 */
[----:B------:R-:W-:Y:S02]  /*1ac0*/  UISETP.GE.AND UP2, UPT, UR37, 0x1, UPT ;  /* 0x000000012500788c */ /* 0x000fe4000bf46270 */
[----:B------:R-:W-:Y:S01]  /*1ad0*/  UIADD3.X UR6, UR48, UR6, UR53, UP1, UP0 ;  /* 0x0000000630067290 */ /* 0x000fe20008fe0435 */
[----:B-1----:R-:W-:Y:S01]  /*1ae0*/  IMAD R0, R14, UR20, RZ ;  /* 0x000000140e007c24 */ /* 0x002fe2000f8e02ff */
[----:B------:R-:W-:Y:S01]  /*1af0*/  ULDC.64 UR40, c[0x0][0x210] ;  /* 0x0000840000287ab9 */ /* 0x000fe20000000a00 */
[----:B------:R-:W-:Y:S01]  /*1b00*/  ULDC.64 UR38, c[0x0][0x400] ;  /* 0x0001000000267ab9 */ /* 0x000fe20000000a00 */
[----:B------:R-:W-:Y:S01]  /*1b10*/  ULDC.64 UR42, c[0x0][0x2b0] ;  /* 0x0000ac00002a7ab9 */ /* 0x000fe20000000a00 */
[----:B------:R-:W-:Y:S01]  /*1b20*/  IMAD R6, R15, UR15, R0 ;  /* 0x0000000f0f067c24 */ /* 0x000fe2000f8e0200 */
[----:B------:R-:W-:Y:S01]  /*1b30*/  ULDC.64 UR60, c[0x0][0x478] ;  /* 0x00011e00003c7ab9 */ /* 0x000fe20000000a00 */
[----:B------:R-:W-:Y:S01]  /*1b40*/  ULEA.HI.SX32 UR16, UR44, 0xffffffff, 0x19 ;  /* 0xffffffff2c107891 */ /* 0x000fe2000f8fca3f */
        /* <DEDUP_REMOVED lines=25> */
[----:B------:R-:W-:Y:S01]  /*1ce0*/  UIMAD.WIDE UR20, UR21, 0x4, UR60 ;  /* 0x00000004151478a5 */ /* 0x000fe2000f8e023c */
[----:B------:R-:W-:Y:S01]  /*1cf0*/  IADD3 R12, P0, R8, UR56, RZ ;  /* 0x00000038080c7c10 */ /* 0x000fe2000ff1e0ff */
[----:B------:R-:W-:Y:S01]  /*1d00*/  VIADD R5, R5, UR5 ;  /* 0x0000000505057c36 */ /* 0x000fe20008000000 */
[----:B------:R-:W-:Y:S01]  /*1d10*/  UIMAD UR5, UR58, UR8, URZ ;  /* 0x000000083a0572a4 */ /* 0x000fe2000f8e023f */
[----:B------:R-:W-:-:S03]  /*1d20*/  IMAD R6, R6, UR30, RZ ;  /* 0x0000001e06067c24 */ /* 0x000fc6000f8e02ff */
[----:B------:R-:W-:Y:S01]  /*1d30*/  UIMAD UR9, UR55, UR9, UR5 ;  /* 0x00000009370972a4 */ /* 0x000fe2000f8e0205 */
[----:B------:R-:W-:Y:S01]  /*1d40*/  IMAD R13, R0, UR31, R6 ;  /* 0x0000001f000d7c24 */ /* 0x000fe2000f8e0206 */
[----:B------:R-:W-:Y:S01]  /*1d50*/  UIADD3 UR5, UP1, UP0, UR51, UR12, UR54 ;  /* 0x0000000c33057290 */ /* 0x000fe2000f83e036 */
[-C--:B------:R-:W-:Y:S01]  /*1d60*/  IMAD R0, R18, R14.reuse, RZ ;  /* 0x0000000e12007224 */ /* 0x080fe200078e02ff */
[----:B------:R-:W-:Y:S01]  /*1d70*/  UIMAD.WIDE UR12, UR13, 0x4, UR42 ;  /* 0x000000040d0c78a5 */ /* 0x000fe2000f8e022a */
[----:B------:R-:W-:Y:S01]  /*1d80*/  IMAD.WIDE.U32 R6, R3, R14, R4 ;  /* 0x0000000e03067225 */ /* 0x000fe200078e0004 */
[----:B------:R-:W-:Y:S01]  /*1d90*/  IADD3.X R13, R9, UR49, R13, P0, !PT ;  /* 0x00000031090d7c10 */ /* 0x000fe200087fe40d */
[----:B------:R-:W-:Y:S02]  /*1da0*/  UIADD3.X UR6, UR52, UR6, UR47, UP1, UP0 ;  /* 0x0000000634067290 */ /* 0x000fe40008fe042f */
[----:B------:R-:W-:Y:S01]  /*1db0*/  IMAD R0, R3, R15, R0 ;  /* 0x0000000f03007224 */ /* 0x000fe200078e0200 */
[----:B------:R-:W-:Y:S01]  /*1dc0*/  LEA R8, P0, R6, UR14, 0x1 ;  /* 0x0000000e06087c11 */ /* 0x000fe2000f8008ff */
[----:B------:R-:W-:-:S02]  /*1dd0*/  IMAD.U32 R4, RZ, RZ, UR8 ;  /* 0x00000008ff047e24 */ /* 0x000fc4000f8e00ff */
[----:B------:R-:W-:Y:S02]  /*1de0*/  IMAD.IADD R0, R7, 0x1, R0 ;  /* 0x0000000107007824 */ /* 0x000fe400078e0200 */
[----:B------:R-:W-:-:S03]  /*1df0*/  IMAD.WIDE.U32 R4, R4, UR55, R12 ;  /* 0x0000003704047c25 */ /* 0x000fc6000f8e000c */
[----:B------:R-:W-:Y:S01]  /*1e00*/  LEA.HI.X R9, R6, UR15, R0, 0x1, P0 ;  /* 0x0000000f06097c11 */ /* 0x000fe200080f0c00 */
[----:B------:R-:W-:Y:S01]  /*1e10*/  VIADD R7, R5, UR9 ;  /* 0x0000000905077c36 */ /* 0x000fe20008000000 */
[----:B------:R-:W-:Y:S02]  /*1e20*/  PLOP3.LUT P0, PT, PT, PT, UP2, 0x80, 0x0 ;  /* 0x000000000000781c */ /* 0x000fe40003f0f028 */
[C---:B------:R-:W-:Y:S02]  /*1e30*/  IADD3 R0, P2, R11.reuse, UR5, RZ ;  /* 0x000000050b007c10 */ /* 0x040fe4000ff5e0ff */
        /* <DEDUP_REMOVED lines=20> */
[----:B------:R-:W-:Y:S01]  /*1f80*/  IMAD.MOV.U32 R216, RZ, RZ, R8 ;  /* 0x000000ffffd87224 */ /* 0x000fe200078e0008 */
[----:B------:R-:W-:Y:S01]  /*1f90*/  UIADD3 UR6, UR9, -UR6, URZ ;  /* 0x8000000609067290 */ /* 0x000fe2000fffe03f */
[----:B------:R-:W-:Y:S01]  /*1fa0*/  IMAD.MOV.U32 R217, RZ, RZ, R9 ;  /* 0x000000ffffd97224 */ /* 0x000fe200078e0009 */
[----:B------:R-:W-:Y:S01]  /*1fb0*/  @P1 BAR.SYNC.DEFER_BLOCKING 0x0 ;  /* 0x0000000000001b1d */ /* 0x000fe20000010000 */
[----:B------:R-:W-:Y:S01]  /*1fc0*/  ISETP.GE.AND P2, PT, R17, UR5, PT ;  /* 0x0000000511007c0c */ /* 0x000fe2000bf46270 */
[----:B------:R-:W-:-:S06]  /*1fd0*/  UISETP.NE.AND UP0, UPT, UR6, 0x1, UPT ;  /* 0x000000010600788c */ /* 0x000fcc000bf05270 */
        /* <DEDUP_REMOVED lines=18> */
.L_x_1123:
[----:B------:R-:W-:Y:S05]  /*2100*/  BSYNC B0 ;  /* 0x0000000000007941 */ /* 0x000fea0003800000 */
.L_x_1122:
        /* <DEDUP_REMOVED lines=14> */
.L_x_1125:
[----:B------:R-:W-:Y:S05]  /*21f0*/  BSYNC B0 ;  /* 0x0000000000007941 */ /* 0x000fea0003800000 */
.L_x_1124:
        /* <DEDUP_REMOVED lines=18> */
.L_x_1127:
[----:B------:R-:W-:Y:S05]  /*2320*/  BSYNC B0 ;  /* 0x0000000000007941 */ /* 0x000fea0003800000 */
.L_x_1126:
        /* <DEDUP_REMOVED lines=21> */
.L_x_1129:
[----:B------:R-:W-:Y:S05]  /*2480*/  BSYNC B0 ;  /* 0x0000000000007941 */ /* 0x000fea0003800000 */
.L_x_1128:
[----:B------:R-:W5:Y:S01]  /*2490*/  LDL R14, [R1+0x3c] ;  /* 0x00003c00010e7983 */ /* 0x000f620000100800 */
[----:B------:R-:W-:Y:S01]  /*24a0*/  UIMAD UR6, UR35, UR22, URZ ;  /* 0x00000016230672a4 */ /* 0x000fe2000f8e023f */
[----:B-1----:R-:W-:Y:S01]  /*24b0*/  IMAD.WIDE.U32 R4, R6, UR29, R22 ;  /* 0x0000001d06047c25 */ /* 0x002fe2000f8e0016 */
[----:B------:R-:W-:Y:S01]  /*24c0*/  ULDC.64 UR20, c[0x0][0x260] ;  /* 0x0000980000147ab9 */ /* 0x000fe20000000a00 */
[----:B------:R-:W-:Y:S01]  /*24d0*/  BSSY B0, `(.L_x_1130) ;  /* 0x000002a000007945 */ /* 0x000fe20003800000 */
[----:B------:R-:W-:Y:S02]  /*24e0*/  UIMAD UR8, UR29, UR23, UR6 ;  /* 0x000000171d0872a4 */ /* 0x000fe4000f8e0206 */
[----:B------:R-:W-:Y:S01]  /*24f0*/  UIMAD UR6, UR17, -0x80, UR7 ;  /* 0xffffff80110678a4 */ /* 0x000fe2000f8e0207 */
[----:B------:R-:W-:-:S03]  /*2500*/  IADD3 R4, P1, R4, UR26, RZ ;  /* 0x0000001a04047c10 */ /* 0x000fc6000ff3e0ff */
[----:B------:R-:W-:Y:S02]  /*2510*/  IMAD.U32 R6, RZ, RZ, UR8 ;  /* 0x00000008ff067e24 */ /* 0x000fe4000f8e00ff */
[----:B------:R-:W-:-:S03]  /*2520*/  ISETP.GE.AND P3, PT, R3, UR6, PT ;  /* 0x0000000603007c0c */ /* 0x000fc6000bf66270 */
[----:B------:R-:W-:Y:S01]  /*2530*/  IADD3.X R5, R5, UR27, R6, P1, !PT ;  /* 0x0000001b05057c10 */ /* 0x000fe20008ffe406 */
[----:B------:R-:W-:-:S04]  /*2540*/  IMAD R6, R16, UR20, RZ ;  /* 0x0000001410067c24 */ /* 0x000fc8000f8e02ff */
[C---:B------:R-:W-:Y:S02]  /*2550*/  IMAD R6, R10.reuse, UR21, R6 ;  /* 0x000000150a067c24 */ /* 0x040fe4000f8e0206 */
[----:B------:R-:W-:-:S03]  /*2560*/  IMAD.WIDE.U32 R4, R10, UR20, R4 ;  /* 0x000000140a047c25 */ /* 0x000fc6000f8e0004 */
[----:B------:R1:W-:Y:S02]  /*2570*/  @P3 STS [R0+0x6000], RZ ;  /* 0x006000ff00003388 */ /* 0x0003e40000000800 */
[----:B------:R-:W-:Y:S02]  /*2580*/  IADD3 R11, R5, R6, RZ ;  /* 0x00000006050b7210 */ /* 0x000fe40007ffe0ff */
[----:B------:R1:W-:Y:S04]  /*2590*/  @P3 STS [R0+0x6004], RZ ;  /* 0x006004ff00003388 */ /* 0x0003e80000000800 */
[----:B------:R1:W-:Y:S01]  /*25a0*/  @P3 STS.64 [R0+0x6008], RZ ;  /* 0x006008ff00003388 */ /* 0x0003e20000000a00 */
[C---:B-----5:R-:W-:Y:S01]  /*25b0*/  VIADD R8, R14.reuse, 0x8 ;  /* 0x000000080e087836 */ /* 0x060fe20000000000 */
[C---:B------:R-:W-:Y:S01]  /*25c0*/  IADD3 R7, R14.reuse, 0x40, RZ ;  /* 0x000000400e077810 */ /* 0x040fe20007ffe0ff */
[C---:B------:R-:W-:Y:S01]  /*25d0*/  VIADD R12, R14.reuse, 0x48 ;  /* 0x000000480e0c7836 */ /* 0x040fe20000000000 */
[----:B------:R-:W-:-:S02]  /*25e0*/  ISETP.GE.AND P1, PT, R14, UR5, PT ;  /* 0x000000050e007c0c */ /* 0x000fc4000bf26270 */
[----:B------:R-:W-:Y:S02]  /*25f0*/  ISETP.GE.AND P6, PT, R8, UR5, PT ;  /* 0x0000000508007c0c */ /* 0x000fe4000bfc6270 */
[----:B------:R-:W-:Y:S02]  /*2600*/  ISETP.GE.AND P5, PT, R7, UR5, PT ;  /* 0x0000000507007c0c */ /* 0x000fe4000bfa6270 */
[----:B------:R-:W-:Y:S02]  /*2610*/  ISETP.GE.AND P4, PT, R12, UR5, PT ;  /* 0x000000050c007c0c */ /* 0x000fe4000bf86270 */
[----:B------:R-:W-:Y:S01]  /*2620*/  P2R R13, PR, RZ, 0x2 ;  /* 0x00000002ff0d7803 */ /* 0x000fe20000000000 */
[----:B-1----:R-:W-:Y:S10]  /*2630*/  @P3 BRA `(.L_x_1131) ;  /* 0x00000000004c3947 */ /* 0x002ff40003800000 */
        /* <DEDUP_REMOVED lines=19> */
.L_x_1131:
[----:B------:R-:W-:Y:S05]  /*2770*/  BSYNC B0 ;  /* 0x0000000000007941 */ /* 0x000fea0003800000 */
.L_x_1130:
        /* <DEDUP_REMOVED lines=23> */
.L_x_1133:
[----:B------:R-:W-:Y:S05]  /*28f0*/  BSYNC B0 ;  /* 0x0000000000007941 */ /* 0x000fea0003800000 */
.L_x_1132:
        /* <DEDUP_REMOVED lines=36> */
.L_x_1135:
[----:B------:R-:W-:Y:S05]  /*2b40*/  BSYNC B0 ;  /* 0x0000000000007941 */ /* 0x000fea0003800000 */
.L_x_1134:
        /* <DEDUP_REMOVED lines=22> */
.L_x_1137:
[----:B------:R-:W-:Y:S05]  /*2cb0*/  BSYNC B0 ;  /* 0x0000000000007941 */ /* 0x000fea0003800000 */
.L_x_1136:
[----:B------:R-:W-:Y:S01]  /*2cc0*/  ULDC.64 UR22, c[0x0][0x3c8] ;  /* 0x0000f20000167ab9 */ /* 0x000fe20000000a00 */
[----:B------:R-:W-:Y:S01]  /*2cd0*/  USHF.R.S32.HI UR6, URZ, 0x1f, UR55 ;  /* 0x0000001f3f067899 */ /* 0x000fe20008011437 */
[----:B------:R-:W-:Y:S01]  /*2ce0*/  ISETP.NE.AND P3, PT, R13, RZ, PT ;  /* 0x000000ff0d00720c */ /* 0x000fe20003f65270 */
[----:B------:R-:W-:Y:S01]  /*2cf0*/  UISETP.NE.U32.AND UP1, UPT, UR22, URZ, UPT ;  /* 0x0000003f1600728c */ /* 0x000fe2000bf25070 */
[----:B-1----:R-:W-:Y:S01]  /*2d00*/  SHF.R.S32.HI R9, RZ, 0x1f, R14 ;  /* 0x0000001fff097819 */ /* 0x002fe2000001140e */
[----:B------:R-:W0:Y:S01]  /*2d10*/  LDGDEPBAR ;  /* 0x00000000000079af */ /* 0x000e220000000000 */
[----:B------:R-:W-:Y:S01]  /*2d20*/  SHF.R.S32.HI R3, RZ, 0x1f, R12 ;  /* 0x0000001fff037819 */ /* 0x000fe2000001140c */
[----:B------:R-:W-:Y:S01]  /*2d30*/  UISETP.NE.AND.EX UP1, UPT, UR23, URZ, UPT, UP1 ;  /* 0x0000003f1700728c */ /* 0x000fe2000bf25310 */
[----:B------:R-:W-:Y:S01]  /*2d40*/  IMAD.MOV.U32 R10, RZ, RZ, 0x7f800000 ;  /* 0x7f800000ff0a7424 */ /* 0x000fe200078e00ff */
[----:B------:R-:W-:Y:S01]  /*2d50*/  ULDC UR35, c[0x0][0x2d0] ;  /* 0x0000b40000237ab9 */ /* 0x000fe20000000800 */
[----:B------:R-:W-:-:S02]  /*2d60*/  IMAD.MOV.U32 R16, RZ, RZ, 0x7f800000 ;  /* 0x7f800000ff107424 */ /* 0x000fc400078e00ff */
[----:B------:R-:W-:Y:S01]  /*2d70*/  IMAD.MOV.U32 R15, RZ, RZ, 0x7f800000 ;  /* 0x7f800000ff0f7424 */ /* 0x000fe200078e00ff */
[----:B------:R-:W-:Y:S01]  /*2d80*/  PLOP3.LUT P1, PT, PT, PT, UP1, 0x80, 0x0 ;  /* 0x000000000000781c */ /* 0x000fe20003f2f018 */
[----:B------:R-:W-:Y:S02]  /*2d90*/  IMAD.MOV.U32 R11, RZ, RZ, 0x7f800000 ;  /* 0x7f800000ff0b7424 */ /* 0x000fe400078e00ff */
[C---:B------:R-:W-:Y:S01]  /*2da0*/  VIADD R118, R129.reuse, 0x1000 ;  /* 0x0000100081767836 */ /* 0x040fe20000000000 */
[----:B------:R-:W-:Y:S01]  /*2db0*/  CS2R R94, SRZ ;  /* 0x00000000005e7805 */ /* 0x000fe2000001ff00 */
[----:B------:R-:W-:Y:S01]  /*2dc0*/  @UP1 ULDC.64 UR24, c[0x0][0x3d0] ;  /* 0x0000f40000181ab9 */ /* 0x000fe20000000a00 */
[----:B------:R-:W-:Y:S01]  /*2dd0*/  @UP1 UMOV UR20, UR55 ;  /* 0x0000003700141c82 */ /* 0x000fe20008000000 */
[----:B------:R-:W-:Y:S01]  /*2de0*/  @UP1 UIMAD UR5, UR57, UR24, URZ ;  /* 0x00000018390512a4 */ /* 0x000fe2000f8e023f */
[----:B------:R-:W-:Y:S01]  /*2df0*/  @UP1 UMOV UR21, UR6 ;  /* 0x0000000600151c82 */ /* 0x000fe20008000000 */
[----:B------:R-:W-:Y:S01]  /*2e00*/  IMAD.SHL.U32 R122, R129, 0x2, RZ ;  /* 0x00000002817a7824 */ /* 0x000fe200078e00ff */
[----:B------:R-:W-:-:S02]  /*2e10*/  @UP1 UIMAD.WIDE.U32 UR20, UR45, UR24, UR20 ;  /* 0x000000182d1412a5 */ /* 0x000fc4000f8e0014 */
[----:B------:R-:W-:Y:S02]  /*2e20*/  @UP1 UIMAD UR5, UR45, UR25, UR5 ;  /* 0x000000192d0512a4 */ /* 0x000fe4000f8e0205 */
[----:B------:R-:W-:Y:S02]  /*2e30*/  @UP1 ULEA UR22, UP0, UR20, UR22, 0x2 ;  /* 0x0000001614161291 */ /* 0x000fe4000f80103f */
[----:B------:R-:W-:Y:S01]  /*2e40*/  @UP1 UIADD3 UR5, UR21, UR5, URZ ;  /* 0x0000000515051290 */ /* 0x000fe2000fffe03f */
[----:B------:R-:W-:Y:S02]  /*2e50*/  CS2R R92, SRZ ;  /* 0x00000000005c7805 */ /* 0x000fe4000001ff00 */
[----:B------:R-:W-:Y:S02]  /*2e60*/  CS2R R98, SRZ ;  /* 0x0000000000627805 */ /* 0x000fe4000001ff00 */
[----:B------:R-:W-:Y:S01]  /*2e70*/  CS2R R96, SRZ ;  /* 0x0000000000607805 */ /* 0x000fe2000001ff00 */
[----:B------:R-:W-:Y:S01]  /*2e80*/  @UP1 ULEA.HI.X UR23, UR20, UR23, UR5, 0x2, UP0 ;  /* 0x0000001714171291 */ /* 0x000fe200080f1405 */
[----:B------:R-:W-:Y:S01]  /*2e90*/  IMAD.U32 R4, RZ, RZ, UR22 ;  /* 0x00000016ff047e24 */ /* 0x000fe2000f8e00ff */
[----:B--234-:R-:W-:Y:S01]  /*2ea0*/  SHF.L.U64.HI R0, R14, 0x2, R9 ;  /* 0x000000020e007819 */ /* 0x01cfe20000010209 */
[----:B------:R-:W-:Y:S01]  /*2eb0*/  @UP1 ULDC UR5, c[0x0][0x2e8] ;  /* 0x0000ba0000051ab9 */ /* 0x000fe20000000800 */
[----:B------:R-:W-:-:S02]  /*2ec0*/  CS2R R90, SRZ ;  /* 0x00000000005a7805 */ /* 0x000fc4000001ff00 */
[----:B------:R-:W-:Y:S01]  /*2ed0*/  CS2R R88, SRZ ;  /* 0x0000000000587805 */ /* 0x000fe2000001ff00 */
[----:B------:R-:W-:Y:S01]  /*2ee0*/  IMAD.U32 R5, RZ, RZ, UR23 ;  /* 0x00000017ff057e24 */ /* 0x000fe2000f8e00ff */
[----:B------:R-:W-:Y:S02]  /*2ef0*/  CS2R R86, SRZ ;  /* 0x0000000000567805 */ /* 0x000fe4000001ff00 */
[----:B------:R-:W-:Y:S02]  /*2f00*/  CS2R R84, SRZ ;  /* 0x0000000000547805 */ /* 0x000fe4000001ff00 */
[----:B------:R-:W-:Y:S02]  /*2f10*/  CS2R R78, SRZ ;  /* 0x00000000004e7805 */ /* 0x000fe4000001ff00 */
[----:B------:R-:W-:Y:S01]  /*2f20*/  CS2R R76, SRZ ;  /* 0x00000000004c7805 */ /* 0x000fe2000001ff00 */
[----:B------:R1:W2:Y:S01]  /*2f30*/  @P1 LDG.E R8, desc[UR10][R4.64] ;  /* 0x0000000a04081981 */ /* 0x0002a2000c1e1900 */
[----:B------:R-:W-:-:S02]  /*2f40*/  CS2R R82, SRZ ;  /* 0x0000000000527805 */ /* 0x000fc4000001ff00 */
[----:B------:R-:W-:Y:S02]  /*2f50*/  CS2R R80, SRZ ;  /* 0x0000000000507805 */ /* 0x000fe4000001ff00 */
[----:B------:R-:W-:Y:S02]  /*2f60*/  CS2R R74, SRZ ;  /* 0x00000000004a7805 */ /* 0x000fe4000001ff00 */
[----:B------:R-:W-:Y:S02]  /*2f70*/  CS2R R72, SRZ ;  /* 0x0000000000487805 */ /* 0x000fe4000001ff00 */
[----:B------:R-:W-:Y:S02]  /*2f80*/  CS2R R70, SRZ ;  /* 0x0000000000467805 */ /* 0x000fe4000001ff00 */
[----:B------:R-:W-:Y:S01]  /*2f90*/  CS2R R68, SRZ ;  /* 0x0000000000447805 */ /* 0x000fe2000001ff00 */
        /* <DEDUP_REMOVED lines=8> */
[----:B------:R-:W-:Y:S01]  /*3020*/  UIADD3 UR18, -UR18, URZ, URZ ;  /* 0x0000003f12127290 */ /* 0x000fe2000fffe13f */
[----:B-1----:R-:W-:Y:S01]  /*3030*/  IMAD.SHL.U32 R4, R14, 0x4, RZ ;  /* 0x000000040e047824 */ /* 0x002fe200078e00ff */
[----:B------:R-:W-:-:S04]  /*3040*/  ULDC UR8, c[0x0][0x2ec] ;  /* 0x0000bb0000087ab9 */ /* 0x000fc80000000800 */
[----:B------:R-:W-:-:S04]  /*3050*/  IADD3 R4, P2, R4, UR14, RZ ;  /* 0x0000000e04047c10 */ /* 0x000fc8000ff5e0ff */
[----:B------:R-:W-:Y:S02]  /*3060*/  IADD3.X R5, R0, UR13, RZ, P2, !PT ;  /* 0x0000000d00057c10 */ /* 0x000fe400097fe4ff */
[----:B------:R-:W-:-:S03]  /*3070*/  @!P4 LEA R6, P2, R12, UR14, 0x2 ;  /* 0x0000000e0c06cc11 */ /* 0x000fc6000f8410ff */
[----:B------:R-:W3:Y:S01]  /*3080*/  @!P3 LDG.E R16, desc[UR10][R4.64] ;  /* 0x0000000a0410b981 */ /* 0x000ee2000c1e1900 */
[----:B------:R-:W-:-:S03]  /*3090*/  @!P4 LEA.HI.X R7, R12, UR13, R3, 0x2, P2 ;  /* 0x0000000d0c07cc11 */ /* 0x000fc600090f1403 */
[----:B------:R-:W4:Y:S04]  /*30a0*/  @!P6 LDG.E R15, desc[UR10][R4.64+0x20] ;  /* 0x0000200a040fe981 */ /* 0x000f28000c1e1900 */
[----:B------:R-:W5:Y:S04]  /*30b0*/  @!P4 LDG.E R10, desc[UR10][R6.64] ;  /* 0x0000000a060ac981 */ /* 0x000f68000c1e1900 */
[----:B------:R1:W4:Y:S01]  /*30c0*/  @!P5 LDG.E R11, desc[UR10][R4.64+0x100] ;  /* 0x0001000a040bd981 */ /* 0x000322000c1e1900 */
[----:B------:R-:W2:Y:S01]  /*30d0*/  @P1 MUFU.RCP R0, UR5 ;  /* 0x0000000500001d08 */ /* 0x000ea20008001000 */
[----:B------:R-:W-:-:S04]  /*30e0*/  LEA.HI R3, R19, R20, RZ, 0x7 ;  /* 0x0000001413037211 */ /* 0x000fc800078f38ff */
[----:B------:R-:W-:Y:S01]  /*30f0*/  SHF.R.S32.HI R3, RZ, 0x7, R3 ;  /* 0x00000007ff037819 */ /* 0x000fe20000011403 */
[----:B-1----:R-:W-:-:S05]  /*3100*/  IMAD.SHL.U32 R4, R20, 0x2, RZ ;  /* 0x0000000214047824 */ /* 0x002fca00078e00ff */
[----:B------:R-:W-:Y:S02]  /*3110*/  LOP3.LUT R4, R4, 0x6, RZ, 0xc0, !PT ;  /* 0x0000000604047812 */ /* 0x000fe400078ec0ff */
[----:B------:R-:W-:Y:S01]  /*3120*/  SHF.L.U64.HI R6, R14, 0x2, R9 ;  /* 0x000000020e067819 */ /* 0x000fe20000010209 */
[----:B------:R-:W-:Y:S01]  /*3130*/  VIADD R5, R124, 0x1000 ;  /* 0x000010007c057836 */ /* 0x000fe20000000000 */
[----:B------:R-:W-:Y:S01]  /*3140*/  SEL R118, R118, R129, !P0 ;  /* 0x0000008176767207 */ /* 0x000fe20004000000 */
[----:B------:R-:W-:Y:S01]  /*3150*/  UMOV UR5, URZ ;  /* 0x0000003f00057c82 */ /* 0x000fe20008000000 */
[----:B------:R-:W-:Y:S02]  /*3160*/  UIMAD UR25, UR19, 0x48, URZ ;  /* 0x00000048131978a4 */ /* 0x000fe4000f8e023f */
[----:B------:R-:W-:Y:S01]  /*3170*/  LEA R118, R118, UR4, 0x1 ;  /* 0x0000000476767c11 */ /* 0x000fe2000f8e08ff */
[----:B------:R-:W-:Y:S02]  /*3180*/  UIMAD UR24, UR19, 0x50, URZ ;  /* 0x00000050131878a4 */ /* 0x000fe4000f8e023f */
[----:B------:R-:W-:-:S02]  /*3190*/  UIMAD UR23, UR19, 0x58, URZ ;  /* 0x00000058131778a4 */ /* 0x000fc4000f8e023f */
[----:B------:R-:W-:Y:S02]  /*31a0*/  UIMAD UR22, UR19, 0x60, URZ ;  /* 0x00000060131678a4 */ /* 0x000fe4000f8e023f */
[----:B------:R-:W-:Y:S02]  /*31b0*/  UIMAD UR21, UR19, 0x68, URZ ;  /* 0x00000068131578a4 */ /* 0x000fe4000f8e023f */
[----:B------:R-:W-:Y:S02]  /*31c0*/  UIMAD UR20, UR19, 0x70, URZ ;  /* 0x00000070131478a4 */ /* 0x000fe4000f8e023f */
[----:B------:R-:W-:Y:S01]  /*31d0*/  UIMAD UR19, UR19, 0x78, URZ ;  /* 0x00000078131378a4 */ /* 0x000fe2000f8e023f */
[----:B--2---:R-:W-:-:S05]  /*31e0*/  @P1 FMUL.FTZ R0, R8, R0 ;  /* 0x0000000008001220 */ /* 0x004fca0000410000 */
[----:B------:R-:W-:Y:S01]  /*31f0*/  @P1 R2UR UR6, R0 ;  /* 0x00000000000612ca */ /* 0x000fe200000e0000 */
[C---:B------:R-:W-:Y:S01]  /*3200*/  VIADD R0, R14.reuse, 0xffffff80 ;  /* 0xffffff800e007836 */ /* 0x040fe20000000000 */
[----:B-----5:R1:W-:Y:S02]  /*3210*/  STL [R1+0x14], R10 ;  /* 0x0000140a01007387 */ /* 0x0203e40000100800 */
[----:B-1----:R-:W-:Y:S02]  /*3220*/  IMAD R10, R3, 0x40, R4 ;  /* 0x00000040030a7824 */ /* 0x002fe400078e0204 */
[----:B------:R-:W-:Y:S02]  /*3230*/  IMAD.SHL.U32 R4, R14, 0x4, RZ ;  /* 0x000000040e047824 */ /* 0x000fe400078e00ff */
[----:B------:R-:W-:Y:S01]  /*3240*/  IMAD.U32 R3, RZ, RZ, UR17 ;  /* 0x00000011ff037e24 */ /* 0x000fe2000f8e00ff */
[----:B------:R-:W-:Y:S04]  /*3250*/  STL [R1+0x20], R10 ;  /* 0x0000200a01007387 */ /* 0x000fe80000100800 */
[----:B------:R1:W-:Y:S01]  /*3260*/  STL [R1+0x34], R4 ;  /* 0x0000340401007387 */ /* 0x0003e20000100800 */
[----:B------:R-:W-:-:S03]  /*3270*/  IMAD R3, R3, 0x80, R10 ;  /* 0x0000008003037824 */ /* 0x000fc600078e020a */
[----:B---3--:R-:W-:Y:S02]  /*3280*/  STL [R1+0x18], R16 ;  /* 0x0000181001007387 */ /* 0x008fe40000100800 */
[----:B------:R-:W-:Y:S02]  /*3290*/  IADD3 R3, R14, -UR37, -R3 ;  /* 0x800000250e037c10 */ /* 0x000fe4000fffe803 */
[----:B----4-:R-:W-:Y:S04]  /*32a0*/  STL [R1+0x1c], R15 ;  /* 0x00001c0f01007387 */ /* 0x010fe80000100800 */
[----:B------:R-:W-:Y:S04]  /*32b0*/  STL [R1+0x10], R11 ;  /* 0x0000100b01007387 */ /* 0x000fe80000100800 */
[----:B------:R-:W-:Y:S01]  /*32c0*/  STL [R1+0x30], R6 ;  /* 0x0000300601007387 */ /* 0x000fe20000100800 */
[----:B-1----:R-:W-:-:S04]  /*32d0*/  SHF.R.S32.HI R4, RZ, 0x1f, R0 ;  /* 0x0000001fff047819 */ /* 0x002fc80000011400 */
[----:B------:R-:W-:-:S05]  /*32e0*/  SHF.L.U64.HI R4, R0, 0x2, R4 ;  /* 0x0000000200047819 */ /* 0x000fca0000010204 */
[----:B------:R1:W-:Y:S02]  /*32f0*/  STL [R1+0x2c], R4 ;  /* 0x00002c0401007387 */ /* 0x0003e40000100800 */
[----:B-1----:R-:W-:Y:S02]  /*3300*/  IMAD.SHL.U32 R4, R0, 0x4, RZ ;  /* 0x0000000400047824 */ /* 0x002fe400078e00ff */
[----:B------:R-:W-:-:S03]  /*3310*/  VIADD R0, R3, UR7 ;  /* 0x0000000703007c36 */ /* 0x000fc60008000000 */
[----:B------:R1:W-:Y:S04]  /*3320*/  STL [R1+0x28], R4 ;  /* 0x0000280401007387 */ /* 0x0003e80000100800 */
[----:B------:R1:W-:Y:S04]  /*3330*/  STL [R1+0x24], R0 ;  /* 0x0000240001007387 */ /* 0x0003e80000100800 */
[----:B------:R1:W-:Y:S01]  /*3340*/  STL [R1], R137 ;  /* 0x0000008901007387 */ /* 0x0003e20000100800 */
[----:B------:R-:W-:Y:S01]  /*3350*/  SEL R3, R5, R124, !P0 ;  /* 0x0000007c05037207 */ /* 0x000fe20004000000 */
[----:B------:R-:W-:Y:S01]  /*3360*/  @UP1 UMOV UR5, UR6 ;  /* 0x0000000600051c82 */ /* 0x000fe20008000000 */
[----:B------:R-:W-:-:S02]  /*3370*/  ULDC UR6, c[0x0][0x39c] ;  /* 0x0000e70000067ab9 */ /* 0x000fc40000000800 */
[----:B------:R-:W-:-:S07]  /*3380*/  LEA R3, R3, UR4, 0x1 ;  /* 0x0000000403037c11 */ /* 0x000fce000f8e08ff */
.L_x_1140:
[----:B------:R-:W0:Y:S01]  /*3390*/  LDGDEPBAR ;  /* 0x00000000000079af */ /* 0x000e220000000000 */
[----:B------:R-:W-:Y:S01]  /*33a0*/  IMAD.IADD R112, R123, 0x1, R118 ;  /* 0x000000017b707824 */ /* 0x000fe200078e0276 */
[----:B------:R-:W-:Y:S06]  /*33b0*/  USHF.L.U32 UR12, UR17, 0x7, URZ ;  /* 0x00000007110c7899 */ /* 0x000fec000800063f */
[----:B-1----:R-:W2:Y:S01]  /*33c0*/  LDL R0, [R1+0x20] ;  /* 0x0000200001007983 */ /* 0x002ea20000100800 */
        /* <DEDUP_REMOVED lines=83> */
[----:B------:R-:W-:Y:S01]  /*3900*/  MUFU.TANH R83, R5 ;  /* 0x0000000500537308 */ /* 0x000fe20000002400 */
[----:B---3--:R-:W2:Y:S09]  /*3910*/  LDL R14, [R1+0x10] ;  /* 0x00001000010e7983 */ /* 0x008eb20000100800 */
[----:B------:R-:W3:Y:S01]  /*3920*/  MUFU.TANH R69, R6 ;  /* 0x0000000600457308 */ /* 0x000ee20000002400 */
[----:B----4-:R-:W4:Y:S09]  /*3930*/  LDL R15, [R1+0x14] ;  /* 0x00001400010f7983 */ /* 0x010f320000100800 */
[----:B------:R1:W3:Y:S10]  /*3940*/  MUFU.TANH R68, R7 ;  /* 0x0000000700447308 */ /* 0x0002f40000002400 */
[----:B------:R3:W-:Y:S10]  /*3950*/  MUFU.TANH R225, R12 ;  /* 0x0000000c00e17308 */ /* 0x0007f40000002400 */
[----:B------:R3:W2:Y:S01]  /*3960*/  MUFU.TANH R227, R8 ;  /* 0x0000000800e37308 */ /* 0x0006a20000002400 */
[----:B-1----:R-:W1:Y:S09]  /*3970*/  LDSM.16.M88.4 R4, [R117+0x6400] ;  /* 0x006400007504783b */ /* 0x002e720000000200 */
[----:B------:R1:W-:Y:S01]  /*3980*/  MUFU.TANH R238, R11 ;  /* 0x0000000b00ee7308 */ /* 0x0003e20000002400 */
[----:B---3--:R-:W-:Y:S04]  /*3990*/  IMAD.U32 R12, RZ, RZ, UR17 ;  /* 0x00000011ff0c7e24 */ /* 0x008fe8000f8e00ff */
[----:B------:R-:W-:Y:S05]  /*39a0*/  IMAD R12, R12, 0x80, R0 ;  /* 0x000000800c0c7824 */ /* 0x000fea00078e0200 */
[----:B------:R3:W4:Y:S01]  /*39b0*/  MUFU.TANH R226, R9 ;  /* 0x0000000900e27308 */ /* 0x0007220000002400 */
[C---:B------:R-:W-:Y:S01]  /*39c0*/  @P0 VIADD R0, R12.reuse, 0x1 ;  /* 0x000000010c000836 */ /* 0x040fe20000000000 */
[C---:B------:R-:W-:Y:S01]  /*39d0*/  FSETP.NEU.FTZ.AND P0, PT, R131.reuse, -INF , PT ;  /* 0xff8000008300780b */ /* 0x040fe20003f1d000 */
[----:B------:R-:W-:Y:S01]  /*39e0*/  IMAD.U32 R8, RZ, RZ, UR9 ;  /* 0x00000009ff087e24 */ /* 0x000fe2000f8e00ff */
[----:B------:R-:W-:Y:S02]  /*39f0*/  @P4 ISETP.GE.AND P4, PT, R12, UR7, PT ;  /* 0x000000070c004c0c */ /* 0x000fe4000bf86270 */
[----:B------:R-:W-:Y:S01]  /*3a00*/  @P5 ISETP.GE.AND P5, PT, R0, UR7, PT ;  /* 0x0000000700005c0c */ /* 0x000fe2000bfa6270 */
[----:B------:R-:W-:Y:S03]  /*3a10*/  IMAD R0, R8, 0x80, R132 ;  /* 0x0000008008007824 */ /* 0x000fe600078e0284 */
[----:B------:R3:W4:Y:S01]  /*3a20*/  MUFU.TANH R222, R13 ;  /* 0x0000000d00de7308 */ /* 0x0007220000002400 */
[----:B-1----:R-:W-:Y:S01]  /*3a30*/  FMUL.FTZ R11, R131, 1.4426950216293334961 ;  /* 0x3fb8aa3b830b7820 */ /* 0x002fe20000410000 */
[----:B------:R-:W-:Y:S04]  /*3a40*/  IADD3 R8, R0, 0x8, RZ ;  /* 0x0000000800087810 */ /* 0x000fe80007ffe0ff */
[----:B------:R-:W-:Y:S04]  /*3a50*/  FSEL R11, R11, RZ, P0 ;  /* 0x000000ff0b0b7208 */ /* 0x000fe80000000000 */
[----:B------:R-:W-:Y:S01]  /*3a60*/  MUFU.TANH R77, R17 ;  /* 0x00000011004d7308 */ /* 0x000fe20000002400 */
[----:B------:R-:W-:Y:S01]  /*3a70*/  ISETP.GE.AND P2, PT, R8, RZ, PT ;  /* 0x000000ff0800720c */ /* 0x000fe20003f46270 */
[C---:B---3--:R-:W-:Y:S05]  /*3a80*/  VIADD R9, R0.reuse, 0xffffffff ;  /* 0xffffffff00097836 */ /* 0x048fea0000000000 */
[----:B------:R-:W-:Y:S03]  /*3a90*/  ISETP.GE.AND P0, PT, R9, RZ, PT ;  /* 0x000000ff0900720c */ /* 0x000fe60003f06270 */
[----:B------:R-:W1:Y:S01]  /*3aa0*/  MUFU.TANH R78, R16 ;  /* 0x00000010004e7308 */ /* 0x000e620000002400 */
[-C--:B------:R-:W-:Y:S03]  /*3ab0*/  HMMA.16816.F32 R20, R104, R4.reuse, R20 ;  /* 0x000000046814723c */ /* 0x080fe60000001814 */
[C---:B------:R-:W-:Y:S01]  /*3ac0*/  VIADD R13, R0.reuse, 0x3f ;  /* 0x0000003f000d7836 */ /* 0x040fe20000000000 */
[C---:B------:R-:W-:Y:S02]  /*3ad0*/  @!P2 IADD3 R8, -R0.reuse, -0x8, RZ ;  /* 0xfffffff80008a810 */ /* 0x040fe40007ffe1ff */
[C---:B------:R-:W-:Y:S03]  /*3ae0*/  HMMA.16816.F32 R24, R112.reuse, R4, R24 ;  /* 0x000000047018723c */ /* 0x040fe60000001818 */
[----:B------:R-:W-:Y:S01]  /*3af0*/  MUFU.TANH R198, R19 ;  /* 0x0000001300c67308 */ /* 0x000fe20000002400 */
[----:B------:R-:W-:Y:S02]  /*3b00*/  PLOP3.LUT P2, PT, PT, PT, UP0, 0x80, 0x0 ;  /* 0x000000000000781c */ /* 0x000fe40003f4f008 */
[C---:B------:R-:W-:Y:S01]  /*3b10*/  @!P0 IADD3 R9, -R0.reuse, 0x1, RZ ;  /* 0x0000000100098810 */ /* 0x040fe20007ffe1ff */
[-C--:B------:R-:W-:Y:S01]  /*3b20*/  HMMA.16816.F32 R28, R112, R6.reuse, R28 ;  /* 0x00000006701c723c */ /* 0x080fe2000000181c */
[----:B------:R-:W-:Y:S05]  /*3b30*/  PLOP3.LUT P0, PT, PT, PT, UP0, 0x80, 0x0 ;  /* 0x000000000000781c */ /* 0x000fea0003f0f008 */
[----:B------:R-:W3:Y:S01]  /*3b40*/  MUFU.TANH R203, R18 ;  /* 0x0000001200cb7308 */ /* 0x000ee20000002400 */
        /* <DEDUP_REMOVED lines=27> */
[----:B------:R-:W1:Y:S01]  /*3d00*/  MUFU.TANH R197, R22 ;  /* 0x0000001600c57308 */ /* 0x000e620000002400 */
[----:B---3--:R-:W-:Y:S01]  /*3d10*/  I2FP.F32.S32 R23, R8 ;  /* 0x0000000800177245 */ /* 0x008fe20000201400 */
[----:B------:R-:W-:Y:S01]  /*3d20*/  VIADD R8, R0, 0x47 ;  /* 0x0000004700087836 */ /* 0x000fe20000000000 */
[----:B------:R-:W-:Y:S02]  /*3d30*/  @P1 FSEL R4, R4, -INF , !P4 ;  /* 0xff80000004041808 */ /* 0x000fe40006000000 */
[----:B------:R-:W-:Y:S01]  /*3d40*/  PLOP3.LUT P1, PT, PT, PT, UP0, 0x80, 0x0 ;  /* 0x000000000000781c */ /* 0x000fe20003f2f008 */
[----:B------:R-:W-:Y:S01]  /*3d50*/  FFMA.FTZ R5, R23, -UR5, R69 ;  /* 0x8000000517057c23 */ /* 0x000fe20008010045 */
[----:B------:R-:W-:Y:S03]  /*3d60*/  ISETP.GE.AND P6, PT, R8, RZ, PT ;  /* 0x000000ff0800720c */ /* 0x000fe60003fc6270 */
[----:B------:R-:W3:Y:S01]  /*3d70*/  MUFU.TANH R214, R24 ;  /* 0x0000001800d67308 */ /* 0x000ee20000002400 */
        /* <DEDUP_REMOVED lines=8> */
[----:B------:R3:W-:Y:S01]  /*3e00*/  MUFU.EX2 R3, R5 ;  /* 0x0000000500037308 */ /* 0x0007e20000000800 */
[----:B------:R-:W-:Y:S01]  /*3e10*/  FFMA.FTZ R9, R9, UR8, -R11 ;  /* 0x0000000809097c23 */ /* 0x000fe2000801080b */
[----:B------:R-:W-:Y:S08]  /*3e20*/  ISETP.GE.AND P0, PT, R13, RZ, PT ;  /* 0x000000ff0d00720c */ /* 0x000ff00003f06270 */
[----:B------:R-:W-:Y:S01]  /*3e30*/  MUFU.EX2 R130, R9 ;  /* 0x0000000900827308 */ /* 0x000fe20000000800 */
[----:B-1----:R-:W-:Y:S05]  /*3e40*/  FFMA.FTZ R4, R100, -UR5, R68 ;  /* 0x8000000564047c23 */ /* 0x002fea0008010044 */
[----:B------:R-:W-:Y:S04]  /*3e50*/  @P1 FSEL R4, R4, -INF , !P5 ;  /* 0xff80000004041808 */ /* 0x000fe80006800000 */
[----:B------:R-:W-:Y:S01]  /*3e60*/  MUFU.TANH R231, R26 ;  /* 0x0000001a00e77308 */ /* 0x000fe20000002400 */
[----:B------:R-:W-:Y:S01]  /*3e70*/  @!P0 IADD3 R13, -R0, -0x3f, RZ ;  /* 0xffffffc1000d8810 */ /* 0x000fe20007ffe1ff */
[----:B---3--:R-:W-:Y:S01]  /*3e80*/  FFMA.FTZ R5, R4, UR8, -R10 ;  /* 0x0000000804057c23 */ /* 0x008fe2000801080a */
[----:B------:R-:W-:Y:S01]  /*3e90*/  VIADD R4, R0, 0x40 ;  /* 0x0000004000047836 */ /* 0x000fe20000000000 */
[----:B------:R-:W-:Y:S06]  /*3ea0*/  PLOP3.LUT P0, PT, PT, PT, UP0, 0x80, 0x0 ;  /* 0x000000000000781c */ /* 0x000fec0003f0f008 */
[----:B------:R1:W-:Y:S01]  /*3eb0*/  MUFU.EX2 R2, R5 ;  /* 0x0000000500027308 */ /* 0x0003e20000000800 */
[----:B------:R-:W-:Y:S09]  /*3ec0*/  ISETP.GE.AND P1, PT, R4, RZ, PT ;  /* 0x000000ff0400720c */ /* 0x000ff20003f26270 */
[----:B------:R-:W-:Y:S04]  /*3ed0*/  MUFU.TANH R230, R27 ;  /* 0x0000001b00e67308 */ /* 0x000fe80000002400 */
[C---:B------:R-:W-:Y:S06]  /*3ee0*/  @!P1 IADD3 R4, -R0.reuse, -0x40, RZ ;  /* 0xffffffc000049810 */ /* 0x040fec0007ffe1ff */
[----:B------:R-:W-:Y:S01]  /*3ef0*/  MUFU.TANH R213, R25 ;  /* 0x0000001900d57308 */ /* 0x000fe20000002400 */
[C---:B-1----:R-:W-:Y:S01]  /*3f00*/  VIADD R5, R0.reuse, 0x48 ;  /* 0x0000004800057836 */ /* 0x042fe20000000000 */
[----:B------:R-:W-:Y:S04]  /*3f10*/  PLOP3.LUT P1, PT, PT, PT, UP0, 0x80, 0x0 ;  /* 0x000000000000781c */ /* 0x000fe80003f2f008 */
[----:B------:R-:W-:Y:S04]  /*3f20*/  ISETP.GE.AND P2, PT, R5, RZ, PT ;  /* 0x000000ff0500720c */ /* 0x000fe80003f46270 */
[----:B------:R-:W-:Y:S10]  /*3f30*/  MUFU.TANH R210, R28 ;  /* 0x0000001c00d27308 */ /* 0x000ff40000002400 */
[----:B------:R-:W-:Y:S01]  /*3f40*/  MUFU.TANH R228, R31 ;  /* 0x0000001f00e47308 */ /* 0x000fe20000002400 */
[----:B------:R-:W-:Y:S02]  /*3f50*/  @!P2 IADD3 R5, -R0, -0x48, RZ ;  /* 0xffffffb80005a810 */ /* 0x000fe40007ffe1ff */
[----:B------:R-:W-:Y:S02]  /*3f60*/  PLOP3.LUT P2, PT, PT, PT, UP0, 0x80, 0x0 ;  /* 0x000000000000781c */ /* 0x000fe40003f4f008 */
[----:B------:R-:W-:Y:S05]  /*3f70*/  I2FP.F32.S32 R5, R5 ;  /* 0x0000000500057245 */ /* 0x000fea0000201400 */
[----:B------:R-:W1:Y:S01]  /*3f80*/  MUFU.TANH R229, R30 ;  /* 0x0000001e00e57308 */ /* 0x000e620000002400 */
[----:B------:R-:W-:Y:S09]  /*3f90*/  FFMA.FTZ R5, R5, -UR5, R239 ;  /* 0x8000000505057c23 */ /* 0x000ff200080100ef */
[----:B------:R-:W-:Y:S01]  /*3fa0*/  MUFU.TANH R72, R32 ;  /* 0x0000002000487308 */ /* 0x000fe20000002400 */
[----:B------:R-:W-:Y:S02]  /*3fb0*/  @P2 FSEL R5, R5, -INF , !P4 ;  /* 0xff80000005052808 */ /* 0x000fe40006000000 */
[----:B------:R-:W-:Y:S07]  /*3fc0*/  PLOP3.LUT P2, PT, PT, PT, UP0, 0x80, 0x0 ;  /* 0x000000000000781c */ /* 0x000fee0003f4f008 */
[----:B------:R-:W3:Y:S10]  /*3fd0*/  MUFU.TANH R209, R29 ;  /* 0x0000001d00d17308 */ /* 0x000ef40000002400 */
[----:B------:R-:W3:Y:S10]  /*3fe0*/  MUFU.TANH R175, R34 ;  /* 0x0000002200af7308 */ /* 0x000ef40000002400 */
[----:B------:R-:W-:Y:S10]  /*3ff0*/  MUFU.TANH R174, R35 ;  /* 0x0000002300ae7308 */ /* 0x000ff40000002400 */
[----:B------:R-:W3:Y:S01]  /*4000*/  MUFU.TANH R71, R33 ;  /* 0x0000002100477308 */ /* 0x000ee20000002400 */
[C---:B--2---:R-:W-:Y:S01]  /*4010*/  FSETP.NEU.FTZ.AND P3, PT, R14.reuse, -INF , PT ;  /* 0xff8000000e00780b */ /* 0x044fe20003f7d000 */
[----:B------:R-:W-:Y:S01]  /*4020*/  FMUL.FTZ R9, R14, 1.4426950216293334961 ;  /* 0x3fb8aa3b0e097820 */ /* 0x000fe20000410000 */
[----:B------:R-:W-:Y:S04]  /*4030*/  I2FP.F32.S32 R14, R4 ;  /* 0x00000004000e7245 */ /* 0x000fe80000201400 */
[----:B------:R-:W-:Y:S01]  /*4040*/  FSEL R9, R9, RZ, P3 ;  /* 0x000000ff09097208 */ /* 0x000fe20001800000 */
[C---:B------:R-:W-:Y:S01]  /*4050*/  FFMA.FTZ R4, R14.reuse, -UR5, R227 ;  /* 0x800000050e047c23 */ /* 0x040fe200080100e3 */
[C---:B----4-:R-:W-:Y:S01]  /*4060*/  FMUL.FTZ R17, R15.reuse, 1.4426950216293334961 ;  /* 0x3fb8aa3b0f117820 */ /* 0x050fe20000410000 */
[----:B------:R-:W-:Y:S01]  /*4070*/  FSETP.NEU.FTZ.AND P3, PT, R15, -INF , PT ;  /* 0xff8000000f00780b */ /* 0x000fe20003f7d000 */
[----:B------:R-:W-:Y:S01]  /*4080*/  FFMA.FTZ R14, R14, -UR5, R237 ;  /* 0x800000050e0e7c23 */ /* 0x000fe200080100ed */
[----:B------:R-:W-:Y:S02]  /*4090*/  I2FP.F32.S32 R15, R13 ;  /* 0x0000000d000f7245 */ /* 0x000fe40000201400 */
[----:B------:R-:W-:Y:S02]  /*40a0*/  @P1 FSEL R4, R4, -INF , !P4 ;  /* 0xff80000004041808 */ /* 0x000fe40006000000 */
[----:B------:R-:W-:Y:S01]  /*40b0*/  PLOP3.LUT P1, PT, PT, PT, UP0, 0x80, 0x0 ;  /* 0x000000000000781c */ /* 0x000fe20003f2f008 */
[----:B------:R-:W-:Y:S01]  /*40c0*/  FFMA.FTZ R13, R15, -UR5, R226 ;  /* 0x800000050f0d7c23 */ /* 0x000fe200080100e2 */
[----:B------:R-:W-:Y:S01]  /*40d0*/  PLOP3.LUT P4, PT, PT, PT, UP0, 0x80, 0x0 ;  /* 0x000000000000781c */ /* 0x000fe20003f8f008 */
[--C-:B------:R-:W-:Y:S01]  /*40e0*/  FFMA.FTZ R16, R4, UR8, -R9.reuse ;  /* 0x0000000804107c23 */ /* 0x100fe20008010809 */
        /* <DEDUP_REMOVED lines=17> */
[C---:B----4-:R-:W-:Y:S01]  /*4200*/  @P3 VIADD R13, R12.reuse, 0x8 ;  /* 0x000000080c0d3836 */ /* 0x050fe20000000000 */
        /* <DEDUP_REMOVED lines=13> */
[----:B------:R-:W-:Y:S01]  /*42e0*/  FFMA.FTZ R13, R13, UR8, -R8 ;  /* 0x000000080d0d7c23 */ /* 0x000fe20008010808 */
[----:B------:R-:W-:Y:S02]  /*42f0*/  @P1 FSEL R4, R4, -INF , !P2 ;  /* 0xff80000004041808 */ /* 0x000fe40005000000 */
[----:B------:R-:W-:Y:S01]  /*4300*/  PLOP3.LUT P1, PT, PT, PT, UP0, 0x80, 0x0 ;  /* 0x000000000000781c */ /* 0x000fe20003f2f008 */
[----:B------:R2:W-:Y:S01]  /*4310*/  MUFU.EX2 R220, R13 ;  /* 0x0000000d00dc7308 */ /* 0x0005e20000000800 */
[----:B------:R-:W-:Y:S01]  /*4320*/  PLOP3.LUT P3, PT, PT, PT, UP0, 0x80, 0x0 ;  /* 0x000000000000781c */ /* 0x000fe20003f6f008 */
[--C-:B------:R-:W-:Y:S04]  /*4330*/  FFMA.FTZ R4, R4, UR8, -R9.reuse ;  /* 0x0000000804047c23 */ /* 0x100fe80008010809 */
        /* <DEDUP_REMOVED lines=15> */
[----:B----4-:R-:W-:Y:S05]  /*4430*/  VIADD R14, R0, 0xfffffff7 ;  /* 0xfffffff7000e7836 */ /* 0x010fea0000000000 */
        /* <DEDUP_REMOVED lines=31> */
[----:B----4-:R-:W-:Y:S02]  /*4630*/  VIADD R13, R0, 0xffffffef ;  /* 0xffffffef000d7836 */ /* 0x010fe40000000000 */
        /* <DEDUP_REMOVED lines=39> */
[----:B------:R-:W-:Y:S01]  /*48b0*/  MUFU.EX2 R80, R13 ;  /* 0x0000000d00507308 */ /* 0x000fe20000000800 */
[----:B------:R-:W-:Y:S01]  /*48c0*/  PLOP3.LUT P4, PT, PT, PT, UP0, 0x80, 0x0 ;  /* 0x000000000000781c */ /* 0x000fe20003f8f008 */
[----:B------:R-:W-:Y:S01]  /*48d0*/  FMUL.FTZ R44, R44, UR6 ;  /* 0x000000062c2c7c20 */ /* 0x000fe20008410000 */
[----:B------:R-:W-:Y:S01]  /*48e0*/  @P0 FSEL R4, R4, -INF , !P3 ;  /* 0xff80000004040808 */ /* 0x000fe20005800000 */
[----:B------:R-:W-:Y:S01]  /*48f0*/  FFMA.FTZ R14, R14, UR8, -R11 ;  /* 0x000000080e0e7c23 */ /* 0x000fe2000801080b */
[----:B------:R-:W-:Y:S01]  /*4900*/  FMUL.FTZ R45, R45, UR6 ;  /* 0x000000062d2d7c20 */ /* 0x000fe20008410000 */
[----:B------:R-:W-:Y:S01]  /*4910*/  FMUL.FTZ R46, R46, UR6 ;  /* 0x000000062e2e7c20 */ /* 0x000fe20008410000 */
[----:B------:R-:W-:Y:S03]  /*4920*/  FMUL.FTZ R47, R47, UR6 ;  /* 0x000000062f2f7c20 */ /* 0x000fe60008410000 */
[----:B------:R-:W-:Y:S01]  /*4930*/  MUFU.EX2 R79, R14 ;  /* 0x0000000e004f7308 */ /* 0x000fe20000000800 */
[----:B------:R-:W-:Y:S01]  /*4940*/  FFMA.FTZ R4, R4, UR8, -R10 ;  /* 0x0000000804047c23 */ /* 0x000fe2000801080a */
[C---:B----4-:R-:W-:Y:S05]  /*4950*/  VIADD R5, R0.reuse, 0x30 ;  /* 0x0000003000057836 */ /* 0x050fea0000000000 */
[----:B------:R-:W-:Y:S03]  /*4960*/  ISETP.GE.AND P1, PT, R5, RZ, PT ;  /* 0x000000ff0500720c */ /* 0x000fe60003f26270 */
[----:B------:R4:W-:Y:S10]  /*4970*/  MUFU.EX2 R158, R4 ;  /* 0x00000004009e7308 */ /* 0x0009f40000000800 */
[----:B------:R-:W2:Y:S01]  /*4980*/  MUFU.TANH R252, R37 ;  /* 0x0000002500fc7308 */ /* 0x000ea20000002400 */
[C---:B------:R-:W-:Y:S02]  /*4990*/  @!P1 IADD3 R5, -R0.reuse, -0x30, RZ ;  /* 0xffffffd000059810 */ /* 0x040fe40007ffe1ff */
[----:B------:R-:W-:Y:S07]  /*49a0*/  PLOP3.LUT P1, PT, PT, PT, UP0, 0x80, 0x0 ;  /* 0x000000000000781c */ /* 0x000fee0003f2f008 */
[----:B------:R-:W2:Y:S01]  /*49b0*/  MUFU.TANH R187, R40 ;  /* 0x0000002800bb7308 */ /* 0x000ea20000002400 */
[----:B----4-:R-:W-:Y:S01]  /*49c0*/  VIADD R4, R0, 0x2f ;  /* 0x0000002f00047836 */ /* 0x010fe20000000000 */
[----:B------:R-:W-:Y:S04]  /*49d0*/  I2FP.F32.S32 R14, R5 ;  /* 0x00000005000e7245 */ /* 0x000fe80000201400 */
[----:B------:R-:W-:Y:S01]  /*49e0*/  ISETP.GE.AND P0, PT, R4, RZ, PT ;  /* 0x000000ff0400720c */ /* 0x000fe20003f06270 */
[C---:B------:R-:W-:Y:S03]  /*49f0*/  FFMA.FTZ R5, R14.reuse, -UR5, R214 ;  /* 0x800000050e057c23 */ /* 0x040fe600080100d6 */
[----:B------:R-:W4:Y:S01]  /*4a00*/  MUFU.TANH R215, R42 ;  /* 0x0000002a00d77308 */ /* 0x000f220000002400 */
[----:B------:R-:W-:Y:S01]  /*4a10*/  FFMA.FTZ R14, R14, -UR5, R229 ;  /* 0x800000050e0e7c23 */ /* 0x000fe200080100e5 */
[----:B------:R-:W-:Y:S02]  /*4a20*/  @P1 FSEL R5, R5, -INF , !P5 ;  /* 0xff80000005051808 */ /* 0x000fe40006800000 */
[----:B------:R-:W-:Y:S06]  /*4a30*/  PLOP3.LUT P1, PT, PT, PT, UP0, 0x80, 0x0 ;  /* 0x000000000000781c */ /* 0x000fec0003f2f008 */
[----:B------:R-:W-:Y:S01]  /*4a40*/  MUFU.TANH R212, R43 ;  /* 0x0000002b00d47308 */ /* 0x000fe20000002400 */
[----:B------:R-:W-:Y:S02]  /*4a50*/  @!P0 IADD3 R4, -R0, -0x2f, RZ ;  /* 0xffffffd100048810 */ /* 0x000fe40007ffe1ff */
[----:B------:R-:W-:Y:S02]  /*4a60*/  PLOP3.LUT P0, PT, PT, PT, UP0, 0x80, 0x0 ;  /* 0x000000000000781c */ /* 0x000fe40003f0f008 */
[----:B------:R-:W-:Y:S05]  /*4a70*/  I2FP.F32.S32 R15, R4 ;  /* 0x00000004000f7245 */ /* 0x000fea0000201400 */
[----:B------:R-:W4:Y:S01]  /*4a80*/  MUFU.TANH R186, R41 ;  /* 0x0000002900ba7308 */ /* 0x000f220000002400 */
[----:B------:R-:W-:Y:S01]  /*4a90*/  FFMA.FTZ R4, R5, UR8, -R9 ;  /* 0x0000000805047c23 */ /* 0x000fe20008010809 */
[----:B------:R-:W-:Y:S01]  /*4aa0*/  FFMA.FTZ R5, R19, -UR5, R231 ;  /* 0x8000000513057c23 */ /* 0x000fe200080100e7 */
[----:B------:R-:W-:Y:S04]  /*4ab0*/  FFMA.FTZ R13, R15, -UR5, R213 ;  /* 0x800000050f0d7c23 */ /* 0x000fe800080100d5 */
[----:B------:R-:W-:Y:S03]  /*4ac0*/  @P2 FSEL R5, R5, -INF , !P5 ;  /* 0xff80000005052808 */ /* 0x000fe60006800000 */
[----:B------:R3:W-:Y:S01]  /*4ad0*/  MUFU.EX2 R179, R4 ;  /* 0x0000000400b37308 */ /* 0x0007e20000000800 */
[----:B------:R-:W-:Y:S02]  /*4ae0*/  PLOP3.LUT P2, PT, PT, PT, UP0, 0x80, 0x0 ;  /* 0x000000000000781c */ /* 0x000fe40003f4f008 */
[----:B------:R-:W-:Y:S01]  /*4af0*/  @P0 FSEL R13, R13, -INF , !P3 ;  /* 0xff8000000d0d0808 */ /* 0x000fe20005800000 */
[----:B------:R-:W-:Y:S01]  /*4b00*/  FFMA.FTZ R5, R5, UR8, -R8 ;  /* 0x0000000805057c23 */ /* 0x000fe20008010808 */
[----:B------:R-:W-:Y:S05]  /*4b10*/  PLOP3.LUT P5, PT, PT, PT, UP0, 0x80, 0x0 ;  /* 0x000000000000781c */ /* 0x000fea0003faf008 */
[----:B------:R1:W-:Y:S01]  /*4b20*/  MUFU.EX2 R205, R5 ;  /* 0x0000000500cd7308 */ /* 0x0003e20000000800 */
[--C-:B------:R-:W-:Y:S09]  /*4b30*/  FFMA.FTZ R13, R13, UR8, -R9.reuse ;  /* 0x000000080d0d7c23 */ /* 0x100ff20008010809 */
[----:B------:R2:W-:Y:S01]  /*4b40*/  MUFU.EX2 R178, R13 ;  /* 0x0000000d00b27308 */ /* 0x0005e20000000800 */
[----:B---3--:R-:W-:Y:S05]  /*4b50*/  FFMA.FTZ R4, R18, -UR5, R230 ;  /* 0x8000000512047c23 */ /* 0x008fea00080100e6 */
[----:B------:R-:W-:Y:S04]  /*4b60*/  @P1 FSEL R4, R4, -INF , !P3 ;  /* 0xff80000004041808 */ /* 0x000fe80005800000 */
[----:B------:R-:W3:Y:S01]  /*4b70*/  MUFU.TANH R183, R44 ;  /* 0x0000002c00b77308 */ /* 0x000ee20000002400 */
[----:B------:R-:W-:Y:S01]  /*4b80*/  PLOP3.LUT P3, PT, PT, PT, UP0, 0x80, 0x0 ;  /* 0x000000000000781c */ /* 0x000fe20003f6f008 */
[----:B-1----:R-:W-:Y:S01]  /*4b90*/  FFMA.FTZ R5, R4, UR8, -R8 ;  /* 0x0000000804057c23 */ /* 0x002fe20008010808 */
[----:B------:R-:W-:Y:S01]  /*4ba0*/  VIADD R4, R0, 0x28 ;  /* 0x0000002800047836 */ /* 0x000fe20000000000 */
[----:B------:R-:W-:Y:S06]  /*4bb0*/  PLOP3.LUT P1, PT, PT, PT, UP0, 0x80, 0x0 ;  /* 0x000000000000781c */ /* 0x000fec0003f2f008 */
[----:B------:R1:W-:Y:S01]  /*4bc0*/  MUFU.EX2 R204, R5 ;  /* 0x0000000500cc7308 */ /* 0x0003e20000000800 */
[----:B------:R-:W-:Y:S03]  /*4bd0*/  ISETP.GE.AND P0, PT, R4, RZ, PT ;  /* 0x000000ff0400720c */ /* 0x000fe60003f06270 */
[C---:B--2---:R-:W-:Y:S01]  /*4be0*/  @P3 VIADD R13, R12.reuse, 0x18 ;  /* 0x000000180c0d3836 */ /* 0x044fe20000000000 */
[----:B------:R-:W-:Y:S05]  /*4bf0*/  PLOP3.LUT P3, PT, PT, PT, UP0, 0x80, 0x0 ;  /* 0x000000000000781c */ /* 0x000fea0003f6f008 */
[----:B------:R-:W2:Y:S01]  /*4c00*/  MUFU.TANH R182, R45 ;  /* 0x0000002d00b67308 */ /* 0x000ea20000002400 */
[----:B------:R-:W-:Y:S02]  /*4c10*/  @P2 ISETP.GE.AND P2, PT, R13, UR7, PT ;  /* 0x000000070d002c0c */ /* 0x000fe4000bf46270 */
[----:B------:R-:W-:Y:S02]  /*4c20*/  @P5 IADD3 R13, R12, 0x19, RZ ;  /* 0x000000190c0d5810 */ /* 0x000fe40007ffe0ff */
[C---:B------:R-:W-:Y:S05]  /*4c30*/  @!P0 IADD3 R4, -R0.reuse, -0x28, RZ ;  /* 0xffffffd800048810 */ /* 0x040fea0007ffe1ff */
[----:B------:R-:W2:Y:S01]  /*4c40*/  MUFU.TANH R211, R46 ;  /* 0x0000002e00d37308 */ /* 0x000ea20000002400 */
[----:B------:R-:W-:Y:S01]  /*4c50*/  @P4 ISETP.GE.AND P4, PT, R13, UR7, PT ;  /* 0x000000070d004c0c */ /* 0x000fe2000bf86270 */
[----:B------:R-:W-:Y:S01]  /*4c60*/  FFMA.FTZ R13, R15, -UR5, R228 ;  /* 0x800000050f0d7c23 */ /* 0x000fe200080100e4 */
[----:B------:R-:W-:Y:S01]  /*4c70*/  I2FP.F32.S32 R19, R4 ;  /* 0x0000000400137245 */ /* 0x000fe20000201400 */
[C---:B------:R-:W-:Y:S01]  /*4c80*/  VIADD R15, R0.reuse, 0xffffffe8 ;  /* 0xffffffe8000f7836 */ /* 0x040fe20000000000 */
[----:B------:R-:W-:Y:S01]  /*4c90*/  PLOP3.LUT P0, PT, PT, PT, UP0, 0x80, 0x0 ;  /* 0x000000000000781c */ /* 0x000fe20003f0f008 */
[----:B-1----:R-:W-:Y:S01]  /*4ca0*/  VIADD R5, R0, 0x27 ;  /* 0x0000002700057836 */ /* 0x002fe20000000000 */
[----:B------:R-:W-:Y:S03]  /*4cb0*/  @P3 FSEL R13, R13, -INF , !P4 ;  /* 0xff8000000d0d3808 */ /* 0x000fe60006000000 */
[----:B------:R-:W1:Y:S01]  /*4cc0*/  MUFU.TANH R208, R47 ;  /* 0x0000002f00d07308 */ /* 0x000e620000002400 */
[----:B------:R-:W-:Y:S01]  /*4cd0*/  FFMA.FTZ R4, R19, -UR5, R210 ;  /* 0x8000000513047c23 */ /* 0x000fe200080100d2 */
[----:B------:R-:W-:Y:S01]  /*4ce0*/  PLOP3.LUT P3, PT, PT, PT, UP0, 0x80, 0x0 ;  /* 0x000000000000781c */ /* 0x000fe20003f6f008 */
[--C-:B------:R-:W-:Y:S01]  /*4cf0*/  FFMA.FTZ R13, R13, UR8, -R8.reuse ;  /* 0x000000080d0d7c23 */ /* 0x100fe20008010808 */
[----:B------:R-:W-:Y:S02]  /*4d00*/  ISETP.GE.AND P6, PT, R5, RZ, PT ;  /* 0x000000ff0500720c */ /* 0x000fe40003fc6270 */
[----:B------:R-:W-:Y:S04]  /*4d10*/  @P1 FSEL R4, R4, -INF , !P2 ;  /* 0xff80000004041808 */ /* 0x000fe80005000000 */
[----:B------:R4:W-:Y:S01]  /*4d20*/  MUFU.EX2 R200, R13 ;  /* 0x0000000d00c87308 */ /* 0x0009e20000000800 */
[----:B------:R-:W-:Y:S01]  /*4d30*/  PLOP3.LUT P1, PT, PT, PT, UP0, 0x80, 0x0 ;  /* 0x000000000000781c */ /* 0x000fe20003f2f008 */
[----:B------:R-:W-:Y:S08]  /*4d40*/  FFMA.FTZ R4, R4, UR8, -R9 ;  /* 0x0000000804047c23 */ /* 0x000ff00008010809 */
[----:B------:R-:W-:Y:S01]  /*4d50*/  MUFU.EX2 R173, R4 ;  /* 0x0000000400ad7308 */ /* 0x000fe20000000800 */
[----:B------:R-:W-:Y:S03]  /*4d60*/  @!P6 IADD3 R5, -R0, -0x27, RZ ;  /* 0xffffffd90005e810 */ /* 0x000fe60007ffe1ff */
[----:B------:R-:W-:Y:S06]  /*4d70*/  @P1 FSEL R14, R14, -INF , !P2 ;  /* 0xff8000000e0e1808 */ /* 0x000fec0005000000 */
[----:B------:R-:W1:Y:S01]  /*4d80*/  MUFU.TANH R247, R48 ;  /* 0x0000003000f77308 */ /* 0x000e620000002400 */
[----:B------:R-:W-:Y:S01]  /*4d90*/  ISETP.GE.AND P1, PT, R15, RZ, PT ;  /* 0x000000ff0f00720c */ /* 0x000fe20003f26270 */
[----:B------:R-:W-:Y:S01]  /*4da0*/  FFMA.FTZ R14, R14, UR8, -R8 ;  /* 0x000000080e0e7c23 */ /* 0x000fe20008010808 */
[----:B------:R-:W-:Y:S07]  /*4db0*/  I2FP.F32.S32 R18, R5 ;  /* 0x0000000500127245 */ /* 0x000fee0000201400 */
[----:B------:R3:W-:Y:S01]  /*4dc0*/  MUFU.EX2 R201, R14 ;  /* 0x0000000e00c97308 */ /* 0x0007e20000000800 */
[----:B------:R-:W-:Y:S03]  /*4dd0*/  FFMA.FTZ R5, R18, -UR5, R209 ;  /* 0x8000000512057c23 */ /* 0x000fe600080100d1 */
[C---:B------:R-:W-:Y:S06]  /*4de0*/  @!P1 IADD3 R15, -R0.reuse, 0x18, RZ ;  /* 0x00000018000f9810 */ /* 0x040fec0007ffe1ff */
[----:B------:R-:W1:Y:S01]  /*4df0*/  MUFU.TANH R246, R49 ;  /* 0x0000003100f67308 */ /* 0x000e620000002400 */
[----:B------:R-:W-:Y:S02]  /*4e00*/  PLOP3.LUT P1, PT, PT, PT, UP0, 0x80, 0x0 ;  /* 0x000000000000781c */ /* 0x000fe40003f2f008 */
[----:B------:R-:W-:Y:S02]  /*4e10*/  I2FP.F32.S32 R17, R15 ;  /* 0x0000000f00117245 */ /* 0x000fe40000201400 */
[----:B------:R-:W-:Y:S05]  /*4e20*/  @P0 FSEL R5, R5, -INF , !P4 ;  /* 0xff80000005050808 */ /* 0x000fea0006000000 */
[----:B------:R-:W1:Y:S01]  /*4e30*/  MUFU.TANH R153, R51 ;  /* 0x0000003300997308 */ /* 0x000e620000002400 */
[----:B----4-:R-:W-:Y:S01]  /*4e40*/  FFMA.FTZ R13, R17, -UR5, R72 ;  /* 0x80000005110d7c23 */ /* 0x010fe20008010048 */
[----:B---3--:R-:W-:Y:S02]  /*4e50*/  VIADD R14, R0, 0xffffffe7 ;  /* 0xffffffe7000e7836 */ /* 0x008fe40000000000 */
[----:B------:R-:W-:Y:S02]  /*4e60*/  FFMA.FTZ R5, R5, UR8, -R9 ;  /* 0x0000000805057c23 */ /* 0x000fe40008010809 */
[----:B------:R-:W-:Y:S04]  /*4e70*/  @P1 FSEL R13, R13, -INF , !P2 ;  /* 0xff8000000d0d1808 */ /* 0x000fe80005000000 */
[----:B------:R3:W-:Y:S01]  /*4e80*/  MUFU.EX2 R172, R5 ;  /* 0x0000000500ac7308 */ /* 0x0007e20000000800 */
[----:B------:R-:W-:Y:S01]  /*4e90*/  ISETP.GE.AND P0, PT, R14, RZ, PT ;  /* 0x000000ff0e00720c */ /* 0x000fe20003f06270 */
[----:B------:R-:W-:Y:S01]  /*4ea0*/  FFMA.FTZ R13, R13, UR8, -R11 ;  /* 0x000000080d0d7c23 */ /* 0x000fe2000801080b */
[----:B------:R-:W-:Y:S07]  /*4eb0*/  PLOP3.LUT P1, PT, PT, PT, UP0, 0x80, 0x0 ;  /* 0x000000000000781c */ /* 0x000fee0003f2f008 */
[----:B------:R4:W-:Y:S04]  /*4ec0*/  MUFU.EX2 R74, R13 ;  /* 0x0000000d004a7308 */ /* 0x0009e80000000800 */
[----:B------:R-:W-:Y:S06]  /*4ed0*/  @!P0 IADD3 R14, -R0, 0x19, RZ ;  /* 0x00000019000e8810 */ /* 0x000fec0007ffe1ff */
[----:B------:R-:W1:Y:S01]  /*4ee0*/  MUFU.TANH R154, R50 ;  /* 0x00000032009a7308 */ /* 0x000e620000002400 */
[----:B---3--:R-:W3:Y:S01]  /*4ef0*/  LDSM.16.M88.4 R4, [R117+0x6c00] ;  /* 0x006c00007504783b */ /* 0x008ee20000000200 */
[----:B------:R-:W-:Y:S01]  /*4f00*/  I2FP.F32.S32 R16, R14 ;  /* 0x0000000e00107245 */ /* 0x000fe20000201400 */
[----:B------:R-:W-:Y:S01]  /*4f10*/  FFMA.FTZ R14, R21, -UR5, R175 ;  /* 0x80000005150e7c23 */ /* 0x000fe200080100af */
[----:B------:R-:W-:Y:S03]  /*4f20*/  PLOP3.LUT P0, PT, PT, PT, UP0, 0x80, 0x0 ;  /* 0x000000000000781c */ /* 0x000fe60003f0f008 */
[----:B------:R-:W-:Y:S01]  /*4f30*/  FFMA.FTZ R15, R16, -UR5, R71 ;  /* 0x80000005100f7c23 */ /* 0x000fe20008010047 */
[----:B------:R-:W-:Y:S01]  /*4f40*/  @P3 FSEL R14, R14, -INF , !P2 ;  /* 0xff8000000e0e3808 */ /* 0x000fe20005000000 */
[----:B----4-:R-:W-:Y:S01]  /*4f50*/  FFMA.FTZ R13, R20, -UR5, R174 ;  /* 0x80000005140d7c23 */ /* 0x010fe200080100ae */
[----:B------:R-:W-:Y:S02]  /*4f60*/  PLOP3.LUT P2, PT, PT, PT, UP0, 0x80, 0x0 ;  /* 0x000000000000781c */ /* 0x000fe40003f4f008 */
[----:B------:R-:W-:Y:S01]  /*4f70*/  PLOP3.LUT P3, PT, PT, PT, UP0, 0x80, 0x0 ;  /* 0x000000000000781c */ /* 0x000fe20003f6f008 */
[--C-:B------:R-:W-:Y:S01]  /*4f80*/  FFMA.FTZ R14, R14, UR8, -R10.reuse ;  /* 0x000000080e0e7c23 */ /* 0x100fe2000801080a */
[----:B------:R-:W-:Y:S02]  /*4f90*/  @P1 FSEL R13, R13, -INF , !P4 ;  /* 0xff8000000d0d1808 */ /* 0x000fe40006000000 */
[----:B------:R-:W-:Y:S01]  /*4fa0*/  PLOP3.LUT P1, PT, PT, PT, UP0, 0x80, 0x0 ;  /* 0x000000000000781c */ /* 0x000fe20003f2f008 */
[----:B------:R4:W-:Y:S01]  /*4fb0*/  MUFU.EX2 R147, R14 ;  /* 0x0000000e00937308 */ /* 0x0009e20000000800 */
[----:B------:R-:W-:Y:S01]  /*4fc0*/  @P0 FSEL R15, R15, -INF , !P4 ;  /* 0xff8000000f0f0808 */ /* 0x000fe20006000000 */
[----:B------:R-:W-:Y:S01]  /*4fd0*/  FFMA.FTZ R13, R13, UR8, -R10 ;  /* 0x000000080d0d7c23 */ /* 0x000fe2000801080a */
[----:B------:R-:W-:Y:S02]  /*4fe0*/  PLOP3.LUT P0, PT, PT, PT, UP0, 0x80, 0x0 ;  /* 0x000000000000781c */ /* 0x000fe40003f0f008 */
[----:B------:R-:W-:Y:S01]  /*4ff0*/  PLOP3.LUT P4, PT, PT, PT, UP0, 0x80, 0x0 ;  /* 0x000000000000781c */ /* 0x000fe20003f8f008 */
[----:B------:R-:W-:Y:S04]  /*5000*/  FFMA.FTZ R15, R15, UR8, -R11 ;  /* 0x000000080f0f7c23 */ /* 0x000fe8000801080b */
[----:B------:R2:W-:Y:S10]  /*5010*/  MUFU.EX2 R146, R13 ;  /* 0x0000000d00927308 */ /* 0x0005f40000000800 */
[----:B------:R1:W-:Y:S01]  /*5020*/  MUFU.EX2 R73, R15 ;  /* 0x0000000f00497308 */ /* 0x0003e20000000800 */
[----:B----4-:R-:W-:Y:S05]  /*5030*/  VIADD R14, R0, 0xffffffe0 ;  /* 0xffffffe0000e7836 */ /* 0x010fea0000000000 */
[----:B------:R-:W-:Y:S01]  /*5040*/  ISETP.GE.AND P6, PT, R14, RZ, PT ;  /* 0x000000ff0e00720c */ /* 0x000fe20003fc6270 */
[-C--:B---3--:R-:W-:Y:S03]  /*5050*/  HMMA.16816.F32 R52, R104, R4.reuse, R52 ;  /* 0x000000046834723c */ /* 0x088fe60000001834 */
[----:B--2---:R-:W-:Y:S03]  /*5060*/  VIADD R13, R0, 0xffffffdf ;  /* 0xffffffdf000d7836 */ /* 0x004fe60000000000 */
[C---:B------:R-:W-:Y:S04]  /*5070*/  HMMA.16816.F32 R56, R112.reuse, R4, R56 ;  /* 0x000000047038723c */ /* 0x040fe80000001838 */
[----:B------:R-:W-:Y:S01]  /*5080*/  ISETP.GE.AND P5, PT, R13, RZ, PT ;  /* 0x000000ff0d00720c */ /* 0x000fe20003fa6270 */
[----:B-1----:R-:W-:Y:S01]  /*5090*/  @P2 VIADD R15, R12, 0x20 ;  /* 0x000000200c0f2836 */ /* 0x002fe20000000000 */
[----:B------:R-:W-:Y:S01]  /*50a0*/  @!P6 IADD3 R14, -R0, 0x20, RZ ;  /* 0x00000020000ee810 */ /* 0x000fe20007ffe1ff */
[----:B------:R-:W-:Y:S01]  /*50b0*/  FFMA.FTZ R5, R17, -UR5, R171 ;  /* 0x8000000511057c23 */ /* 0x000fe200080100ab */
[----:B------:R-:W-:Y:S01]  /*50c0*/  PLOP3.LUT P2, PT, PT, PT, UP0, 0x80, 0x0 ;  /* 0x000000000000781c */ /* 0x000fe20003f4f008 */
[-C--:B------:R-:W-:Y:S01]  /*50d0*/  HMMA.16816.F32 R60, R112, R6.reuse, R60 ;  /* 0x00000006703c723c */ /* 0x080fe2000000183c */
[----:B------:R-:W-:Y:S01]  /*50e0*/  PLOP3.LUT P6, PT, PT, PT, UP0, 0x80, 0x0 ;  /* 0x000000000000781c */ /* 0x000fe20003fcf008 */
[----:B------:R-:W2:Y:S01]  /*50f0*/  LDL R115, [R1+0x34] ;  /* 0x0000340001737983 */ /* 0x000ea20000100800 */
[----:B------:R-:W-:Y:S01]  /*5100*/  I2FP.F32.S32 R22, R14 ;  /* 0x0000000e00167245 */ /* 0x000fe20000201400 */
[----:B------:R-:W-:Y:S01]  /*5110*/  FFMA.FTZ R4, R16, -UR5, R170 ;  /* 0x8000000510047c23 */ /* 0x000fe200080100aa */
[C---:B------:R-:W-:Y:S01]  /*5120*/  VIADD R16, R0.reuse, 0xffffffc8 ;  /* 0xffffffc800107836 */ /* 0x040fe20000000000 */
[----:B------:R-:W-:Y:S01]  /*5130*/  HMMA.16816.F32 R64, R104, R6, R64 ;  /* 0x000000066840723c */ /* 0x000fe20000001840 */
[----:B------:R-:W3:Y:S04]  /*5140*/  LDL R113, [R1+0x30] ;  /* 0x0000300001717983 */ /* 0x000ee80000100800 */
[----:B------:R-:W-:Y:S01]  /*5150*/  @!P5 IADD3 R13, -R0, 0x21, RZ ;  /* 0x00000021000dd810 */ /* 0x000fe20007ffe1ff */
[----:B------:R-:W-:Y:S01]  /*5160*/  FMUL.FTZ R53, R53, UR6 ;  /* 0x0000000635357c20 */ /* 0x000fe20008410000 */
[----:B------:R-:W-:Y:S01]  /*5170*/  @P1 ISETP.GE.AND P5, PT, R15, UR7, PT ;  /* 0x000000070f001c0c */ /* 0x000fe2000bfa6270 */
[----:B------:R-:W-:Y:S01]  /*5180*/  @P4 VIADD R15, R12, 0x21 ;  /* 0x000000210c0f4836 */ /* 0x000fe20000000000 */
[----:B------:R-:W-:Y:S01]  /*5190*/  PLOP3.LUT P1, PT, PT, PT, UP0, 0x80, 0x0 ;  /* 0x000000000000781c */ /* 0x000fe20003f2f008 */
[----:B------:R-:W1:Y:S01]  /*51a0*/  MUFU.TANH R244, R53 ;  /* 0x0000003500f47308 */ /* 0x000e620000002400 */
[----:B------:R-:W-:Y:S01]  /*51b0*/  I2FP.F32.S32 R21, R13 ;  /* 0x0000000d00157245 */ /* 0x000fe20000201400 */
[----:B------:R-:W-:Y:S01]  /*51c0*/  FFMA.FTZ R13, R22, -UR5, R70 ;  /* 0x80000005160d7c23 */ /* 0x000fe20008010046 */
[----:B------:R-:W-:Y:S01]  /*51d0*/  @P2 FSEL R5, R5, -INF , !P5 ;  /* 0xff80000005052808 */ /* 0x000fe20006800000 */
[----:B------:R-:W-:Y:S01]  /*51e0*/  VIADD R7, R0, 0xffffffcf ;  /* 0xffffffcf00077836 */ /* 0x000fe20000000000 */
[----:B------:R-:W-:Y:S01]  /*51f0*/  @P3 ISETP.GE.AND P3, PT, R15, UR7, PT ;  /* 0x000000070f003c0c */ /* 0x000fe2000bf66270 */
[----:B------:R-:W-:Y:S01]  /*5200*/  FFMA.FTZ R14, R21, -UR5, R252 ;  /* 0x80000005150e7c23 */ /* 0x000fe200080100fc */
[----:B------:R-:W-:Y:S01]  /*5210*/  @P0 FSEL R13, R13, -INF , !P5 ;  /* 0xff8000000d0d0808 */ /* 0x000fe20006800000 */
[--C-:B------:R-:W-:Y:S01]  /*5220*/  FFMA.FTZ R5, R5, UR8, -R10.reuse ;  /* 0x0000000805057c23 */ /* 0x100fe2000801080a */
[----:B------:R-:W-:Y:S01]  /*5230*/  PLOP3.LUT P0, PT, PT, PT, UP0, 0x80, 0x0 ;  /* 0x000000000000781c */ /* 0x000fe20003f0f008 */
[----:B------:R-:W-:Y:S01]  /*5240*/  FMUL.FTZ R60, R60, UR6 ;  /* 0x000000063c3c7c20 */ /* 0x000fe20008410000 */
[----:B------:R-:W-:Y:S01]  /*5250*/  FMUL.FTZ R61, R61, UR6 ;  /* 0x000000063d3d7c20 */ /* 0x000fe20008410000 */
[----:B------:R4:W-:Y:S01]  /*5260*/  MUFU.EX2 R143, R5 ;  /* 0x00000005008f7308 */ /* 0x0009e20000000800 */
[----:B------:R-:W-:Y:S01]  /*5270*/  @P1 FSEL R14, R14, -INF , !P3 ;  /* 0xff8000000e0e1808 */ /* 0x000fe20005800000 */
[--C-:B------:R-:W-:Y:S01]  /*5280*/  FFMA.FTZ R13, R13, UR8, -R11.reuse ;  /* 0x000000080d0d7c23 */ /* 0x100fe2000801080b */
[----:B------:R-:W-:Y:S01]  /*5290*/  PLOP3.LUT P2, PT, PT, PT, UP0, 0x80, 0x0 ;  /* 0x000000000000781c */ /* 0x000fe20003f4f008 */
[----:B------:R-:W-:Y:S01]  /*52a0*/  FMUL.FTZ R64, R64, UR6 ;  /* 0x0000000640407c20 */ /* 0x000fe20008410000 */
[----:B------:R-:W-:Y:S01]  /*52b0*/  FMUL.FTZ R62, R62, UR6 ;  /* 0x000000063e3e7c20 */ /* 0x000fe20008410000 */
[----:B------:R-:W-:Y:S01]  /*52c0*/  FFMA.FTZ R14, R14, UR8, -R11 ;  /* 0x000000080e0e7c23 */ /* 0x000fe2000801080b */
[----:B------:R-:W-:Y:S03]  /*52d0*/  FMUL.FTZ R66, R66, UR6 ;  /* 0x0000000642427c20 */ /* 0x000fe60008410000 */
[----:B------:R-:W-:Y:S01]  /*52e0*/  MUFU.EX2 R251, R13 ;  /* 0x0000000d00fb7308 */ /* 0x000fe20000000800 */
[----:B------:R-:W-:Y:S01]  /*52f0*/  FMUL.FTZ R65, R65, UR6 ;  /* 0x0000000641417c20 */ /* 0x000fe20008410000 */
[----:B------:R-:W-:Y:S01]  /*5300*/  @P0 FSEL R4, R4, -INF , !P3 ;  /* 0xff80000004040808 */ /* 0x000fe20005800000 */
[----:B------:R-:W-:Y:S01]  /*5310*/  FMUL.FTZ R63, R63, UR6 ;  /* 0x000000063f3f7c20 */ /* 0x000fe20008410000 */
[----:B------:R-:W-:Y:S01]  /*5320*/  FMUL.FTZ R67, R67, UR6 ;  /* 0x0000000643437c20 */ /* 0x000fe20008410000 */
[----:B------:R-:W-:Y:S01]  /*5330*/  FMUL.FTZ R55, R55, UR6 ;  /* 0x0000000637377c20 */ /* 0x000fe20008410000 */
[----:B------:R-:W-:Y:S01]  /*5340*/  FMUL.FTZ R52, R52, UR6 ;  /* 0x0000000634347c20 */ /* 0x000fe20008410000 */
[----:B------:R-:W-:Y:S03]  /*5350*/  FFMA.FTZ R4, R4, UR8, -R10 ;  /* 0x0000000804047c23 */ /* 0x000fe6000801080a */
[----:B------:R-:W-:Y:S01]  /*5360*/  MUFU.EX2 R250, R14 ;  /* 0x0000000e00fa7308 */ /* 0x000fe20000000800 */
[----:B------:R-:W-:Y:S01]  /*5370*/  FMUL.FTZ R54, R54, UR6 ;  /* 0x0000000636367c20 */ /* 0x000fe20008410000 */
[----:B------:R-:W-:Y:S01]  /*5380*/  FMUL.FTZ R56, R56, UR6 ;  /* 0x0000000638387c20 */ /* 0x000fe20008410000 */
[----:B------:R-:W-:Y:S01]  /*5390*/  FMUL.FTZ R57, R57, UR6 ;  /* 0x0000000639397c20 */ /* 0x000fe20008410000 */
[----:B------:R-:W-:Y:S01]  /*53a0*/  FMUL.FTZ R58, R58, UR6 ;  /* 0x000000063a3a7c20 */ /* 0x000fe20008410000 */
[----:B------:R-:W-:Y:S01]  /*53b0*/  FMUL.FTZ R59, R59, UR6 ;  /* 0x000000063b3b7c20 */ /* 0x000fe20008410000 */
[----:B------:R-:W-:Y:S04]  /*53c0*/  PLOP3.LUT P4, PT, PT, PT, UP0, 0x80, 0x0 ;  /* 0x000000000000781c */ /* 0x000fe80003f8f008 */
[----:B------:R1:W-:Y:S01]  /*53d0*/  MUFU.EX2 R142, R4 ;  /* 0x00000004008e7308 */ /* 0x0003e20000000800 */
[C---:B----4-:R-:W-:Y:S04]  /*53e0*/  IADD3 R5, R0.reuse, 0x20, RZ ;  /* 0x0000002000057810 */ /* 0x050fe80007ffe0ff */
[----:B------:R-:W-:Y:S05]  /*53f0*/  ISETP.GE.AND P1, PT, R5, RZ, PT ;  /* 0x000000ff0500720c */ /* 0x000fea0003f26270 */
[----:B------:R-:W-:Y:S10]  /*5400*/  MUFU.TANH R150, R55 ;  /* 0x0000003700967308 */ /* 0x000ff40000002400 */
[----:B------:R-:W4:Y:S01]  /*5410*/  MUFU.TANH R245, R52 ;  /* 0x0000003400f57308 */ /* 0x000f220000002400 */
[C---:B-1----:R-:W-:Y:S01]  /*5420*/  VIADD R4, R0.reuse, 0x1f ;  /* 0x0000001f00047836 */ /* 0x042fe20000000000 */
[----:B------:R-:W-:Y:S02]  /*5430*/  @!P1 IADD3 R5, -R0, -0x20, RZ ;  /* 0xffffffe000059810 */ /* 0x000fe40007ffe1ff */
[----:B------:R-:W-:Y:S02]  /*5440*/  PLOP3.LUT P1, PT, PT, PT, UP0, 0x80, 0x0 ;  /* 0x000000000000781c */ /* 0x000fe40003f2f008 */
[----:B------:R-:W-:Y:S04]  /*5450*/  ISETP.GE.AND P0, PT, R4, RZ, PT ;  /* 0x000000ff0400720c */ /* 0x000fe80003f06270 */
[----:B------:R-:W1:Y:S01]  /*5460*/  MUFU.TANH R151, R54 ;  /* 0x0000003600977308 */ /* 0x000e620000002400 */
[----:B------:R-:W-:Y:S05]  /*5470*/  I2FP.F32.S32 R14, R5 ;  /* 0x00000005000e7245 */ /* 0x000fea0000201400 */
[----:B------:R-:W-:Y:S04]  /*5480*/  FFMA.FTZ R5, R14, -UR5, R187 ;  /* 0x800000050e057c23 */ /* 0x000fe800080100bb */
[----:B------:R-:W-:Y:S01]  /*5490*/  MUFU.TANH R166, R56 ;  /* 0x0000003800a67308 */ /* 0x000fe20000002400 */
[----:B------:R-:W-:Y:S02]  /*54a0*/  @P1 FSEL R5, R5, -INF , !P5 ;  /* 0xff80000005051808 */ /* 0x000fe40006800000 */
[----:B------:R-:W-:Y:S02]  /*54b0*/  @!P0 IADD3 R4, -R0, -0x1f, RZ ;  /* 0xffffffe100048810 */ /* 0x000fe40007ffe1ff */
[----:B------:R-:W-:Y:S05]  /*54c0*/  PLOP3.LUT P1, PT, PT, PT, UP0, 0x80, 0x0 ;  /* 0x000000000000781c */ /* 0x000fea0003f2f008 */
[----:B------:R-:W1:Y:S01]  /*54d0*/  MUFU.TANH R167, R57 ;  /* 0x0000003900a77308 */ /* 0x000e620000002400 */
[----:B------:R-:W-:Y:S01]  /*54e0*/  I2FP.F32.S32 R15, R4 ;  /* 0x00000004000f7245 */ /* 0x000fe20000201400 */
[----:B------:R-:W-:Y:S01]  /*54f0*/  FFMA.FTZ R4, R5, UR8, -R9 ;  /* 0x0000000805047c23 */ /* 0x000fe20008010809 */
[----:B------:R-:W-:Y:S01]  /*5500*/  FFMA.FTZ R5, R19, -UR5, R215 ;  /* 0x8000000513057c23 */ /* 0x000fe200080100d7 */
[----:B------:R-:W-:Y:S02]  /*5510*/  PLOP3.LUT P0, PT, PT, PT, UP0, 0x80, 0x0 ;  /* 0x000000000000781c */ /* 0x000fe40003f0f008 */
[----:B------:R-:W-:Y:S04]  /*5520*/  FFMA.FTZ R13, R15, -UR5, R186 ;  /* 0x800000050f0d7c23 */ /* 0x000fe800080100ba */
[----:B------:R4:W-:Y:S01]  /*5530*/  MUFU.EX2 R157, R4 ;  /* 0x00000004009d7308 */ /* 0x0009e20000000800 */
[----:B------:R-:W-:Y:S02]  /*5540*/  @P2 FSEL R5, R5, -INF , !P5 ;  /* 0xff80000005052808 */ /* 0x000fe40006800000 */
[----:B------:R-:W-:Y:S03]  /*5550*/  PLOP3.LUT P2, PT, PT, PT, UP0, 0x80, 0x0 ;  /* 0x000000000000781c */ /* 0x000fe60003f4f008 */
[----:B------:R-:W-:Y:S04]  /*5560*/  FFMA.FTZ R5, R5, UR8, -R8 ;  /* 0x0000000805057c23 */ /* 0x000fe80008010808 */
[----:B------:R-:W-:Y:S01]  /*5570*/  MUFU.TANH R185, R58 ;  /* 0x0000003a00b97308 */ /* 0x000fe20000002400 */
[----:B------:R-:W-:Y:S05]  /*5580*/  @P0 FSEL R13, R13, -INF , !P3 ;  /* 0xff8000000d0d0808 */ /* 0x000fea0005800000 */
[----:B------:R-:W-:Y:S04]  /*5590*/  FFMA.FTZ R13, R13, UR8, -R9 ;  /* 0x000000080d0d7c23 */ /* 0x000fe80008010809 */
[----:B------:R1:W-:Y:S01]  /*55a0*/  MUFU.EX2 R177, R5 ;  /* 0x0000000500b17308 */ /* 0x0003e20000000800 */
[----:B----4-:R-:W-:Y:S01]  /*55b0*/  FFMA.FTZ R4, R18, -UR5, R212 ;  /* 0x8000000512047c23 */ /* 0x010fe200080100d4 */
[----:B------:R-:W-:Y:S04]  /*55c0*/  VIADD R18, R0, 0xffffffc7 ;  /* 0xffffffc700127836 */ /* 0x000fe80000000000 */
[----:B------:R-:W-:Y:S04]  /*55d0*/  @P1 FSEL R4, R4, -INF , !P3 ;  /* 0xff80000004041808 */ /* 0x000fe80005800000 */
[----:B------:R4:W-:Y:S01]  /*55e0*/  MUFU.EX2 R156, R13 ;  /* 0x0000000d009c7308 */ /* 0x0009e20000000800 */
[----:B------:R-:W-:Y:S02]  /*55f0*/  PLOP3.LUT P1, PT, PT, PT, UP0, 0x80, 0x0 ;  /* 0x000000000000781c */ /* 0x000fe40003f2f008 */
[----:B------:R-:W-:Y:S07]  /*5600*/  PLOP3.LUT P3, PT, PT, PT, UP0, 0x80, 0x0 ;  /* 0x000000000000781c */ /* 0x000fee0003f6f008 */
[----:B------:R-:W2:Y:S01]  /*5610*/  MUFU.TANH R184, R59 ;  /* 0x0000003b00b87308 */ /* 0x000ea20000002400 */
[----:B-1----:R-:W-:Y:S01]  /*5620*/  FFMA.FTZ R5, R4, UR8, -R8 ;  /* 0x0000000804057c23 */ /* 0x002fe20008010808 */
[----:B------:R-:W-:Y:S05]  /*5630*/  VIADD R4, R0, 0x18 ;  /* 0x0000001800047836 */ /* 0x000fea0000000000 */
[----:B------:R-:W-:Y:S03]  /*5640*/  ISETP.GE.AND P0, PT, R4, RZ, PT ;  /* 0x000000ff0400720c */ /* 0x000fe60003f06270 */
[----:B------:R1:W-:Y:S01]  /*5650*/  MUFU.EX2 R176, R5 ;  /* 0x0000000500b07308 */ /* 0x0003e20000000800 */
[----:B----4-:R-:W-:Y:S01]  /*5660*/  @P4 VIADD R13, R12, 0x28 ;  /* 0x000000280c0d4836 */ /* 0x010fe20000000000 */
[----:B------:R-:W-:Y:S04]  /*5670*/  ISETP.GE.AND P4, PT, R7, RZ, PT ;  /* 0x000000ff0700720c */ /* 0x000fe80003f86270 */
[----:B------:R-:W-:Y:S04]  /*5680*/  @P6 ISETP.GE.AND P6, PT, R13, UR7, PT ;  /* 0x000000070d006c0c */ /* 0x000fe8000bfc6270 */
[----:B------:R-:W-:Y:S01]  /*5690*/  MUFU.TANH R163, R60 ;  /* 0x0000003c00a37308 */ /* 0x000fe20000002400 */
[C---:B------:R-:W-:Y:S02]  /*56a0*/  @!P0 IADD3 R4, -R0.reuse, -0x18, RZ ;  /* 0xffffffe800048810 */ /* 0x040fe40007ffe1ff */
[----:B------:R-:W-:Y:S02]  /*56b0*/  PLOP3.LUT P0, PT, PT, PT, UP0, 0x80, 0x0 ;  /* 0x000000000000781c */ /* 0x000fe40003f0f008 */
[----:B------:R-:W-:Y:S01]  /*56c0*/  I2FP.F32.S32 R19, R4 ;  /* 0x0000000400137245 */ /* 0x000fe20000201400 */
[C---:B-1----:R-:W-:Y:S01]  /*56d0*/  VIADD R5, R0.reuse, 0x17 ;  /* 0x0000001700057836 */ /* 0x042fe20000000000 */
[----:B------:R-:W-:Y:S03]  /*56e0*/  @!P4 IADD3 R7, -R0, 0x31, RZ ;  /* 0x000000310007c810 */ /* 0x000fe60007ffe1ff */
[----:B------:R-:W1:Y:S01]  /*56f0*/  MUFU.TANH R162, R61 ;  /* 0x0000003d00a27308 */ /* 0x000e620000002400 */
[----:B------:R-:W-:Y:S01]  /*5700*/  ISETP.GE.AND P4, PT, R18, RZ, PT ;  /* 0x000000ff1200720c */ /* 0x000fe20003f86270 */
[----:B------:R-:W-:Y:S01]  /*5710*/  FFMA.FTZ R4, R19, -UR5, R183 ;  /* 0x8000000513047c23 */ /* 0x000fe200080100b7 */
[----:B------:R-:W-:Y:S02]  /*5720*/  ISETP.GE.AND P5, PT, R5, RZ, PT ;  /* 0x000000ff0500720c */ /* 0x000fe40003fa6270 */
[----:B------:R-:W-:Y:S02]  /*5730*/  I2FP.F32.S32 R7, R7 ;  /* 0x0000000700077245 */ /* 0x000fe40000201400 */
[----:B------:R-:W-:Y:S03]  /*5740*/  @P1 FSEL R4, R4, -INF , !P6 ;  /* 0xff80000004041808 */ /* 0x000fe60007000000 */
[----:B------:R-:W4:Y:S01]  /*5750*/  MUFU.TANH R233, R64 ;  /* 0x0000004000e97308 */ /* 0x000f220000002400 */
[----:B------:R-:W-:Y:S01]  /*5760*/  PLOP3.LUT P1, PT, PT, PT, UP0, 0x80, 0x0 ;  /* 0x000000000000781c */ /* 0x000fe20003f2f008 */
[----:B------:R-:W-:Y:S02]  /*5770*/  FFMA.FTZ R4, R4, UR8, -R9 ;  /* 0x0000000804047c23 */ /* 0x000fe40008010809 */
[C---:B------:R-:W-:Y:S02]  /*5780*/  @!P4 IADD3 R18, -R0.reuse, 0x39, RZ ;  /* 0x000000390012c810 */ /* 0x040fe40007ffe1ff */
[----:B------:R-:W-:Y:S04]  /*5790*/  @!P5 IADD3 R5, -R0, -0x17, RZ ;  /* 0xffffffe90005d810 */ /* 0x000fe80007ffe1ff */
[----:B------:R1:W-:Y:S01]  /*57a0*/  MUFU.EX2 R152, R4 ;  /* 0x0000000400987308 */ /* 0x0003e20000000800 */
[----:B------:R-:W-:Y:S02]  /*57b0*/  PLOP3.LUT P4, PT, PT, PT, UP0, 0x80, 0x0 ;  /* 0x000000000000781c */ /* 0x000fe40003f8f008 */
[----:B------:R-:W-:Y:S01]  /*57c0*/  I2FP.F32.S32 R20, R5 ;  /* 0x0000000500147245 */ /* 0x000fe20000201400 */
[----:B------:R-:W-:Y:S01]  /*57d0*/  @P3 VIADD R5, R12, 0x29 ;  /* 0x000000290c053836 */ /* 0x000fe20000000000 */
[----:B------:R-:W-:Y:S03]  /*57e0*/  PLOP3.LUT P3, PT, PT, PT, UP0, 0x80, 0x0 ;  /* 0x000000000000781c */ /* 0x000fe60003f6f008 */
[----:B------:R-:W-:Y:S01]  /*57f0*/  FFMA.FTZ R13, R20, -UR5, R182 ;  /* 0x80000005140d7c23 */ /* 0x000fe200080100b6 */
[----:B------:R-:W-:Y:S01]  /*5800*/  @P2 ISETP.GE.AND P2, PT, R5, UR7, PT ;  /* 0x0000000705002c0c */ /* 0x000fe2000bf46270 */
[----:B------:R-:W-:Y:S01]  /*5810*/  FFMA.FTZ R5, R14, -UR5, R211 ;  /* 0x800000050e057c23 */ /* 0x000fe200080100d3 */
[C---:B------:R-:W-:Y:S01]  /*5820*/  VIADD R14, R0.reuse, 0x10 ;  /* 0x00000010000e7836 */ /* 0x040fe20000000000 */
[----:B------:R-:W4:Y:S01]  /*5830*/  MUFU.TANH R181, R62 ;  /* 0x0000003e00b57308 */ /* 0x000f220000002400 */
[----:B------:R-:W-:Y:S02]  /*5840*/  @P0 FSEL R13, R13, -INF , !P2 ;  /* 0xff8000000d0d0808 */ /* 0x000fe40005000000 */
[----:B------:R-:W-:Y:S01]  /*5850*/  @P1 FSEL R5, R5, -INF , !P6 ;  /* 0xff80000005051808 */ /* 0x000fe20007000000 */
[----:B-1----:R-:W-:Y:S02]  /*5860*/  FFMA.FTZ R4, R15, -UR5, R208 ;  /* 0x800000050f047c23 */ /* 0x002fe400080100d0 */
[----:B------:R-:W-:Y:S01]  /*5870*/  FFMA.FTZ R13, R13, UR8, -R9 ;  /* 0x000000080d0d7c23 */ /* 0x000fe20008010809 */
[C---:B------:R-:W-:Y:S02]  /*5880*/  VIADD R15, R0.reuse, 0xf ;  /* 0x0000000f000f7836 */ /* 0x040fe40000000000 */
[--C-:B------:R-:W-:Y:S01]  /*5890*/  FFMA.FTZ R6, R5, UR8, -R8.reuse ;  /* 0x0000000805067c23 */ /* 0x100fe20008010808 */
[----:B------:R-:W-:Y:S01]  /*58a0*/  VIADD R5, R0, 0xffffffd8 ;  /* 0xffffffd800057836 */ /* 0x000fe20000000000 */
[----:B------:R1:W-:Y:S01]  /*58b0*/  MUFU.EX2 R148, R13 ;  /* 0x0000000d00947308 */ /* 0x0003e20000000800 */
[----:B------:R-:W-:Y:S02]  /*58c0*/  @P3 FSEL R4, R4, -INF , !P2 ;  /* 0xff80000004043808 */ /* 0x000fe40005000000 */
[----:B------:R-:W-:Y:S02]  /*58d0*/  ISETP.GE.AND P1, PT, R14, RZ, PT ;  /* 0x000000ff0e00720c */ /* 0x000fe40003f26270 */
[----:B------:R-:W-:Y:S01]  /*58e0*/  ISETP.GE.AND P0, PT, R5, RZ, PT ;  /* 0x000000ff0500720c */ /* 0x000fe20003f06270 */
[----:B------:R-:W-:Y:S04]  /*58f0*/  FFMA.FTZ R4, R4, UR8, -R8 ;  /* 0x0000000804047c23 */ /* 0x000fe80008010808 */
[----:B------:R4:W-:Y:S10]  /*5900*/  MUFU.EX2 R169, R6 ;  /* 0x0000000600a97308 */ /* 0x0009f40000000800 */
[----:B------:R4:W-:Y:S01]  /*5910*/  MUFU.EX2 R168, R4 ;  /* 0x0000000400a87308 */ /* 0x0009e20000000800 */
[C---:B-1----:R-:W-:Y:S01]  /*5920*/  VIADD R13, R0.reuse, 0xffffffd0 ;  /* 0xffffffd0000d7836 */ /* 0x042fe20000000000 */
[C---:B------:R-:W-:Y:S02]  /*5930*/  @!P0 IADD3 R5, -R0.reuse, 0x28, RZ ;  /* 0x0000002800058810 */ /* 0x040fe40007ffe1ff */
[----:B------:R-:W-:Y:S02]  /*5940*/  ISETP.GE.AND P0, PT, R15, RZ, PT ;  /* 0x000000ff0f00720c */ /* 0x000fe40003f06270 */
[----:B------:R-:W-:Y:S02]  /*5950*/  ISETP.GE.AND P3, PT, R13, RZ, PT ;  /* 0x000000ff0d00720c */ /* 0x000fe40003f66270 */
[----:B------:R-:W-:Y:S02]  /*5960*/  I2FP.F32.S32 R17, R5 ;  /* 0x0000000500117245 */ /* 0x000fe40000201400 */
[----:B------:R-:W-:Y:S01]  /*5970*/  MUFU.TANH R139, R66 ;  /* 0x00000042008b7308 */ /* 0x000fe20000002400 */
[C---:B----4-:R-:W-:Y:S02]  /*5980*/  IADD3 R6, R0.reuse, -0x29, RZ ;  /* 0xffffffd700067810 */ /* 0x050fe40007ffe0ff */
[----:B------:R-:W-:Y:S02]  /*5990*/  @!P1 IADD3 R14, -R0, -0x10, RZ ;  /* 0xfffffff0000e9810 */ /* 0x000fe40007ffe1ff */
[----:B------:R-:W-:Y:S02]  /*59a0*/  ISETP.GE.AND P5, PT, R6, RZ, PT ;  /* 0x000000ff0600720c */ /* 0x000fe40003fa6270 */
[----:B------:R-:W-:Y:S01]  /*59b0*/  PLOP3.LUT P1, PT, PT, PT, UP0, 0x80, 0x0 ;  /* 0x000000000000781c */ /* 0x000fe20003f2f008 */
[----:B------:R-:W-:Y:S01]  /*59c0*/  FFMA.FTZ R4, R17, -UR5, R247 ;  /* 0x8000000511047c23 */ /* 0x000fe200080100f7 */
[C---:B------:R-:W-:Y:S01]  /*59d0*/  @!P0 IADD3 R15, -R0.reuse, -0xf, RZ ;  /* 0xfffffff1000f8810 */ /* 0x040fe20007ffe1ff */
[----:B------:R-:W1:Y:S01]  /*59e0*/  MUFU.TANH R232, R65 ;  /* 0x0000004100e87308 */ /* 0x000e620000002400 */
[C---:B------:R-:W-:Y:S02]  /*59f0*/  @!P3 IADD3 R13, -R0.reuse, 0x30, RZ ;  /* 0x00000030000db810 */ /* 0x040fe40007ffe1ff */
[----:B------:R-:W-:Y:S02]  /*5a00*/  PLOP3.LUT P3, PT, PT, PT, UP0, 0x80, 0x0 ;  /* 0x000000000000781c */ /* 0x000fe40003f6f008 */
[----:B------:R-:W-:Y:S02]  /*5a10*/  PLOP3.LUT P0, PT, PT, PT, UP0, 0x80, 0x0 ;  /* 0x000000000000781c */ /* 0x000fe40003f0f008 */
[----:B------:R-:W-:Y:S03]  /*5a20*/  I2FP.F32.S32 R13, R13 ;  /* 0x0000000d000d7245 */ /* 0x000fe60000201400 */
[----:B------:R-:W-:Y:S01]  /*5a30*/  MUFU.TANH R180, R63 ;  /* 0x0000003f00b47308 */ /* 0x000fe20000002400 */
[----:B------:R-:W-:Y:S02]  /*5a40*/  @!P5 IADD3 R6, -R0, 0x29, RZ ;  /* 0x000000290006d810 */ /* 0x000fe40007ffe1ff */
[----:B------:R-:W-:Y:S02]  /*5a50*/  ISETP.GE.AND P5, PT, R16, RZ, PT ;  /* 0x000000ff1000720c */ /* 0x000fe40003fa6270 */
[----:B------:R-:W-:Y:S02]  /*5a60*/  I2FP.F32.S32 R6, R6 ;  /* 0x0000000600067245 */ /* 0x000fe40000201400 */
[----:B------:R-:W-:Y:S03]  /*5a70*/  I2FP.F32.S32 R14, R14 ;  /* 0x0000000e000e7245 */ /* 0x000fe60000201400 */
[----:B------:R-:W4:Y:S01]  /*5a80*/  MUFU.TANH R138, R67 ;  /* 0x00000043008a7308 */ /* 0x000f220000002400 */
[----:B------:R-:W-:Y:S01]  /*5a90*/  @P3 FSEL R4, R4, -INF , !P6 ;  /* 0xff80000004043808 */ /* 0x000fe20007000000 */
[----:B------:R-:W-:Y:S01]  /*5aa0*/  FFMA.FTZ R5, R6, -UR5, R246 ;  /* 0x8000000506057c23 */ /* 0x000fe200080100f6 */
[----:B------:R-:W-:Y:S02]  /*5ab0*/  PLOP3.LUT P3, PT, PT, PT, UP0, 0x80, 0x0 ;  /* 0x000000000000781c */ /* 0x000fe40003f6f008 */
[----:B------:R-:W-:Y:S01]  /*5ac0*/  I2FP.F32.S32 R15, R15 ;  /* 0x0000000f000f7245 */ /* 0x000fe20000201400 */
[--C-:B------:R-:W-:Y:S01]  /*5ad0*/  FFMA.FTZ R4, R4, UR8, -R11.reuse ;  /* 0x0000000804047c23 */ /* 0x100fe2000801080b */
[----:B------:R-:W-:Y:S02]  /*5ae0*/  @P0 FSEL R5, R5, -INF , !P2 ;  /* 0xff80000005050808 */ /* 0x000fe40005000000 */
[----:B------:R-:W-:Y:S01]  /*5af0*/  @!P5 IADD3 R16, -R0, 0x38, RZ ;  /* 0x000000380010d810 */ /* 0x000fe20007ffe1ff */
[----:B------:R1:W-:Y:S01]  /*5b00*/  MUFU.EX2 R243, R4 ;  /* 0x0000000400f37308 */ /* 0x0003e20000000800 */
[----:B------:R-:W-:Y:S01]  /*5b10*/  PLOP3.LUT P5, PT, PT, PT, UP0, 0x80, 0x0 ;  /* 0x000000000000781c */ /* 0x000fe20003faf008 */
[----:B------:R-:W-:Y:S01]  /*5b20*/  FFMA.FTZ R5, R5, UR8, -R11 ;  /* 0x0000000805057c23 */ /* 0x000fe2000801080b */
[----:B------:R-:W-:Y:S02]  /*5b30*/  PLOP3.LUT P0, PT, PT, PT, UP0, 0x80, 0x0 ;  /* 0x000000000000781c */ /* 0x000fe40003f0f008 */
[----:B------:R-:W-:Y:S02]  /*5b40*/  @P1 IADD3 R0, R12, 0x30, RZ ;  /* 0x000000300c001810 */ /* 0x000fe40007ffe0ff */
[----:B------:R-:W-:Y:S03]  /*5b50*/  PLOP3.LUT P1, PT, PT, PT, UP0, 0x80, 0x0 ;  /* 0x000000000000781c */ /* 0x000fe60003f2f008 */
[----:B------:R2:W3:Y:S04]  /*5b60*/  MUFU.EX2 R242, R5 ;  /* 0x0000000500f27308 */ /* 0x0004e80000000800 */
[----:B------:R-:W-:Y:S01]  /*5b70*/  @P5 ISETP.GE.AND P5, PT, R0, UR7, PT ;  /* 0x0000000700005c0c */ /* 0x000fe2000bfa6270 */
[----:B------:R-:W-:Y:S01]  /*5b80*/  FFMA.FTZ R0, R21, -UR5, R153 ;  /* 0x8000000515007c23 */ /* 0x000fe20008010099 */
[----:B-1----:R-:W-:Y:S04]  /*5b90*/  FFMA.FTZ R4, R22, -UR5, R154 ;  /* 0x8000000516047c23 */ /* 0x002fe8000801009a */
[----:B------:R-:W-:Y:S02]  /*5ba0*/  @P0 FSEL R0, R0, -INF , !P2 ;  /* 0xff80000000000808 */ /* 0x000fe40005000000 */
[----:B------:R-:W-:Y:S02]  /*5bb0*/  @P3 FSEL R4, R4, -INF , !P6 ;  /* 0xff80000004043808 */ /* 0x000fe40007000000 */
[----:B------:R-:W-:Y:S01]  /*5bc0*/  PLOP3.LUT P6, PT, PT, PT, UP0, 0x80, 0x0 ;  /* 0x000000000000781c */ /* 0x000fe20003fcf008 */
[--C-:B------:R-:W-:Y:S01]  /*5bd0*/  FFMA.FTZ R0, R0, UR8, -R10.reuse ;  /* 0x0000000800007c23 */ /* 0x100fe2000801080a */
[----:B------:R-:W-:Y:S01]  /*5be0*/  PLOP3.LUT P3, PT, PT, PT, UP0, 0x80, 0x0 ;  /* 0x000000000000781c */ /* 0x000fe20003f6f008 */
[----:B--2---:R-:W-:Y:S01]  /*5bf0*/  @P4 VIADD R5, R12, 0x31 ;  /* 0x000000310c054836 */ /* 0x004fe20000000000 */
[----:B------:R-:W-:Y:S01]  /*5c00*/  PLOP3.LUT P2, PT, PT, PT, UP0, 0x80, 0x0 ;  /* 0x000000000000781c */ /* 0x000fe20003f4f008 */
[----:B------:R1:W-:Y:S01]  /*5c10*/  MUFU.EX2 R135, R0 ;  /* 0x0000000000877308 */ /* 0x0003e20000000800 */
[----:B------:R-:W-:Y:S01]  /*5c20*/  PLOP3.LUT P0, PT, PT, PT, UP0, 0x80, 0x0 ;  /* 0x000000000000781c */ /* 0x000fe20003f0f008 */
[----:B------:R-:W-:Y:S01]  /*5c30*/  FFMA.FTZ R4, R4, UR8, -R10 ;  /* 0x0000000804047c23 */ /* 0x000fe2000801080a */
[----:B------:R-:W-:Y:S05]  /*5c40*/  PLOP3.LUT P4, PT, PT, PT, UP0, 0x80, 0x0 ;  /* 0x000000000000781c */ /* 0x000fea0003f8f008 */
[----:B------:R-:W-:Y:S02]  /*5c50*/  @P6 ISETP.GE.AND P6, PT, R5, UR7, PT ;  /* 0x0000000705006c0c */ /* 0x000fe4000bfc6270 */
[----:B------:R2:W3:Y:S01]  /*5c60*/  MUFU.EX2 R136, R4 ;  /* 0x0000000400887308 */ /* 0x0004e20000000800 */
[C---:B------:R-:W-:Y:S01]  /*5c70*/  @P3 VIADD R5, R12.reuse, 0x38 ;  /* 0x000000380c053836 */ /* 0x040fe20000000000 */
[----:B------:R-:W-:Y:S04]  /*5c80*/  PLOP3.LUT P3, PT, PT, PT, UP0, 0x80, 0x0 ;  /* 0x000000000000781c */ /* 0x000fe80003f6f008 */
[----:B------:R-:W-:Y:S01]  /*5c90*/  @P2 ISETP.GE.AND P2, PT, R5, UR7, PT ;  /* 0x0000000705002c0c */ /* 0x000fe2000bf46270 */
[----:B------:R-:W-:Y:S02]  /*5ca0*/  @P4 VIADD R12, R12, 0x39 ;  /* 0x000000390c0c4836 */ /* 0x000fe40000000000 */
[----:B-1----:R-:W-:Y:S01]  /*5cb0*/  FFMA.FTZ R0, R7, -UR5, R244 ;  /* 0x8000000507007c23 */ /* 0x002fe200080100f4 */
[----:B------:R-:W-:Y:S02]  /*5cc0*/  F2FP.F16.F32.PACK_AB R5, R130, R85 ;  /* 0x000000558205723e */ /* 0x000fe400000000ff */
[----:B------:R-:W-:Y:S02]  /*5cd0*/  PLOP3.LUT P4, PT, PT, PT, UP0, 0x80, 0x0 ;  /* 0x000000000000781c */ /* 0x000fe40003f8f008 */
[----:B------:R-:W-:Y:S01]  /*5ce0*/  @P0 FSEL R0, R0, -INF , !P6 ;  /* 0xff80000000000808 */ /* 0x000fe20007000000 */
[----:B------:R1:W-:Y:S01]  /*5cf0*/  STS [R193+0x12000], R5 ;  /* 0x01200005c1007388 */ /* 0x0003e20000000800 */
[----:B------:R-:W-:Y:S01]  /*5d00*/  PLOP3.LUT P0, PT, PT, PT, UP0, 0x80, 0x0 ;  /* 0x000000000000781c */ /* 0x000fe20003f0f008 */
[----:B--2---:R-:W-:Y:S02]  /*5d10*/  FFMA.FTZ R4, R13, -UR5, R245 ;  /* 0x800000050d047c23 */ /* 0x004fe400080100f5 */
[--C-:B------:R-:W-:Y:S01]  /*5d20*/  FFMA.FTZ R0, R0, UR8, -R11.reuse ;  /* 0x0000000800007c23 */ /* 0x100fe2000801080b */
[----:B------:R-:W-:Y:S03]  /*5d30*/  @P3 ISETP.GE.AND P3, PT, R12, UR7, PT ;  /* 0x000000070c003c0c */ /* 0x000fe6000bf66270 */
[----:B------:R2:W-:Y:S01]  /*5d40*/  MUFU.EX2 R240, R0 ;  /* 0x0000000000f07308 */ /* 0x0005e20000000800 */
[----:B------:R-:W-:Y:S02]  /*5d50*/  @P1 FSEL R4, R4, -INF , !P5 ;  /* 0xff80000004041808 */ /* 0x000fe40006800000 */
[----:B------:R-:W-:Y:S03]  /*5d60*/  PLOP3.LUT P1, PT, PT, PT, UP0, 0x80, 0x0 ;  /* 0x000000000000781c */ /* 0x000fe60003f2f008 */
[----:B------:R-:W-:Y:S04]  /*5d70*/  FFMA.FTZ R4, R4, UR8, -R11 ;  /* 0x0000000804047c23 */ /* 0x000fe8000801080b */
[----:B------:R4:W3:Y:S01]  /*5d80*/  MUFU.EX2 R241, R4 ;  /* 0x0000000400f17308 */ /* 0x0008e20000000800 */
[----:B--2---:R-:W-:Y:S01]  /*5d90*/  FFMA.FTZ R0, R6, -UR5, R150 ;  /* 0x8000000506007c23 */ /* 0x004fe20008010096 */
[----:B------:R-:W-:Y:S02]  /*5da0*/  F2FP.F16.F32.PACK_AB R6, R2, R3 ;  /* 0x000000030206723e */ /* 0x000fe400000000ff */
[----:B-1----:R-:W-:Y:S02]  /*5db0*/  F2FP.F16.F32.PACK_AB R5, R81, R82 ;  /* 0x000000525105723e */ /* 0x002fe400000000ff */
[----:B------:R-:W-:Y:S01]  /*5dc0*/  @P0 FSEL R0, R0, -INF , !P6 ;  /* 0xff80000000000808 */ /* 0x000fe20007000000 */
[----:B------:R1:W-:Y:S01]  /*5dd0*/  STS [R193+0x12400], R6 ;  /* 0x01240006c1007388 */ /* 0x0003e20000000800 */
[----:B------:R-:W-:Y:S03]  /*5de0*/  PLOP3.LUT P0, PT, PT, PT, UP0, 0x80, 0x0 ;  /* 0x000000000000781c */ /* 0x000fe60003f0f008 */
[----:B------:R2:W-:Y:S01]  /*5df0*/  STS [R194+0x12000], R5 ;  /* 0x01200005c2007388 */ /* 0x0005e20000000800 */
[----:B----4-:R-:W-:Y:S01]  /*5e00*/  FFMA.FTZ R4, R17, -UR5, R151 ;  /* 0x8000000511047c23 */ /* 0x010fe20008010097 */
[--C-:B------:R-:W-:Y:S04]  /*5e10*/  FFMA.FTZ R0, R0, UR8, -R10.reuse ;  /* 0x0000000800007c23 */ /* 0x100fe8000801080a */
[----:B------:R-:W-:Y:S01]  /*5e20*/  @P1 FSEL R4, R4, -INF , !P5 ;  /* 0xff80000004041808 */ /* 0x000fe20006800000 */
[----:B------:R4:W-:Y:S01]  /*5e30*/  MUFU.EX2 R133, R0 ;  /* 0x0000000000857308 */ /* 0x0009e20000000800 */
[----:B------:R-:W-:Y:S03]  /*5e40*/  PLOP3.LUT P1, PT, PT, PT, UP0, 0x80, 0x0 ;  /* 0x000000000000781c */ /* 0x000fe60003f2f008 */
[----:B------:R-:W-:Y:S06]  /*5e50*/  FFMA.FTZ R4, R4, UR8, -R10 ;  /* 0x0000000804047c23 */ /* 0x000fec000801080a */
[----:B------:R3:W3:Y:S01]  /*5e60*/  MUFU.EX2 R134, R4 ;  /* 0x0000000400867308 */ /* 0x0006e20000000800 */
[----:B-1----:R-:W-:Y:S01]  /*5e70*/  F2FP.F16.F32.PACK_AB R6, R206, R207 ;  /* 0x000000cfce06723e */ /* 0x002fe200000000ff */
[----:B----4-:R-:W-:Y:S01]  /*5e80*/  FFMA.FTZ R0, R15, -UR5, R167 ;  /* 0x800000050f007c23 */ /* 0x010fe200080100a7 */
[----:B--2---:R-:W-:Y:S04]  /*5e90*/  F2FP.F16.F32.PACK_AB R5, R164, R165 ;  /* 0x000000a5a405723e */ /* 0x004fe800000000ff */
        /* <DEDUP_REMOVED lines=42> */
[----:B------:R-:W-:Y:S01]  /*6140*/  FFMA.FTZ R0, R0, UR8, -R11 ;  /* 0x0000000800007c23 */ /* 0x000fe2000801080b */
        /* <DEDUP_REMOVED lines=12> */
[----:B------:R-:W-:Y:S02]  /*6210*/  @P0 FSEL R0, R0, -INF , !P2 ;  /* 0xff80000000000808 */ /* 0x000fe40005000000 */
[----:B------:R-:W-:Y:S01]  /*6220*/  PLOP3.LUT P0, PT, PT, PT, UP0, 0x80, 0x0 ;  /* 0x000000000000781c */ /* 0x000fe20003f0f008 */
[----:B------:R-:W-:Y:S01]  /*6230*/  FFMA.FTZ R11, R4, UR8, -R11 ;  /* 0x00000008040b7c23 */ /* 0x000fe2000801080b */
[----:B------:R-:W-:Y:S01]  /*6240*/  FFMA.FTZ R4, R7, -UR5, R138 ;  /* 0x8000000507047c23 */ /* 0x000fe2000801008a */
[--C-:B------:R-:W-:Y:S01]  /*6250*/  FFMA.FTZ R0, R0, UR8, -R10.reuse ;  /* 0x0000000800007c23 */ /* 0x100fe2000801080a */
[----:B------:R-:W-:Y:S01]  /*6260*/  F2FP.F16.F32.PACK_AB R7, R200, R201 ;  /* 0x000000c9c807723e */ /* 0x000fe200000000ff */
[----:B------:R-:W2:Y:S01]  /*6270*/  MUFU.EX2 R234, R11 ;  /* 0x0000000b00ea7308 */ /* 0x000ea20000000800 */
[----:B---3--:R-:W-:Y:S02]  /*6280*/  F2FP.F16.F32.PACK_AB R6, R178, R179 ;  /* 0x000000b3b206723e */ /* 0x008fe400000000ff */
[----:B------:R-:W-:Y:S01]  /*6290*/  PLOP3.LUT P1, PT, PT, PT, UP0, 0x80, 0x0 ;  /* 0x000000000000781c */ /* 0x000fe20003f2f008 */
[----:B------:R-:W-:Y:S06]  /*62a0*/  UISETP.GE.AND UP0, UPT, UR9, 0x1, UPT ;  /* 0x000000010900788c */ /* 0x000fec000bf06270 */
[----:B------:R3:W-:Y:S06]  /*62b0*/  MUFU.EX2 R132, R0 ;  /* 0x0000000000847308 */ /* 0x0007ec0000000800 */
[----:B------:R-:W-:Y:S02]  /*62c0*/  @P1 FSEL R4, R4, -INF , !P3 ;  /* 0xff80000004041808 */ /* 0x000fe40005800000 */
[----:B-1----:R-:W-:Y:S02]  /*62d0*/  F2FP.F16.F32.PACK_AB R5, R73, R74 ;  /* 0x0000004a4905723e */ /* 0x002fe400000000ff */
[----:B------:R-:W-:Y:S01]  /*62e0*/  PLOP3.LUT P1, PT, PT, PT, UP0, 0x80, 0x0 ;  /* 0x000000000000781c */ /* 0x000fe20003f2f008 */
[----:B------:R-:W-:Y:S01]  /*62f0*/  FFMA.FTZ R10, R4, UR8, -R10 ;  /* 0x00000008040a7c23 */ /* 0x000fe2000801080a */
[----:B------:R-:W-:Y:S01]  /*6300*/  F2FP.F16.F32.PACK_AB R4, R156, R157 ;  /* 0x0000009d9c04723e */ /* 0x000fe200000000ff */
[----:B------:R1:W-:Y:S01]  /*6310*/  STS [R192+0x12000], R5 ;  /* 0x01200005c0007388 */ /* 0x0003e20000000800 */
[----:B---3--:R-:W-:Y:S01]  /*6320*/  FFMA.FTZ R0, R15, -UR5, R180 ;  /* 0x800000050f007c23 */ /* 0x008fe200080100b4 */
[----:B------:R-:W3:Y:S04]  /*6330*/  MUFU.EX2 R131, R10 ;  /* 0x0000000a00837308 */ /* 0x000ee80000000800 */
[----:B------:R-:W-:Y:S02]  /*6340*/  @P0 FSEL R0, R0, -INF , !P3 ;  /* 0xff80000000000808 */ /* 0x000fe40005800000 */
[----:B------:R-:W-:Y:S03]  /*6350*/  IADD3 R114, P0, R115, UR16, RZ ;  /* 0x0000001073727c10 */ /* 0x000fe6000ff1e0ff */
[----:B------:R-:W-:Y:S01]  /*6360*/  FFMA.FTZ R8, R0, UR8, -R8 ;  /* 0x0000000800087c23 */ /* 0x000fe20008010808 */
[----:B------:R-:W-:Y:S02]  /*6370*/  IADD3.X R115, R113, UR15, RZ, P0, !PT ;  /* 0x0000000f71737c10 */ /* 0x000fe400087fe4ff */
[----:B------:R-:W-:Y:S01]  /*6380*/  F2FP.F16.F32.PACK_AB R0, R176, R177 ;  /* 0x000000b1b000723e */ /* 0x000fe200000000ff */
[----:B------:R-:W4:Y:S02]  /*6390*/  MUFU.EX2 R149, R8 ;  /* 0x0000000800957308 */ /* 0x000f240000000800 */
[----:B------:R-:W4:Y:S01]  /*63a0*/  LDG.E R112, desc[UR10][R114.64] ;  /* 0x0000000a72707981 */ /* 0x000f22000c1e1900 */
        /* <DEDUP_REMOVED lines=27> */
[----:B------:R-:W-:Y:S03]  /*6560*/  F2FP.F16.F32.PACK_AB R7, R144, R145 ;  /* 0x000000919007723e */ /* 0x000fe600000000ff */
[----:B------:R4:W-:Y:S01]  /*6570*/  STS [R190+0x12000], R0 ;  /* 0x01200000be007388 */ /* 0x0009e20000000800 */
[----:B------:R-:W-:Y:S02]  /*6580*/  F2FP.F16.F32.PACK_AB R6, R160, R161 ;  /* 0x000000a1a006723e */ /* 0x000fe400000000ff */
[----:B-1----:R-:W-:Y:S02]  /*6590*/  F2FP.F16.F32.PACK_AB R5, R131, R132 ;  /* 0x000000848305723e */ /* 0x002fe400000000ff */
[----:B--2---:R-:W-:Y:S03]  /*65a0*/  F2FP.F16.F32.PACK_AB R4, R140, R141 ;  /* 0x0000008d8c04723e */ /* 0x004fe600000000ff */
[----:B------:R-:W-:Y:S01]  /*65b0*/  STS [R190+0x12400], R5 ;  /* 0x01240005be007388 */ /* 0x000fe20000000800 */
[----:B----4-:R-:W-:Y:S03]  /*65c0*/  F2FP.F16.F32.PACK_AB R0, R149, R155 ;  /* 0x0000009b9500723e */ /* 0x010fe600000000ff */
[----:B------:R-:W-:Y:S04]  /*65d0*/  STS [R191+0x14000], R7 ;  /* 0x01400007bf007388 */ /* 0x000fe80000000800 */
[----:B------:R-:W-:Y:S04]  /*65e0*/  STS [R191+0x14400], R6 ;  /* 0x01440006bf007388 */ /* 0x000fe80000000800 */
[----:B------:R-:W-:Y:S04]  /*65f0*/  STS [R190+0x14000], R4 ;  /* 0x01400004be007388 */ /* 0x000fe80000000800 */
[----:B------:R1:W-:Y:S04]  /*6600*/  STS [R190+0x14400], R0 ;  /* 0x01440000be007388 */ /* 0x0003e80000000800 */
[----:B------:R-:W-:Y:S08]  /*6610*/  LDSM.16.M88.4 R64, [R122+UR4+0x4000] ;  /* 0x004000047a40783b */ /* 0x000ff00008000200 */
[----:B------:R-:W2:Y:S08]  /*6620*/  LDSM.16.M88.4 R16, [R116+0x8000] ;  /* 0x008000007410783b */ /* 0x000eb00000000200 */
[----:B------:R-:W3:Y:S01]  /*6630*/  LDSM.16.M88.4 R60, [R122+UR4+0x5000] ;  /* 0x005000047a3c783b */ /* 0x000ee20008000200 */
[----:B-1----:R-:W-:Y:S07]  /*6640*/  IMAD.U32 R0, RZ, RZ, UR4 ;  /* 0x00000004ff007e24 */ /* 0x002fee000f8e00ff */
[----:B------:R-:W1:Y:S01]  /*6650*/  LDSM.16.M88.4 R32, [R116+0x8400] ;  /* 0x008400007420783b */ /* 0x000e620000000200 */
[----:B------:R-:W-:Y:S07]  /*6660*/  IADD3 R0, R122, 0x4000, R0 ;  /* 0x000040007a007810 */ /* 0x000fee0007ffe000 */
[----:B------:R-:W4:Y:S08]  /*6670*/  LDSM.16.M88.4 R48, [R116+0x8800] ;  /* 0x008800007430783b */ /* 0x000f300000000200 */
[----:B------:R-:W4:Y:S01]  /*6680*/  LDSM.16.M88.4 R100, [R116+0x8c00] ;  /* 0x008c00007464783b */ /* 0x000f220000000200 */
[-C--:B--2---:R-:W-:Y:S07]  /*6690*/  HMMA.16816.F32 R4, R64, R16.reuse, RZ ;  /* 0x000000104004723c */ /* 0x084fee00000018ff */
[----:B------:R-:W-:Y:S01]  /*66a0*/  LDSM.16.M88.4 R108, [R117+0x8000] ;  /* 0x00800000756c783b */ /* 0x000fe20000000200 */
[C---:B---3--:R-:W-:Y:S06]  /*66b0*/  HMMA.16816.F32 R8, R60.reuse, R16, RZ ;  /* 0x000000103c08723c */ /* 0x048fec00000018ff */
[-C--:B------:R-:W-:Y:S06]  /*66c0*/  HMMA.16816.F32 R12, R60, R18.reuse, RZ ;  /* 0x000000123c0c723c */ /* 0x080fec00000018ff */
[C---:B------:R-:W-:Y:S06]  /*66d0*/  HMMA.16816.F32 R16, R64.reuse, R18, RZ ;  /* 0x000000124010723c */ /* 0x040fec00000018ff */
[-C--:B-1----:R-:W-:Y:S06]  /*66e0*/  HMMA.16816.F32 R20, R64, R32.reuse, RZ ;  /* 0x000000204014723c */ /* 0x082fec00000018ff */
        /* <DEDUP_REMOVED lines=10> */
[----:B------:R-:W-:Y:S04]  /*6790*/  IMAD.IADD R100, R0, 0x1, R123 ;  /* 0x0000000100647824 */ /* 0x000fe800078e027b */
[----:B------:R-:W-:Y:S01]  /*67a0*/  FFMA.FTZ R0, -R84, R84, 1 ;  /* 0x3f80000054007423 */ /* 0x000fe20000010154 */
        /* <DEDUP_REMOVED lines=46> */
[----:B------:R-:W-:Y:S01]  /*6a90*/  FMUL.FTZ R104, R79, R21 ;  /* 0x000000154f687220 */ /* 0x000fe20000410000 */
[----:B------:R3:W5:Y:S02]  /*6aa0*/  LDL.LU R81, [R1+0x84] ;  /* 0x0000840001517983 */ /* 0x0007640000300800 */
[----:B------:R-:W-:Y:S01]  /*6ab0*/  FFMA.FTZ R100, -R78, R78, 1 ;  /* 0x3f8000004e647423 */ /* 0x000fe2000001014e */
[----:B------:R-:W-:Y:S01]  /*6ac0*/  FFMA.FTZ R21, -R77, R77, 1 ;  /* 0x3f8000004d157423 */ /* 0x000fe2000001014d */
[----:B------:R3:W5:Y:S01]  /*6ad0*/  LDL.LU R80, [R1+0x80] ;  /* 0x0000800001507983 */ /* 0x0007620000300800 */
[----:B------:R-:W-:Y:S01]  /*6ae0*/  FFMA.FTZ R20, -R76, R76, 1 ;  /* 0x3f8000004c147423 */ /* 0x000fe2000001014c */
[----:B------:R-:W-:Y:S01]  /*6af0*/  FFMA.FTZ R17, -R75, R75, 1 ;  /* 0x3f8000004b117423 */ /* 0x000fe2000001014b */
[----:B------:R-:W-:Y:S01]  /*6b00*/  FMUL.FTZ R100, R100, UR6 ;  /* 0x0000000664647c20 */ /* 0x000fe20008410000 */
[----:B------:R3:W5:Y:S01]  /*6b10*/  LDL.LU R79, [R1+0x7c] ;  /* 0x00007c00014f7983 */ /* 0x0007620000300800 */
[----:B------:R-:W-:Y:S01]  /*6b20*/  FMUL.FTZ R21, R21, UR6 ;  /* 0x0000000615157c20 */ /* 0x000fe20008410000 */
[----:B------:R-:W-:Y:S01]  /*6b30*/  FMUL.FTZ R101, R108, UR6 ;  /* 0x000000066c657c20 */ /* 0x000fe20008410000 */
[----:B------:R-:W-:Y:S01]  /*6b40*/  FMUL.FTZ R100, R100, R16 ;  /* 0x0000001064647220 */ /* 0x000fe20000410000 */
[----:B------:R3:W5:Y:S01]  /*6b50*/  LDL.LU R78, [R1+0x78] ;  /* 0x00007800014e7983 */ /* 0x0007620000300800 */
[----:B------:R-:W-:Y:S01]  /*6b60*/  FMUL.FTZ R21, R21, R102 ;  /* 0x0000006615157220 */ /* 0x000fe20000410000 */
[----:B------:R-:W-:Y:S01]  /*6b70*/  FMUL.FTZ R101, R101, R130 ;  /* 0x0000008265657220 */ /* 0x000fe20000410000 */
[----:B------:R-:W-:Y:S01]  /*6b80*/  FMUL.FTZ R20, R20, UR6 ;  /* 0x0000000614147c20 */ /* 0x000fe20008410000 */
[----:B------:R3:W5:Y:S01]  /*6b90*/  LDL.LU R77, [R1+0x74] ;  /* 0x00007400014d7983 */ /* 0x0007620000300800 */
[----:B------:R-:W-:Y:S01]  /*6ba0*/  FMUL.FTZ R17, R17, UR6 ;  /* 0x0000000611117c20 */ /* 0x000fe20008410000 */
[----:B------:R-:W-:Y:S01]  /*6bb0*/  F2FP.F16.F32.PACK_AB R102, R21, R100 ;  /* 0x000000641566723e */ /* 0x000fe200000000ff */
[----:B------:R-:W-:Y:S01]  /*6bc0*/  FMUL.FTZ R21, R73, R33 ;  /* 0x0000002149157220 */ /* 0x000fe20000410000 */
[----:B------:R3:W5:Y:S01]  /*6bd0*/  LDL.LU R76, [R1+0x70] ;  /* 0x00007000014c7983 */ /* 0x0007620000300800 */
[----:B------:R-:W-:Y:S01]  /*6be0*/  FFMA.FTZ R100, -R71, R71, 1 ;  /* 0x3f80000047647423 */ /* 0x000fe20000010147 */
[----:B------:R-:W-:Y:S01]  /*6bf0*/  FMUL.FTZ R20, R20, R103 ;  /* 0x0000006714147220 */ /* 0x000fe20000410000 */
[----:B------:R-:W-:Y:S01]  /*6c00*/  FMUL.FTZ R17, R17, R104 ;  /* 0x0000006811117220 */ /* 0x000fe20000410000 */
[----:B------:R3:W5:Y:S01]  /*6c10*/  LDL.LU R75, [R1+0x6c] ;  /* 0x00006c00014b7983 */ /* 0x0007620000300800 */
[----:B------:R-:W-:Y:S01]  /*6c20*/  F2FP.F16.F32.PACK_AB R16, R101, R113 ;  /* 0x000000716510723e */ /* 0x000fe200000000ff */
[----:B------:R-:W-:Y:S01]  /*6c30*/  FFMA.FTZ R101, -R72, R72, 1 ;  /* 0x3f80000048657423 */ /* 0x000fe20000010148 */
[----:B------:R-:W-:Y:S01]  /*6c40*/  FADD.FTZ R52, -R112, R52 ;  /* 0x0000003470347221 */ /* 0x000fe20000010100 */
[----:B------:R-:W-:Y:S01]  /*6c50*/  F2FP.F16.F32.PACK_AB R104, R17, R20 ;  /* 0x000000141168723e */ /* 0x000fe200000000ff */
[----:B------:R-:W-:Y:S01]  /*6c60*/  FMUL.FTZ R20, R74, R32 ;  /* 0x000000204a147220 */ /* 0x000fe20000410000 */
[----:B------:R-:W-:Y:S01]  /*6c70*/  FFMA.FTZ R17, -R70, R70, 1 ;  /* 0x3f80000046117423 */ /* 0x000fe20000010146 */
[----:B------:R3:W5:Y:S01]  /*6c80*/  LDL.LU R74, [R1+0x68] ;  /* 0x00006800014a7983 */ /* 0x0007620000300800 */
[C---:B------:R-:W-:Y:S01]  /*6c90*/  FADD.FTZ R103, -R112.reuse, R53 ;  /* 0x0000003570677221 */ /* 0x040fe20000010100 */
[----:B------:R-:W-:Y:S01]  /*6ca0*/  FMUL.FTZ R53, R241, R52 ;  /* 0x00000034f1357220 */ /* 0x000fe20000410000 */
[----:B------:R-:W-:Y:S01]  /*6cb0*/  FADD.FTZ R52, -R112, R65 ;  /* 0x0000004170347221 */ /* 0x000fe20000010100 */
[----:B------:R3:W5:Y:S01]  /*6cc0*/  LDL.LU R73, [R1+0x64] ;  /* 0x0000640001497983 */ /* 0x0007620000300800 */
[----:B------:R-:W-:Y:S01]  /*6cd0*/  FMUL.FTZ R103, R240, R103 ;  /* 0x00000067f0677220 */ /* 0x000fe20000410000 */
        /* <DEDUP_REMOVED lines=8> */
[----:B------:R-:W-:Y:S01]  /*6d60*/  FADD.FTZ R32, -R112, R36 ;  /* 0x0000002470207221 */ /* 0x000fe20000010100 */
[----:B------:R-:W-:Y:S01]  /*6d70*/  FFMA.FTZ R36, -R247, R247, 1 ;  /* 0x3f800000f7247423 */ /* 0x000fe200000101f7 */
[----:B------:R3:W5:Y:S01]  /*6d80*/  LDL.LU R70, [R1+0x58] ;  /* 0x0000580001467983 */ /* 0x0007620000300800 */
[----:B------:R-:W-:Y:S01]  /*6d90*/  FMUL.FTZ R37, R37, R33 ;  /* 0x0000002125257220 */ /* 0x000fe20000410000 */
[----:B------:R-:W-:Y:S01]  /*6da0*/  FMUL.FTZ R32, R251, R32 ;  /* 0x00000020fb207220 */ /* 0x000fe20000410000 */
[----:B------:R-:W-:Y:S01]  /*6db0*/  FMUL.FTZ R36, R36, UR6 ;  /* 0x0000000624247c20 */ /* 0x000fe20008410000 */
[----:B------:R3:W5:Y:S01]  /*6dc0*/  LDL.64 R106, [R1+0x8] ;  /* 0x00000800016a7983 */ /* 0x0007620000100a00 */
[----:B------:R-:W-:Y:S01]  /*6dd0*/  FFMA.FTZ R33, -R246, R246, 1 ;  /* 0x3f800000f6217423 */ /* 0x000fe200000101f6 */
[----:B------:R-:W-:Y:S01]  /*6de0*/  FMUL.FTZ R101, R101, UR6 ;  /* 0x0000000665657c20 */ /* 0x000fe20008410000 */
[----:B------:R-:W-:Y:S02]  /*6df0*/  FMUL.FTZ R100, R100, UR6 ;  /* 0x0000000664647c20 */ /* 0x000fe40008410000 */
[----:B------:R-:W-:Y:S01]  /*6e00*/  FMUL.FTZ R33, R33, UR6 ;  /* 0x0000000621217c20 */ /* 0x000fe20008410000 */
[----:B------:R-:W-:Y:S01]  /*6e10*/  FMUL.FTZ R101, R101, R20 ;  /* 0x0000001465657220 */ /* 0x000fe20000410000 */
[C---:B------:R-:W-:Y:S01]  /*6e20*/  FADD.FTZ R20, -R112.reuse, R49 ;  /* 0x0000003170147221 */ /* 0x040fe20000010100 */
[----:B------:R-:W-:Y:S01]  /*6e30*/  FADD.FTZ R49, -R112, R64 ;  /* 0x0000004070317221 */ /* 0x000fe20000010100 */
[----:B------:R-:W-:Y:S01]  /*6e40*/  FMUL.FTZ R100, R100, R21 ;  /* 0x0000001564647220 */ /* 0x000fe20000410000 */
[----:B------:R-:W-:Y:S01]  /*6e50*/  FADD.FTZ R21, -R112, R48 ;  /* 0x0000003070157221 */ /* 0x000fe20000010100 */
[----:B------:R-:W-:Y:S01]  /*6e60*/  FMUL.FTZ R48, R17, R32 ;  /* 0x0000002011307220 */ /* 0x000fe20000410000 */
[----:B------:R-:W-:Y:S01]  /*6e70*/  FMUL.FTZ R49, R235, R49 ;  /* 0x00000031eb317220 */ /* 0x000fe20000410000 */
[----:B------:R-:W-:Y:S01]  /*6e80*/  FFMA.FTZ R32, -R245, R245, 1 ;  /* 0x3f800000f5207423 */ /* 0x000fe200000101f5 */
[----:B------:R-:W-:Y:S01]  /*6e90*/  FMUL.FTZ R17, R243, R21 ;  /* 0x00000015f3117220 */ /* 0x000fe20000410000 */
[----:B------:R-:W-:Y:S01]  /*6ea0*/  FFMA.FTZ R21, -R244, R244, 1 ;  /* 0x3f800000f4157423 */ /* 0x000fe200000101f4 */
[----:B------:R-:W-:Y:S01]  /*6eb0*/  FMUL.FTZ R20, R242, R20 ;  /* 0x00000014f2147220 */ /* 0x000fe20000410000 */
[----:B------:R-:W-:Y:S01]  /*6ec0*/  FMUL.FTZ R32, R32, UR6 ;  /* 0x0000000620207c20 */ /* 0x000fe20008410000 */
[----:B------:R-:W-:Y:S01]  /*6ed0*/  FMUL.FTZ R36, R36, R17 ;  /* 0x0000001124247220 */ /* 0x000fe20000410000 */
[----:B------:R-:W-:Y:S01]  /*6ee0*/  FMUL.FTZ R21, R21, UR6 ;  /* 0x0000000615157c20 */ /* 0x000fe20008410000 */
[----:B------:R-:W-:Y:S01]  /*6ef0*/  FMUL.FTZ R33, R33, R20 ;  /* 0x0000001421217220 */ /* 0x000fe20000410000 */
[----:B------:R-:W-:Y:S01]  /*6f00*/  FMUL.FTZ R32, R32, R53 ;  /* 0x0000003520207220 */ /* 0x000fe20000410000 */
[----:B------:R-:W-:Y:S01]  /*6f10*/  FFMA.FTZ R20, -R233, R233, 1 ;  /* 0x3f800000e9147423 */ /* 0x000fe200000101e9 */
[----:B------:R-:W-:Y:S01]  /*6f20*/  FFMA.FTZ R17, -R232, R232, 1 ;  /* 0x3f800000e8117423 */ /* 0x000fe200000101e8 */
[----:B------:R-:W-:Y:S01]  /*6f30*/  FMUL.FTZ R21, R21, R103 ;  /* 0x0000006715157220 */ /* 0x000fe20000410000 */
[----:B------:R-:W-:Y:S01]  /*6f40*/  F2FP.F16.F32.PACK_AB R100, R100, R101 ;  /* 0x000000656464723e */ /* 0x000fe200000000ff */
[----:B------:R-:W-:Y:S01]  /*6f50*/  FMUL.FTZ R20, R20, UR6 ;  /* 0x0000000614147c20 */ /* 0x000fe20008410000 */
[----:B------:R-:W-:Y:S03]  /*6f60*/  FMUL.FTZ R17, R17, UR6 ;  /* 0x0000000611117c20 */ /* 0x000fe60008410000 */
[----:B------:R-:W-:Y:S01]  /*6f70*/  FMUL.FTZ R20, R20, R49 ;  /* 0x0000003114147220 */ /* 0x000fe20000410000 */
[----:B------:R-:W-:Y:S01]  /*6f80*/  FMUL.FTZ R17, R17, R52 ;  /* 0x0000003411117220 */ /* 0x000fe20000410000 */
[----:B------:R-:W-:Y:S02]  /*6f90*/  F2FP.F16.F32.PACK_AB R49, R37, R48 ;  /* 0x000000302531723e */ /* 0x000fe400000000ff */
[----:B------:R-:W-:Y:S02]  /*6fa0*/  F2FP.F16.F32.PACK_AB R48, R33, R36 ;  /* 0x000000242130723e */ /* 0x000fe400000000ff */
[----:B------:R-:W-:Y:S01]  /*6fb0*/  F2FP.F16.F32.PACK_AB R36, R17, R20 ;  /* 0x000000141124723e */ /* 0x000fe200000000ff */
[----:B------:R-:W-:Y:S01]  /*6fc0*/  FFMA.FTZ R20, -R69, R69, 1 ;  /* 0x3f80000045147423 */ /* 0x000fe20000010145 */
[----:B------:R-:W-:Y:S01]  /*6fd0*/  FFMA.FTZ R17, -R68, R68, 1 ;  /* 0x3f80000044117423 */ /* 0x000fe20000010144 */
[----:B------:R3:W5:Y:S01]  /*6fe0*/  LDL.LU R69, [R1+0x54] ;  /* 0x0000540001457983 */ /* 0x0007620000300800 */
[----:B------:R-:W-:Y:S01]  /*6ff0*/  F2FP.F16.F32.PACK_AB R37, R21, R32 ;  /* 0x000000201525723e */ /* 0x000fe200000000ff */
[----:B------:R-:W-:Y:S01]  /*7000*/  FMUL.FTZ R20, R20, UR6 ;  /* 0x0000000614147c20 */ /* 0x000fe20008410000 */
[----:B------:R-:W-:Y:S01]  /*7010*/  FMUL.FTZ R17, R17, UR6 ;  /* 0x0000000611117c20 */ /* 0x000fe20008410000 */
[----:B------:R3:W5:Y:S01]  /*7020*/  LDL.LU R68, [R1+0x50] ;  /* 0x0000500001447983 */ /* 0x0007620000300800 */
[C---:B--2---:R-:W-:Y:S01]  /*7030*/  FADD.FTZ R6, -R5.reuse, R6 ;  /* 0x0000000605067221 */ /* 0x044fe20000010100 */
[----:B------:R-:W-:Y:S03]  /*7040*/  FADD.FTZ R7, -R5, R7 ;  /* 0x0000000705077221 */ /* 0x000fe60000010100 */
[----:B------:R-:W-:Y:S01]  /*7050*/  FMUL.FTZ R32, R3, R6 ;  /* 0x0000000603207220 */ /* 0x000fe20000410000 */
[----:B------:R-:W-:Y:S01]  /*7060*/  FMUL.FTZ R21, R2, R7 ;  /* 0x0000000702157220 */ /* 0x000fe20000410000 */
[----:B------:R3:W5:Y:S04]  /*7070*/  LDL.LU R3, [R1+0x4c] ;  /* 0x00004c0001037983 */ /* 0x0007680000300800 */
[----:B------:R3:W5:Y:S01]  /*7080*/  LDL.LU R2, [R1+0x48] ;  /* 0x0000480001027983 */ /* 0x0007620000300800 */
[----:B------:R-:W-:Y:S05]  /*7090*/  @!P1 BRA `(.L_x_1138) ;  /* 0x00000000008c9947 */ /* 0x000fea0003800000 */
[----:B------:R-:W2:Y:S01]  /*70a0*/  LDL.LU R105, [R1] ;  /* 0x0000000001697983 */ /* 0x000ea20000300800 */
        /* <DEDUP_REMOVED lines=34> */
.L_x_1138:
[----:B------:R-:W2:Y:S01]  /*72d0*/  LDL R33, [R1+0x38] ;  /* 0x0000380001217983 */ /* 0x000ea20000100800 */
[----:B-1----:R-:W-:Y:S01]  /*72e0*/  FADD.FTZ R6, -R5, R23 ;  /* 0x0000001705067221 */ /* 0x002fe20000010100 */
[----:B------:R-:W-:Y:S01]  /*72f0*/  FMUL.FTZ R21, R17, R21 ;  /* 0x0000001511157220 */ /* 0x000fe20000410000 */
[----:B------:R-:W-:Y:S01]  /*7300*/  FMUL.FTZ R32, R20, R32 ;  /* 0x0000002014207220 */ /* 0x000fe20000410000 */
[----:B------:R1:W-:Y:S01]  /*7310*/  STS [R193+0xa000], R16 ;  /* 0x00a00010c1007388 */ /* 0x0003e20000000800 */
[C---:B------:R-:W-:Y:S01]  /*7320*/  FADD.FTZ R18, -R5.reuse, R18 ;  /* 0x0000001205127221 */ /* 0x040fe20000010100 */
[----:B------:R-:W-:Y:S01]  /*7330*/  FADD.FTZ R22, -R5, R22 ;  /* 0x0000001605167221 */ /* 0x000fe20000010100 */
[----:B------:R-:W-:Y:S01]  /*7340*/  FFMA.FTZ R7, -R196, R196, 1 ;  /* 0x3f800000c4077423 */ /* 0x000fe200000101c4 */
[----:B------:R-:W-:Y:S01]  /*7350*/  FMUL.FTZ R6, R158, R6 ;  /* 0x000000069e067220 */ /* 0x000fe20000410000 */
[----:B------:R-:W-:Y:S01]  /*7360*/  FMUL.FTZ R20, R165, R18 ;  /* 0x00000012a5147220 */ /* 0x000fe20000410000 */
[----:B------:R-:W-:Y:S01]  /*7370*/  FMUL.FTZ R22, R159, R22 ;  /* 0x000000169f167220 */ /* 0x000fe20000410000 */
[----:B------:R-:W-:Y:S01]  /*7380*/  FMUL.FTZ R7, R7, UR6 ;  /* 0x0000000607077c20 */ /* 0x000fe20008410000 */
[----:B------:R-:W-:Y:S01]  /*7390*/  FADD.FTZ R19, -R5, R19 ;  /* 0x0000001305137221 */ /* 0x000fe20000010100 */
[----:B------:R-:W-:Y:S01]  /*73a0*/  FFMA.FTZ R18, -R203, R203, 1 ;  /* 0x3f800000cb127423 */ /* 0x000fe200000101cb */
[----:B------:R-:W-:Y:S01]  /*73b0*/  FFMA.FTZ R17, -R198, R198, 1 ;  /* 0x3f800000c6117423 */ /* 0x000fe200000101c6 */
[----:B------:R-:W-:Y:S01]  /*73c0*/  FADD.FTZ R38, -R5, R38 ;  /* 0x0000002605267221 */ /* 0x000fe20000010100 */
[----:B------:R-:W-:Y:S01]  /*73d0*/  FMUL.FTZ R19, R164, R19 ;  /* 0x00000013a4137220 */ /* 0x000fe20000410000 */
[----:B------:R-:W-:Y:S01]  /*73e0*/  FMUL.FTZ R18, R18, UR6 ;  /* 0x0000000612127c20 */ /* 0x000fe20008410000 */
[----:B------:R-:W-:Y:S01]  /*73f0*/  FMUL.FTZ R17, R17, UR6 ;  /* 0x0000000611117c20 */ /* 0x000fe20008410000 */
[----:B------:R-:W-:Y:S01]  /*7400*/  FADD.FTZ R39, -R5, R39 ;  /* 0x0000002705277221 */ /* 0x000fe20000010100 */
[----:B------:R-:W-:Y:S01]  /*7410*/  FMUL.FTZ R38, R143, R38 ;  /* 0x000000268f267220 */ /* 0x000fe20000410000 */
[----:B------:R-:W-:Y:S01]  /*7420*/  FMUL.FTZ R20, R18, R20 ;  /* 0x0000001412147220 */ /* 0x000fe20000410000 */
[----:B------:R-:W-:Y:S01]  /*7430*/  FMUL.FTZ R19, R17, R19 ;  /* 0x0000001311137220 */ /* 0x000fe20000410000 */
[----:B------:R-:W-:Y:S01]  /*7440*/  FFMA.FTZ R17, -R175, R175, 1 ;  /* 0x3f800000af117423 */ /* 0x000fe200000101af */
[----:B------:R-:W-:Y:S01]  /*7450*/  FMUL.FTZ R39, R142, R39 ;  /* 0x000000278e277220 */ /* 0x000fe20000410000 */
[C---:B------:R-:W-:Y:S01]  /*7460*/  FADD.FTZ R50, -R5.reuse, R50 ;  /* 0x0000003205327221 */ /* 0x040fe20000010100 */
[C---:B------:R-:W-:Y:S01]  /*7470*/  FADD.FTZ R51, -R5.reuse, R51 ;  /* 0x0000003305337221 */ /* 0x040fe20000010100 */
[C---:B------:R-:W-:Y:S01]  /*7480*/  FADD.FTZ R34, -R5.reuse, R34 ;  /* 0x0000002205227221 */ /* 0x040fe20000010100 */
[----:B------:R-:W-:Y:S01]  /*7490*/  FADD.FTZ R35, -R5, R35 ;  /* 0x0000002305237221 */ /* 0x000fe20000010100 */
[----:B-1----:R-:W-:Y:S01]  /*74a0*/  FFMA.FTZ R16, -R197, R197, 1 ;  /* 0x3f800000c5107423 */ /* 0x002fe200000101c5 */
[----:B------:R-:W-:Y:S01]  /*74b0*/  FMUL.FTZ R50, R136, R50 ;  /* 0x0000003288327220 */ /* 0x000fe20000410000 */
[----:B------:R-:W-:Y:S01]  /*74c0*/  FMUL.FTZ R51, R135, R51 ;  /* 0x0000003387337220 */ /* 0x000fe20000410000 */
[C---:B------:R-:W-:Y:S01]  /*74d0*/  FADD.FTZ R54, -R5.reuse, R54 ;  /* 0x0000003605367221 */ /* 0x040fe20000010100 */
[----:B------:R-:W-:Y:S01]  /*74e0*/  FMUL.FTZ R16, R16, UR6 ;  /* 0x0000000610107c20 */ /* 0x000fe20008410000 */
[C---:B------:R-:W-:Y:S01]  /*74f0*/  FADD.FTZ R55, -R5.reuse, R55 ;  /* 0x0000003705377221 */ /* 0x040fe20000010100 */
[C---:B------:R-:W-:Y:S01]  /*7500*/  FADD.FTZ R66, -R5.reuse, R66 ;  /* 0x0000004205427221 */ /* 0x040fe20000010100 */
[----:B------:R-:W-:Y:S01]  /*7510*/  FADD.FTZ R5, -R5, R67 ;  /* 0x0000004305057221 */ /* 0x000fe20000010100 */
[----:B------:R-:W-:Y:S01]  /*7520*/  FMUL.FTZ R22, R16, R22 ;  /* 0x0000001610167220 */ /* 0x000fe20000410000 */
[----:B------:R-:W-:Y:S01]  /*7530*/  FMUL.FTZ R16, R7, R6 ;  /* 0x0000000607107220 */ /* 0x000fe20000410000 */
[----:B------:R-:W-:Y:S01]  /*7540*/  F2FP.F16.F32.PACK_AB R6, R19, R20 ;  /* 0x000000141306723e */ /* 0x000fe200000000ff */
[----:B------:R-:W-:Y:S01]  /*7550*/  FMUL.FTZ R19, R17, UR6 ;  /* 0x0000000611137c20 */ /* 0x000fe20008410000 */
[----:B------:R-:W-:Y:S01]  /*7560*/  FFMA.FTZ R17, -R171, R171, 1 ;  /* 0x3f800000ab117423 */ /* 0x000fe200000101ab */
[----:B------:R-:W-:Y:S01]  /*7570*/  F2FP.F16.F32.PACK_AB R7, R21, R32 ;  /* 0x000000201507723e */ /* 0x000fe200000000ff */
[----:B-----5:R-:W-:Y:S01]  /*7580*/  FADD.FTZ R15, -R0, R15 ;  /* 0x0000000f000f7221 */ /* 0x020fe20000010100 */
[----:B------:R-:W-:Y:S01]  /*7590*/  F2FP.F16.F32.PACK_AB R22, R16, R22 ;  /* 0x000000161016723e */ /* 0x000fe200000000ff */
[----:B------:R-:W-:Y:S01]  /*75a0*/  FFMA.FTZ R16, -R174, R174, 1 ;  /* 0x3f800000ae107423 */ /* 0x000fe200000101ae */
[----:B------:R-:W-:Y:S01]  /*75b0*/  FMUL.FTZ R17, R17, UR6 ;  /* 0x0000000611117c20 */ /* 0x000fe20008410000 */
[----:B------:R1:W-:Y:S01]  /*75c0*/  STS [R193+0xa400], R7 ;  /* 0x00a40007c1007388 */ /* 0x0003e20000000800 */
[----:B------:R-:W-:Y:S01]  /*75d0*/  FMUL.FTZ R66, R132, R66 ;  /* 0x0000004284427220 */ /* 0x000fe20000410000 */
[----:B------:R-:W-:Y:S01]  /*75e0*/  FMUL.FTZ R18, R16, UR6 ;  /* 0x0000000610127c20 */ /* 0x000fe20008410000 */
[----:B------:R-:W-:Y:S01]  /*75f0*/  FFMA.FTZ R16, -R170, R170, 1 ;  /* 0x3f800000aa107423 */ /* 0x000fe200000101aa */
[----:B------:R4:W-:Y:S01]  /*7600*/  STS [R194+0xa400], R6 ;  /* 0x00a40006c2007388 */ /* 0x0009e20000000800 */
[----:B------:R-:W-:Y:S01]  /*7610*/  FMUL.FTZ R38, R17, R38 ;  /* 0x0000002611267220 */ /* 0x000fe20000410000 */
[----:B------:R-:W-:Y:S01]  /*7620*/  FFMA.FTZ R17, -R154, R154, 1 ;  /* 0x3f8000009a117423 */ /* 0x000fe2000001019a */
[----:B------:R-:W-:Y:S01]  /*7630*/  FMUL.FTZ R16, R16, UR6 ;  /* 0x0000000610107c20 */ /* 0x000fe20008410000 */
[----:B------:R-:W-:Y:S01]  /*7640*/  STS [R194+0xa000], R102 ;  /* 0x00a00066c2007388 */ /* 0x000fe20000000800 */
        /* <DEDUP_REMOVED lines=8> */
[----:B------:R-:W-:Y:S01]  /*76d0*/  FMUL.FTZ R20, R18, R35 ;  /* 0x0000002312147220 */ /* 0x000fe20000410000 */
[----:B------:R-:W-:Y:S01]  /*76e0*/  FFMA.FTZ R18, -R150, R150, 1 ;  /* 0x3f80000096127423 */ /* 0x000fe20000010196 */
[----:B------:R-:W-:Y:S01]  /*76f0*/  FMUL.FTZ R17, R17, UR6 ;  /* 0x0000000611117c20 */ /* 0x000fe20008410000 */
[----:B------:R-:W-:Y:S01]  /*7700*/  FMUL.FTZ R51, R16, R51 ;  /* 0x0000003310337220 */ /* 0x000fe20000410000 */
[----:B------:R-:W-:Y:S01]  /*7710*/  FFMA.FTZ R16, -R138, R138, 1 ;  /* 0x3f8000008a107423 */ /* 0x000fe2000001018a */
[C---:B------:R-:W-:Y:S01]  /*7720*/  FADD.FTZ R8, -R4.reuse, R8 ;  /* 0x0000000804087221 */ /* 0x040fe20000010100 */
[----:B------:R-:W-:Y:S01]  /*7730*/  FMUL.FTZ R66, R17, R66 ;  /* 0x0000004211427220 */ /* 0x000fe20000410000 */
[----:B------:R-:W-:Y:S01]  /*7740*/  FADD.FTZ R9, -R4, R9 ;  /* 0x0000000904097221 */ /* 0x000fe20000010100 */
[----:B------:R-:W-:Y:S01]  /*7750*/  FMUL.FTZ R16, R16, UR6 ;  /* 0x0000000610107c20 */ /* 0x000fe20008410000 */
[----:B------:R-:W-:Y:S01]  /*7760*/  FADD.FTZ R12, -R4, R12 ;  /* 0x0000000c040c7221 */ /* 0x000fe20000010100 */
[----:B-1----:R-:W-:Y:S01]  /*7770*/  FFMA.FTZ R7, -R222, R222, 1 ;  /* 0x3f800000de077423 */ /* 0x002fe200000101de */
[----:B------:R-:W-:Y:S01]  /*7780*/  FMUL.FTZ R55, R133, R55 ;  /* 0x0000003785377220 */ /* 0x000fe20000410000 */
[----:B------:R-:W-:Y:S01]  /*7790*/  FMUL.FTZ R5, R16, R5 ;  /* 0x0000000510057220 */ /* 0x000fe20000410000 */
[----:B------:R-:W-:Y:S01]  /*77a0*/  FMUL.FTZ R18, R18, UR6 ;  /* 0x0000000612127c20 */ /* 0x000fe20008410000 */
[----:B------:R-:W-:Y:S01]  /*77b0*/  FMUL.FTZ R17, R207, R8 ;  /* 0x00000008cf117220 */ /* 0x000fe20000410000 */
[----:B------:R-:W-:Y:S01]  /*77c0*/  FMUL.FTZ R16, R206, R9 ;  /* 0x00000009ce107220 */ /* 0x000fe20000410000 */
[----:B------:R-:W-:Y:S01]  /*77d0*/  FMUL.FTZ R7, R7, UR6 ;  /* 0x0000000607077c20 */ /* 0x000fe20008410000 */
[----:B------:R-:W-:Y:S01]  /*77e0*/  F2FP.F16.F32.PACK_AB R66, R5, R66 ;  /* 0x000000420542723e */ /* 0x000fe200000000ff */
[----:B------:R-:W-:Y:S01]  /*77f0*/  FADD.FTZ R5, -R4, R13 ;  /* 0x0000000d04057221 */ /* 0x000fe20000010100 */
[----:B------:R-:W-:Y:S01]  /*7800*/  FMUL.FTZ R13, R202, R12 ;  /* 0x0000000cca0d7220 */ /* 0x000fe20000410000 */
[----:B------:R-:W-:Y:S01]  /*7810*/  FFMA.FTZ R8, -R225, R225, 1 ;  /* 0x3f800000e1087423 */ /* 0x000fe200000101e1 */
[----:B------:R-:W-:Y:S01]  /*7820*/  FFMA.FTZ R12, -R227, R227, 1 ;  /* 0x3f800000e30c7423 */ /* 0x000fe200000101e3 */
[----:B------:R-:W-:Y:S01]  /*7830*/  FMUL.FTZ R5, R199, R5 ;  /* 0x00000005c7057220 */ /* 0x000fe20000410000 */
[----:B------:R-:W-:Y:S01]  /*7840*/  FFMA.FTZ R9, -R226, R226, 1 ;  /* 0x3f800000e2097423 */ /* 0x000fe200000101e2 */
[----:B------:R-:W-:Y:S01]  /*7850*/  FMUL.FTZ R55, R18, R55 ;  /* 0x0000003712377220 */ /* 0x000fe20000410000 */
[----:B------:R-:W-:Y:S01]  /*7860*/  FMUL.FTZ R8, R8, UR6 ;  /* 0x0000000608087c20 */ /* 0x000fe20008410000 */
[----:B------:R-:W-:Y:S01]  /*7870*/  FMUL.FTZ R18, R7, R5 ;  /* 0x0000000507127220 */ /* 0x000fe20000410000 */
[----:B------:R-:W-:Y:S01]  /*7880*/  FMUL.FTZ R12, R12, UR6 ;  /* 0x000000060c0c7c20 */ /* 0x000fe20008410000 */
[----:B------:R-:W-:Y:S01]  /*7890*/  FMUL.FTZ R9, R9, UR6 ;  /* 0x0000000609097c20 */ /* 0x000fe20008410000 */
[----:B------:R-:W-:Y:S01]  /*78a0*/  FADD.FTZ R5, -R4, R29 ;  /* 0x0000001d04057221 */ /* 0x000fe20000010100 */
[----:B------:R-:W-:Y:S01]  /*78b0*/  FFMA.FTZ R7, -R209, R209, 1 ;  /* 0x3f800000d1077423 */ /* 0x000fe200000101d1 */
[----:B------:R-:W-:Y:S01]  /*78c0*/  FMUL.FTZ R13, R8, R13 ;  /* 0x0000000d080d7220 */ /* 0x000fe20000410000 */
[----:B------:R-:W-:Y:S01]  /*78d0*/  FMUL.FTZ R17, R12, R17 ;  /* 0x000000110c117220 */ /* 0x000fe20000410000 */
[----:B------:R-:W-:Y:S01]  /*78e0*/  FMUL.FTZ R16, R9, R16 ;  /* 0x0000001009107220 */ /* 0x000fe20000410000 */
[----:B------:R-:W-:Y:S01]  /*78f0*/  FMUL.FTZ R5, R172, R5 ;  /* 0x00000005ac057220 */ /* 0x000fe20000410000 */
[----:B------:R-:W-:Y:S01]  /*7900*/  FMUL.FTZ R7, R7, UR6 ;  /* 0x0000000607077c20 */ /* 0x000fe20008410000 */
[----:B------:R-:W-:Y:S01]  /*7910*/  FADD.FTZ R28, -R4, R28 ;  /* 0x0000001c041c7221 */ /* 0x000fe20000010100 */
[----:B------:R-:W-:Y:S01]  /*7920*/  FFMA.FTZ R8, -R210, R210, 1 ;  /* 0x3f800000d2087423 */ /* 0x000fe200000101d2 */
[----:B------:R-:W-:Y:S01]  /*7930*/  FADD.FTZ R25, -R4, R25 ;  /* 0x0000001904197221 */ /* 0x000fe20000010100 */
[----:B------:R-:W-:Y:S01]  /*7940*/  FMUL.FTZ R7, R7, R5 ;  /* 0x0000000507077220 */ /* 0x000fe20000410000 */
[----:B------:R-:W-:Y:S01]  /*7950*/  FMUL.FTZ R28, R173, R28 ;  /* 0x0000001cad1c7220 */ /* 0x000fe20000410000 */
[----:B------:R-:W-:Y:S01]  /*7960*/  FMUL.FTZ R8, R8, UR6 ;  /* 0x0000000608087c20 */ /* 0x000fe20008410000 */
[----:B------:R-:W-:Y:S01]  /*7970*/  F2FP.F16.F32.PACK_AB R5, R16, R17 ;  /* 0x000000111005723e */ /* 0x000fe200000000ff */
[----:B------:R-:W-:Y:S01]  /*7980*/  FFMA.FTZ R9, -R213, R213, 1 ;  /* 0x3f800000d5097423 */ /* 0x000fe200000101d5 */
[----:B------:R-:W-:Y:S01]  /*7990*/  FMUL.FTZ R15, R220, R15 ;  /* 0x0000000fdc0f7220 */ /* 0x000fe20000410000 */
[----:B------:R-:W-:Y:S01]  /*79a0*/  FMUL.FTZ R28, R8, R28 ;  /* 0x0000001c081c7220 */ /* 0x000fe20000410000 */
[----:B------:R-:W-:Y:S01]  /*79b0*/  F2FP.F16.F32.PACK_AB R18, R18, R13 ;  /* 0x0000000d1212723e */ /* 0x000fe200000000ff */
[----:B------:R1:W-:Y:S01]  /*79c0*/  STS [R193+0xc000], R5 ;  /* 0x00c00005c1007388 */ /* 0x0003e20000000800 */
[----:B------:R-:W-:Y:S01]  /*79d0*/  FMUL.FTZ R25, R178, R25 ;  /* 0x00000019b2197220 */ /* 0x000fe20000410000 */
[----:B------:R-:W-:Y:S01]  /*79e0*/  FMUL.FTZ R9, R9, UR6 ;  /* 0x0000000609097c20 */ /* 0x000fe20008410000 */
[----:B------:R-:W-:Y:S01]  /*79f0*/  F2FP.F16.F32.PACK_AB R28, R7, R28 ;  /* 0x0000001c071c723e */ /* 0x000fe200000000ff */
[----:B------:R-:W-:Y:S01]  /*7a00*/  FADD.FTZ R24, -R4, R24 ;  /* 0x0000001804187221 */ /* 0x000fe20000010100 */
[----:B------:R-:W-:Y:S01]  /*7a10*/  FFMA.FTZ R12, -R214, R214, 1 ;  /* 0x3f800000d60c7423 */ /* 0x000fe200000101d6 */
[----:B----4-:R-:W-:Y:S01]  /*7a20*/  FADD.FTZ R6, -R4, R45 ;  /* 0x0000002d04067221 */ /* 0x010fe20000010100 */
[----:B------:R-:W-:Y:S01]  /*7a30*/  FFMA.FTZ R7, -R182, R182, 1 ;  /* 0x3f800000b6077423 */ /* 0x000fe200000101b6 */
[----:B------:R-:W-:Y:S01]  /*7a40*/  FMUL.FTZ R25, R9, R25 ;  /* 0x0000001909197220 */ /* 0x000fe20000410000 */
[----:B------:R-:W-:Y:S01]  /*7a50*/  FMUL.FTZ R24, R179, R24 ;  /* 0x00000018b3187220 */ /* 0x000fe20000410000 */
[----:B------:R-:W-:Y:S01]  /*7a60*/  FMUL.FTZ R12, R12, UR6 ;  /* 0x000000060c0c7c20 */ /* 0x000fe20008410000 */
[----:B------:R-:W-:Y:S01]  /*7a70*/  FMUL.FTZ R6, R148, R6 ;  /* 0x0000000694067220 */ /* 0x000fe20000410000 */
[----:B------:R-:W-:Y:S01]  /*7a80*/  FMUL.FTZ R7, R7, UR6 ;  /* 0x0000000607077c20 */ /* 0x000fe20008410000 */
        /* <DEDUP_REMOVED lines=13> */
[C---:B------:R-:W-:Y:S01]  /*7b60*/  FADD.FTZ R44, -R4.reuse, R44 ;  /* 0x0000002c042c7221 */ /* 0x040fe20000010100 */
[C---:B------:R-:W-:Y:S01]  /*7b70*/  FADD.FTZ R56, -R4.reuse, R56 ;  /* 0x0000003804387221 */ /* 0x040fe20000010100 */
[C---:B------:R-:W-:Y:S01]  /*7b80*/  FADD.FTZ R57, -R4.reuse, R57 ;  /* 0x0000003904397221 */ /* 0x040fe20000010100 */
[C---:B------:R-:W-:Y:S01]  /*7b90*/  FADD.FTZ R60, -R4.reuse, R60 ;  /* 0x0000003c043c7221 */ /* 0x040fe20000010100 */
[----:B------:R-:W-:Y:S01]  /*7ba0*/  FADD.FTZ R4, -R4, R61 ;  /* 0x0000003d04047221 */ /* 0x000fe20000010100 */
[----:B------:R-:W-:Y:S01]  /*7bb0*/  FFMA.FTZ R7, -R163, R163, 1 ;  /* 0x3f800000a3077423 */ /* 0x000fe200000101a3 */
[----:B------:R-:W-:Y:S01]  /*7bc0*/  FFMA.FTZ R6, -R162, R162, 1 ;  /* 0x3f800000a2067423 */ /* 0x000fe200000101a2 */
[----:B------:R-:W-:Y:S01]  /*7bd0*/  FMUL.FTZ R12, R12, R40 ;  /* 0x000000280c0c7220 */ /* 0x000fe20000410000 */
[----:B------:R-:W-:Y:S01]  /*7be0*/  FMUL.FTZ R60, R141, R60 ;  /* 0x0000003c8d3c7220 */ /* 0x000fe20000410000 */
[----:B------:R-:W-:Y:S01]  /*7bf0*/  FMUL.FTZ R4, R140, R4 ;  /* 0x000000048c047220 */ /* 0x000fe20000410000 */
[----:B------:R-:W-:Y:S01]  /*7c00*/  FMUL.FTZ R7, R7, UR6 ;  /* 0x0000000607077c20 */ /* 0x000fe20008410000 */
[----:B------:R-:W-:Y:S01]  /*7c10*/  FMUL.FTZ R6, R6, UR6 ;  /* 0x0000000606067c20 */ /* 0x000fe20008410000 */
[----:B------:R-:W-:Y:S01]  /*7c20*/  F2FP.F16.F32.PACK_AB R17, R17, R12 ;  /* 0x0000000c1111723e */ /* 0x000fe200000000ff */
[----:B-1----:R-:W-:Y:S01]  /*7c30*/  FFMA.FTZ R5, -R239, R239, 1 ;  /* 0x3f800000ef057423 */ /* 0x002fe200000101ef */
[----:B------:R-:W-:Y:S01]  /*7c40*/  FMUL.FTZ R12, R7, R60 ;  /* 0x0000003c070c7220 */ /* 0x000fe20000410000 */
[----:B------:R-:W-:Y:S01]  /*7c50*/  FMUL.FTZ R4, R6, R4 ;  /* 0x0000000406047220 */ /* 0x000fe20000410000 */
[----:B------:R-:W-:Y:S01]  /*7c60*/  FADD.FTZ R14, -R0, R14 ;  /* 0x0000000e000e7221 */ /* 0x000fe20000010100 */
[----:B------:R-:W-:Y:S01]  /*7c70*/  FMUL.FTZ R7, R5, UR6 ;  /* 0x0000000605077c20 */ /* 0x000fe20008410000 */
[----:B------:R-:W-:Y:S01]  /*7c80*/  FFMA.FTZ R5, -R237, R237, 1 ;  /* 0x3f800000ed057423 */ /* 0x000fe200000101ed */
[----:B------:R-:W-:Y:S01]  /*7c90*/  FFMA.FTZ R8, -R183, R183, 1 ;  /* 0x3f800000b7087423 */ /* 0x000fe200000101b7 */
[----:B------:R-:W-:Y:S01]  /*7ca0*/  F2FP.F16.F32.PACK_AB R12, R4, R12 ;  /* 0x0000000c040c723e */ /* 0x000fe200000000ff */
[----:B------:R-:W-:Y:S01]  /*7cb0*/  FADD.FTZ R10, -R0, R10 ;  /* 0x0000000a000a7221 */ /* 0x000fe20000010100 */
[----:B------:R-:W-:Y:S01]  /*7cc0*/  FFMA.FTZ R4, -R238, R238, 1 ;  /* 0x3f800000ee047423 */ /* 0x000fe200000101ee */
[----:B------:R-:W-:Y:S01]  /*7cd0*/  FADD.FTZ R11, -R0, R11 ;  /* 0x0000000b000b7221 */ /* 0x000fe20000010100 */
[----:B------:R-:W-:Y:S01]  /*7ce0*/  FMUL.FTZ R14, R221, R14 ;  /* 0x0000000edd0e7220 */ /* 0x000fe20000410000 */
[----:B------:R-:W-:Y:S01]  /*7cf0*/  FMUL.FTZ R5, R5, UR6 ;  /* 0x0000000605057c20 */ /* 0x000fe20008410000 */
[----:B------:R-:W-:Y:S01]  /*7d00*/  FMUL.FTZ R44, R152, R44 ;  /* 0x0000002c982c7220 */ /* 0x000fe20000410000 */
[----:B------:R-:W-:Y:S01]  /*7d10*/  FMUL.FTZ R8, R8, UR6 ;  /* 0x0000000608087c20 */ /* 0x000fe20008410000 */
[----:B------:R-:W-:Y:S01]  /*7d20*/  FMUL.FTZ R10, R224, R10 ;  /* 0x0000000ae00a7220 */ /* 0x000fe20000410000 */
[----:B------:R-:W-:Y:S01]  /*7d30*/  FMUL.FTZ R6, R4, UR6 ;  /* 0x0000000604067c20 */ /* 0x000fe20008410000 */
[----:B------:R-:W-:Y:S01]  /*7d40*/  FMUL.FTZ R11, R223, R11 ;  /* 0x0000000bdf0b7220 */ /* 0x000fe20000410000 */
[----:B------:R-:W-:Y:S01]  /*7d50*/  FFMA.FTZ R4, -R236, R236, 1 ;  /* 0x3f800000ec047423 */ /* 0x000fe200000101ec */
[----:B------:R-:W-:Y:S01]  /*7d60*/  FMUL.FTZ R14, R5, R14 ;  /* 0x0000000e050e7220 */ /* 0x000fe20000410000 */
[----:B------:R-:W-:Y:S01]  /*7d70*/  FADD.FTZ R26, -R0, R26 ;  /* 0x0000001a001a7221 */ /* 0x000fe20000010100 */
[----:B------:R-:W-:Y:S01]  /*7d80*/  FFMA.FTZ R5, -R231, R231, 1 ;  /* 0x3f800000e7057423 */ /* 0x000fe200000101e7 */
[----:B------:R-:W-:Y:S01]  /*7d90*/  FMUL.FTZ R44, R8, R44 ;  /* 0x0000002c082c7220 */ /* 0x000fe20000410000 */
[----:B------:R-:W-:Y:S01]  /*7da0*/  FMUL.FTZ R7, R7, R10 ;  /* 0x0000000a07077220 */ /* 0x000fe20000410000 */
[----:B------:R-:W-:Y:S01]  /*7db0*/  FMUL.FTZ R56, R145, R56 ;  /* 0x0000003891387220 */ /* 0x000fe20000410000 */
[----:B------:R-:W-:Y:S01]  /*7dc0*/  FMUL.FTZ R10, R6, R11 ;  /* 0x0000000b060a7220 */ /* 0x000fe20000410000 */
[----:B------:R-:W-:Y:S01]  /*7dd0*/  FMUL.FTZ R4, R4, UR6 ;  /* 0x0000000604047c20 */ /* 0x000fe20008410000 */
[----:B------:R-:W-:Y:S01]  /*7de0*/  FFMA.FTZ R8, -R167, R167, 1 ;  /* 0x3f800000a7087423 */ /* 0x000fe200000101a7 */
[----:B------:R-:W-:Y:S01]  /*7df0*/  FMUL.FTZ R26, R205, R26 ;  /* 0x0000001acd1a7220 */ /* 0x000fe20000410000 */
[----:B------:R-:W-:Y:S01]  /*7e00*/  FMUL.FTZ R6, R5, UR6 ;  /* 0x0000000605067c20 */ /* 0x000fe20008410000 */
[----:B------:R-:W-:Y:S01]  /*7e10*/  FMUL.FTZ R56, R9, R56 ;  /* 0x0000003809387220 */ /* 0x000fe20000410000 */
[----:B------:R-:W-:Y:S01]  /*7e20*/  FMUL.FTZ R9, R4, R15 ;  /* 0x0000000f04097220 */ /* 0x000fe20000410000 */
[----:B------:R-:W-:Y:S01]  /*7e30*/  FMUL.FTZ R57, R144, R57 ;  /* 0x0000003990397220 */ /* 0x000fe20000410000 */
[----:B------:R-:W-:Y:S01]  /*7e40*/  FMUL.FTZ R8, R8, UR6 ;  /* 0x0000000608087c20 */ /* 0x000fe20008410000 */
[----:B------:R-:W-:Y:S01]  /*7e50*/  F2FP.F16.F32.PACK_AB R10, R10, R7 ;  /* 0x000000070a0a723e */ /* 0x000fe200000000ff */
[----:B------:R-:W-:Y:S01]  /*7e60*/  FFMA.FTZ R4, -R230, R230, 1 ;  /* 0x3f800000e6047423 */ /* 0x000fe200000101e6 */
[----:B------:R-:W-:Y:S01]  /*7e70*/  FMUL.FTZ R26, R6, R26 ;  /* 0x0000001a061a7220 */ /* 0x000fe20000410000 */
[----:B------:R-:W-:Y:S01]  /*7e80*/  FADD.FTZ R46, -R0, R46 ;  /* 0x0000002e002e7221 */ /* 0x000fe20000010100 */
[----:B------:R-:W-:Y:S01]  /*7e90*/  FFMA.FTZ R6, -R211, R211, 1 ;  /* 0x3f800000d3067423 */ /* 0x000fe200000101d3 */
[----:B------:R-:W-:Y:S01]  /*7ea0*/  STS [R193+0xc400], R10 ;  /* 0x00c4000ac1007388 */ /* 0x000fe20000000800 */
[----:B------:R-:W-:Y:S01]  /*7eb0*/  FMUL.FTZ R13, R8, R57 ;  /* 0x00000039080d7220 */ /* 0x000fe20000410000 */
[----:B------:R-:W-:Y:S01]  /*7ec0*/  FADD.FTZ R27, -R0, R27 ;  /* 0x0000001b001b7221 */ /* 0x000fe20000010100 */
[----:B------:R-:W-:Y:S01]  /*7ed0*/  FMUL.FTZ R34, R147, R34 ;  /* 0x0000002293227220 */ /* 0x000fe20000410000 */
[----:B------:R-:W-:Y:S01]  /*7ee0*/  STS [R194+0xc000], R18 ;  /* 0x00c00012c2007388 */ /* 0x000fe20000000800 */
[----:B------:R-:W-:Y:S01]  /*7ef0*/  F2FP.F16.F32.PACK_AB R9, R9, R14 ;  /* 0x0000000e0909723e */ /* 0x000fe200000000ff */
[----:B------:R-:W-:Y:S01]  /*7f00*/  FMUL.FTZ R8, R4, UR6 ;  /* 0x0000000604087c20 */ /* 0x000fe20008410000 */
[C---:B------:R-:W-:Y:S01]  /*7f10*/  FADD.FTZ R30, -R0.reuse, R30 ;  /* 0x0000001e001e7221 */ /* 0x040fe20000010100 */
[----:B------:R-:W-:Y:S01]  /*7f20*/  FADD.FTZ R31, -R0, R31 ;  /* 0x0000001f001f7221 */ /* 0x000fe20000010100 */
[----:B------:R-:W-:Y:S01]  /*7f30*/  FFMA.FTZ R5, -R229, R229, 1 ;  /* 0x3f800000e5057423 */ /* 0x000fe200000101e5 */
        /* <DEDUP_REMOVED lines=9> */
[----:B------:R-:W-:Y:S01]  /*7fd0*/  FMUL.FTZ R31, R200, R31 ;  /* 0x0000001fc81f7220 */ /* 0x000fe20000410000 */
[----:B------:R-:W-:Y:S01]  /*7fe0*/  FMUL.FTZ R5, R5, UR6 ;  /* 0x0000000605057c20 */ /* 0x000fe20008410000 */
[----:B------:R-:W-:Y:S01]  /*7ff0*/  FMUL.FTZ R4, R4, UR6 ;  /* 0x0000000604047c20 */ /* 0x000fe20008410000 */
[----:B------:R-:W-:Y:S01]  /*8000*/  STS [R192+0xa000], R100 ;  /* 0x00a00064c0007388 */ /* 0x000fe20000000800 */
[----:B------:R-:W-:Y:S01]  /*8010*/  FMUL.FTZ R46, R6, R46 ;  /* 0x0000002e062e7220 */ /* 0x000fe20000410000 */
[----:B------:R-:W-:Y:S01]  /*8020*/  FMUL.FTZ R8, R8, R27 ;  /* 0x0000001b08087220 */ /* 0x000fe20000410000 */
[----:B------:R-:W-:Y:S01]  /*8030*/  FFMA.FTZ R6, -R184, R184, 1 ;  /* 0x3f800000b8067423 */ /* 0x000fe200000101b8 */
[----:B------:R-:W-:Y:S01]  /*8040*/  FADD.FTZ R59, -R0, R59 ;  /* 0x0000003b003b7221 */ /* 0x000fe20000010100 */
[----:B------:R-:W-:Y:S01]  /*8050*/  F2FP.F16.F32.PACK_AB R20, R20, R34 ;  /* 0x000000221414723e */ /* 0x000fe200000000ff */
[----:B------:R-:W-:Y:S01]  /*8060*/  FMUL.FTZ R30, R5, R30 ;  /* 0x0000001e051e7220 */ /* 0x000fe20000410000 */
[----:B------:R-:W-:Y:S01]  /*8070*/  FMUL.FTZ R31, R4, R31 ;  /* 0x0000001f041f7220 */ /* 0x000fe20000410000 */
[----:B------:R-:W-:Y:S01]  /*8080*/  FFMA.FTZ R11, -R215, R215, 1 ;  /* 0x3f800000d70b7423 */ /* 0x000fe200000101d7 */
[C---:B------:R-:W-:Y:S01]  /*8090*/  FADD.FTZ R42, -R0.reuse, R42 ;  /* 0x0000002a002a7221 */ /* 0x040fe20000010100 */
[----:B------:R-:W-:Y:S01]  /*80a0*/  STS [R192+0xa400], R20 ;  /* 0x00a40014c0007388 */ /* 0x000fe20000000800 */
[----:B------:R-:W-:Y:S01]  /*80b0*/  FADD.FTZ R4, -R0, R47 ;  /* 0x0000002f00047221 */ /* 0x000fe20000010100 */
[----:B------:R-:W-:Y:S01]  /*80c0*/  FFMA.FTZ R5, -R208, R208, 1 ;  /* 0x3f800000d0057423 */ /* 0x000fe200000101d0 */
[----:B------:R-:W-:Y:S01]  /*80d0*/  FMUL.FTZ R6, R6, UR6 ;  /* 0x0000000606067c20 */ /* 0x000fe20008410000 */
[----:B------:R-:W-:Y:S01]  /*80e0*/  FFMA.FTZ R19, -R151, R151, 1 ;  /* 0x3f80000097137423 */ /* 0x000fe20000010197 */
[----:B------:R-:W-:Y:S01]  /*80f0*/  FMUL.FTZ R59, R160, R59 ;  /* 0x0000003ba03b7220 */ /* 0x000fe20000410000 */
[----:B------:R-:W-:Y:S01]  /*8100*/  F2FP.F16.F32.PACK_AB R24, R25, R24 ;  /* 0x000000181918723e */ /* 0x000fe200000000ff */
[----:B------:R-:W-:Y:S01]  /*8110*/  FMUL.FTZ R11, R11, UR6 ;  /* 0x000000060b0b7c20 */ /* 0x000fe20008410000 */
[----:B------:R-:W-:Y:S01]  /*8120*/  F2FP.F16.F32.PACK_AB R8, R8, R26 ;  /* 0x0000001a0808723e */ /* 0x000fe200000000ff */
[----:B------:R-:W-:Y:S01]  /*8130*/  FMUL.FTZ R42, R177, R42 ;  /* 0x0000002ab12a7220 */ /* 0x000fe20000410000 */
[----:B------:R-:W-:Y:S01]  /*8140*/  FADD.FTZ R43, -R0, R43 ;  /* 0x0000002b002b7221 */ /* 0x000fe20000010100 */
[----:B------:R-:W-:Y:S01]  /*8150*/  FFMA.FTZ R7, -R212, R212, 1 ;  /* 0x3f800000d4077423 */ /* 0x000fe200000101d4 */
[----:B------:R-:W-:Y:S01]  /*8160*/  FMUL.FTZ R4, R168, R4 ;  /* 0x00000004a8047220 */ /* 0x000fe20000410000 */
[----:B------:R-:W-:Y:S01]  /*8170*/  FMUL.FTZ R5, R5, UR6 ;  /* 0x0000000605057c20 */ /* 0x000fe20008410000 */
[----:B------:R-:W-:Y:S01]  /*8180*/  FMUL.FTZ R19, R19, UR6 ;  /* 0x0000000613137c20 */ /* 0x000fe20008410000 */
[----:B------:R-:W-:Y:S01]  /*8190*/  FMUL.FTZ R59, R6, R59 ;  /* 0x0000003b063b7220 */ /* 0x000fe20000410000 */
[----:B------:R-:W-:Y:S01]  /*81a0*/  FMUL.FTZ R54, R134, R54 ;  /* 0x0000003686367220 */ /* 0x000fe20000410000 */
[----:B------:R-:W-:Y:S01]  /*81b0*/  F2FP.F16.F32.PACK_AB R6, R31, R30 ;  /* 0x0000001e1f06723e */ /* 0x000fe200000000ff */
[----:B------:R-:W-:Y:S01]  /*81c0*/  STS [R195+0xc000], R24 ;  /* 0x00c00018c3007388 */ /* 0x000fe20000000800 */
[----:B------:R-:W-:Y:S01]  /*81d0*/  FMUL.FTZ R42, R11, R42 ;  /* 0x0000002a0b2a7220 */ /* 0x000fe20000410000 */
[----:B------:R-:W-:Y:S01]  /*81e0*/  FMUL.FTZ R43, R176, R43 ;  /* 0x0000002bb02b7220 */ /* 0x000fe20000410000 */
[----:B------:R-:W-:Y:S01]  /*81f0*/  FMUL.FTZ R7, R7, UR6 ;  /* 0x0000000607077c20 */ /* 0x000fe20008410000 */
[----:B------:R-:W-:Y:S01]  /*8200*/  STS [R195+0xc400], R8 ;  /* 0x00c40008c3007388 */ /* 0x000fe20000000800 */
[----:B------:R-:W-:Y:S01]  /*8210*/  FMUL.FTZ R11, R5, R4 ;  /* 0x00000004050b7220 */ /* 0x000fe20000410000 */
[----:B------:R-:W-:Y:S01]  /*8220*/  FMUL.FTZ R54, R19, R54 ;  /* 0x0000003613367220 */ /* 0x000fe20000410000 */
[----:B------:R-:W-:Y:S01]  /*8230*/  FFMA.FTZ R5, -R181, R181, 1 ;  /* 0x3f800000b5057423 */ /* 0x000fe200000101b5 */
[C---:B------:R-:W-:Y:S01]  /*8240*/  FADD.FTZ R62, -R0.reuse, R62 ;  /* 0x0000003e003e7221 */ /* 0x040fe20000010100 */
[----:B------:R-:W-:Y:S01]  /*8250*/  F2FP.F16.F32.PACK_AB R19, R39, R38 ;  /* 0x000000262713723e */ /* 0x000fe200000000ff */
[----:B------:R-:W-:Y:S01]  /*8260*/  STS [R192+0xc000], R28 ;  /* 0x00c0001cc0007388 */ /* 0x000fe20000000800 */
[----:B------:R-:W-:Y:S01]  /*8270*/  FMUL.FTZ R43, R7, R43 ;  /* 0x0000002b072b7220 */ /* 0x000fe20000410000 */
[C---:B------:R-:W-:Y:S01]  /*8280*/  FADD.FTZ R58, -R0.reuse, R58 ;  /* 0x0000003a003a7221 */ /* 0x040fe20000010100 */
[----:B------:R-:W-:Y:S01]  /*8290*/  FFMA.FTZ R7, -R185, R185, 1 ;  /* 0x3f800000b9077423 */ /* 0x000fe200000101b9 */
[----:B------:R-:W-:Y:S01]  /*82a0*/  STS [R192+0xc400], R6 ;  /* 0x00c40006c0007388 */ /* 0x000fe20000000800 */
        /* <DEDUP_REMOVED lines=25> */
[----:B------:R-:W-:Y:S01]  /*8440*/  MOV R55, R248 ;  /* 0x000000f800377202 */ /* 0x000fe20000000f00 */
[----:B------:R-:W-:Y:S04]  /*8450*/  STS [R189+0xc000], R16 ;  /* 0x00c00010bd007388 */ /* 0x000fe80000000800 */
[----:B------:R-:W-:Y:S04]  /*8460*/  STS [R189+0xc400], R4 ;  /* 0x00c40004bd007388 */ /* 0x000fe80000000800 */
[----:B------:R-:W-:Y:S04]  /*8470*/  STS [R191+0xa000], R37 ;  /* 0x00a00025bf007388 */ /* 0x000fe80000000800 */
[----:B------:R1:W-:Y:S04]  /*8480*/  STS [R191+0xa400], R54 ;  /* 0x00a40036bf007388 */ /* 0x0003e80000000800 */
[----:B------:R-:W-:Y:S04]  /*8490*/  STS [R190+0xa000], R36 ;  /* 0x00a00024be007388 */ /* 0x000fe80000000800 */
[----:B------:R-:W-:Y:S04]  /*84a0*/  STS [R190+0xa400], R66 ;  /* 0x00a40042be007388 */ /* 0x000fe80000000800 */
[----:B------:R-:W-:Y:S04]  /*84b0*/  STS [R191+0xc000], R13 ;  /* 0x00c0000dbf007388 */ /* 0x000fe80000000800 */
[----:B------:R4:W-:Y:S04]  /*84c0*/  STS [R191+0xc400], R0 ;  /* 0x00c40000bf007388 */ /* 0x0009e80000000800 */
[----:B------:R-:W-:Y:S04]  /*84d0*/  STS [R190+0xc000], R12 ;  /* 0x00c0000cbe007388 */ /* 0x000fe80000000800 */
[----:B------:R-:W-:Y:S01]  /*84e0*/  STS [R190+0xc400], R7 ;  /* 0x00c40007be007388 */ /* 0x000fe20000000800 */
[----:B-1----:R-:W-:Y:S01]  /*84f0*/  MOV R54, R249 ;  /* 0x000000f900367202 */ /* 0x002fe20000000f00 */
[----:B------:R-:W-:Y:S01]  /*8500*/  BAR.SYNC.DEFER_BLOCKING 0x0 ;  /* 0x0000000000007b1d */ /* 0x000fe20000010000 */
[----:B----4-:R-:W-:Y:S05]  /*8510*/  LEA R0, R124, UR4, 0x1 ;  /* 0x000000047c007c11 */ /* 0x010fea000f8e08ff */
        /* <DEDUP_REMOVED lines=8> */
[C---:B----4-:R-:W-:Y:S06]  /*85a0*/  HMMA.16816.F32 R72, R12.reuse, R8, R72 ;  /* 0x000000080c48723c */ /* 0x050fec0000001848 */
        /* <DEDUP_REMOVED lines=76> */
.L_x_1139:
        /* <DEDUP_REMOVED lines=137> */
[----:B---3--:R2:W-:Y:S04]  /*9300*/  @P1 STL [R1+0x1c], R57 ;  /* 0x00001c3901001387 */ /* 0x0085e80000100800 */
[----:B----4-:R3:W-:Y:S04]  /*9310*/  @P1 STL [R1+0x10], R56 ;  /* 0x0000103801001387 */ /* 0x0107e80000100800 */
[----:B-----5:R4:W-:Y:S01]  /*9320*/  @P1 STL [R1+0x14], R53 ;  /* 0x0000143501001387 */ /* 0x0209e20000100800 */
        /* <DEDUP_REMOVED lines=15> */
[-C--:B------:R-:W-:Y:S01]  /*9420*/  LEA.HI.X.SX32 R29, R56, R21.reuse, 0x2, P3 ;  /* 0x00000015381d7211 */ /* 0x080fe200018f16ff */
[----:B----4-:R-:W-:Y:S02]  /*9430*/  IMAD.U32 R53, RZ, RZ, UR19 ;  /* 0x00000013ff357e24 */ /* 0x010fe4000f8e00ff */
        /* <DEDUP_REMOVED lines=145> */
.L_x_1141:
        /* <DEDUP_REMOVED lines=19> */
.L_x_1142:
        /* <DEDUP_REMOVED lines=43> */
.L_x_1144:
[----:B------:R-:W-:Y:S05]  /*a130*/  BSYNC B0 ;  /* 0x0000000000007941 */ /* 0x000fea0003800000 */
.L_x_1143:
        /* <DEDUP_REMOVED lines=13> */
.L_x_1146:
[----:B------:R-:W-:Y:S05]  /*a210*/  BSYNC B0 ;  /* 0x0000000000007941 */ /* 0x000fea0003800000 */
.L_x_1145:
        /* <DEDUP_REMOVED lines=27> */
.L_x_1148:
[----:B------:R-:W-:Y:S05]  /*a3d0*/  BSYNC B0 ;  /* 0x0000000000007941 */ /* 0x000fea0003800000 */
.L_x_1147:
        /* <DEDUP_REMOVED lines=14> */
.L_x_1121:
        /* <DEDUP_REMOVED lines=24> */
.L_x_1150:
        /* <DEDUP_REMOVED lines=23> */
.L_x_1151:
        /* <DEDUP_REMOVED lines=35> */
.L_x_1153:
[----:B------:R-:W-:Y:S05]  /*a9e0*/  BSYNC B0 ;  /* 0x0000000000007941 */ /* 0x000fea0003800000 */
.L_x_1152:
        /* <DEDUP_REMOVED lines=14> */
.L_x_1155:
[----:B------:R-:W-:Y:S05]  /*aad0*/  BSYNC B0 ;  /* 0x0000000000007941 */ /* 0x000fea0003800000 */
.L_x_1154:
        /* <DEDUP_REMOVED lines=26> */
.L_x_1157:
[----:B------:R-:W-:Y:S05]  /*ac80*/  BSYNC B0 ;  /* 0x0000000000007941 */ /* 0x000fea0003800000 */
.L_x_1156:
        /* <DEDUP_REMOVED lines=13> */
.L_x_1149:
[----:B------:R-:W-:Y:S05]  /*ad60*/  BSYNC B1 ;  /* 0x0000000000017941 */ /* 0x000fea0003800000 */
.L_x_1116:
        /* <DEDUP_REMOVED lines=11> */
.L_x_1158:
[----:B------:R-:W-:Y:S05]  /*ae20*/  EXIT ;  /* 0x000000000000794d */ /* 0x000fea0003800000 */
.L_x_1160:
        /* <DEDUP_REMOVED lines=13> */
.L_x_1362:


//--------------------- .text._ZN5flash44flash_bwd_dq_dk_dv_loop_seqk_parallel_kernelI23Flash_bwd_kernel_traitsILi32ELi128ELi128ELi8ELi4ELi4ELi4ELb0ELb0EN7cutlass6half_tE19Flash_kernel_traitsILi32ELi128ELi128ELi8ES3_EELb1ELb0ELb1ELb0ELb0ELb1ELb0EEEvNS_16Flash_bwd_paramsE --------------------------
	.section	.text._ZN5flash44flash_bwd_dq_dk_dv_loop_seqk_parallel_kernelI23Flash_bwd_kernel_traitsILi32ELi128ELi128ELi8ELi4ELi4ELi4ELb0ELb0EN7cutlass6half_tE19Flash_kernel_traitsILi32ELi128ELi128ELi8ES3_EELb1ELb0ELb1ELb0ELb0ELb1ELb0EEEvNS_16Flash_bwd_paramsE,"ax",@progbits
	.align	128
        .global         _ZN5flash44flash_bwd_dq_dk_dv_loop_seqk_parallel_kernelI23Flash_bwd_kernel_traitsILi32ELi128ELi128ELi8ELi4ELi4ELi4ELb0ELb0EN7cutlass6half_tE19Flash_kernel_traitsILi32ELi128ELi128ELi8ES3_EELb1ELb0ELb1ELb0ELb0ELb1ELb0EEEvNS_16Flash_bwd_paramsE
        .type           _ZN5flash44flash_bwd_dq_dk_dv_loop_seqk_parallel_kernelI23Flash_bwd_kernel_traitsILi32ELi128ELi128ELi8ELi4ELi4ELi4ELb0ELb0EN7cutlass6half_tE19Flash_kernel_traitsILi32ELi128ELi128ELi8ES3_EELb1ELb0ELb1ELb0ELb0ELb1ELb0EEEvNS_16Flash_bwd_paramsE,@function
        .size           _ZN5flash44flash_bwd_dq_dk_dv_loop_seqk_parallel_kernelI23Flash_bwd_kernel_traitsILi32ELi128ELi128ELi8ELi4ELi4ELi4ELb0ELb0EN7cutlass6half_tE19Flash_kernel_traitsILi32ELi128ELi128ELi8ES3_EELb1ELb0ELb1ELb0ELb0ELb1ELb0EEEvNS_16Flash_bwd_paramsE,(.L_x_1363 - _ZN5flash44flash_bwd_dq_dk_dv_loop_seqk_parallel_kernelI23Flash_bwd_kernel_traitsILi32ELi128ELi128ELi8ELi4ELi4ELi4ELb0ELb0EN7cutlass6half_tE19Flash_kernel_traitsILi32ELi128ELi128ELi8ES3_EELb1ELb0ELb1ELb0ELb0ELb1ELb0EEEvNS_16Flash_bwd_paramsE)
        .other          _ZN5flash44flash_bwd_dq_dk_dv_loop_seqk_parallel_kernelI23Flash_bwd_kernel_traitsILi32ELi128ELi128ELi8ELi4ELi4ELi4ELb0ELb0EN7cutlass6half_tE19Flash_kernel_traitsILi32ELi128ELi128ELi8ES3_EELb1ELb0ELb1ELb0ELb0ELb1ELb0EEEvNS_16Flash_bwd_paramsE,@"STO_CUDA_ENTRY STV_DEFAULT"
_ZN5flash44flash_bwd_dq_dk_dv_loop_seqk_parallel_kernelI23Flash_bwd_kernel_traitsILi32ELi128ELi128ELi8ELi4ELi4ELi4ELb0ELb0EN7cutlass6half_tE19Flash_kernel_traitsILi32ELi128ELi128ELi8ES3_EELb1ELb0ELb1ELb0ELb0ELb1ELb0EEEvNS_16Flash_bwd_paramsE:
.text._ZN5flash44flash_bwd_dq_dk_dv_loop_seqk_parallel_kernelI23Flash_bwd_kernel_traitsILi32ELi128ELi128ELi8ELi4ELi4ELi4ELb0ELb0EN7cutlass6half_tE19Flash_kernel_traitsILi32ELi128ELi128ELi8ES3_EELb1ELb0ELb1ELb0ELb0ELb1ELb0EEEvNS_16Flash_bwd_paramsE:
        /* <DEDUP_REMOVED lines=29> */
[----:B------:R-:W-:Y:S01]  /*01d0*/  LEA.HI R2, R193, R8, RZ, 0x4 ;  /* 0x00000008c1027211 */ /* 0x000fe200078f20ff */
[----:B------:R-:W-:Y:S01]  /*01e0*/  USHF.R.S32.HI UR6, URZ, 0x1f, UR57 ;  /* 0x0000001f3f067899 */ /* 0x000fe20008011439 */
[----:B------:R-:W-:Y:S02]  /*01f0*/  LOP3.LUT R209, R7, 0xfffffffc, RZ, 0xc0, !PT ;  /* 0xfffffffc07d17812 */ /* 0x000fe400078ec0ff */
[----:B------:R-:W-:Y:S01]  /*0200*/  SHF.R.S32.HI R0, RZ, 0x3, R11 ;  /* 0x00000003ff007819 */ /* 0x000fe2000001140b */
[----:B------:R-:W-:Y:S01]  /*0210*/  IMAD.U32 R197, RZ, RZ, UR5 ;  /* 0x00000005ffc57e24 */ /* 0x000fe2000f8e00ff */
[----:B------:R-:W-:Y:S01]  /*0220*/  SHF.R.S32.HI R12, RZ, 0x2, R7 ;  /* 0x00000002ff0c7819 */ /* 0x000fe20000011407 */
[----:B------:R-:W-:Y:S01]  /*0230*/  IMAD.IADD R209, R8, 0x1, -R209 ;  /* 0x0000000108d17824 */ /* 0x000fe200078e0ad1 */
[----:B------:R-:W-:Y:S01]  /*0240*/  LOP3.LUT R9, R194, 0xffffffe0, RZ, 0xc0, !PT ;  /* 0xffffffe0c2097812 */ /* 0x000fe200078ec0ff */
[----:B------:R-:W-:Y:S01]  /*0250*/  IMAD.SHL.U32 R0, R0, 0x40, RZ ;  /* 0x0000004000007824 */ /* 0x000fe200078e00ff */
[--C-:B------:R-:W-:Y:S01]  /*0260*/  SHF.R.S32.HI R195, RZ, 0x5, R194.reuse ;  /* 0x00000005ffc37819 */ /* 0x100fe200000114c2 */
[----:B------:R-:W-:Y:S01]  /*0270*/  USHF.R.S32.HI UR5, URZ, 0x1f, UR56 ;  /* 0x0000001f3f057899 */ /* 0x000fe20008011438 */
[----:B------:R-:W-:Y:S01]  /*0280*/  LOP3.LUT R5, R2, 0xfffffff0, RZ, 0xc0, !PT ;  /* 0xfffffff002057812 */ /* 0x000fe200078ec0ff */
[C---:B------:R-:W-:Y:S01]  /*0290*/  IMAD.IADD R4, R8.reuse, 0x1, -R9 ;  /* 0x0000000108047824 */ /* 0x040fe200078e0a09 */
[----:B------:R-:W-:Y:S01]  /*02a0*/  SHF.R.S32.HI R194, RZ, 0x1f, R194 ;  /* 0x0000001fffc27819 */ /* 0x000fe200000114c2 */
[----:B------:R-:W-:Y:S01]  /*02b0*/  IMAD.U32 R199, RZ, RZ, UR6 ;  /* 0x00000006ffc77e24 */ /* 0x000fe2000f8e00ff */
[----:B------:R-:W-:Y:S01]  /*02c0*/  SHF.R.S32.HI R13, RZ, 0x1f, R7 ;  /* 0x0000001fff0d7819 */ /* 0x000fe20000011407 */
[----:B------:R-:W-:Y:S01]  /*02d0*/  IMAD.IADD R10, R8, 0x1, -R5 ;  /* 0x00000001080a7824 */ /* 0x000fe200078e0a05 */
[----:B------:R-:W-:Y:S01]  /*02e0*/  LOP3.LUT R3, R11, 0xfffffff8, RZ, 0xc0, !PT ;  /* 0xfffffff80b037812 */ /* 0x000fe200078ec0ff */
[----:B------:R-:W-:Y:S01]  /*02f0*/  IMAD.SHL.U32 R5, R209, 0x8, RZ ;  /* 0x00000008d1057824 */ /* 0x000fe200078e00ff */
[----:B------:R-:W-:Y:S01]  /*0300*/  LEA.HI R7, R7, R12, RZ, 0x1 ;  /* 0x0000000c07077211 */ /* 0x000fe200078f08ff */
[----:B------:R-:W-:Y:S01]  /*0310*/  IMAD.SHL.U32 R209, R209, 0x2, RZ ;  /* 0x00000002d1d17824 */ /* 0x000fe200078e00ff */
[----:B------:R-:W-:Y:S01]  /*0320*/  LEA.HI R194, R194, R195, RZ, 0x2 ;  /* 0x000000c3c2c27211 */ /* 0x000fe200078f10ff */
[----:B------:R-:W-:Y:S01]  /*0330*/  UIADD3 UR6, UR4, 0xa000, URZ ;  /* 0x0000a00004067890 */ /* 0x000fe2000fffe03f */
[----:B------:R-:W-:Y:S01]  /*0340*/  LEA.HI R193, R193, R8, RZ, 0x7 ;  /* 0x00000008c1c17211 */ /* 0x000fe200078f38ff */
[----:B------:R-:W-:Y:S01]  /*0350*/  IMAD.IADD R8, R8, 0x1, -R3 ;  /* 0x0000000108087824 */ /* 0x000fe200078e0a03 */
[----:B------:R-:W-:Y:S01]  /*0360*/  LOP3.LUT R7, R7, 0x7fffffe, RZ, 0xc0, !PT ;  /* 0x07fffffe07077812 */ /* 0x000fe200078ec0ff */
[----:B------:R-:W-:Y:S01]  /*0370*/  IMAD.U32 R200, RZ, RZ, UR5 ;  /* 0x00000005ffc87e24 */ /* 0x000fe2000f8e00ff */
[----:B------:R-:W-:Y:S01]  /*0380*/  SHF.R.S32.HI R3, RZ, 0x4, R2 ;  /* 0x00000004ff037819 */ /* 0x000fe20000011402 */
[----:B------:R-:W-:Y:S01]  /*0390*/  UIADD3 UR5, UR4, 0x6000, URZ ;  /* 0x0000600004057890 */ /* 0x000fe2000fffe03f */
[----:B------:R-:W-:Y:S01]  /*03a0*/  LOP3.LUT R0, R0, 0xc0, RZ, 0xc0, !PT ;  /* 0x000000c000007812 */ /* 0x000fe200078ec0ff */
[----:B------:R-:W-:Y:S01]  /*03b0*/  IMAD.IADD R6, R12, 0x1, -R7 ;  /* 0x000000010c067824 */ /* 0x000fe200078e0a07 */
[----:B------:R-:W-:-:S02]  /*03c0*/  LOP3.LUT R194, R194, 0xfffffffc, RZ, 0xc0, !PT ;  /* 0xfffffffcc2c27812 */ /* 0x000fc400078ec0ff */
[----:B------:R-:W-:Y:S02]  /*03d0*/  LEA.HI R13, R13, R12, RZ, 0x3 ;  /* 0x0000000c0d0d7211 */ /* 0x000fe400078f18ff */
[----:B------:R-:W-:Y:S01]  /*03e0*/  LEA.HI R2, R2, R3, RZ, 0x1 ;  /* 0x0000000302027211 */ /* 0x000fe200078f08ff */
[C---:B------:R-:W-:Y:S01]  /*03f0*/  IMAD.IADD R194, R195.reuse, 0x1, -R194 ;  /* 0x00000001c3c27824 */ /* 0x040fe200078e0ac2 */
[----:B------:R-:W-:Y:S01]  /*0400*/  LOP3.LUT R5, R0, 0x18, R5, 0xf8, !PT ;  /* 0x0000001800057812 */ /* 0x000fe200078ef805 */
[----:B------:R-:W-:Y:S01]  /*0410*/  IMAD R195, R195, 0x8, R6 ;  /* 0x00000008c3c37824 */ /* 0x000fe200078e0206 */
[----:B------:R-:W-:Y:S02]  /*0420*/  SHF.R.U32.HI R0, RZ, 0x3, R0 ;  /* 0x00000003ff007819 */ /* 0x000fe40000011600 */
[----:B------:R-:W-:Y:S02]  /*0430*/  LOP3.LUT R13, R13, 0xfffffff8, RZ, 0xc0, !PT ;  /* 0xfffffff80d0d7812 */ /* 0x000fe400078ec0ff */
[----:B------:R-:W-:-:S02]  /*0440*/  LOP3.LUT R2, R2, 0xfffffffe, RZ, 0xc0, !PT ;  /* 0xfffffffe02027812 */ /* 0x000fc400078ec0ff */
[----:B------:R-:W-:Y:S01]  /*0450*/  LEA.HI R6, R8, R8, RZ, 0x1 ;  /* 0x0000000808067211 */ /* 0x000fe200078f08ff */
[----:B------:R-:W-:Y:S01]  /*0460*/  IMAD.IADD R13, R12, 0x1, -R13 ;  /* 0x000000010c0d7824 */ /* 0x000fe200078e0a0d */
[----:B------:R-:W-:Y:S01]  /*0470*/  LOP3.LUT R0, R5, R0, RZ, 0x3c, !PT ;  /* 0x0000000005007212 */ /* 0x000fe200078e3cff */
[----:B------:R-:W-:Y:S01]  /*0480*/  IMAD.IADD R2, R3, 0x1, -R2 ;  /* 0x0000000103027824 */ /* 0x000fe200078e0a02 */
[----:B------:R-:W-:Y:S02]  /*0490*/  SHF.R.S32.HI R5, RZ, 0x1f, R10 ;  /* 0x0000001fff057819 */ /* 0x000fe4000001140a */
[----:B------:R-:W-:Y:S01]  /*04a0*/  LOP3.LUT R7, R6, 0x7fffffe, RZ, 0xc0, !PT ;  /* 0x07fffffe06077812 */ /* 0x000fe200078ec0ff */
[----:B------:R-:W-:Y:S01]  /*04b0*/  IMAD.U32 R195, R195, 0x20, R0 ;  /* 0x00000020c3c37824 */ /* 0x000fe200078e0000 */
[----:B------:R-:W-:Y:S01]  /*04c0*/  SHF.R.S32.HI R9, RZ, 0x1f, R4 ;  /* 0x0000001fff097819 */ /* 0x000fe20000011404 */
[----:B------:R-:W-:Y:S01]  /*04d0*/  IMAD.SHL.U32 R191, R2, 0x8, RZ ;  /* 0x0000000802bf7824 */ /* 0x000fe200078e00ff */
[-C--:B------:R-:W-:Y:S01]  /*04e0*/  LEA.HI R3, R10, R10.reuse, RZ, 0x1 ;  /* 0x0000000a0a037211 */ /* 0x080fe200078f08ff */
[----:B------:R-:W-:Y:S01]  /*04f0*/  IMAD.IADD R12, R8, 0x1, -R7 ;  /* 0x00000001080c7824 */ /* 0x000fe200078e0a07 */
[----:B------:R-:W-:-:S02]  /*0500*/  LEA.HI R0, R5, R10, RZ, 0x3 ;  /* 0x0000000a05007211 */ /* 0x000fc400078f18ff */
[----:B------:R-:W-:Y:S02]  /*0510*/  LEA.HI R9, R9, R4, RZ, 0x2 ;  /* 0x0000000409097211 */ /* 0x000fe400078f10ff */
[----:B------:R-:W-:Y:S02]  /*0520*/  LOP3.LUT R5, R13, 0x1, RZ, 0xc0, !PT ;  /* 0x000000010d057812 */ /* 0x000fe400078ec0ff */
[--C-:B------:R-:W-:Y:S02]  /*0530*/  SHF.R.S32.HI R7, RZ, 0x1, R3.reuse ;  /* 0x00000001ff077819 */ /* 0x100fe40000011403 */
[----:B------:R-:W-:Y:S02]  /*0540*/  SHF.R.S32.HI R4, RZ, 0x1f, R3 ;  /* 0x0000001fff047819 */ /* 0x000fe40000011403 */
[----:B------:R-:W-:Y:S02]  /*0550*/  LOP3.LUT R3, R3, 0x7fffffe, RZ, 0xc0, !PT ;  /* 0x07fffffe03037812 */ /* 0x000fe400078ec0ff */
[----:B------:R-:W-:-:S02]  /*0560*/  LOP3.LUT R185, R0, 0xfffffff8, RZ, 0xc0, !PT ;  /* 0xfffffff800b97812 */ /* 0x000fc400078ec0ff */
[----:B------:R-:W-:Y:S01]  /*0570*/  ISETP.NE.U32.AND P6, PT, R5, 0x1, PT ;  /* 0x000000010500780c */ /* 0x000fe20003fc5070 */
[----:B------:R-:W-:Y:S01]  /*0580*/  IMAD.SHL.U32 R5, R8, 0x40, RZ ;  /* 0x0000004008057824 */ /* 0x000fe200078e00ff */
[----:B------:R-:W-:Y:S01]  /*0590*/  SHF.R.S32.HI R6, RZ, 0x1, R6 ;  /* 0x00000001ff067819 */ /* 0x000fe20000011406 */
[----:B------:R-:W-:Y:S01]  /*05a0*/  IMAD.IADD R3, R10, 0x1, -R3 ;  /* 0x000000010a037824 */ /* 0x000fe200078e0a03 */
[----:B------:R-:W-:Y:S01]  /*05b0*/  LEA.HI R4, R4, R7, RZ, 0x2 ;  /* 0x0000000704047211 */ /* 0x000fe200078f10ff */
[----:B------:R-:W-:Y:S01]  /*05c0*/  IMAD.IADD R185, R10, 0x1, -R185 ;  /* 0x000000010ab97824 */ /* 0x000fe200078e0ab9 */
[----:B------:R-:W-:Y:S01]  /*05d0*/  LOP3.LUT P0, RZ, R6, 0x2, RZ, 0xc0, !PT ;  /* 0x0000000206ff7812 */ /* 0x000fe2000780c0ff */
[----:B------:R-:W-:Y:S01]  /*05e0*/  IMAD.SHL.U32 R10, R194, 0x10, RZ ;  /* 0x00000010c20a7824 */ /* 0x000fe200078e00ff */
[----:B------:R-:W-:Y:S01]  /*05f0*/  LOP3.LUT R5, R5, 0x1c0, RZ, 0xc0, !PT ;  /* 0x000001c005057812 */ /* 0x000fe200078ec0ff */
[----:B------:R-:W-:Y:S01]  /*0600*/  IMAD.SHL.U32 R6, R6, 0x40, RZ ;  /* 0x0000004006067824 */ /* 0x000fe200078e00ff */
[----:B------:R-:W-:-:S02]  /*0610*/  LOP3.LUT R4, R4, 0xfffffffc, RZ, 0xc0, !PT ;  /* 0xfffffffc04047812 */ /* 0x000fc400078ec0ff */
[----:B------:R-:W-:Y:S01]  /*0620*/  LEA.HI.SX32 R192, R9, R10, 0x1e ;  /* 0x0000000a09c07211 */ /* 0x000fe200078ff2ff */
[----:B------:R-:W-:Y:S01]  /*0630*/  IMAD.SHL.U32 R9, R13, 0x40, RZ ;  /* 0x000000400d097824 */ /* 0x000fe200078e00ff */
[----:B------:R-:W-:Y:S01]  /*0640*/  LOP3.LUT R10, R5, 0x30, R10, 0xf8, !PT ;  /* 0x00000030050a7812 */ /* 0x000fe200078ef80a */
[----:B------:R-:W-:Y:S01]  /*0650*/  IMAD.IADD R4, R7, 0x1, -R4 ;  /* 0x0000000107047824 */ /* 0x000fe200078e0a04 */
[----:B------:R-:W-:Y:S02]  /*0660*/  LOP3.LUT R6, R6, 0xc0, RZ, 0xc0, !PT ;  /* 0x000000c006067812 */ /* 0x000fe400078ec0ff */
[----:B------:R-:W-:Y:S02]  /*0670*/  SHF.R.S32.HI R193, RZ, 0x7, R193 ;  /* 0x00000007ffc17819 */ /* 0x000fe400000114c1 */
[--C-:B------:R-:W-:Y:S02]  /*0680*/  LOP3.LUT R10, R10, 0x8, R11.reuse, 0xf8, !PT ;  /* 0x000000080a0a7812 */ /* 0x100fe400078ef80b */
[----:B------:R-:W-:Y:S01]  /*0690*/  LOP3.LUT R11, R6, 0x8, R11, 0xf8, !PT ;  /* 0x00000008060b7812 */ /* 0x000fe200078ef80b */
[C---:B------:R-:W-:Y:S01]  /*06a0*/  IMAD R189, R193.reuse, 0x8, R2 ;  /* 0x00000008c1bd7824 */ /* 0x040fe200078e0202 */
[----:B------:R-:W-:Y:S01]  /*06b0*/  SHF.R.U32.HI R6, RZ, 0x3, R6 ;  /* 0x00000003ff067819 */ /* 0x000fe20000011606 */
[--C-:B------:R-:W-:Y:S01]  /*06c0*/  IMAD R198, R193, 0x2000, R209.reuse ;  /* 0x00002000c1c67824 */ /* 0x100fe200078e02d1 */
[----:B------:R-:W-:Y:S01]  /*06d0*/  LEA.HI R7, R13, R13, RZ, 0x1 ;  /* 0x0000000d0d077211 */ /* 0x000fe200078f08ff */
[----:B------:R-:W-:Y:S01]  /*06e0*/  IMAD R189, R189, 0x8, R12 ;  /* 0x00000008bdbd7824 */ /* 0x000fe200078e020c */
[C---:B------:R-:W-:Y:S01]  /*06f0*/  LOP3.LUT P5, RZ, R13.reuse, 0x2, RZ, 0xc0, !PT ;  /* 0x000000020dff7812 */ /* 0x040fe200078ac0ff */
[----:B------:R-:W-:Y:S01]  /*0700*/  IMAD R209, R194, 0x200, R209 ;  /* 0x00000200c2d17824 */ /* 0x000fe200078e02d1 */
[----:B------:R-:W-:-:S02]  /*0710*/  LOP3.LUT P4, RZ, R13, 0x4, RZ, 0xc0, !PT ;  /* 0x000000040dff7812 */ /* 0x000fc4000788c0ff */
[----:B------:R-:W-:Y:S01]  /*0720*/  LOP3.LUT R6, R11, R6, RZ, 0x3c, !PT ;  /* 0x000000060b067212 */ /* 0x000fe200078e3cff */
[----:B------:R-:W-:Y:S01]  /*0730*/  IMAD.SHL.U32 R11, R194, 0x400, RZ ;  /* 0x00000400c20b7824 */ /* 0x000fe200078e00ff */
[----:B------:R-:W-:Y:S02]  /*0740*/  LOP3.LUT R8, R7, 0x3fffffe, RZ, 0xc0, !PT ;  /* 0x03fffffe07087812 */ /* 0x000fe400078ec0ff */
[----:B------:R-:W-:Y:S01]  /*0750*/  LOP3.LUT R9, R9, 0x1c0, RZ, 0xc0, !PT ;  /* 0x000001c009097812 */ /* 0x000fe200078ec0ff */
[----:B------:R-:W-:Y:S01]  /*0760*/  IMAD.U32 R189, R189, 0x20, R6 ;  /* 0x00000020bdbd7824 */ /* 0x000fe200078e0006 */
[----:B------:R-:W-:Y:S01]  /*0770*/  SHF.R.S32.HI R7, RZ, 0x1, R7 ;  /* 0x00000001ff077819 */ /* 0x000fe20000011407 */
[----:B------:R-:W-:Y:S01]  /*0780*/  IMAD.SHL.U32 R6, R193, 0x8, RZ ;  /* 0x00000008c1067824 */ /* 0x000fe200078e00ff */
[C---:B------:R-:W-:Y:S01]  /*0790*/  R2P PR, R185.reuse, 0x6 ;  /* 0x00000006b9007804 */ /* 0x040fe20000000000 */
[----:B------:R-:W-:Y:S01]  /*07a0*/  IMAD.SHL.U32 R185, R185, 0x40, RZ ;  /* 0x00000040b9b97824 */ /* 0x000fe200078e00ff */
[----:B------:R-:W-:Y:S01]  /*07b0*/  SEL R188, R187, 0xffffffe0, !P0 ;  /* 0xffffffe0bbbc7807 */ /* 0x000fe20004000000 */
[----:B------:R-:W-:Y:S01]  /*07c0*/  IMAD.IADD R8, R13, 0x1, -R8 ;  /* 0x000000010d087824 */ /* 0x000fe200078e0a08 */
[----:B------:R-:W-:Y:S01]  /*07d0*/  SHF.R.U32.HI R5, RZ, 0x3, R5 ;  /* 0x00000003ff057819 */ /* 0x000fe20000011605 */
[----:B------:R-:W-:Y:S01]  /*07e0*/  IMAD.SHL.U32 R189, R189, 0x2, RZ ;  /* 0x00000002bdbd7824 */ /* 0x000fe200078e00ff */
[----:B------:R-:W-:Y:S01]  /*07f0*/  LEA.HI R9, R9, R9, RZ, 0x1d ;  /* 0x0000000909097211 */ /* 0x000fe200078fe8ff */
[----:B------:R-:W-:Y:S01]  /*0800*/  IMAD R209, R8, 0x20, R209 ;  /* 0x0000002008d17824 */ /* 0x000fe200078e02d1 */
[C---:B------:R-:W-:Y:S01]  /*0810*/  LOP3.LUT P0, RZ, R4.reuse, 0x2, RZ, 0xc0, !PT ;  /* 0x0000000204ff7812 */ /* 0x040fe2000780c0ff */
[----:B------:R-:W-:Y:S01]  /*0820*/  IMAD.SHL.U32 R4, R4, 0x40, RZ ;  /* 0x0000004004047824 */ /* 0x000fe200078e00ff */
[C---:B------:R-:W-:Y:S01]  /*0830*/  LOP3.LUT P3, RZ, R7.reuse, 0x2, RZ, 0xc0, !PT ;  /* 0x0000000207ff7812 */ /* 0x040fe2000786c0ff */
[----:B------:R-:W-:Y:S01]  /*0840*/  IMAD.SHL.U32 R7, R7, 0x40, RZ ;  /* 0x0000004007077824 */ /* 0x000fe200078e00ff */
[----:B------:R-:W-:-:S02]  /*0850*/  LOP3.LUT R185, R185, 0x1c0, RZ, 0xc0, !PT ;  /* 0x000001c0b9b97812 */ /* 0x000fc400078ec0ff */
[----:B------:R-:W-:Y:S01]  /*0860*/  IADD3 R198, R9, R198, R11 ;  /* 0x000000c609c67210 */ /* 0x000fe20007ffe00b */
[----:B------:R-:W-:Y:S01]  /*0870*/  IMAD.SHL.U32 R9, R2, 0x10, RZ ;  /* 0x0000001002097824 */ /* 0x000fe200078e00ff */
[----:B------:R-:W-:Y:S02]  /*0880*/  LOP3.LUT R5, R10, R5, RZ, 0x3c, !PT ;  /* 0x000000050a057212 */ /* 0x000fe400078e3cff */
[----:B------:R-:W-:Y:S02]  /*0890*/  SHF.R.S32.HI R0, RZ, 0x3, R0 ;  /* 0x00000003ff007819 */ /* 0x000fe40000011400 */
[----:B------:R-:W-:Y:S01]  /*08a0*/  LOP3.LUT R6, R6, 0x8, RZ, 0xc0, !PT ;  /* 0x0000000806067812 */ /* 0x000fe200078ec0ff */
[----:B------:R-:W-:Y:S01]  /*08b0*/  IMAD R186, R2, 0x200, R5 ;  /* 0x0000020002ba7824 */ /* 0x000fe200078e0205 */
[----:B------:R-:W-:Y:S01]  /*08c0*/  LOP3.LUT R4, R4, 0xc0, RZ, 0xc0, !PT ;  /* 0x000000c004047812 */ /* 0x000fe200078ec0ff */
[C---:B------:R-:W-:Y:S01]  /*08d0*/  IMAD R3, R0.reuse, 0x8, R3 ;  /* 0x0000000800037824 */ /* 0x040fe200078e0203 */
[----:B------:R-:W-:Y:S01]  /*08e0*/  LOP3.LUT R7, R7, 0xc0, RZ, 0xc0, !PT ;  /* 0x000000c007077812 */ /* 0x000fe200078ec0ff */
[----:B------:R-:W-:Y:S01]  /*08f0*/  IMAD R0, R0, 0x200, R11 ;  /* 0x0000020000007824 */ /* 0x000fe200078e020b */
[----:B------:R-:W-:Y:S01]  /*0900*/  LOP3.LUT R191, R191, 0x8, RZ, 0xc0, !PT ;  /* 0x00000008bfbf7812 */ /* 0x000fe200078ec0ff */
[----:B------:R-:W-:Y:S01]  /*0910*/  IMAD.SHL.U32 R3, R3, 0x20, RZ ;  /* 0x0000002003037824 */ /* 0x000fe200078e00ff */
[----:B------:R-:W-:-:S02]  /*0920*/  SHF.R.U32.HI R8, RZ, 0x3, R185 ;  /* 0x00000003ff087819 */ /* 0x000fc400000116b9 */
[--C-:B------:R-:W-:Y:S02]  /*0930*/  SHF.R.U32.HI R5, RZ, 0x3, R4.reuse ;  /* 0x00000003ff057819 */ /* 0x100fe40000011604 */
[----:B------:R-:W-:Y:S02]  /*0940*/  LOP3.LUT R190, R6, 0x10, R9, 0xf8, !PT ;  /* 0x0000001006be7812 */ /* 0x000fe400078ef809 */
[----:B------:R-:W-:Y:S02]  /*0950*/  SHF.R.U32.HI R2, RZ, 0x3, R7 ;  /* 0x00000003ff027819 */ /* 0x000fe40000011607 */
[----:B------:R-:W-:Y:S02]  /*0960*/  LOP3.LUT R185, R8, R185, R191, 0x1e, !PT ;  /* 0x000000b908b97212 */ /* 0x000fe400078e1ebf */
[----:B------:R-:W-:Y:S02]  /*0970*/  LOP3.LUT R190, R5, R190, R4, 0x1e, !PT ;  /* 0x000000be05be7212 */ /* 0x000fe400078e1e04 */
[----:B------:R-:W-:Y:S01]  /*0980*/  LOP3.LUT R2, R2, R7, R6, 0x1e, !PT ;  /* 0x0000000702027212 */ /* 0x000fe200078e1e06 */
[----:B------:R-:W-:Y:S01]  /*0990*/  IMAD.IADD R185, R0, 0x1, R185 ;  /* 0x0000000100b97824 */ /* 0x000fe200078e02b9 */
[----:B------:R-:W-:Y:S01]  /*09a0*/  LEA R198, R198, UR4, 0x1 ;  /* 0x00000004c6c67c11 */ /* 0x000fe2000f8e08ff */
[----:B------:R-:W-:Y:S01]  /*09b0*/  IMAD R0, R194, 0x200, R3 ;  /* 0x00000200c2007824 */ /* 0x000fe200078e0203 */
[----:B------:R-:W-:Y:S01]  /*09c0*/  SEL R207, R207, 0x10, !P6 ;  /* 0x00000010cfcf7807 */ /* 0x000fe20007000000 */
[----:B------:R-:W-:Y:S01]  /*09d0*/  IMAD.IADD R190, R3, 0x1, R190 ;  /* 0x0000000103be7824 */ /* 0x000fe200078e02be */
        /* <DEDUP_REMOVED lines=28> */
.L_x_1191:
        /* <DEDUP_REMOVED lines=16> */
[----:B------:R-:W-:Y:S01]  /*0ca0*/  IMAD.U32 R14, RZ, RZ, UR8 ;  /* 0x00000008ff0e7e24 */ /* 0x000fe2000f8e00ff */
[----:B------:R-:W-:Y:S01]  /*0cb0*/  UISETP.NE.U32.AND UP0, UPT, UR12, URZ, UPT ;  /* 0x0000003f0c00728c */ /* 0x000fe2000bf05070 */
[----:B-12---:R-:W-:Y:S01]  /*0cc0*/  IMAD.U32 R6, RZ, RZ, UR10 ;  /* 0x0000000aff067e24 */ /* 0x006fe2000f8e00ff */
        /* <DEDUP_REMOVED lines=9> */
[----:B------:R-:W2:Y:S01]  /*0d60*/  @P0 LDG.E R4, desc[UR14][R14.64] ;  /* 0x0000000e0e040981 */ /* 0x000ea2000c1e1900 */
[----:B------:R-:W-:Y:S02]  /*0d70*/  PLOP3.LUT P3, PT, PT, PT, UP0, 0x80, 0x0 ;  /* 0x000000000000781c */ /* 0x000fe40003f6f008 */
[----:B------:R-:W-:Y:S01]  /*0d80*/  UISETP.EQ.OR.EX UP4, UPT, UR7, URZ, !UP2, UP4 ;  /* 0x0000003f0700728c */ /* 0x000fe2000d782740 */
[----:B---3--:R-:W3:Y:S01]  /*0d90*/  @P1 LDG.E R6, desc[UR14][R6.64] ;  /* 0x0000000e06061981 */ /* 0x008ee2000c1e1900 */
        /* <DEDUP_REMOVED lines=35> */
.L_x_1161:
        /* <DEDUP_REMOVED lines=21> */
[----:B------:R-:W-:Y:S01]  /*1120*/  ULDC.U8 UR31, c[0x0][0x3d8] ;  /* 0x0000f600001f7ab9 */ /* 0x000fe20000000000 */
[----:B------:R-:W-:Y:S01]  /*1130*/  UIADD3 UR45, UR19, UR21, URZ ;  /* 0x00000015132d7290 */ /* 0x000fe2000fffe03f */
[----:B-1----:R-:W-:Y:S01]  /*1140*/  IABS R7, R4 ;  /* 0x0000000400077213 */ /* 0x002fe20000000000 */
[----:B------:R-:W-:Y:S01]  /*1150*/  UISETP.NE.AND UP3, UPT, UR31, URZ, UPT ;  /* 0x0000003f1f00728c */ /* 0x000fe2000bf65270 */
[----:B------:R-:W-:Y:S01]  /*1160*/  ISETP.NE.AND P3, PT, R4, RZ, PT ;  /* 0x000000ff0400720c */ /* 0x000fe20003f65270 */
[----:B------:R-:W-:Y:S01]  /*1170*/  USHF.L.U32 UR16, UR56, 0x7, URZ ;  /* 0x0000000738107899 */ /* 0x000fe2000800063f */
[----:B------:R-:W1:Y:S01]  /*1180*/  I2F.RP R8, R7 ;  /* 0x0000000700087306 */ /* 0x000e620000209400 */
[----:B------:R-:W-:Y:S01]  /*1190*/  ULDC.64 UR38, c[0x0][0x240] ;  /* 0x0000900000267ab9 */ /* 0x000fe20000000a00 */
[----:B------:R-:W-:-:S02]  /*11a0*/  USHF.L.U64.HI UR22, UR56, 0x7, UR55 ;  /* 0x0000000738167899 */ /* 0x000fc40008010237 */
[----:B--2---:R-:W-:Y:S01]  /*11b0*/  UIMAD.WIDE.U32 UR28, UR6, UR12, URZ ;  /* 0x0000000c061c72a5 */ /* 0x004fe2000f8e003f */
[----:B------:R-:W-:Y:S01]  /*11c0*/  ULDC UR42, c[0x0][0x2c4] ;  /* 0x0000b100002a7ab9 */ /* 0x000fe20000000800 */
[----:B------:R-:W-:Y:S02]  /*11d0*/  ULDC UR43, c[0x0][0x2dc] ;  /* 0x0000b700002b7ab9 */ /* 0x000fe40000000800 */
        /* <DEDUP_REMOVED lines=31> */
[----:B------:R-:W-:-:S02]  /*13d0*/  UIMAD.WIDE.U32 UR16, UR5, UR38, URZ ;  /* 0x00000026051072a5 */ /* 0x000fc4000f8e003f */
[----:B------:R-:W-:Y:S01]  /*13e0*/  IMAD.HI.U32 R6, R9, R6, R8 ;  /* 0x0000000609067227 */ /* 0x000fe200078e0008 */
[----:B------:R-:W-:Y:S02]  /*13f0*/  UIADD3 UR13, UR13, UR6, URZ ;  /* 0x000000060d0d7290 */ /* 0x000fe4000fffe03f */
[----:B------:R-:W-:Y:S02]  /*1400*/  USHF.R.S32.HI UR11, URZ, 0x7, UR27 ;  /* 0x000000073f0b7899 */ /* 0x000fe4000801141b */
[----:B------:R-:W-:Y:S01]  /*1410*/  USHF.R.S32.HI UR6, URZ, 0x7, UR19 ;  /* 0x000000073f067899 */ /* 0x000fe20008011413 */
[----:B------:R-:W-:Y:S01]  /*1420*/  IMAD.HI.U32 R20, R6, R5, RZ ;  /* 0x0000000506147227 */ /* 0x000fe200078e00ff */
[----:B------:R-:W-:Y:S01]  /*1430*/  ULDC UR61, c[0x0][0x270] ;  /* 0x00009c00003d7ab9 */ /* 0x000fe20000000800 */
[----:B------:R-:W-:Y:S02]  /*1440*/  USEL UR52, UR18, UR16, !UP2 ;  /* 0x0000001012347287 */ /* 0x000fe4000d000000 */
[----:B------:R-:W-:Y:S01]  /*1450*/  IMAD.MOV R6, RZ, RZ, -R20 ;  /* 0x000000ffff067224 */ /* 0x000fe200078e0a14 */
[----:B------:R-:W-:Y:S01]  /*1460*/  UIMAD UR20, UR5, UR39, URZ ;  /* 0x00000027051472a4 */ /* 0x000fe2000f8e023f */
[----:B------:R-:W-:-:S02]  /*1470*/  @UP1 UMOV UR47, UR8 ;  /* 0x00000008002f1c82 */ /* 0x000fc40008000000 */
[C---:B------:R-:W-:Y:S01]  /*1480*/  IMAD R6, R7.reuse, R6, R5 ;  /* 0x0000000607067224 */ /* 0x040fe200078e0205 */
[----:B------:R-:W-:Y:S01]  /*1490*/  @UP3 UIMAD UR18, UR56, UR42, URZ ;  /* 0x0000002a381232a4 */ /* 0x000fe2000f8e023f */
[----:B------:R-:W-:Y:S01]  /*14a0*/  LOP3.LUT R5, R4, UR57, RZ, 0x3c, !PT ;  /* 0x0000003904057c12 */ /* 0x000fe2000f8e3cff */
[----:B------:R-:W-:Y:S02]  /*14b0*/  UIMAD.WIDE UR8, UR43, UR61, URZ ;  /* 0x0000003d2b0872a5 */ /* 0x000fe4000f8e023f */
[----:B------:R-:W-:Y:S01]  /*14c0*/  ISETP.GT.U32.AND P1, PT, R7, R6, PT ;  /* 0x000000060700720c */ /* 0x000fe20003f24070 */
[----:B------:R-:W-:Y:S01]  /*14d0*/  USEL UR21, UR22, URZ, UP0 ;  /* 0x0000003f16157287 */ /* 0x000fe20008000000 */
[----:B------:R-:W-:Y:S01]  /*14e0*/  ISETP.GE.AND P2, PT, R5, RZ, PT ;  /* 0x000000ff0500720c */ /* 0x000fe20003f46270 */
[----:B------:R-:W-:Y:S02]  /*14f0*/  UISETP.LT.AND UP0, UPT, UR11, UR6, UPT ;  /* 0x000000060b00728c */ /* 0x000fe4000bf01270 */
[----:B------:R-:W-:-:S02]  /*1500*/  @UP2 UIADD3 UR45, UR17, UR20, URZ ;  /* 0x00000014112d2290 */ /* 0x000fc4000fffe03f */
[----:B------:R-:W-:Y:S02]  /*1510*/  @UP3 USEL UR18, UR18, UR5, !UP2 ;  /* 0x0000000512123287 */ /* 0x000fe4000d000000 */
[----:B------:R-:W-:Y:S02]  /*1520*/  UIMAD.WIDE.U32 UR16, UR8, UR12, URZ ;  /* 0x0000000c081072a5 */ /* 0x000fe4000f8e003f */
[----:B------:R-:W-:Y:S02]  /*1530*/  UIMAD UR20, UR9, UR12, URZ ;  /* 0x0000000c091472a4 */ /* 0x000fe4000f8e023f */
        /* <DEDUP_REMOVED lines=8> */
[----:B------:R-:W-:Y:S01]  /*15c0*/  PLOP3.LUT P1, PT, PT, PT, UP1, 0x80, 0x0 ;  /* 0x000000000000781c */ /* 0x000fe20003f2f018 */
[----:B------:R-:W-:-:S02]  /*15d0*/  ULEA UR20, UR31, 0xffffff80, 0x7 ;  /* 0xffffff801f147891 */ /* 0x000fc4000f8e383f */
[----:B------:R-:W-:Y:S02]  /*15e0*/  UIMAD.WIDE.U32 UR12, UR8, UR5, URZ ;  /* 0x00000005080c72a5 */ /* 0x000fe4000f8e003f */
[----:B------:R-:W-:Y:S02]  /*15f0*/  USHF.R.S32.HI UR22, URZ, 0x1f, UR20 ;  /* 0x0000001f3f167899 */ /* 0x000fe40008011414 */
[----:B------:R-:W-:Y:S02]  /*1600*/  UIADD3 UR6, UP0, UR20, UR29, URZ ;  /* 0x0000001d14067290 */ /* 0x000fe4000ff1e03f */
[----:B------:R-:W-:Y:S02]  /*1610*/  USEL UR51, UR16, UR12, !UP2 ;  /* 0x0000000c10337287 */ /* 0x000fe4000d000000 */
[----:B------:R-:W-:Y:S01]  /*1620*/  UIMAD UR11, UR9, UR5, URZ ;  /* 0x00000005090b72a4 */ /* 0x000fe2000f8e023f */
[----:B------:R-:W-:Y:S01]  /*1630*/  @P0 VIADD R20, R20, 0x1 ;  /* 0x0000000114140836 */ /* 0x000fe20000000000 */
[----:B------:R-:W-:Y:S01]  /*1640*/  UIADD3.X UR12, UR22, UR21, URZ, UP0, !UPT ;  /* 0x00000015160c7290 */ /* 0x000fe200087fe43f */
[----:B------:R-:W-:Y:S01]  /*1650*/  PLOP3.LUT P0, PT, PT, PT, UP3, 0x80, 0x0 ;  /* 0x000000000000781c */ /* 0x000fe20003f0f038 */
[----:B------:R-:W-:-:S02]  /*1660*/  UIMAD UR9, UR9, UR6, URZ ;  /* 0x00000006090972a4 */ /* 0x000fc4000f8e023f */
[----:B------:R-:W-:Y:S01]  /*1670*/  @UP1 UIADD3 UR25, UR53, UR54, URZ ;  /* 0x0000003635191290 */ /* 0x000fe2000fffe03f */
[----:B------:R-:W-:Y:S01]  /*1680*/  @!P2 IADD3 R20, -R20, RZ, RZ ;  /* 0x000000ff1414a210 */ /* 0x000fe20007ffe1ff */
[----:B------:R-:W-:Y:S01]  /*1690*/  @!UP3 UIMAD UR30, UR19, UR42, URZ ;  /* 0x0000002a131eb2a4 */ /* 0x000fe2000f8e023f */
[----:B------:R-:W-:Y:S01]  /*16a0*/  @!P3 LOP3.LUT R20, RZ, R4, RZ, 0x33, !PT ;  /* 0x00000004ff14b212 */ /* 0x000fe200078e33ff */
[----:B------:R-:W-:Y:S02]  /*16b0*/  UIADD3 UR44, UR17, UR18, URZ ;  /* 0x00000012112c7290 */ /* 0x000fe4000fffe03f */
[----:B------:R-:W-:Y:S01]  /*16c0*/  UIMAD.WIDE.U32 UR16, UR8, UR6, URZ ;  /* 0x00000006081072a5 */ /* 0x000fe2000f8e003f */
[----:B------:R-:W-:Y:S01]  /*16d0*/  @UP1 ULDC.64 UR18, c[0x0][0x250] ;  /* 0x0000940000121ab9 */ /* 0x000fe20000000a00 */
[----:B------:R-:W-:Y:S02]  /*16e0*/  UIMAD UR6, UR8, UR12, UR9 ;  /* 0x0000000c080672a4 */ /* 0x000fe4000f8e0209 */
[----:B------:R-:W-:-:S02]  /*16f0*/  @UP1 UIMAD.WIDE.U32 UR8, UR25, UR18, URZ ;  /* 0x00000012190812a5 */ /* 0x000fc4000f8e003f */
[----:B------:R-:W-:Y:S02]  /*1700*/  @UP2 UIADD3 UR44, UR13, UR11, URZ ;  /* 0x0000000b0d2c2290 */ /* 0x000fe4000fffe03f */
[----:B------:R-:W-:Y:S02]  /*1710*/  UIMAD UR43, UR57, UR43, URZ ;  /* 0x0000002b392b72a4 */ /* 0x000fe4000f8e023f */
[----:B------:R-:W-:Y:S02]  /*1720*/  @UP1 UIMAD UR11, UR25, UR19, URZ ;  /* 0x00000013190b12a4 */ /* 0x000fe4000f8e023f */
[----:B------:R-:W-:Y:S02]  /*1730*/  @!UP2 UIADD3 UR46, UR35, UR23, URZ ;  /* 0x00000017232ea290 */ /* 0x000fe4000fffe03f */
[----:B------:R-:W-:Y:S02]  /*1740*/  USEL UR50, UR40, URZ, UP4 ;  /* 0x0000003f28327287 */ /* 0x000fe4000a000000 */
[----:B------:R-:W-:-:S02]  /*1750*/  USHF.R.S32.HI UR41, URZ, 0x1f, UR24 ;  /* 0x0000001f3f297899 */ /* 0x000fc40008011418 */
        /* <DEDUP_REMOVED lines=18> */
.L_x_1163:
        /* <DEDUP_REMOVED lines=13> */
.L_x_1164:
        /* <DEDUP_REMOVED lines=11> */
.L_x_1165:
[----:B------:R-:W-:-:S04]  /*1a00*/  UIMAD UR5, UR56, UR61, UR57 ;  /* 0x0000003d380572a4 */ /* 0x000fc8000f8e0239 */
[----:B------:R-:W-:-:S12]  /*1a10*/  UIMAD UR5, UR5, UR58, URZ ;  /* 0x0000003a050572a4 */ /* 0x000fd8000f8e023f */
.L_x_1166:
[----:B------:R-:W1:Y:S01]  /*1a20*/  S2R R13, SR_TID.X ;  /* 0x00000000000d7919 */ /* 0x000e620000002100 */
[----:B------:R-:W2:Y:S01]  /*1a30*/  LDC.64 R4, c[0x0][0x420] ;  /* 0x00010800ff047b82 */ /* 0x000ea20000000a00 */
[----:B------:R-:W-:Y:S01]  /*1a40*/  ULDC UR8, c[0x0][0x2dc] ;  /* 0x0000b70000087ab9 */ /* 0x000fe20000000800 */
[----:B------:R-:W-:Y:S01]  /*1a50*/  UIADD3 UR27, UR20, UR5, URZ ;  /* 0x00000005141b7290 */ /* 0x000fe2000fffe03f */
[----:B------:R-:W-:Y:S01]  /*1a60*/  BSSY B1, `(.L_x_1162) ;  /* 0x0000880000017945 */ /* 0x000fe20003800000 */
[----:B------:R-:W-:Y:S02]  /*1a70*/  UIMAD UR5, UR8, UR61, URZ ;  /* 0x0000003d080572a4 */ /* 0x000fe4000f8e023f */
[----:B------:R-:W-:Y:S02]  /*1a80*/  USHF.R.S32.HI UR34, URZ, 0x1f, UR57 ;  /* 0x0000001f3f227899 */ /* 0x000fe40008011439 */
[----:B------:R-:W-:Y:S02]  /*1a90*/  USHF.L.U32 UR36, UR5, 0x7, URZ ;  /* 0x0000000705247899 */ /* 0x000fe4000800063f */
[----:B------:R-:W-:-:S02]  /*1aa0*/  UIADD3 UR11, -UR7, UR10, UR24 ;  /* 0x0000000a070b7290 */ /* 0x000fc4000fffe118 */
[----:B------:R-:W-:Y:S01]  /*1ab0*/  UIADD3 UR21, UP2, UP0, UR16, UR36, UR43 ;  /* 0x0000002410157290 */ /* 0x000fe2000f85e02b */
[----:B------:R-:W-:Y:S02]  /*1ac0*/  ULDC.64 UR12, c[0x0][0x428] ;  /* 0x00010a00000c7ab9 */ /* 0x000fe40000000a00 */
[----:B------:R-:W-:Y:S01]  /*1ad0*/  ULDC.64 UR16, c[0x0][0x258] ;  /* 0x0000960000107ab9 */ /* 0x000fe20000000a00 */
[----:B------:R-:W-:Y:S02]  /*1ae0*/  UIMAD UR9, UR34, UR12, URZ ;  /* 0x0000000c220972a4 */ /* 0x000fe4000f8e023f */
[----:B------:R-:W-:Y:S02]  /*1af0*/  UIADD3 UR30, UR20, UR30, URZ ;  /* 0x0000001e141e7290 */ /* 0x000fe4000fffe03f */
[----:B------:R-:W-:Y:S02]  /*1b00*/  UIMAD UR13, UR57, UR13, UR9 ;  /* 0x0000000d390d72a4 */ /* 0x000fe4000f8e0209 */
[----:B------:R-:W-:Y:S01]  /*1b10*/  UIMAD UR9, UR34, UR16, URZ ;  /* 0x00000010220972a4 */ /* 0x000fe2000f8e023f */
        /* <DEDUP_REMOVED lines=23> */
[----:B------:R-:W-:Y:S02]  /*1c90*/  IADD3.X R9, R15, UR45, R7, P0, !PT ;  /* 0x0000002d0f097c10 */ /* 0x000fe400087fe407 */
[----:B------:R-:W-:Y:S01]  /*1ca0*/  IADD3 R22, P0, R10, UR6, RZ ;  /* 0x000000060a167c10 */ /* 0x000fe2000ff1e0ff */
[----:B------:R-:W-:Y:S01]  /*1cb0*/  USHF.R.S32.HI UR6, URZ, 0x1f, UR36 ;  /* 0x0000001f3f067899 */ /* 0x000fe20008011424 */
[----:B------:R-:W-:Y:S02]  /*1cc0*/  IMAD R7, R5, UR20, R14 ;  /* 0x0000001405077c24 */ /* 0x000fe4000f8e020e */
[----:B------:R-:W-:Y:S01]  /*1cd0*/  IADD3.X R23, R11, UR46, RZ, P0, !PT ;  /* 0x0000002e0b177c10 */ /* 0x000fe200087fe4ff */
[----:B------:R-:W-:Y:S01]  /*1ce0*/  UIADD3.X UR25, UR25, UR6, UR23, UP2, UP0 ;  /* 0x0000000619197290 */ /* 0x000fe200097e0417 */
[----:B------:R-:W-:Y:S01]  /*1cf0*/  IMAD.U32 R14, RZ, RZ, UR12 ;  /* 0x0000000cff0e7e24 */ /* 0x000fe2000f8e00ff */
[----:B------:R-:W-:Y:S01]  /*1d00*/  UIADD3 UR6, UR11, -UR52, URZ ;  /* 0x800000340b067290 */ /* 0x000fe2000fffe03f */
[----:B------:R-:W-:Y:S01]  /*1d10*/  IMAD.WIDE.U32 R16, R4, UR20, R22 ;  /* 0x0000001404107c25 */ /* 0x000fe2000f8e0016 */
[----:B------:R-:W-:-:S02]  /*1d20*/  UIMAD UR11, UR57, UR17, UR9 ;  /* 0x00000011390b72a4 */ /* 0x000fc4000f8e0209 */
[----:B------:R-:W-:Y:S01]  /*1d30*/  USHF.R.S32.HI UR34, URZ, 0x1f, UR6 ;  /* 0x0000001f3f227899 */ /* 0x000fe20008011406 */
[----:B------:R-:W-:Y:S01]  /*1d40*/  IMAD.IADD R17, R17, 0x1, R7 ;  /* 0x0000000111117824 */ /* 0x000fe200078e0207 */
[----:B------:R-:W-:Y:S01]  /*1d50*/  UIADD3 UR9, UP3, UP2, UR49, UR21, UR51 ;  /* 0x0000001531097290 */ /* 0x000fe2000fa7e033 */
[----:B------:R-:W-:Y:S01]  /*1d60*/  IMAD.U32 R22, RZ, RZ, UR16 ;  /* 0x00000010ff167e24 */ /* 0x000fe2000f8e00ff */
[----:B------:R-:W-:Y:S01]  /*1d70*/  ULEA.HI UR34, UR34, UR6, URZ, 0x7 ;  /* 0x0000000622227291 */ /* 0x000fe2000f8f383f */
[----:B------:R-:W-:Y:S01]  /*1d80*/  IMAD.WIDE.U32 R14, R14, UR57, R16 ;  /* 0x000000390e0e7c25 */ /* 0x000fe2000f8e0010 */
[----:B------:R-:W-:Y:S02]  /*1d90*/  UIADD3.X UR6, UR50, UR25, UR44, UP3, UP2 ;  /* 0x0000001932067290 */ /* 0x000fe40009fe442c */
[----:B------:R-:W-:Y:S01]  /*1da0*/  USHF.R.S32.HI UR34, URZ, 0x7, UR34 ;  /* 0x000000073f227899 */ /* 0x000fe20008011422 */
[----:B------:R-:W-:Y:S01]  /*1db0*/  IMAD.MOV.U32 R16, RZ, RZ, R14 ;  /* 0x000000ffff107224 */ /* 0x000fe200078e000e */
[----:B------:R-:W-:Y:S01]  /*1dc0*/  IADD3 R14, P0, R225, UR9, RZ ;  /* 0x00000009e10e7c10 */ /* 0x000fe2000ff1e0ff */
[----:B------:R-:W-:Y:S01]  /*1dd0*/  IMAD.WIDE.U32 R22, R22, UR57, R8 ;  /* 0x0000003916167c25 */ /* 0x000fe2000f8e0008 */
[----:B------:R-:W-:-:S02]  /*1de0*/  UISETP.LT.AND UP0, UPT, URZ, UR34, UPT ;  /* 0x000000223f00728c */ /* 0x000fc4000bf01270 */
[----:B------:R-:W-:Y:S01]  /*1df0*/  LEA.HI.X.SX32 R225, R225, UR6, 0x1, P0 ;  /* 0x00000006e1e17c11 */ /* 0x000fe200080f0eff */
[----:B------:R-:W-:Y:S01]  /*1e00*/  VIADD R17, R15, UR13 ;  /* 0x0000000d0f117c36 */ /* 0x000fe20008000000 */
[----:B------:R-:W-:Y:S01]  /*1e10*/  USEL UR34, URZ, UR34, !UP0 ;  /* 0x000000223f227287 */ /* 0x000fe2000c000000 */
[-C--:B------:R-:W-:Y:S01]  /*1e20*/  IMAD R8, R19, R4.reuse, RZ ;  /* 0x0000000413087224 */ /* 0x080fe200078e02ff */
[----:B------:R-:W-:Y:S01]  /*1e30*/  ULDC.64 UR16, c[0x0][0x478] ;  /* 0x00011e0000107ab9 */ /* 0x000fe20000000a00 */
[----:B------:R-:W-:Y:S01]  /*1e40*/  IMAD.WIDE.U32 R16, R12, R4, R16 ;  /* 0x000000040c107225 */ /* 0x000fe200078e0010 */
[----:B------:R-:W-:Y:S01]  /*1e50*/  UISETP.GT.AND UP0, UPT, UR31, UR34, UPT ;  /* 0x000000221f00728c */ /* 0x000fe2000bf04270 */
[----:B------:R-:W-:Y:S01]  /*1e60*/  LEA R222, P4, R22, UR28, 0x1 ;  /* 0x0000001c16de7c11 */ /* 0x000fe2000f8808ff */
[----:B------:R-:W-:Y:S01]  /*1e70*/  UIMAD.WIDE UR16, UR27, 0x4, UR16 ;  /* 0x000000041b1078a5 */ /* 0x000fe2000f8e0210 */
[----:B------:R-:W-:Y:S01]  /*1e80*/  IMAD R8, R12, R5, R8 ;  /* 0x000000050c087224 */ /* 0x000fe200078e0208 */
[----:B------:R-:W-:Y:S01]  /*1e90*/  ULDC.64 UR22, c[0x0][0x3e0] ;  /* 0x0000f80000167ab9 */ /* 0x000fe20000000a00 */
[----:B------:R-:W-:Y:S01]  /*1ea0*/  ULDC.64 UR20, c[0x0][0x400] ;  /* 0x0001000000147ab9 */ /* 0x000fe20000000a00 */
[----:B------:R-:W-:Y:S01]  /*1eb0*/  PLOP3.LUT P0, PT, PT, PT, UP0, 0x80, 0x0 ;  /* 0x000000000000781c */ /* 0x000fe20003f0f008 */
[----:B------:R-:W-:Y:S01]  /*1ec0*/  VIADD R7, R23, UR11 ;  /* 0x0000000b17077c36 */ /* 0x000fe20008000000 */
[----:B------:R-:W-:Y:S01]  /*1ed0*/  LEA R224, P2, R14, UR20, 0x2 ;  /* 0x000000140ee07c11 */ /* 0x000fe2000f8410ff */
[----:B------:R-:W-:Y:S01]  /*1ee0*/  IMAD.IADD R8, R17, 0x1, R8 ;  /* 0x0000000111087824 */ /* 0x000fe200078e0208 */
[----:B------:R-:W-:Y:S01]  /*1ef0*/  LEA R220, P3, R16, UR22, 0x1 ;  /* 0x0000001610dc7c11 */ /* 0x000fe2000f8608ff */
[----:B------:R-:W-:Y:S01]  /*1f00*/  ULDC.64 UR12, c[0x0][0x2b0] ;  /* 0x0000ac00000c7ab9 */ /* 0x000fe20000000a00 */
[----:B------:R-:W-:Y:S01]  /*1f10*/  LEA.HI.X R223, R22, UR29, R7, 0x1, P4 ;  /* 0x0000001d16df7c11 */ /* 0x000fe2000a0f0c07 */
[----:B------:R-:W-:Y:S01]  /*1f20*/  UIMAD.WIDE UR12, UR30, 0x4, UR12 ;  /* 0x000000041e0c78a5 */ /* 0x000fe2000f8e020c */
[----:B------:R-:W-:Y:S01]  /*1f30*/  LEA.HI.X R221, R16, UR23, R8, 0x1, P3 ;  /* 0x0000001710dd7c11 */ /* 0x000fe200098f0c08 */
[----:B------:R-:W-:Y:S01]  /*1f40*/  UMOV UR29, UR17 ;  /* 0x00000011001d7c82 */ /* 0x000fe20008000000 */
[----:B------:R-:W-:Y:S01]  /*1f50*/  LEA.HI.X R225, R14, UR21, R225, 0x2, P2 ;  /* 0x000000150ee17c11 */ /* 0x000fe200090f14e1 */
[----:B------:R-:W-:-:S02]  /*1f60*/  UMOV UR30, UR16 ;  /* 0x00000010001e7c82 */ /* 0x000fc40008000000 */
        /* <DEDUP_REMOVED lines=20> */
.L_x_1168:
        /* <DEDUP_REMOVED lines=19> */
.L_x_1169:
        /* <DEDUP_REMOVED lines=29> */
.L_x_1171:
[----:B------:R-:W-:Y:S05]  /*23b0*/  BSYNC B0 ;  /* 0x0000000000007941 */ /* 0x000fea0003800000 */
.L_x_1170:
        /* <DEDUP_REMOVED lines=13> */
.L_x_1173:
[----:B------:R-:W-:Y:S05]  /*2490*/  BSYNC B0 ;  /* 0x0000000000007941 */ /* 0x000fea0003800000 */
.L_x_1172:
        /* <DEDUP_REMOVED lines=10> */
[----:B-12---:R-:W-:Y:S02]  /*2540*/  MOV R6, UR6 ;  /* 0x0000000600067c02 */ /* 0x006fe40008000f00 */
        /* <DEDUP_REMOVED lines=14> */
.L_x_1175:
[----:B------:R-:W-:Y:S05]  /*2630*/  BSYNC B0 ;  /* 0x0000000000007941 */ /* 0x000fea0003800000 */
.L_x_1174:
        /* <DEDUP_REMOVED lines=13> */
.L_x_1167:
[----:B------:R-:W-:Y:S01]  /*2710*/  UIMAD UR6, UR8, -0x80, UR10 ;  /* 0xffffff80080678a4 */ /* 0x000fe2000f8e020a */
[----:B------:R-:W-:Y:S01]  /*2720*/  VIADD R7, R12, 0x40 ;  /* 0x000000400c077836 */ /* 0x000fe20000000000 */
[----:B------:R-:W-:Y:S01]  /*2730*/  UIMAD UR11, UR41, UR32, URZ ;  /* 0x00000020290b72a4 */ /* 0x000fe2000f8e023f */
[----:B------:R-:W-:Y:S01]  /*2740*/  IMAD.U32 R9, RZ, RZ, UR32 ;  /* 0x00000020ff097e24 */ /* 0x000fe2000f8e00ff */
[----:B------:R-:W-:Y:S01]  /*2750*/  UIMAD UR9, UR26, -0x80, UR7 ;  /* 0xffffff801a0978a4 */ /* 0x000fe2000f8e0207 */
[----:B------:R-:W-:Y:S01]  /*2760*/  IMAD.WIDE.U32 R14, R4, 0x80, RZ ;  /* 0x00000080040e7825 */ /* 0x000fe200078e00ff */
[----:B------:R-:W-:Y:S01]  /*2770*/  ISETP.GE.AND P4, PT, R7, UR6, PT ;  /* 0x0000000607007c0c */ /* 0x000fe2000bf86270 */
[----:B------:R-:W-:Y:S01]  /*2780*/  UIMAD UR16, UR24, UR33, UR11 ;  /* 0x00000021181072a4 */ /* 0x000fe2000f8e020b */
[C---:B------:R-:W-:Y:S01]  /*2790*/  ISETP.GE.AND P5, PT, R12.reuse, UR6, PT ;  /* 0x000000060c007c0c */ /* 0x040fe2000bfa6270 */
[--C-:B------:R-:W-:Y:S01]  /*27a0*/  IMAD.WIDE.U32 R16, R9, UR24, R10.reuse ;  /* 0x0000001809107c25 */ /* 0x100fe2000f8e000a */
[----:B------:R-:W-:Y:S01]  /*27b0*/  ISETP.GE.AND P2, PT, R7, UR9, PT ;  /* 0x0000000907007c0c */ /* 0x000fe2000bf46270 */
[----:B------:R-:W-:Y:S01]  /*27c0*/  UIMAD UR11, UR41, UR18, URZ ;  /* 0x00000012290b72a4 */ /* 0x000fe2000f8e023f */
[----:B------:R-:W-:Y:S01]  /*27d0*/  ISETP.GE.AND P3, PT, R12, UR9, PT ;  /* 0x000000090c007c0c */ /* 0x000fe2000bf66270 */
[----:B------:R-:W-:Y:S01]  /*27e0*/  IMAD.SHL.U32 R7, R5, 0x80, RZ ;  /* 0x0000008005077824 */ /* 0x000fe200078e00ff */
[----:B------:R-:W-:Y:S01]  /*27f0*/  ULDC.64 UR20, c[0x0][0x260] ;  /* 0x0000980000147ab9 */ /* 0x000fe20000000a00 */
[----:B------:R-:W-:Y:S01]  /*2800*/  IMAD.U32 R5, RZ, RZ, UR16 ;  /* 0x00000010ff057e24 */ /* 0x000fe2000f8e00ff */
[----:B------:R-:W-:Y:S01]  /*2810*/  UIMAD UR11, UR24, UR19, UR11 ;  /* 0x00000013180b72a4 */ /* 0x000fe2000f8e020b */
[----:B------:R-:W-:Y:S01]  /*2820*/  IMAD.U32 R4, RZ, RZ, UR18 ;  /* 0x00000012ff047e24 */ /* 0x000fe2000f8e00ff */
[----:B------:R-:W-:Y:S01]  /*2830*/  ULDC.64 UR16, c[0x0][0x268] ;  /* 0x00009a0000107ab9 */ /* 0x000fe20000000a00 */
[----:B------:R-:W-:Y:S01]  /*2840*/  @!P4 IADD3 R8, P1, R220, R14, RZ ;  /* 0x0000000edc08c210 */ /* 0x000fe20007f3e0ff */
[----:B------:R-:W-:Y:S01]  /*2850*/  ULEA.HI UR9, UR8, UR8, URZ, 0x1 ;  /* 0x0000000808097291 */ /* 0x000fe2000f8f083f */
[----:B------:R-:W-:Y:S01]  /*2860*/  IADD3 R14, P0, R16, UR47, RZ ;  /* 0x0000002f100e7c10 */ /* 0x000fe2000ff1e0ff */
[----:B------:R-:W-:Y:S01]  /*2870*/  IMAD.WIDE.U32 R10, R4, UR24, R10 ;  /* 0x00000018040a7c25 */ /* 0x000fe2000f8e000a */
[----:B------:R-:W-:Y:S01]  /*2880*/  @!P4 IADD3.X R9, R221, R15, R7, P1, !PT ;  /* 0x0000000fdd09c210 */ /* 0x000fe20000ffe407 */
[----:B------:R-:W-:Y:S01]  /*2890*/  ULOP3.LUT UR9, UR9, 0xfffffffe, URZ, 0xc0, !UPT ;  /* 0xfffffffe09097892 */ /* 0x000fe2000f8ec03f */
[----:B------:R-:W-:Y:S01]  /*28a0*/  IADD3.X R15, R17, UR48, R5, P0, !PT ;  /* 0x00000030110f7c10 */ /* 0x000fe200087fe405 */
[C---:B------:R-:W-:Y:S01]  /*28b0*/  IMAD R7, R6.reuse, UR20, RZ ;  /* 0x0000001406077c24 */ /* 0x040fe2000f8e02ff */
[----:B------:R-:W-:Y:S01]  /*28c0*/  PLOP3.LUT P0, PT, PT, PT, UP4, 0x80, 0x0 ;  /* 0x000000000000781c */ /* 0x000fe20003f0f048 */
[----:B------:R-:W-:Y:S01]  /*28d0*/  IMAD R5, R6, UR16, RZ ;  /* 0x0000001006057c24 */ /* 0x000fe2000f8e02ff */
[----:B------:R-:W-:Y:S01]  /*28e0*/  IADD3 R10, P1, R10, UR40, RZ ;  /* 0x000000280a0a7c10 */ /* 0x000fe2000ff3e0ff */
[C---:B------:R-:W-:Y:S01]  /*28f0*/  IMAD R26, R20.reuse, UR21, R7 ;  /* 0x00000015141a7c24 */ /* 0x040fe2000f8e0207 */
[----:B------:R-:W-:Y:S01]  /*2900*/  UIADD3 UR9, UR8, -UR9, URZ ;  /* 0x8000000908097290 */ /* 0x000fe2000fffe03f */
[----:B------:R-:W-:Y:S01]  /*2910*/  IMAD.WIDE.U32 R6, R20, UR20, R14 ;  /* 0x0000001414067c25 */ /* 0x000fe2000f8e000e */
[----:B------:R-:W-:-:S03]  /*2920*/  LEA R13, R195, UR4, 0x1 ;  /* 0x00000004c30d7c11 */ /* 0x000fc6000f8e08ff */
[----:B------:R-:W-:Y:S01]  /*2930*/  VIADD R218, R195, 0x1000 ;  /* 0x00001000c3da7836 */ /* 0x000fe20000000000 */
[----:B------:R-:W-:Y:S01]  /*2940*/  UISETP.NE.AND UP0, UPT, UR9, 0x1, UPT ;  /* 0x000000010900788c */ /* 0x000fe2000bf05270 */
[----:B------:R-:W-:Y:S01]  /*2950*/  IMAD.U32 R4, RZ, RZ, UR11 ;  /* 0x0000000bff047e24 */ /* 0x000fe2000f8e00ff */
[----:B------:R-:W-:Y:S01]  /*2960*/  USHF.L.U32 UR11, UR39, 0x7, URZ ;  /* 0x00000007270b7899 */ /* 0x000fe2000800063f */
[----:B------:R-:W-:Y:S01]  /*2970*/  @P0 BAR.SYNC.DEFER_BLOCKING 0x0 ;  /* 0x0000000000000b1d */ /* 0x000fe20000010000 */
[----:B------:R-:W-:Y:S01]  /*2980*/  @!P2 IADD3 R24, P0, R12, 0x40, RZ ;  /* 0x000000400c18a810 */ /* 0x000fe20007f1e0ff */
[----:B------:R-:W-:Y:S01]  /*2990*/  IMAD R22, R20, UR17, R5 ;  /* 0x0000001114167c24 */ /* 0x000fe2000f8e0205 */
[----:B------:R-:W-:Y:S01]  /*29a0*/  IADD3.X R11, R11, UR42, R4, P1, !PT ;  /* 0x0000002a0b0b7c10 */ /* 0x000fe20008ffe404 */
[----:B------:R-:W-:Y:S02]  /*29b0*/  IMAD.IADD R27, R7, 0x1, R26 ;  /* 0x00000001071b7824 */ /* 0x000fe400078e021a */
[----:B------:R-:W-:Y:S01]  /*29c0*/  @!P2 IMAD.X R5, RZ, RZ, R19, P0 ;  /* 0x000000ffff05a224 */ /* 0x000fe200000e0613 */
[----:B------:R-:W-:Y:S01]  /*29d0*/  PLOP3.LUT P0, PT, PT, PT, UP0, 0x80, 0x0 ;  /* 0x000000000000781c */ /* 0x000fe20003f0f008 */
[----:B------:R-:W-:-:S02]  /*29e0*/  @!P2 IMAD.MOV.U32 R7, RZ, RZ, R27 ;  /* 0x000000ffff07a224 */ /* 0x000fc400078e001b */
[----:B------:R-:W-:Y:S01]  /*29f0*/  IMAD.MOV.U32 R216, RZ, RZ, 0x7f800000 ;  /* 0x7f800000ffd87424 */ /* 0x000fe200078e00ff */
[----:B------:R-:W-:Y:S01]  /*2a00*/  SEL R218, R218, R195, !P0 ;  /* 0x000000c3dada7207 */ /* 0x000fe20004000000 */
[----:B------:R-:W-:Y:S02]  /*2a10*/  @!P2 IMAD R5, R5, UR32, RZ ;  /* 0x000000200505ac24 */ /* 0x000fe4000f8e02ff */
[----:B------:R-:W-:Y:S01]  /*2a20*/  IMAD.MOV.U32 R217, RZ, RZ, 0x7f800000 ;  /* 0x7f800000ffd97424 */ /* 0x000fe200078e00ff */
[----:B------:R-:W-:Y:S01]  /*2a30*/  LEA R218, R218, UR4, 0x1 ;  /* 0x00000004dada7c11 */ /* 0x000fe2000f8e08ff */
[----:B------:R-:W-:Y:S02]  /*2a40*/  @!P2 IMAD R16, R24, UR33, R5 ;  /* 0x000000211810ac24 */ /* 0x000fe4000f8e0205 */
[----:B------:R-:W-:Y:S02]  /*2a50*/  IMAD.MOV.U32 R214, RZ, RZ, 0x7f800000 ;  /* 0x7f800000ffd67424 */ /* 0x000fe400078e00ff */
[----:B------:R-:W-:Y:S01]  /*2a60*/  IMAD.MOV.U32 R215, RZ, RZ, 0x7f800000 ;  /* 0x7f800000ffd77424 */ /* 0x000fe200078e00ff */
[----:B------:R-:W-:Y:S01]  /*2a70*/  SHF.R.S32.HI R213, RZ, 0x1f, R212 ;  /* 0x0000001fffd57819 */ /* 0x000fe200000114d4 */
[----:B------:R-:W-:Y:S01]  /*2a80*/  IMAD.WIDE.U32 R20, R20, UR16, R10 ;  /* 0x0000001014147c25 */ /* 0x000fe2000f8e000a */
[----:B------:R-:W-:Y:S01]  /*2a90*/  UIMAD.WIDE.U32 UR16, UR38, 0x80, URZ ;  /* 0x00000080261078a5 */ /* 0x000fe2000f8e003f */
[----:B------:R-:W1:Y:S01]  /*2aa0*/  @!P3 LDC.64 R10, c[0x0][0x218] ;  /* 0x00008600ff0abb82 */ /* 0x000e620000000a00 */
[----:B------:R2:W-:Y:S01]  /*2ab0*/  @P5 STS [R13+0x4000], RZ ;  /* 0x004000ff0d005388 */ /* 0x0005e20000000800 */
[--C-:B------:R-:W-:Y:S01]  /*2ac0*/  @!P3 IMAD.MOV.U32 R26, RZ, RZ, R6.reuse ;  /* 0x000000ffff1ab224 */ /* 0x100fe200078e0006 */
[----:B------:R-:W-:Y:S01]  /*2ad0*/  UIADD3 UR51, UR24, UR10, URZ ;  /* 0x0000000a18337290 */ /* 0x000fe2000fffe03f */
[----:B------:R-:W-:Y:S01]  /*2ae0*/  @!P2 IMAD.WIDE.U32 R24, R24, UR32, R6 ;  /* 0x000000201818ac25 */ /* 0x000fe2000f8e0006 */
[----:B------:R2:W-:Y:S01]  /*2af0*/  @P5 STS [R13+0x4004], RZ ;  /* 0x004004ff0d005388 */ /* 0x0005e20000000800 */
[----:B------:R-:W-:Y:S01]  /*2b00*/  ULDC UR22, c[0x0][0x394] ;  /* 0x0000e50000167ab9 */ /* 0x000fe20000000800 */
[----:B------:R-:W-:Y:S01]  /*2b10*/  USHF.L.U32 UR50, UR5, 0x3, URZ ;  /* 0x0000000305327899 */ /* 0x000fe2000800063f */
[----:B------:R-:W3:Y:S01]  /*2b20*/  @!P2 LDC.64 R6, c[0x0][0x218] ;  /* 0x00008600ff06ab82 */ /* 0x000ee20000000a00 */
[----:B------:R-:W-:Y:S01]  /*2b30*/  IMAD.IADD R23, R21, 0x1, R22 ;  /* 0x0000000115177824 */ /* 0x000fe200078e0216 */
[----:B------:R2:W-:Y:S01]  /*2b40*/  @P5 STS.64 [R13+0x4008], RZ ;  /* 0x004008ff0d005388 */ /* 0x0005e20000000a00 */
[----:B------:R-:W-:Y:S01]  /*2b50*/  @!P3 IMAD.MOV.U32 R22, RZ, RZ, R20 ;  /* 0x000000ffff16b224 */ /* 0x000fe200078e0014 */
[----:B------:R-:W-:Y:S01]  /*2b60*/  USHF.L.U32 UR49, UR5, 0x4, URZ ;  /* 0x0000000405317899 */ /* 0x000fe2000800063f */
[C---:B------:R-:W-:Y:S01]  /*2b70*/  @!P3 IMAD R17, R19.reuse, UR32, RZ ;  /* 0x000000201311bc24 */ /* 0x040fe2000f8e02ff */
[----:B------:R-:W-:Y:S01]  /*2b80*/  @!PT LDS RZ, [RZ] ;  /* 0x00000000fffff984 */ /* 0x000fe20000000800 */
[----:B------:R-:W-:Y:S01]  /*2b90*/  @!PT LDS RZ, [RZ] ;  /* 0x00000000fffff984 */ /* 0x000fe20000000800 */
[----:B------:R-:W-:Y:S01]  /*2ba0*/  @!PT LDS RZ, [RZ] ;  /* 0x00000000fffff984 */ /* 0x000fe20000000800 */
[----:B------:R-:W-:Y:S01]  /*2bb0*/  @!P5 LDGSTS.E.BYPASS.LTC128B.128 [R13+0x4000], desc[UR14][R220.64] ;  /* 0x04000000dc0ddfae */ /* 0x000fe2000b901d4e */
[----:B------:R-:W-:Y:S01]  /*2bc0*/  @!P3 IMAD R15, R19, UR18, RZ ;  /* 0x00000012130fbc24 */ /* 0x000fe2000f8e02ff */
[----:B------:R-:W-:Y:S01]  /*2bd0*/  UIMAD UR46, UR5, 0x28, URZ ;  /* 0x00000028052e78a4 */ /* 0x000fe2000f8e023f */
[----:B------:R-:W-:Y:S01]  /*2be0*/  @!P2 IMAD.MOV.U32 R21, RZ, RZ, R23 ;  /* 0x000000ffff15a224 */ /* 0x000fe200078e0017 */
[----:B------:R2:W-:Y:S01]  /*2bf0*/  @P4 STS.128 [R13+0x5000], RZ ;  /* 0x005000ff0d004388 */ /* 0x0005e20000000c00 */
[C---:B------:R-:W-:Y:S01]  /*2c00*/  @!P3 IMAD R17, R12.reuse, UR33, R17 ;  /* 0x000000210c11bc24 */ /* 0x040fe2000f8e0211 */
[----:B------:R-:W-:Y:S01]  /*2c10*/  UIMAD UR45, UR5, 0x30, URZ ;  /* 0x00000030052d78a4 */ /* 0x000fe2000f8e023f */
[----:B------:R-:W-:Y:S01]  /*2c20*/  @!P3 IMAD.WIDE.U32 R26, R12, UR32, R26 ;  /* 0x000000200c1abc25 */ /* 0x000fe2000f8e001a */
[----:B------:R-:W-:Y:S01]  /*2c30*/  @!PT LDS RZ, [RZ] ;  /* 0x00000000fffff984 */ /* 0x000fe20000000800 */
[----:B------:R-:W-:Y:S01]  /*2c40*/  @!PT LDS RZ, [RZ] ;  /* 0x00000000fffff984 */ /* 0x000fe20000000800 */
[----:B------:R-:W-:Y:S01]  /*2c50*/  @!PT LDS RZ, [RZ] ;  /* 0x00000000fffff984 */ /* 0x000fe20000000800 */
[----:B------:R4:W-:Y:S01]  /*2c60*/  @!P4 LDGSTS.E.BYPASS.LTC128B.128 [R13+0x5000], desc[UR14][R8.64] ;  /* 0x05000000080dcfae */ /* 0x0009e2000b901d4e */
[----:B------:R-:W-:-:S02]  /*2c70*/  UIMAD UR44, UR5, 0x38, URZ ;  /* 0x00000038052c78a4 */ /* 0x000fc4000f8e023f */
[C---:B------:R-:W-:Y:S01]  /*2c80*/  @!P3 IMAD R15, R12.reuse, UR19, R15 ;  /* 0x000000130c0fbc24 */ /* 0x040fe2000f8e020f */
[----:B------:R2:W-:Y:S01]  /*2c90*/  @P5 STS [R218], RZ ;  /* 0x000000ffda005388 */ /* 0x0005e20000000800 */
[C---:B------:R-:W-:Y:S01]  /*2ca0*/  @!P3 IMAD.WIDE.U32 R22, R12.reuse, UR18, R22 ;  /* 0x000000120c16bc25 */ /* 0x040fe2000f8e0016 */
[----:B------:R-:W-:Y:S01]  /*2cb0*/  @!P2 IADD3 R12, P1, R12, 0x40, RZ ;  /* 0x000000400c0ca810 */ /* 0x000fe20007f3e0ff */
[----:B------:R-:W-:Y:S01]  /*2cc0*/  USHF.L.U32 UR43, UR5, 0x6, URZ ;  /* 0x00000006052b7899 */ /* 0x000fe2000800063f */
[----:B------:R2:W-:Y:S01]  /*2cd0*/  @P5 STS [R218+0x4], RZ ;  /* 0x000004ffda005388 */ /* 0x0005e20000000800 */
[----:B------:R-:W-:Y:S01]  /*2ce0*/  IMAD.U32 R5, RZ, RZ, UR11 ;  /* 0x0000000bff057e24 */ /* 0x000fe2000f8e00ff */
[----:B------:R-:W-:Y:S01]  /*2cf0*/  UIMAD UR37, UR5, 0x70, URZ ;  /* 0x00000070052578a4 */ /* 0x000fe2000f8e023f */
[----:B------:R-:W-:Y:S01]  /*2d00*/  @!P2 IMAD.X R19, RZ, RZ, R19, P1 ;  /* 0x000000ffff13a224 */ /* 0x000fe200008e0613 */
[----:B------:R-:W-:Y:S01]  /*2d10*/  @!P4 IADD3 R28, P1, R222, UR16, RZ ;  /* 0x00000010de1ccc10 */ /* 0x000fe2000ff3e0ff */
[----:B------:R2:W-:Y:S01]  /*2d20*/  @P5 STS [R218+0x8], RZ ;  /* 0x000008ffda005388 */ /* 0x0005e20000000800 */
[----:B------:R-:W-:Y:S01]  /*2d30*/  @!P3 IMAD.IADD R17, R27, 0x1, R17 ;  /* 0x000000011b11b824 */ /* 0x000fe200078e0211 */
[----:B------:R-:W-:Y:S01]  /*2d40*/  UIMAD UR35, UR5, 0x78, URZ ;  /* 0x00000078052378a4 */ /* 0x000fe2000f8e023f */
[----:B------:R-:W-:Y:S01]  /*2d50*/  @!P4 IADD3.X R29, R223, UR17, R5, P1, !PT ;  /* 0x00000011df1dcc10 */ /* 0x000fe20008ffe405 */
[----:B------:R2:W-:Y:S01]  /*2d60*/  @P5 STS [R218+0xc], RZ ;  /* 0x00000cffda005388 */ /* 0x0005e20000000800 */
[----:B------:R-:W-:Y:S01]  /*2d70*/  @!P2 IMAD.IADD R16, R25, 0x1, R16 ;  /* 0x000000011910a824 */ /* 0x000fe200078e0210 */
[----:B---3--:R-:W-:Y:S01]  /*2d80*/  @!P2 LEA R6, P1, R24, R6, 0x1 ;  /* 0x000000061806a211 */ /* 0x008fe200078208ff */
[----:B------:R-:W3:Y:S01]  /*2d90*/  @!P2 LDC.64 R4, c[0x0][0x220] ;  /* 0x00008800ff04ab82 */ /* 0x000ee20000000a00 */
[----:B------:R-:W-:Y:S01]  /*2da0*/  @!PT LDS RZ, [RZ] ;  /* 0x00000000fffff984 */ /* 0x000fe20000000800 */
[----:B------:R-:W-:Y:S01]  /*2db0*/  @!PT LDS RZ, [RZ] ;  /* 0x00000000fffff984 */ /* 0x000fe20000000800 */
[----:B------:R-:W-:Y:S01]  /*2dc0*/  @!PT LDS RZ, [RZ] ;  /* 0x00000000fffff984 */ /* 0x000fe20000000800 */
[----:B------:R-:W-:Y:S01]  /*2dd0*/  @!P5 LDGSTS.E.BYPASS.LTC128B.128 [R218], desc[UR14][R222.64] ;  /* 0x00000000dedadfae */ /* 0x000fe2000b901d4e */
[----:B-1----:R-:W-:Y:S01]  /*2de0*/  @!P3 LEA R10, P5, R26, R10, 0x1 ;  /* 0x0000000a1a0ab211 */ /* 0x002fe200078a08ff */
[----:B------:R-:W-:Y:S01]  /*2df0*/  @!P2 IMAD R19, R19, UR18, RZ ;  /* 0x000000121313ac24 */ /* 0x000fe2000f8e02ff */
[----:B------:R-:W-:Y:S01]  /*2e00*/  @!P2 LEA.HI.X R7, R24, R7, R16, 0x1, P1 ;  /* 0x000000071807a211 */ /* 0x000fe200008f0c10 */
[----:B------:R-:W-:Y:S01]  /*2e10*/  @!P2 IMAD.WIDE.U32 R20, R12, UR18, R20 ;  /* 0x000000120c14ac25 */ /* 0x000fe2000f8e0014 */
[----:B------:R-:W-:Y:S01]  /*2e20*/  @!P3 LEA.HI.X R11, R26, R11, R17, 0x1, P5 ;  /* 0x0000000b1a0bb211 */ /* 0x000fe200028f0c11 */
[----:B------:R2:W-:Y:S01]  /*2e30*/  @P4 STS [R218+0x1000], RZ ;  /* 0x001000ffda004388 */ /* 0x0005e20000000800 */
[----:B----4-:R-:W1:Y:S01]  /*2e40*/  @!P3 LDC.64 R8, c[0x0][0x220] ;  /* 0x00008800ff08bb82 */ /* 0x010e620000000a00 */
[----:B------:R-:W-:Y:S01]  /*2e50*/  @!P2 IMAD R14, R12, UR19, R19 ;  /* 0x000000130c0eac24 */ /* 0x000fe2000f8e0213 */
[----:B------:R-:W-:Y:S01]  /*2e60*/  UIADD3 UR36, -UR36, URZ, URZ ;  /* 0x0000003f24247290 */ /* 0x000fe2000fffe13f */
[----:B------:R2:W-:Y:S01]  /*2e70*/  @P4 STS [R218+0x1004], RZ ;  /* 0x001004ffda004388 */ /* 0x0005e20000000800 */
[----:B------:R-:W-:Y:S01]  /*2e80*/  @!P3 IMAD.IADD R15, R23, 0x1, R15 ;  /* 0x00000001170fb824 */ /* 0x000fe200078e020f */
[----:B------:R-:W-:Y:S01]  /*2e90*/  ULDC UR55, c[0x0][0x398] ;  /* 0x0000e60000377ab9 */ /* 0x000fe20000000800 */
[----:B------:R-:W-:Y:S01]  /*2ea0*/  @!P2 IMAD.IADD R14, R21, 0x1, R14 ;  /* 0x00000001150ea824 */ /* 0x000fe200078e020e */
[----:B------:R2:W-:Y:S01]  /*2eb0*/  @P4 STS [R218+0x1008], RZ ;  /* 0x001008ffda004388 */ /* 0x0005e20000000800 */
[----:B------:R-:W4:Y:S03]  /*2ec0*/  LDC.64 R16, c[0x0][0x3b8] ;  /* 0x0000ee00ff107b82 */ /* 0x000f260000000a00 */
[----:B------:R2:W-:Y:S04]  /*2ed0*/  @P4 STS [R218+0x100c], RZ ;  /* 0x00100cffda004388 */ /* 0x0005e80000000800 */
[----:B------:R-:W-:Y:S01]  /*2ee0*/  @!PT LDS RZ, [RZ] ;  /* 0x00000000fffff984 */ /* 0x000fe20000000800 */
[----:B------:R-:W-:Y:S01]  /*2ef0*/  @!PT LDS RZ, [RZ] ;  /* 0x00000000fffff984 */ /* 0x000fe20000000800 */
[----:B------:R-:W-:Y:S01]  /*2f00*/  @!PT LDS RZ, [RZ] ;  /* 0x00000000fffff984 */ /* 0x000fe20000000800 */
[----:B------:R-:W-:Y:S01]  /*2f10*/  @!P4 LDGSTS.E.BYPASS.LTC128B.128 [R218+0x1000], desc[UR14][R28.64] ;  /* 0x010000001cdacfae */ /* 0x000fe2000b901d4e */
[----:B---3--:R-:W-:-:S03]  /*2f20*/  @!P2 LEA R18, P1, R20, R4, 0x1 ;  /* 0x000000041412a211 */ /* 0x008fc600078208ff */
[----:B------:R2:W-:Y:S01]  /*2f30*/  @P3 STS [R13+0x6000], RZ ;  /* 0x006000ff0d003388 */ /* 0x0005e20000000800 */
[----:B------:R-:W-:-:S03]  /*2f40*/  @!P2 LEA.HI.X R19, R20, R5, R14, 0x1, P1 ;  /* 0x000000051413a211 */ /* 0x000fc600008f0c0e */
[----:B------:R2:W-:Y:S01]  /*2f50*/  @P3 STS [R13+0x6004], RZ ;  /* 0x006004ff0d003388 */ /* 0x0005e20000000800 */
[----:B-1----:R-:W-:-:S03]  /*2f60*/  @!P3 LEA R8, P4, R22, R8, 0x1 ;  /* 0x000000081608b211 */ /* 0x002fc600078808ff */
[----:B------:R2:W-:Y:S01]  /*2f70*/  @P3 STS.64 [R13+0x6008], RZ ;  /* 0x006008ff0d003388 */ /* 0x0005e20000000a00 */
[----:B------:R-:W-:-:S03]  /*2f80*/  @!P3 LEA.HI.X R9, R22, R9, R15, 0x1, P4 ;  /* 0x000000091609b211 */ /* 0x000fc600020f0c0f */
[----:B------:R-:W-:Y:S01]  /*2f90*/  @!PT LDS RZ, [RZ] ;  /* 0x00000000fffff984 */ /* 0x000fe20000000800 */
[----:B------:R-:W-:Y:S01]  /*2fa0*/  @!PT LDS RZ, [RZ] ;  /* 0x00000000fffff984 */ /* 0x000fe20000000800 */
[----:B------:R-:W-:Y:S01]  /*2fb0*/  @!PT LDS RZ, [RZ] ;  /* 0x00000000fffff984 */ /* 0x000fe20000000800 */
[----:B------:R-:W-:Y:S04]  /*2fc0*/  @!P3 LDGSTS.E.BYPASS.LTC128B.128 [R13+0x6000], desc[UR14][R10.64] ;  /* 0x060000000a0dbfae */ /* 0x000fe8000b901d4e */
[----:B------:R2:W-:Y:S04]  /*2fd0*/  @P2 STS.128 [R13+0x7000], RZ ;  /* 0x007000ff0d002388 */ /* 0x0005e80000000c00 */
[----:B------:R-:W-:Y:S01]  /*2fe0*/  @!PT LDS RZ, [RZ] ;  /* 0x00000000fffff984 */ /* 0x000fe20000000800 */
[----:B------:R-:W-:Y:S01]  /*2ff0*/  @!PT LDS RZ, [RZ] ;  /* 0x00000000fffff984 */ /* 0x000fe20000000800 */
[----:B------:R-:W-:Y:S01]  /*3000*/  @!PT LDS RZ, [RZ] ;  /* 0x00000000fffff984 */ /* 0x000fe20000000800 */
[----:B------:R1:W-:Y:S04]  /*3010*/  @!P2 LDGSTS.E.BYPASS.LTC128B.128 [R13+0x7000], desc[UR14][R6.64] ;  /* 0x07000000060dafae */ /* 0x0003e8000b901d4e */
[----:B------:R2:W-:Y:S04]  /*3020*/  @P3 STS [R13+0x8000], RZ ;  /* 0x008000ff0d003388 */ /* 0x0005e80000000800 */
[----:B------:R2:W-:Y:S04]  /*3030*/  @P3 STS [R13+0x8004], RZ ;  /* 0x008004ff0d003388 */ /* 0x0005e80000000800 */
[----:B------:R2:W-:Y:S04]  /*3040*/  @P3 STS.64 [R13+0x8008], RZ ;  /* 0x008008ff0d003388 */ /* 0x0005e80000000a00 */
        /* <DEDUP_REMOVED lines=8> */
[----:B------:R2:W-:Y:S01]  /*30d0*/  @!P2 LDGSTS.E.BYPASS.LTC128B.128 [R13+0x9000], desc[UR14][R18.64] ;  /* 0x09000000120dafae */ /* 0x0005e2000b901d4e */
[----:B-1----:R-:W-:-:S03]  /*30e0*/  VIADD R7, R192, 0x8 ;  /* 0x00000008c0077836 */ /* 0x002fc60000000000 */
[----:B------:R-:W0:Y:S01]  /*30f0*/  LDGDEPBAR ;  /* 0x00000000000079af */ /* 0x000e220000000000 */
[----:B------:R-:W-:-:S03]  /*3100*/  ISETP.GE.AND P4, PT, R192, UR6, PT ;  /* 0x00000006c0007c0c */ /* 0x000fc6000bf86270 */
[----:B----4-:R-:W4:Y:S01]  /*3110*/  LDG.E.64 R10, desc[UR14][R16.64+0x8] ;  /* 0x0000080e100a7981 */ /* 0x010f22000c1e1b00 */
[----:B------:R-:W-:-:S03]  /*3120*/  ISETP.GE.AND P3, PT, R7, UR6, PT ;  /* 0x0000000607007c0c */ /* 0x000fc6000bf66270 */
[----:B------:R-:W2:Y:S01]  /*3130*/  LDG.E.64 R4, desc[UR14][R16.64] ;  /* 0x0000000e10047981 */ /* 0x000ea2000c1e1b00 */
[----:B------:R-:W-:Y:S02]  /*3140*/  IMAD.MOV.U32 R7, RZ, RZ, 0x4 ;  /* 0x00000004ff077424 */ /* 0x000fe400078e00ff */
[C---:B------:R-:W-:Y:S02]  /*3150*/  VIADD R15, R192.reuse, 0x48 ;  /* 0x00000048c00f7836 */ /* 0x040fe40000000000 */
[C---:B------:R-:W-:Y:S02]  /*3160*/  VIADD R6, R192.reuse, 0x40 ;  /* 0x00000040c0067836 */ /* 0x040fe40000000000 */
[----:B---3--:R-:W-:Y:S01]  /*3170*/  IMAD.WIDE R8, R192, R7, UR12 ;  /* 0x0000000cc0087e25 */ /* 0x008fe2000f8e0207 */
[----:B------:R-:W-:Y:S02]  /*3180*/  ISETP.GE.AND P1, PT, R15, UR6, PT ;  /* 0x000000060f007c0c */ /* 0x000fe4000bf26270 */
[----:B------:R-:W-:Y:S01]  /*3190*/  ISETP.GE.AND P2, PT, R6, UR6, PT ;  /* 0x0000000606007c0c */ /* 0x000fe2000bf46270 */
[----:B------:R-:W-:Y:S01]  /*31a0*/  IMAD.MOV.U32 R6, RZ, RZ, 0x4 ;  /* 0x00000004ff067424 */ /* 0x000fe200078e00ff */
[----:B------:R1:W5:Y:S04]  /*31b0*/  @!P4 LDG.E R216, desc[UR14][R8.64] ;  /* 0x0000000e08d8c981 */ /* 0x000368000c1e1900 */
[----:B------:R1:W5:Y:S01]  /*31c0*/  @!P3 LDG.E R217, desc[UR14][R8.64+0x20] ;  /* 0x0000200e08d9b981 */ /* 0x000362000c1e1900 */
[----:B------:R-:W-:-:S04]  /*31d0*/  UIMAD UR6, UR56, UR61, UR57 ;  /* 0x0000003d380672a4 */ /* 0x000fc8000f8e0239 */
[----:B------:R-:W-:Y:S01]  /*31e0*/  @!P1 IMAD.WIDE R6, R15, R6, UR12 ;  /* 0x0000000c0f069e25 */ /* 0x000fe2000f8e0206 */
[----:B------:R-:W-:Y:S01]  /*31f0*/  USHF.L.U32 UR6, UR6, 0x5, URZ ;  /* 0x0000000506067899 */ /* 0x000fe2000800063f */
[----:B------:R1:W5:Y:S03]  /*3200*/  @!P2 LDG.E R214, desc[UR14][R8.64+0x100] ;  /* 0x0001000e08d6a981 */ /* 0x000366000c1e1900 */
[----:B------:R-:W-:Y:S01]  /*3210*/  USHF.R.S32.HI UR9, URZ, 0x1f, UR6 ;  /* 0x0000001f3f097899 */ /* 0x000fe20008011406 */
[----:B------:R1:W5:Y:S01]  /*3220*/  @!P1 LDG.E R215, desc[UR14][R6.64] ;  /* 0x0000000e06d79981 */ /* 0x000362000c1e1900 */
[----:B------:R-:W-:Y:S02]  /*3230*/  VIADD R182, R191, 0x1000 ;  /* 0x00001000bfb67836 */ /* 0x000fe40000000000 */
[----:B------:R-:W-:Y:S01]  /*3240*/  VIADD R181, R190, 0x1000 ;  /* 0x00001000beb57836 */ /* 0x000fe20000000000 */
[----:B------:R-:W-:-:S02]  /*3250*/  UIADD3 UR51, -UR7, 0x80, UR51 ;  /* 0x0000008007337890 */ /* 0x000fc4000fffe133 */
[----:B------:R-:W-:Y:S02]  /*3260*/  SEL R182, R182, R191, !P0 ;  /* 0x000000bfb6b67207 */ /* 0x000fe40004000000 */
[----:B------:R-:W-:Y:S01]  /*3270*/  SEL R181, R181, R190, !P0 ;  /* 0x000000beb5b57207 */ /* 0x000fe20004000000 */
[----:B------:R-:W-:Y:S01]  /*3280*/  IMAD.MOV.U32 R211, RZ, RZ, 0x4 ;  /* 0x00000004ffd37424 */ /* 0x000fe200078e00ff */
        /* <DEDUP_REMOVED lines=16> */
[----:B------:R-:W-:Y:S02]  /*3390*/  LEA R182, R182, UR4, 0x1 ;  /* 0x00000004b6b67c11 */ /* 0x000fe4000f8e08ff */
[----:B------:R-:W-:Y:S01]  /*33a0*/  LEA R181, R181, UR4, 0x1 ;  /* 0x00000004b5b57c11 */ /* 0x000fe2000f8e08ff */
[----:B------:R-:W-:Y:S01]  /*33b0*/  UMOV UR28, UR22 ;  /* 0x00000016001c7c82 */ /* 0x000fe20008000000 */
[----:B------:R-:W-:Y:S02]  /*33c0*/  UIMAD UR48, UR5, 0x18, URZ ;  /* 0x00000018053078a4 */ /* 0x000fe4000f8e023f */
        /* <DEDUP_REMOVED lines=8> */
[----:B----4-:R-:W-:Y:S02]  /*3450*/  IADD3 R212, P2, P1, R10, UR6, R212 ;  /* 0x000000060ad47c10 */ /* 0x010fe4000f95e0d4 */
        /* <DEDUP_REMOVED lines=17> */
.L_x_1181:
        /* <DEDUP_REMOVED lines=75> */
.L_x_1177:
        /* <DEDUP_REMOVED lines=236> */
.L_x_1178:
[C---:B------:R-:W-:Y:S01]  /*48e0*/  FSETP.NEU.FTZ.AND P0, PT, R217.reuse, -INF , PT ;  /* 0xff800000d900780b */ /* 0x040fe20003f1d000 */
[----:B------:R-:W-:Y:S01]  /*48f0*/  FMUL.FTZ R75, R214, 1.4426950216293334961 ;  /* 0x3fb8aa3bd64b7820 */ /* 0x000fe20000410000 */
[----:B------:R-:W-:Y:S01]  /*4900*/  FSETP.NEU.FTZ.AND P1, PT, R216, -INF , PT ;  /* 0xff800000d800780b */ /* 0x000fe20003f3d000 */
[----:B------:R-:W-:Y:S04]  /*4910*/  IMAD.WIDE.U32 R104, R212, -0x2daee0ad, RZ ;  /* 0xd2511f53d4687825 */ /* 0x000fe800078e00ff */
[----:B------:R-:W-:Y:S01]  /*4920*/  FMUL.FTZ R243, R217, 1.4426950216293334961 ;  /* 0x3fb8aa3bd9f37820 */ /* 0x000fe20000410000 */
[----:B------:R-:W-:Y:S01]  /*4930*/  UISETP.GT.AND UP2, UPT, UR8, UR34, UPT ;  /* 0x000000220800728c */ /* 0x000fe2000bf44270 */
[----:B------:R-:W-:Y:S01]  /*4940*/  FMUL.FTZ R70, R215, 1.4426950216293334961 ;  /* 0x3fb8aa3bd7467820 */ /* 0x000fe20000410000 */
[----:B------:R-:W-:Y:S01]  /*4950*/  FMUL.FTZ R244, R216, 1.4426950216293334961 ;  /* 0x3fb8aa3bd8f47820 */ /* 0x000fe20000410000 */
[----:B------:R-:W-:Y:S01]  /*4960*/  IMAD.U32 R106, RZ, RZ, UR26 ;  /* 0x0000001aff6a7e24 */ /* 0x000fe2000f8e00ff */
[----:B------:R-:W-:Y:S02]  /*4970*/  FSEL R243, R243, RZ, P0 ;  /* 0x000000fff3f37208 */ /* 0x000fe40000000000 */
[----:B------:R-:W-:Y:S01]  /*4980*/  FSETP.NEU.FTZ.AND P0, PT, R215, -INF , PT ;  /* 0xff800000d700780b */ /* 0x000fe20003f1d000 */
[----:B------:R-:W-:Y:S01]  /*4990*/  IMAD R106, R106, 0x2, R193 ;  /* 0x000000026a6a7824 */ /* 0x000fe200078e02c1 */
[----:B------:R-:W-:Y:S01]  /*49a0*/  FSEL R244, R244, RZ, P1 ;  /* 0x000000fff4f47208 */ /* 0x000fe20000800000 */
[--C-:B------:R-:W-:Y:S01]  /*49b0*/  FFMA.FTZ R86, R39, UR5, -R243.reuse ;  /* 0x0000000527567c23 */ /* 0x100fe200080108f3 */
[----:B------:R-:W-:Y:S01]  /*49c0*/  FSEL R70, R70, RZ, P0 ;  /* 0x000000ff46467208 */ /* 0x000fe20000000000 */
[----:B------:R-:W-:Y:S01]  /*49d0*/  FFMA.FTZ R74, R38, UR5, -R243 ;  /* 0x00000005264a7c23 */ /* 0x000fe200080108f3 */
[----:B------:R-:W-:Y:S01]  /*49e0*/  FSETP.NEU.FTZ.AND P1, PT, R214, -INF , PT ;  /* 0xff800000d600780b */ /* 0x000fe20003f3d000 */
[--C-:B------:R-:W-:Y:S01]  /*49f0*/  FFMA.FTZ R83, R33, UR5, -R244.reuse ;  /* 0x0000000521537c23 */ /* 0x100fe200080108f4 */
[--C-:B------:R-:W-:Y:S01]  /*4a00*/  FFMA.FTZ R72, R21, UR5, -R244.reuse ;  /* 0x0000000515487c23 */ /* 0x100fe200080108f4 */
[--C-:B------:R-:W-:Y:S01]  /*4a10*/  FFMA.FTZ R71, R37, UR5, -R244.reuse ;  /* 0x0000000525477c23 */ /* 0x100fe200080108f4 */
[----:B------:R-:W-:Y:S01]  /*4a20*/  FSEL R75, R75, RZ, P1 ;  /* 0x000000ff4b4b7208 */ /* 0x000fe20000800000 */
        /* <DEDUP_REMOVED lines=8> */
[----:B------:R-:W-:Y:S01]  /*4ab0*/  FFMA.FTZ R85, R25, UR5, -R75 ;  /* 0x0000000519557c23 */ /* 0x000fe2000801084b */
[--C-:B------:R-:W-:Y:S03]  /*4ac0*/  FFMA.FTZ R94, R26, UR5, -R70.reuse ;  /* 0x000000051a5e7c23 */ /* 0x100fe60008010846 */
[----:B------:R-:W-:Y:S01]  /*4ad0*/  MUFU.EX2 R39, R80 ;  /* 0x0000005000277308 */ /* 0x000fe20000000800 */
[--C-:B------:R-:W-:Y:S01]  /*4ae0*/  FFMA.FTZ R234, R31, UR5, -R70.reuse ;  /* 0x000000051fea7c23 */ /* 0x100fe20008010846 */
[--C-:B------:R-:W-:Y:S01]  /*4af0*/  FFMA.FTZ R241, R15, UR5, -R70.reuse ;  /* 0x000000050ff17c23 */ /* 0x100fe20008010846 */
[--C-:B------:R-:W-:Y:S01]  /*4b00*/  FFMA.FTZ R14, R14, UR5, -R70.reuse ;  /* 0x000000050e0e7c23 */ /* 0x100fe20008010846 */
[----:B------:R-:W-:Y:S01]  /*4b10*/  FFMA.FTZ R26, R63, UR5, -R70 ;  /* 0x000000053f1a7c23 */ /* 0x000fe20008010846 */
[--C-:B------:R-:W-:Y:S01]  /*4b20*/  FFMA.FTZ R88, R17, UR5, -R244.reuse ;  /* 0x0000000511587c23 */ /* 0x100fe200080108f4 */
[--C-:B------:R-:W-:Y:S01]  /*4b30*/  FFMA.FTZ R251, R50, UR5, -R243.reuse ;  /* 0x0000000532fb7c23 */ /* 0x100fe200080108f3 */
[--C-:B------:R-:W-:Y:S03]  /*4b40*/  FFMA.FTZ R250, R49, UR5, -R244.reuse ;  /* 0x0000000531fa7c23 */ /* 0x100fe600080108f4 */
[----:B------:R-:W-:Y:S01]  /*4b50*/  MUFU.EX2 R50, R90 ;  /* 0x0000005a00327308 */ /* 0x000fe20000000800 */
[----:B------:R-:W-:Y:S01]  /*4b60*/  FFMA.FTZ R248, R23, UR5, -R243 ;  /* 0x0000000517f87c23 */ /* 0x000fe200080108f3 */
[----:B------:R-:W-:Y:S02]  /*4b70*/  IMAD.U32 R47, RZ, RZ, UR8 ;  /* 0x00000008ff2f7e24 */ /* 0x000fe4000f8e00ff */
[----:B------:R-:W-:Y:S01]  /*4b80*/  FFMA.FTZ R91, R24, UR5, -R75 ;  /* 0x00000005185b7c23 */ /* 0x000fe2000801084b */
[----:B------:R-:W-:Y:S01]  /*4b90*/  FFMA.FTZ R236, R19, UR5, -R243 ;  /* 0x0000000513ec7c23 */ /* 0x000fe200080108f3 */
[----:B------:R-:W-:Y:S01]  /*4ba0*/  FFMA.FTZ R96, R36, UR5, -R244 ;  /* 0x0000000524607c23 */ /* 0x000fe200080108f4 */
[----:B------:R-:W-:Y:S02]  /*4bb0*/  IMAD R114, R47, 0x8, R194 ;  /* 0x000000082f727824 */ /* 0x000fe400078e02c2 */
[--C-:B------:R-:W-:Y:S01]  /*4bc0*/  FFMA.FTZ R47, R58, UR5, -R70.reuse ;  /* 0x000000053a2f7c23 */ /* 0x100fe20008010846 */
[----:B------:R-:W-:Y:S01]  /*4bd0*/  MUFU.EX2 R49, R73 ;  /* 0x0000004900317308 */ /* 0x000fe20000000800 */
[--C-:B------:R-:W-:Y:S01]  /*4be0*/  FFMA.FTZ R87, R13, UR5, -R75.reuse ;  /* 0x000000050d577c23 */ /* 0x100fe2000801084b */
[----:B------:R-:W-:Y:S01]  /*4bf0*/  FFMA.FTZ R97, R44, UR5, -R75 ;  /* 0x000000052c617c23 */ /* 0x000fe2000801084b */
[----:B------:R-:W-:Y:S01]  /*4c00*/  FFMA.FTZ R246, R7, UR5, -R243 ;  /* 0x0000000507f67c23 */ /* 0x000fe200080108f3 */
        /* <DEDUP_REMOVED lines=29> */
[----:B------:R-:W-:Y:S01]  /*4de0*/  FFMA.FTZ R243, R54, UR5, -R243 ;  /* 0x0000000536f37c23 */ /* 0x000fe200080108f3 */
[--C-:B------:R-:W-:Y:S01]  /*4df0*/  FFMA.FTZ R247, R52, UR5, -R244.reuse ;  /* 0x0000000534f77c23 */ /* 0x100fe200080108f4 */
[--C-:B------:R-:W-:Y:S01]  /*4e00*/  FFMA.FTZ R245, R65, UR5, -R244.reuse ;  /* 0x0000000541f57c23 */ /* 0x100fe200080108f4 */
[----:B------:R-:W-:Y:S01]  /*4e10*/  FFMA.FTZ R244, R53, UR5, -R244 ;  /* 0x0000000535f47c23 */ /* 0x000fe200080108f4 */
[C---:B------:R-:W-:Y:S02]  /*4e20*/  VIADD R112, R114.reuse, 0x4 ;  /* 0x0000000472707836 */ /* 0x040fe40000000000 */
[----:B------:R-:W-:Y:S03]  /*4e30*/  IMAD.WIDE.U32 R114, R114, -0x326172a9, RZ ;  /* 0xcd9e8d5772727825 */ /* 0x000fe600078e00ff */
[----:B------:R2:W-:Y:S01]  /*4e40*/  MUFU.EX2 R19, R91 ;  /* 0x0000005b00137308 */ /* 0x0005e20000000800 */
[----:B------:R-:W-:Y:S01]  /*4e50*/  IMAD.WIDE.U32 R112, R112, -0x326172a9, RZ ;  /* 0xcd9e8d5770707825 */ /* 0x000fe200078e00ff */
[-C--:B------:R-:W-:Y:S03]  /*4e60*/  LOP3.LUT R102, R115, R213.reuse, RZ, 0x3c, !PT ;  /* 0x000000d573667212 */ /* 0x080fe600078e3cff */
[----:B------:R-:W-:Y:S01]  /*4e70*/  IMAD.SHL.U32 R106, R106, 0x2, RZ ;  /* 0x000000026a6a7824 */ /* 0x000fe200078e00ff */
[----:B------:R-:W-:Y:S01]  /*4e80*/  LOP3.LUT R100, R113, R213, RZ, 0x3c, !PT ;  /* 0x000000d571647212 */ /* 0x000fe200078e3cff */
[--C-:B-1----:R-:W-:Y:S01]  /*4e90*/  FFMA.FTZ R93, R43, UR5, -R70.reuse ;  /* 0x000000052b5d7c23 */ /* 0x102fe20008010846 */
[----:B------:R-:W-:Y:S01]  /*4ea0*/  LOP3.LUT R43, R104, UR52, RZ, 0x3c, !PT ;  /* 0x00000034682b7c12 */ /* 0x000fe2000f8e3cff */
[----:B------:R-:W-:Y:S01]  /*4eb0*/  IMAD.WIDE.U32 R102, R102, -0x2daee0ad, RZ ;  /* 0xd2511f5366667825 */ /* 0x000fe200078e00ff */
[----:B------:R1:W-:Y:S03]  /*4ec0*/  MUFU.EX2 R13, R96 ;  /* 0x00000060000d7308 */ /* 0x0003e60000000800 */
[----:B------:R-:W-:Y:S01]  /*4ed0*/  IMAD.WIDE.U32 R100, R100, -0x2daee0ad, RZ ;  /* 0xd2511f5364647825 */ /* 0x000fe200078e00ff */
[----:B------:R-:W-:Y:S03]  /*4ee0*/  LOP3.LUT R110, R43, R103, RZ, 0x3c, !PT ;  /* 0x000000672b6e7212 */ /* 0x000fe600078e3cff */
[--C-:B--2---:R-:W-:Y:S01]  /*4ef0*/  FFMA.FTZ R91, R46, UR5, -R70.reuse ;  /* 0x000000052e5b7c23 */ /* 0x104fe20008010846 */
[--C-:B------:R-:W-:Y:S01]  /*4f00*/  FFMA.FTZ R46, R11, UR5, -R70.reuse ;  /* 0x000000050b2e7c23 */ /* 0x100fe20008010846 */
[----:B------:R-:W-:Y:S01]  /*4f10*/  LOP3.LUT R116, R43, R101, RZ, 0x3c, !PT ;  /* 0x000000652b747212 */ /* 0x000fe200078e3cff */
[----:B------:R2:W-:Y:S01]  /*4f20*/  MUFU.EX2 R7, R97 ;  /* 0x0000006100077308 */ /* 0x0005e20000000800 */
[--C-:B------:R-:W-:Y:S01]  /*4f30*/  FFMA.FTZ R11, R10, UR5, -R70.reuse ;  /* 0x000000050a0b7c23 */ /* 0x100fe20008010846 */
[--C-:B------:R-:W-:Y:S01]  /*4f40*/  FFMA.FTZ R10, R42, UR5, -R70.reuse ;  /* 0x000000052a0a7c23 */ /* 0x100fe20008010846 */
[----:B------:R-:W-:Y:S01]  /*4f50*/  FFMA.FTZ R70, R62, UR5, -R70 ;  /* 0x000000053e467c23 */ /* 0x000fe20008010846 */
[----:B------:R-:W-:Y:S06]  /*4f60*/  IMAD.WIDE.U32 R116, R116, -0x326172a9, RZ ;  /* 0xcd9e8d5774747825 */ /* 0x000fec00078e00ff */
[----:B------:R3:W-:Y:S01]  /*4f70*/  MUFU.EX2 R41, R92 ;  /* 0x0000005c00297308 */ /* 0x0007e20000000800 */
[----:B------:R-:W-:Y:S04]  /*4f80*/  IMAD.WIDE.U32 R110, R110, -0x326172a9, RZ ;  /* 0xcd9e8d576e6e7825 */ /* 0x000fe800078e00ff */
[----:B------:R-:W-:Y:S01]  /*4f90*/  VIADD R104, R106, 0x1 ;  /* 0x000000016a687836 */ /* 0x000fe20000000000 */
[C---:B------:R-:W-:Y:S04]  /*4fa0*/  LOP3.LUT R106, R105.reuse, UR33, R106, 0x96, !PT ;  /* 0x00000021696a7c12 */ /* 0x040fe8000f8e966a */
[----:B------:R4:W-:Y:S01]  /*4fb0*/  MUFU.EX2 R35, R46 ;  /* 0x0000002e00237308 */ /* 0x0009e20000000800 */
[----:B------:R-:W-:Y:S01]  /*4fc0*/  LOP3.LUT R104, R105, UR33, R104, 0x96, !PT ;  /* 0x0000002169687c12 */ /* 0x000fe2000f8e9668 */
[----:B------:R-:W-:Y:S04]  /*4fd0*/  IMAD.WIDE.U32 R106, R106, -0x326172a9, RZ ;  /* 0xcd9e8d576a6a7825 */ /* 0x000fe800078e00ff */
[----:B------:R-:W-:Y:S01]  /*4fe0*/  IMAD.WIDE.U32 R104, R104, -0x326172a9, RZ ;  /* 0xcd9e8d5768687825 */ /* 0x000fe200078e00ff */
[C---:B------:R-:W-:Y:S03]  /*4ff0*/  LOP3.LUT R120, R107.reuse, UR27, R114, 0x96, !PT ;  /* 0x0000001b6b787c12 */ /* 0x040fe6000f8e9672 */
[----:B------:R4:W-:Y:S01]  /*5000*/  MUFU.EX2 R27, R76 ;  /* 0x0000004c001b7308 */ /* 0x0009e20000000800 */
[----:B------:R-:W-:Y:S02]  /*5010*/  LOP3.LUT R118, R107, UR27, R112, 0x96, !PT ;  /* 0x0000001b6b767c12 */ /* 0x000fe4000f8e9670 */
[----:B------:R-:W-:Y:S01]  /*5020*/  LOP3.LUT R114, R105, UR27, R114, 0x96, !PT ;  /* 0x0000001b69727c12 */ /* 0x000fe2000f8e9672 */
[----:B------:R-:W-:Y:S01]  /*5030*/  IMAD.WIDE.U32 R120, R120, -0x2daee0ad, RZ ;  /* 0xd2511f5378787825 */ /* 0x000fe200078e00ff */
[C---:B------:R-:W-:Y:S02]  /*5040*/  LOP3.LUT R122, R111.reuse, UR25, R106, 0x96, !PT ;  /* 0x000000196f7a7c12 */ /* 0x040fe4000f8e966a */
[----:B------:R-:W-:Y:S01]  /*5050*/  LOP3.LUT R62, R111, UR25, R104, 0x96, !PT ;  /* 0x000000196f3e7c12 */ /* 0x000fe2000f8e9668 */
[----:B------:R-:W-:Y:S01]  /*5060*/  IMAD.WIDE.U32 R114, R114, -0x2daee0ad, RZ ;  /* 0xd2511f5372727825 */ /* 0x000fe200078e00ff */
[----:B------:R-:W-:Y:S01]  /*5070*/  LOP3.LUT R98, R121, UR24, R102, 0x96, !PT ;  /* 0x0000001879627c12 */ /* 0x000fe2000f8e9666 */
[----:B------:R-:W-:Y:S01]  /*5080*/  MUFU.EX2 R21, R61 ;  /* 0x0000003d00157308 */ /* 0x000fe20000000800 */
[----:B------:R-:W-:Y:S01]  /*5090*/  LOP3.LUT R106, R117, UR25, R106, 0x96, !PT ;  /* 0x00000019756a7c12 */ /* 0x000fe2000f8e966a */
[----:B------:R-:W-:Y:S01]  /*50a0*/  IMAD.WIDE.U32 R118, R118, -0x2daee0ad, RZ ;  /* 0xd2511f5376767825 */ /* 0x000fe200078e00ff */
[----:B------:R-:W-:Y:S02]  /*50b0*/  LOP3.LUT R102, R115, UR24, R102, 0x96, !PT ;  /* 0x0000001873667c12 */ /* 0x000fe4000f8e9666 */
[----:B------:R-:W-:Y:S01]  /*50c0*/  LOP3.LUT R112, R105, UR27, R112, 0x96, !PT ;  /* 0x0000001b69707c12 */ /* 0x000fe2000f8e9670 */
[----:B------:R-:W-:Y:S01]  /*50d0*/  IMAD.WIDE.U32 R106, R106, -0x2daee0ad, RZ ;  /* 0xd2511f536a6a7825 */ /* 0x000fe200078e00ff */
[----:B------:R-:W-:Y:S03]  /*50e0*/  LOP3.LUT R108, R119, UR24, R100, 0x96, !PT ;  /* 0x00000018776c7c12 */ /* 0x000fe6000f8e9664 */
[----:B------:R4:W-:Y:S01]  /*50f0*/  MUFU.EX2 R33, R88 ;  /* 0x0000005800217308 */ /* 0x0009e20000000800 */
[----:B------:R-:W-:Y:S01]  /*5100*/  LOP3.LUT R104, R117, UR25, R104, 0x96, !PT ;  /* 0x0000001975687c12 */ /* 0x000fe2000f8e9668 */
[----:B------:R-:W-:Y:S01]  /*5110*/  IMAD.WIDE.U32 R102, R102, -0x326172a9, RZ ;  /* 0xcd9e8d5766667825 */ /* 0x000fe200078e00ff */
[----:B------:R-:W-:Y:S03]  /*5120*/  LOP3.LUT R118, R107, UR22, R118, 0x96, !PT ;  /* 0x000000166b767c12 */ /* 0x000fe6000f8e9676 */
[----:B------:R-:W-:Y:S04]  /*5130*/  IMAD.WIDE.U32 R108, R108, -0x326172a9, RZ ;  /* 0xcd9e8d576c6c7825 */ /* 0x000fe800078e00ff */
[----:B------:R4:W-:Y:S01]  /*5140*/  MUFU.EX2 R66, R14 ;  /* 0x0000000e00427308 */ /* 0x0009e20000000800 */
[----:B------:R-:W-:Y:S01]  /*5150*/  IMAD.WIDE.U32 R112, R112, -0x2daee0ad, RZ ;  /* 0xd2511f5370707825 */ /* 0x000fe200078e00ff */
[----:B------:R-:W-:Y:S03]  /*5160*/  LOP3.LUT R124, R109, UR23, R116, 0x96, !PT ;  /* 0x000000176d7c7c12 */ /* 0x000fe6000f8e9674 */
[----:B------:R-:W-:Y:S01]  /*5170*/  IMAD.WIDE.U32 R104, R104, -0x2daee0ad, RZ ;  /* 0xd2511f5368687825 */ /* 0x000fe200078e00ff */
[----:B------:R-:W-:Y:S04]  /*5180*/  LOP3.LUT R100, R113, UR24, R100, 0x96, !PT ;  /* 0x0000001871647c12 */ /* 0x000fe8000f8e9664 */
[----:B------:R-:W4:Y:S01]  /*5190*/  MUFU.EX2 R235, R235 ;  /* 0x000000eb00eb7308 */ /* 0x000f220000000800 */
        /* <DEDUP_REMOVED lines=10> */
[----:B------:R-:W-:Y:S04]  /*5240*/  IMAD.WIDE.U32 R116, R116, -0x2daee0ad, RZ ;  /* 0xd2511f5374747825 */ /* 0x000fe800078e00ff */
        /* <DEDUP_REMOVED lines=11> */
[----:B------:R4:W-:Y:S01]  /*5300*/  MUFU.EX2 R15, R86 ;  /* 0x00000056000f7308 */ /* 0x0009e20000000800 */
[----:B------:R-:W-:Y:S01]  /*5310*/  IMAD.WIDE.U32 R112, R112, -0x2daee0ad, RZ ;  /* 0xd2511f5370707825 */ /* 0x000fe200078e00ff */
[--C-:B-1----:R-:W-:Y:S02]  /*5320*/  LOP3.LUT R96, R99, UR23, R110.reuse, 0x96, !PT ;  /* 0x0000001763607c12 */ /* 0x102fe4000f8e966e */
[----:B------:R-:W-:Y:S01]  /*5330*/  LOP3.LUT R110, R103, UR23, R110, 0x96, !PT ;  /* 0x00000017676e7c12 */ /* 0x000fe2000f8e966e */
[----:B------:R-:W-:Y:S01]  /*5340*/  IMAD.WIDE.U32 R62, R62, -0x2daee0ad, RZ ;  /* 0xd2511f533e3e7825 */ /* 0x000fe200078e00ff */
[----:B------:R-:W-:Y:S04]  /*5350*/  SHF.R.U32.HI R101, RZ, 0x18, R112 ;  /* 0x00000018ff657819 */ /* 0x000fe80000011670 */
[----:B------:R-:W1:Y:S01]  /*5360*/  MUFU.EX2 R232, R232 ;  /* 0x000000e800e87308 */ /* 0x000e620000000800 */
[----:B------:R-:W-:Y:S01]  /*5370*/  IMAD.WIDE.U32 R120, R120, -0x326172a9, RZ ;  /* 0xcd9e8d5778787825 */ /* 0x000fe200078e00ff */
[----:B------:R-:W-:Y:S03]  /*5380*/  LOP3.LUT R114, R63, UR22, R114, 0x96, !PT ;  /* 0x000000163f727c12 */ /* 0x000fe6000f8e9672 */
[----:B--2---:R-:W-:Y:S01]  /*5390*/  IMAD.WIDE.U32 R96, R96, -0x2daee0ad, RZ ;  /* 0xd2511f5360607825 */ /* 0x004fe200078e00ff */
[----:B------:R-:W-:Y:S04]  /*53a0*/  LOP3.LUT R98, R121, UR21, R98, 0x96, !PT ;  /* 0x0000001579627c12 */ /* 0x000fe8000f8e9662 */
[----:B------:R-:W2:Y:S01]  /*53b0*/  MUFU.EX2 R236, R236 ;  /* 0x000000ec00ec7308 */ /* 0x000ea20000000800 */
[----:B------:R-:W-:Y:S01]  /*53c0*/  IMAD.WIDE.U32 R114, R114, -0x326172a9, RZ ;  /* 0xcd9e8d5772727825 */ /* 0x000fe200078e00ff */
[----:B------:R-:W-:Y:S03]  /*53d0*/  LOP3.LUT R122, R97, UR20, R122, 0x96, !PT ;  /* 0x00000014617a7c12 */ /* 0x000fe6000f8e967a */
[----:B------:R-:W-:Y:S01]  /*53e0*/  IMAD.WIDE.U32 R98, R98, -0x2daee0ad, RZ ;  /* 0xd2511f5362627825 */ /* 0x000fe200078e00ff */
[----:B------:R-:W-:Y:S04]  /*53f0*/  LOP3.LUT R102, R115, UR21, R102, 0x96, !PT ;  /* 0x0000001573667c12 */ /* 0x000fe8000f8e9666 */
[----:B------:R-:W2:Y:S01]  /*5400*/  MUFU.EX2 R229, R229 ;  /* 0x000000e500e57308 */ /* 0x000ea20000000800 */
[----:B------:R-:W-:Y:S01]  /*5410*/  IMAD.WIDE.U32 R122, R122, -0x326172a9, RZ ;  /* 0xcd9e8d577a7a7825 */ /* 0x000fe200078e00ff */
[----:B------:R-:W-:Y:S03]  /*5420*/  LOP3.LUT R96, R99, UR18, R96, 0x96, !PT ;  /* 0x0000001263607c12 */ /* 0x000fe6000f8e9660 */
[----:B------:R-:W-:Y:S01]  /*5430*/  IMAD.WIDE.U32 R102, R102, -0x2daee0ad, RZ ;  /* 0xd2511f5366667825 */ /* 0x000fe200078e00ff */
[----:B------:R-:W-:Y:S04]  /*5440*/  LOP3.LUT R120, R123, UR19, R120, 0x96, !PT ;  /* 0x000000137b787c12 */ /* 0x000fe8000f8e9678 */
[----:B------:R-:W2:Y:S01]  /*5450*/  MUFU.EX2 R231, R231 ;  /* 0x000000e700e77308 */ /* 0x000ea20000000800 */
[----:B------:R-:W-:Y:S04]  /*5460*/  IMAD.WIDE.U32 R96, R96, -0x326172a9, RZ ;  /* 0xcd9e8d5760607825 */ /* 0x000fe800078e00ff */
[----:B------:R-:W-:Y:S01]  /*5470*/  IMAD.WIDE.U32 R120, R120, -0x2daee0ad, RZ ;  /* 0xd2511f5378787825 */ /* 0x000fe200078e00ff */
[----:B---3--:R-:W-:Y:S04]  /*5480*/  LOP3.LUT R92, R97, UR17, R122, 0x96, !PT ;  /* 0x00000011615c7c12 */ /* 0x008fe8000f8e967a */
[----:B------:R-:W3:Y:S01]  /*5490*/  MUFU.EX2 R233, R233 ;  /* 0x000000e900e97308 */ /* 0x000ee20000000800 */
[----:B------:R-:W-:Y:S01]  /*54a0*/  LOP3.LUT R99, R96, 0xffff, RZ, 0xc0, !PT ;  /* 0x0000ffff60637812 */ /* 0x000fe200078ec0ff */
[----:B------:R-:W-:Y:S01]  /*54b0*/  IMAD.WIDE.U32 R110, R110, -0x2daee0ad, RZ ;  /* 0xd2511f536e6e7825 */ /* 0x000fe200078e00ff */
[----:B------:R-:W-:Y:S02]  /*54c0*/  LOP3.LUT R97, R120, 0xff, RZ, 0xc0, !PT ;  /* 0x000000ff78617812 */ /* 0x000fe400078ec0ff */
[----:B----4-:R-:W-:Y:S01]  /*54d0*/  SHF.R.U32.HI R46, RZ, 0x18, R96 ;  /* 0x00000018ff2e7819 */ /* 0x010fe20000011660 */
[----:B------:R-:W-:Y:S01]  /*54e0*/  IMAD.WIDE.U32 R118, R118, -0x326172a9, RZ ;  /* 0xcd9e8d5776767825 */ /* 0x000fe200078e00ff */
[----:B------:R-:W-:Y:S03]  /*54f0*/  LOP3.LUT R62, R111, UR20, R62, 0x96, !PT ;  /* 0x000000146f3e7c12 */ /* 0x000fe6000f8e963e */
[----:B------:R-:W-:Y:S01]  /*5500*/  MUFU.EX2 R230, R230 ;  /* 0x000000e600e67308 */ /* 0x000fe20000000800 */
[----:B------:R-:W-:Y:S02]  /*5510*/  LOP3.LUT R110, R103, UR18, R110, 0x96, !PT ;  /* 0x00000012676e7c12 */ /* 0x000fe4000f8e966e */
[----:B------:R-:W-:Y:S01]  /*5520*/  LOP3.LUT R118, R107, UR19, R118, 0x96, !PT ;  /* 0x000000136b767c12 */ /* 0x000fe2000f8e9676 */
[----:B------:R-:W-:Y:S01]  /*5530*/  IMAD.WIDE.U32 R62, R62, -0x326172a9, RZ ;  /* 0xcd9e8d573e3e7825 */ /* 0x000fe200078e00ff */
[----:B------:R-:W-:Y:S02]  /*5540*/  LOP3.LUT R108, R119, UR21, R108, 0x96, !PT ;  /* 0x00000015776c7c12 */ /* 0x000fe4000f8e966c */
[----:B------:R-:W-:Y:S01]  /*5550*/  ISETP.LE.U32.AND P2, PT, R97, UR6, PT ;  /* 0x0000000661007c0c */ /* 0x000fe2000bf43070 */
[----:B------:R-:W-:Y:S01]  /*5560*/  IMAD.WIDE.U32 R110, R110, -0x326172a9, RZ ;  /* 0xcd9e8d576e6e7825 */ /* 0x000fe200078e00ff */
[----:B------:R-:W-:Y:S01]  /*5570*/  LOP3.LUT R114, R63, UR19, R114, 0x96, !PT ;  /* 0x000000133f727c12 */ /* 0x000fe2000f8e9672 */
[----:B------:R-:W4:Y:S01]  /*5580*/  MUFU.EX2 R234, R234 ;  /* 0x000000ea00ea7308 */ /* 0x000f220000000800 */
[----:B------:R-:W-:Y:S01]  /*5590*/  LOP3.LUT R63, R96, 0xff, RZ, 0xc0, !PT ;  /* 0x000000ff603f7812 */ /* 0x000fe200078ec0ff */
[----:B------:R-:W-:Y:S01]  /*55a0*/  IMAD.WIDE.U32 R108, R108, -0x2daee0ad, RZ ;  /* 0xd2511f536c6c7825 */ /* 0x000fe200078e00ff */
[----:B------:R-:W-:Y:S02]  /*55b0*/  LOP3.LUT R76, R110, 0xff, RZ, 0xc0, !PT ;  /* 0x000000ff6e4c7812 */ /* 0x000fe400078ec0ff */
[----:B------:R-:W-:Y:S01]  /*55c0*/  ISETP.LE.U32.AND P3, PT, R63, UR6, PT ;  /* 0x000000063f007c0c */ /* 0x000fe2000bf63070 */
[----:B------:R-:W-:Y:S01]  /*55d0*/  IMAD.WIDE.U32 R114, R114, -0x2daee0ad, RZ ;  /* 0xd2511f5372727825 */ /* 0x000fe200078e00ff */
[----:B------:R-:W-:Y:S03]  /*55e0*/  SHF.R.U32.HI R88, RZ, 0x18, R120 ;  /* 0x00000018ff587819 */ /* 0x000fe60000011678 */
[----:B------:R-:W4:Y:S01]  /*55f0*/  MUFU.EX2 R249, R249 ;  /* 0x000000f900f97308 */ /* 0x000f220000000800 */
[----:B------:R-:W-:Y:S01]  /*5600*/  ISETP.LE.U32.AND P4, PT, R46, UR6, PT ;  /* 0x000000062e007c0c */ /* 0x000fe2000bf83070 */
[----:B------:R-:W-:Y:S01]  /*5610*/  IMAD.WIDE.U32 R118, R118, -0x2daee0ad, RZ ;  /* 0xd2511f5376767825 */ /* 0x000fe200078e00ff */
[----:B------:R-:W-:Y:S02]  /*5620*/  ISETP.LE.U32.AND P0, PT, R76, UR6, PT ;  /* 0x000000064c007c0c */ /* 0x000fe4000bf03070 */
[----:B------:R-:W-:Y:S02]  /*5630*/  LOP3.LUT R43, R109, UR18, R124, 0x96, !PT ;  /* 0x000000126d2b7c12 */ /* 0x000fe4000f8e967c */
[----:B------:R-:W-:Y:S03]  /*5640*/  LOP3.LUT R61, R118, 0xff, RZ, 0xc0, !PT ;  /* 0x000000ff763d7812 */ /* 0x000fe600078ec0ff */
[----:B------:R-:W4:Y:S01]  /*5650*/  MUFU.EX2 R246, R246 ;  /* 0x000000f600f67308 */ /* 0x000f220000000800 */
[----:B------:R-:W-:Y:S02]  /*5660*/  SHF.R.U32.HI R14, RZ, 0x18, R110 ;  /* 0x00000018ff0e7819 */ /* 0x000fe4000001166e */
[----:B------:R-:W-:Y:S02]  /*5670*/  ISETP.LE.U32.AND P1, PT, R88, UR6, PT ;  /* 0x0000000658007c0c */ /* 0x000fe4000bf23070 */
[----:B------:R-:W-:Y:S02]  /*5680*/  ISETP.LE.U32.AND P6, PT, R61, UR6, PT ;  /* 0x000000063d007c0c */ /* 0x000fe4000bfc3070 */
[----:B------:R-:W-:Y:S03]  /*5690*/  LOP3.LUT R82, R111, UR17, R62, 0x96, !PT ;  /* 0x000000116f527c12 */ /* 0x000fe6000f8e963e */
[----:B------:R-:W-:Y:S01]  /*56a0*/  MUFU.EX2 R237, R237 ;  /* 0x000000ed00ed7308 */ /* 0x000fe20000000800 */
[----:B------:R-:W-:Y:S02]  /*56b0*/  LOP3.LUT R81, R119, UR16, R108, 0x96, !PT ;  /* 0x0000001077517c12 */ /* 0x000fe4000f8e966c */
[--C-:B------:R-:W-:Y:S02]  /*56c0*/  SHF.R.U32.HI R59, RZ, 0x18, R118.reuse ;  /* 0x00000018ff3b7819 */ /* 0x100fe40000011676 */
[----:B------:R-:W-:Y:S02]  /*56d0*/  SHF.R.U32.HI R62, RZ, 0x10, R118 ;  /* 0x00000010ff3e7819 */ /* 0x000fe40000011676 */
[----:B------:R-:W-:Y:S01]  /*56e0*/  LOP3.LUT R95, R118, 0xffff, RZ, 0xc0, !PT ;  /* 0x0000ffff765f7812 */ /* 0x000fe200078ec0ff */
[----:B------:R-:W-:Y:S01]  /*56f0*/  IMAD.WIDE.U32 R118, R43, -0x326172a9, RZ ;  /* 0xcd9e8d572b767825 */ /* 0x000fe200078e00ff */
[----:B------:R-:W-:Y:S01]  /*5700*/  LOP3.LUT R74, R92, 0xff, RZ, 0xc0, !PT ;  /* 0x000000ff5c4a7812 */ /* 0x000fe200078ec0ff */
[----:B------:R-:W-:Y:S01]  /*5710*/  MUFU.EX2 R239, R239 ;  /* 0x000000ef00ef7308 */ /* 0x000fe20000000800 */
[----:B------:R-:W-:Y:S02]  /*5720*/  LOP3.LUT R86, R121, UR16, R98, 0x96, !PT ;  /* 0x0000001079567c12 */ /* 0x000fe4000f8e9662 */
[----:B------:R-:W-:Y:S02]  /*5730*/  SHF.R.U32.HI R108, RZ, 0x10, R96 ;  /* 0x00000010ff6c7819 */ /* 0x000fe40000011660 */
[----:B------:R-:W-:Y:S02]  /*5740*/  LOP3.LUT R96, R110, 0xffff, RZ, 0xc0, !PT ;  /* 0x0000ffff6e607812 */ /* 0x000fe400078ec0ff */
[----:B------:R-:W-:Y:S03]  /*5750*/  SHF.R.U32.HI R63, RZ, 0x10, R110 ;  /* 0x00000010ff3f7819 */ /* 0x000fe6000001166e */
[----:B------:R-:W4:Y:S01]  /*5760*/  MUFU.EX2 R238, R238 ;  /* 0x000000ee00ee7308 */ /* 0x000f220000000800 */
[----:B------:R-:W-:Y:S02]  /*5770*/  ISETP.LE.U32.AND P5, PT, R59, UR6, PT ;  /* 0x000000063b007c0c */ /* 0x000fe4000bfa3070 */
[----:B------:R-:W-:Y:S02]  /*5780*/  SHF.R.U32.HI R111, RZ, 0x18, R92 ;  /* 0x00000018ff6f7819 */ /* 0x000fe4000001165c */
[----:B------:R-:W-:Y:S02]  /*5790*/  LOP3.LUT R110, R118, 0xff, RZ, 0xc0, !PT ;  /* 0x000000ff766e7812 */ /* 0x000fe400078ec0ff */
[----:B------:R-:W-:Y:S03]  /*57a0*/  LOP3.LUT R108, R108, 0xff, RZ, 0xc0, !PT ;  /* 0x000000ff6c6c7812 */ /* 0x000fe600078ec0ff */
[----:B------:R-:W-:Y:S01]  /*57b0*/  MUFU.EX2 R248, R248 ;  /* 0x000000f800f87308 */ /* 0x000fe20000000800 */
[----:B------:R-:W-:Y:S02]  /*57c0*/  SHF.R.U32.HI R107, RZ, 0x10, R120 ;  /* 0x00000010ff6b7819 */ /* 0x000fe40000011678 */
[----:B------:R-:W-:Y:S02]  /*57d0*/  SHF.R.U32.HI R109, RZ, 0x18, R118 ;  /* 0x00000018ff6d7819 */ /* 0x000fe40000011676 */
[----:B------:R-:W-:Y:S02]  /*57e0*/  LOP3.LUT R107, R107, 0xff, RZ, 0xc0, !PT ;  /* 0x000000ff6b6b7812 */ /* 0x000fe400078ec0ff */
[----:B------:R-:W-:Y:S03]  /*57f0*/  LOP3.LUT R62, R62, 0xff, RZ, 0xc0, !PT ;  /* 0x000000ff3e3e7812 */ /* 0x000fe600078ec0ff */
[----:B------:R-:W4:Y:S01]  /*5800*/  MUFU.EX2 R241, R241 ;  /* 0x000000f100f17308 */ /* 0x000f220000000800 */
[----:B------:R-:W-:Y:S02]  /*5810*/  LOP3.LUT R63, R63, 0xff, RZ, 0xc0, !PT ;  /* 0x000000ff3f3f7812 */ /* 0x000fe400078ec0ff */
[----:B------:R-:W-:Y:S02]  /*5820*/  LOP3.LUT R59, R117, UR17, R104, 0x96, !PT ;  /* 0x00000011753b7c12 */ /* 0x000fe4000f8e9668 */
[----:B------:R-:W-:Y:S02]  /*5830*/  LOP3.LUT R61, R119, UR17, R106, 0x96, !PT ;  /* 0x00000011773d7c12 */ /* 0x000fe4000f8e966a */
[----:B------:R-:W-:Y:S03]  /*5840*/  LOP3.LUT R104, R116, 0xff, RZ, 0xc0, !PT ;  /* 0x000000ff74687812 */ /* 0x000fe600078ec0ff */
[----:B------:R-:W4:Y:S01]  /*5850*/  MUFU.EX2 R240, R240 ;  /* 0x000000f000f07308 */ /* 0x000f220000000800 */
[----:B------:R-:W-:Y:S02]  /*5860*/  SHF.R.U32.HI R103, RZ, 0x18, R116 ;  /* 0x00000018ff677819 */ /* 0x000fe40000011674 */
[----:B------:R-:W-:Y:S02]  /*5870*/  LOP3.LUT R106, R114, 0xff, RZ, 0xc0, !PT ;  /* 0x000000ff726a7812 */ /* 0x000fe400078ec0ff */
[----:B------:R-:W-:Y:S02]  /*5880*/  LOP3.LUT R43, R115, UR16, R102, 0x96, !PT ;  /* 0x00000010732b7c12 */ /* 0x000fe4000f8e9666 */
[----:B------:R-:W-:Y:S03]  /*5890*/  SHF.R.U32.HI R105, RZ, 0x18, R114 ;  /* 0x00000018ff697819 */ /* 0x000fe60000011672 */
[----:B------:R-:W-:Y:S01]  /*58a0*/  MUFU.EX2 R252, R252 ;  /* 0x000000fc00fc7308 */ /* 0x000fe20000000800 */
[----:B------:R-:W-:Y:S02]  /*58b0*/  LOP3.LUT R102, R112, 0xff, RZ, 0xc0, !PT ;  /* 0x000000ff70667812 */ /* 0x000fe400078ec0ff */
[----:B------:R-:W-:Y:S02]  /*58c0*/  SHF.R.U32.HI R99, RZ, 0x8, R99 ;  /* 0x00000008ff637819 */ /* 0x000fe40000011663 */
[----:B------:R-:W-:Y:S02]  /*58d0*/  SHF.R.U32.HI R95, RZ, 0x8, R95 ;  /* 0x00000008ff5f7819 */ /* 0x000fe4000001165f */
[----:B------:R-:W-:Y:S03]  /*58e0*/  LOP3.LUT R99, R99, 0xffff, RZ, 0xc0, !PT ;  /* 0x0000ffff63637812 */ /* 0x000fe600078ec0ff */
[----:B------:R-:W-:Y:S01]  /*58f0*/  MUFU.EX2 R242, R242 ;  /* 0x000000f200f27308 */ /* 0x000fe20000000800 */
[----:B------:R-:W-:Y:S02]  /*5900*/  LOP3.LUT R95, R95, 0xffff, RZ, 0xc0, !PT ;  /* 0x0000ffff5f5f7812 */ /* 0x000fe400078ec0ff */
[----:B------:R-:W-:Y:S02]  /*5910*/  SHF.R.U32.HI R96, RZ, 0x8, R96 ;  /* 0x00000008ff607819 */ /* 0x000fe40000011660 */
[----:B------:R-:W-:Y:S02]  /*5920*/  SHF.R.U32.HI R97, RZ, 0x10, R116 ;  /* 0x00000010ff617819 */ /* 0x000fe40000011674 */
[----:B------:R-:W-:Y:S03]  /*5930*/  LOP3.LUT R96, R96, 0xffff, RZ, 0xc0, !PT ;  /* 0x0000ffff60607812 */ /* 0x000fe600078ec0ff */
[----:B------:R1:W-:Y:S01]  /*5940*/  MUFU.EX2 R37, R11 ;  /* 0x0000000b00257308 */ /* 0x0003e20000000800 */
[----:B------:R-:W-:Y:S02]  /*5950*/  LOP3.LUT R97, R97, 0xff, RZ, 0xc0, !PT ;  /* 0x000000ff61617812 */ /* 0x000fe400078ec0ff */
[----:B------:R-:W-:Y:S02]  /*5960*/  SHF.R.U32.HI R90, RZ, 0x10, R114 ;  /* 0x00000010ff5a7819 */ /* 0x000fe40000011672 */
[----:B------:R-:W-:Y:S02]  /*5970*/  LOP3.LUT R98, R120, 0xffff, RZ, 0xc0, !PT ;  /* 0x0000ffff78627812 */ /* 0x000fe400078ec0ff */
[----:B------:R-:W-:Y:S03]  /*5980*/  LOP3.LUT R90, R90, 0xff, RZ, 0xc0, !PT ;  /* 0x000000ff5a5a7812 */ /* 0x000fe600078ec0ff */
[----:B------:R2:W-:Y:S01]  /*5990*/  MUFU.EX2 R54, R94 ;  /* 0x0000005e00367308 */ /* 0x0005e20000000800 */
[----:B------:R-:W-:Y:S02]  /*59a0*/  SHF.R.U32.HI R98, RZ, 0x8, R98 ;  /* 0x00000008ff627819 */ /* 0x000fe40000011662 */
[----:B------:R-:W-:Y:S02]  /*59b0*/  LOP3.LUT R76, R116, 0xffff, RZ, 0xc0, !PT ;  /* 0x0000ffff744c7812 */ /* 0x000fe400078ec0ff */
[----:B------:R-:W-:Y:S02]  /*59c0*/  LOP3.LUT R83, R114, 0xffff, RZ, 0xc0, !PT ;  /* 0x0000ffff72537812 */ /* 0x000fe400078ec0ff */
[----:B------:R-:W-:Y:S03]  /*59d0*/  SHF.R.U32.HI R76, RZ, 0x8, R76 ;  /* 0x00000008ff4c7819 */ /* 0x000fe6000001164c */
[----:B------:R-:W-:Y:S01]  /*59e0*/  MUFU.EX2 R250, R250 ;  /* 0x000000fa00fa7308 */ /* 0x000fe20000000800 */
[----:B-1----:R-:W-:Y:S02]  /*59f0*/  SHF.R.U32.HI R11, RZ, 0x10, R82 ;  /* 0x00000010ff0b7819 */ /* 0x002fe40000011652 */
[----:B------:R-:W-:Y:S02]  /*5a00*/  LOP3.LUT R76, R76, 0xffff, RZ, 0xc0, !PT ;  /* 0x0000ffff4c4c7812 */ /* 0x000fe400078ec0ff */
[----:B------:R-:W-:Y:S02]  /*5a10*/  LOP3.LUT R11, R11, 0xff, RZ, 0xc0, !PT ;  /* 0x000000ff0b0b7812 */ /* 0x000fe400078ec0ff */
[----:B------:R-:W-:Y:S03]  /*5a20*/  SHF.R.U32.HI R83, RZ, 0x8, R83 ;  /* 0x00000008ff537819 */ /* 0x000fe60000011653 */
[----:B------:R1:W-:Y:S01]  /*5a30*/  MUFU.EX2 R18, R10 ;  /* 0x0000000a00127308 */ /* 0x0003e20000000800 */
[----:B--2---:R-:W-:Y:S02]  /*5a40*/  LOP3.LUT R94, R118, 0xffff, RZ, 0xc0, !PT ;  /* 0x0000ffff765e7812 */ /* 0x004fe400078ec0ff */
[----:B------:R-:W-:Y:S02]  /*5a50*/  LOP3.LUT R83, R83, 0xffff, RZ, 0xc0, !PT ;  /* 0x0000ffff53537812 */ /* 0x000fe400078ec0ff */
[----:B------:R-:W-:Y:S02]  /*5a60*/  SHF.R.U32.HI R94, RZ, 0x8, R94 ;  /* 0x00000008ff5e7819 */ /* 0x000fe4000001165e */
[----:B------:R-:W-:Y:S03]  /*5a70*/  LOP3.LUT R46, R112, 0xffff, RZ, 0xc0, !PT ;  /* 0x0000ffff702e7812 */ /* 0x000fe600078ec0ff */
[----:B------:R-:W2:Y:S01]  /*5a80*/  MUFU.EX2 R251, R251 ;  /* 0x000000fb00fb7308 */ /* 0x000ea20000000800 */
[----:B------:R-:W-:Y:S02]  /*5a90*/  LOP3.LUT R94, R94, 0xffff, RZ, 0xc0, !PT ;  /* 0x0000ffff5e5e7812 */ /* 0x000fe400078ec0ff */
[----:B------:R-:W-:Y:S02]  /*5aa0*/  SHF.R.U32.HI R46, RZ, 0x8, R46 ;  /* 0x00000008ff2e7819 */ /* 0x000fe4000001162e */
[----:B------:R-:W-:Y:S02]  /*5ab0*/  SHF.R.U32.HI R88, RZ, 0x10, R112 ;  /* 0x00000010ff587819 */ /* 0x000fe40000011670 */
[----:B------:R-:W-:Y:S03]  /*5ac0*/  LOP3.LUT R46, R46, 0xffff, RZ, 0xc0, !PT ;  /* 0x0000ffff2e2e7812 */ /* 0x000fe600078ec0ff */
[----:B------:R-:W-:Y:S01]  /*5ad0*/  MUFU.EX2 R5, R91 ;  /* 0x0000005b00057308 */ /* 0x000fe20000000800 */
[----:B-1----:R-:W-:Y:S02]  /*5ae0*/  SHF.R.U32.HI R10, RZ, 0x10, R61 ;  /* 0x00000010ff0a7819 */ /* 0x002fe4000001163d */
[----:B------:R-:W-:Y:S02]  /*5af0*/  LOP3.LUT R88, R88, 0xff, RZ, 0xc0, !PT ;  /* 0x000000ff58587812 */ /* 0x000fe400078ec0ff */
[----:B------:R-:W-:Y:S05]  /*5b00*/  LOP3.LUT R10, R10, 0xff, RZ, 0xc0, !PT ;  /* 0x000000ff0a0a7812 */ /* 0x000fea00078ec0ff */
[----:B------:R-:W-:Y:S10]  /*5b10*/  MUFU.EX2 R247, R247 ;  /* 0x000000f700f77308 */ /* 0x000ff40000000800 */
        /* <DEDUP_REMOVED lines=21> */
[----:B---3--:R-:W-:Y:S01]  /*5c70*/  @!P6 FADD.FTZ R233, -R233, -RZ ;  /* 0x800000ffe9e9e221 */ /* 0x008fe20000010100 */
[----:B------:R-:W-:Y:S01]  /*5c80*/  ISETP.LE.U32.AND P1, PT, R108, UR6, PT ;  /* 0x000000066c007c0c */ /* 0x000fe2000bf23070 */
[----:B----4-:R-:W-:Y:S01]  /*5c90*/  @!P5 FADD.FTZ R234, -R234, -RZ ;  /* 0x800000ffeaead221 */ /* 0x010fe20000010100 */
[----:B------:R-:W-:Y:S01]  /*5ca0*/  ISETP.LE.U32.AND P6, PT, R110, UR6, PT ;  /* 0x000000066e007c0c */ /* 0x000fe2000bfc3070 */
[----:B------:R-:W-:Y:S01]  /*5cb0*/  @!P3 FADD.FTZ R230, -R230, -RZ ;  /* 0x800000ffe6e6b221 */ /* 0x000fe20000010100 */
        /* <DEDUP_REMOVED lines=22> */
[----:B------:R3:W-:Y:S01]  /*5e20*/  MUFU.EX2 R62, R69 ;  /* 0x00000045003e7308 */ /* 0x0007e20000000800 */
[----:B------:R-:W-:Y:S01]  /*5e30*/  ISETP.LE.U32.AND P5, PT, R74, UR6, PT ;  /* 0x000000064a007c0c */ /* 0x000fe2000bfa3070 */
[----:B------:R-:W-:Y:S01]  /*5e40*/  @!P6 FADD.FTZ R21, -R21, -RZ ;  /* 0x800000ff1515e221 */ /* 0x000fe20000010100 */
[----:B------:R-:W-:Y:S01]  /*5e50*/  ISETP.LE.U32.AND P4, PT, R104, UR6, PT ;  /* 0x0000000668007c0c */ /* 0x000fe2000bf83070 */
[----:B------:R-:W-:Y:S01]  /*5e60*/  @!P1 FADD.FTZ R23, -R23, -RZ ;  /* 0x800000ff17179221 */ /* 0x000fe20000010100 */
[----:B------:R-:W-:Y:S02]  /*5e70*/  ISETP.LE.U32.AND P2, PT, R103, UR6, PT ;  /* 0x0000000667007c0c */ /* 0x000fe4000bf43070 */
[----:B------:R-:W-:Y:S03]  /*5e80*/  ISETP.LE.U32.AND P1, PT, R106, UR6, PT ;  /* 0x000000066a007c0c */ /* 0x000fe6000bf23070 */
[----:B------:R4:W1:Y:S01]  /*5e90*/  MUFU.EX2 R63, R68 ;  /* 0x00000044003f7308 */ /* 0x0008620000000800 */
[----:B------:R-:W-:Y:S01]  /*5ea0*/  ISETP.LE.U32.AND P6, PT, R105, UR6, PT ;  /* 0x0000000669007c0c */ /* 0x000fe2000bfc3070 */
[----:B------:R-:W-:Y:S01]  /*5eb0*/  @!P0 FADD.FTZ R15, -R15, -RZ ;  /* 0x800000ff0f0f8221 */ /* 0x000fe20000010100 */
[----:B------:R-:W-:Y:S01]  /*5ec0*/  LOP3.LUT R14, R113, UR16, R100, 0x96, !PT ;  /* 0x00000010710e7c12 */ /* 0x000fe2000f8e9664 */
[----:B--2---:R-:W-:Y:S01]  /*5ed0*/  @!P3 FADD.FTZ R251, -R251, -RZ ;  /* 0x800000fffbfbb221 */ /* 0x004fe20000010100 */
[----:B------:R-:W-:Y:S01]  /*5ee0*/  SHF.R.U32.HI R100, RZ, 0x10, R118 ;  /* 0x00000010ff647819 */ /* 0x000fe20000011676 */
[----:B------:R-:W-:Y:S01]  /*5ef0*/  @!P5 FADD.FTZ R13, -R13, -RZ ;  /* 0x800000ff0d0dd221 */ /* 0x000fe20000010100 */
[----:B------:R-:W-:Y:S01]  /*5f00*/  ISETP.LE.U32.AND P5, PT, R102, UR6, PT ;  /* 0x0000000666007c0c */ /* 0x000fe2000bfa3070 */
[----:B------:R-:W-:Y:S01]  /*5f10*/  @!P4 FADD.FTZ R7, -R7, -RZ ;  /* 0x800000ff0707c221 */ /* 0x000fe20000010100 */
[----:B---3--:R-:W-:Y:S01]  /*5f20*/  LOP3.LUT R69, R61, 0xff, RZ, 0xc0, !PT ;  /* 0x000000ff3d457812 */ /* 0x008fe200078ec0ff */
[----:B------:R-:W-:Y:S01]  /*5f30*/  @!P2 FADD.FTZ R252, -R252, -RZ ;  /* 0x800000fffcfca221 */ /* 0x000fe20000010100 */
[----:B------:R-:W-:Y:S01]  /*5f40*/  ISETP.LE.U32.AND P4, PT, R99, UR6, PT ;  /* 0x0000000663007c0c */ /* 0x000fe2000bf83070 */
[----:B------:R-:W-:Y:S01]  /*5f50*/  @!P1 FADD.FTZ R242, -R242, -RZ ;  /* 0x800000fff2f29221 */ /* 0x000fe20000010100 */
[----:B------:R-:W-:Y:S01]  /*5f60*/  ISETP.LE.U32.AND P2, PT, R69, UR6, PT ;  /* 0x0000000645007c0c */ /* 0x000fe2000bf43070 */
[----:B------:R-:W-:Y:S01]  /*5f70*/  @!P6 FADD.FTZ R58, -R58, -RZ ;  /* 0x800000ff3a3ae221 */ /* 0x000fe20000010100 */
[----:B------:R-:W-:Y:S02]  /*5f80*/  LOP3.LUT R100, R100, 0xff, RZ, 0xc0, !PT ;  /* 0x000000ff64647812 */ /* 0x000fe400078ec0ff */
[----:B----4-:R-:W-:Y:S02]  /*5f90*/  SHF.R.U32.HI R68, RZ, 0x18, R61 ;  /* 0x00000018ff447819 */ /* 0x010fe4000001163d */
[----:B------:R-:W-:Y:S01]  /*5fa0*/  SHF.R.U32.HI R69, RZ, 0x10, R81 ;  /* 0x00000010ff457819 */ /* 0x000fe20000011651 */
[----:B------:R-:W-:Y:S01]  /*5fb0*/  @!P5 FADD.FTZ R42, -R42, -RZ ;  /* 0x800000ff2a2ad221 */ /* 0x000fe20000010100 */
[----:B------:R-:W-:Y:S02]  /*5fc0*/  ISETP.LE.U32.AND P1, PT, R68, UR6, PT ;  /* 0x0000000644007c0c */ /* 0x000fe4000bf23070 */
[----:B------:R-:W-:Y:S01]  /*5fd0*/  SHF.R.U32.HI R68, RZ, 0x10, R86 ;  /* 0x00000010ff447819 */ /* 0x000fe20000011656 */
[----:B------:R-:W-:Y:S01]  /*5fe0*/  @!P4 FADD.FTZ R33, -R33, -RZ ;  /* 0x800000ff2121c221 */ /* 0x000fe20000010100 */
[----:B------:R-:W-:Y:S01]  /*5ff0*/  ISETP.LE.U32.AND P6, PT, R100, UR6, PT ;  /* 0x0000000664007c0c */ /* 0x000fe2000bfc3070 */
[----:B------:R-:W-:Y:S01]  /*6000*/  @!P2 FADD.FTZ R41, -R41, -RZ ;  /* 0x800000ff2929a221 */ /* 0x000fe20000010100 */
[----:B------:R-:W-:Y:S02]  /*6010*/  LOP3.LUT R68, R68, 0xff, RZ, 0xc0, !PT ;  /* 0x000000ff44447812 */ /* 0x000fe400078ec0ff */
[----:B------:R-:W-:Y:S02]  /*6020*/  LOP3.LUT R69, R69, 0xff, RZ, 0xc0, !PT ;  /* 0x000000ff45457812 */ /* 0x000fe400078ec0ff */
[----:B------:R-:W-:Y:S02]  /*6030*/  ISETP.LE.U32.AND P5, PT, R68, UR6, PT ;  /* 0x0000000644007c0c */ /* 0x000fe4000bfa3070 */
[----:B------:R-:W-:Y:S01]  /*6040*/  ISETP.LE.U32.AND P4, PT, R69, UR6, PT ;  /* 0x0000000645007c0c */ /* 0x000fe2000bf83070 */
[----:B------:R-:W-:Y:S01]  /*6050*/  @!P1 FADD.FTZ R35, -R35, -RZ ;  /* 0x800000ff23239221 */ /* 0x000fe20000010100 */
[----:B------:R-:W-:Y:S02]  /*6060*/  ISETP.LE.U32.AND P2, PT, R95, UR6, PT ;  /* 0x000000065f007c0c */ /* 0x000fe4000bf43070 */
[----:B------:R-:W-:Y:S01]  /*6070*/  ISETP.LE.U32.AND P1, PT, R11, UR6, PT ;  /* 0x000000060b007c0c */ /* 0x000fe2000bf23070 */
[----:B------:R-:W-:Y:S01]  /*6080*/  @!P6 FADD.FTZ R66, -R66, -RZ ;  /* 0x800000ff4242e221 */ /* 0x000fe20000010100 */
[----:B------:R-:W-:Y:S02]  /*6090*/  LOP3.LUT R11, R59, 0xff, RZ, 0xc0, !PT ;  /* 0x000000ff3b0b7812 */ /* 0x000fe400078ec0ff */
[----:B------:R-:W-:Y:S02]  /*60a0*/  ISETP.LE.U32.AND P6, PT, R96, UR6, PT ;  /* 0x0000000660007c0c */ /* 0x000fe4000bfc3070 */
[----:B------:R-:W-:Y:S01]  /*60b0*/  SHF.R.U32.HI R74, RZ, 0x10, R92 ;  /* 0x00000010ff4a7819 */ /* 0x000fe2000001165c */
[----:B------:R-:W-:Y:S01]  /*60c0*/  @!P5 FADD.FTZ R27, -R27, -RZ ;  /* 0x800000ff1b1bd221 */ /* 0x000fe20000010100 */
[----:B------:R-:W-:Y:S01]  /*60d0*/  ISETP.LE.U32.AND P5, PT, R11, UR6, PT ;  /* 0x000000060b007c0c */ /* 0x000fe2000bfa3070 */
        /* <DEDUP_REMOVED lines=8> */
[----:B------:R-:W-:Y:S02]  /*6160*/  LOP3.LUT R74, R74, 0xff, RZ, 0xc0, !PT ;  /* 0x000000ff4a4a7812 */ /* 0x000fe400078ec0ff */
[----:B------:R-:W-:Y:S01]  /*6170*/  SHF.R.U32.HI R11, RZ, 0x8, R11 ;  /* 0x00000008ff0b7819 */ /* 0x000fe2000001160b */
[----:B-1----:R-:W-:Y:S01]  /*6180*/  @!P5 FADD.FTZ R22, -R22, -RZ ;  /* 0x800000ff1616d221 */ /* 0x002fe20000010100 */
[----:B------:R-:W-:Y:S02]  /*6190*/  ISETP.LE.U32.AND P6, PT, R90, UR6, PT ;  /* 0x000000065a007c0c */ /* 0x000fe4000bfc3070 */
[----:B------:R-:W-:Y:S01]  /*61a0*/  LOP3.LUT R11, R11, 0xffff, RZ, 0xc0, !PT ;  /* 0x0000ffff0b0b7812 */ /* 0x000fe200078ec0ff */
[----:B------:R-:W-:Y:S01]  /*61b0*/  @!P4 FADD.FTZ R5, -R5, -RZ ;  /* 0x800000ff0505c221 */ /* 0x000fe20000010100 */
[----:B------:R-:W-:Y:S01]  /*61c0*/  LOP3.LUT R86, R86, 0xffff, RZ, 0xc0, !PT ;  /* 0x0000ffff56567812 */ /* 0x000fe200078ec0ff */
[----:B------:R-:W-:Y:S01]  /*61d0*/  @!P2 FADD.FTZ R247, -R247, -RZ ;  /* 0x800000fff7f7a221 */ /* 0x000fe20000010100 */
[----:B------:R-:W-:Y:S02]  /*61e0*/  ISETP.LE.U32.AND P3, PT, R74, UR6, PT ;  /* 0x000000064a007c0c */ /* 0x000fe4000bf63070 */
[----:B------:R-:W-:Y:S02]  /*61f0*/  ISETP.LE.U32.AND P4, PT, R11, UR6, PT ;  /* 0x000000060b007c0c */ /* 0x000fe4000bf83070 */
[----:B------:R-:W-:Y:S02]  /*6200*/  LOP3.LUT R81, R81, 0xffff, RZ, 0xc0, !PT ;  /* 0x0000ffff51517812 */ /* 0x000fe400078ec0ff */
[----:B------:R-:W-:Y:S01]  /*6210*/  SHF.R.U32.HI R86, RZ, 0x8, R86 ;  /* 0x00000008ff567819 */ /* 0x000fe20000011656 */
[----:B------:R-:W-:Y:S01]  /*6220*/  @!P6 FADD.FTZ R63, -R63, -RZ ;  /* 0x800000ff3f3fe221 */ /* 0x000fe20000010100 */
[----:B------:R-:W-:Y:S02]  /*6230*/  ISETP.LE.U32.AND P2, PT, R10, UR6, PT ;  /* 0x000000060a007c0c */ /* 0x000fe4000bf43070 */
[----:B------:R-:W-:Y:S02]  /*6240*/  SHF.R.U32.HI R81, RZ, 0x8, R81 ;  /* 0x00000008ff517819 */ /* 0x000fe40000011651 */
[----:B------:R-:W-:Y:S01]  /*6250*/  LOP3.LUT R86, R86, 0xffff, RZ, 0xc0, !PT ;  /* 0x0000ffff56567812 */ /* 0x000fe200078ec0ff */
[----:B------:R-:W-:Y:S01]  /*6260*/  @!P3 FADD.FTZ R45, -R45, -RZ ;  /* 0x800000ff2d2db221 */ /* 0x000fe20000010100 */
[----:B------:R-:W-:Y:S01]  /*6270*/  LOP3.LUT R82, R82, 0xffff, RZ, 0xc0, !PT ;  /* 0x0000ffff52527812 */ /* 0x000fe200078ec0ff */
[----:B------:R-:W-:Y:S01]  /*6280*/  @!P4 FADD.FTZ R49, -R49, -RZ ;  /* 0x800000ff3131c221 */ /* 0x000fe20000010100 */
[----:B------:R-:W-:Y:S02]  /*6290*/  LOP3.LUT R68, R98, 0xffff, RZ, 0xc0, !PT ;  /* 0x0000ffff62447812 */ /* 0x000fe400078ec0ff */
[----:B------:R-:W-:Y:S02]  /*62a0*/  LOP3.LUT R81, R81, 0xffff, RZ, 0xc0, !PT ;  /* 0x0000ffff51517812 */ /* 0x000fe400078ec0ff */
[----:B------:R-:W-:Y:S01]  /*62b0*/  ISETP.LE.U32.AND P6, PT, R86, UR6, PT ;  /* 0x0000000656007c0c */ /* 0x000fe2000bfc3070 */
[----:B------:R-:W-:Y:S01]  /*62c0*/  @!P2 FADD.FTZ R37, -R37, -RZ ;  /* 0x800000ff2525a221 */ /* 0x000fe20000010100 */
[----:B------:R-:W-:Y:S02]  /*62d0*/  SHF.R.U32.HI R82, RZ, 0x8, R82 ;  /* 0x00000008ff527819 */ /* 0x000fe40000011652 */
[----:B------:R-:W-:Y:S02]  /*62e0*/  ISETP.LE.U32.AND P3, PT, R68, UR6, PT ;  /* 0x0000000644007c0c */ /* 0x000fe4000bf63070 */
[----:B------:R-:W-:Y:S02]  /*62f0*/  ISETP.LE.U32.AND P4, PT, R81, UR6, PT ;  /* 0x0000000651007c0c */ /* 0x000fe4000bf83070 */
[----:B------:R-:W-:Y:S02]  /*6300*/  LOP3.LUT R82, R82, 0xffff, RZ, 0xc0, !PT ;  /* 0x0000ffff52527812 */ /* 0x000fe400078ec0ff */
[--C-:B------:R-:W-:Y:S02]  /*6310*/  SHF.R.U32.HI R10, RZ, 0x10, R59.reuse ;  /* 0x00000010ff0a7819 */ /* 0x100fe4000001163b */
[----:B------:R-:W-:Y:S01]  /*6320*/  ISETP.LE.U32.AND P2, PT, R82, UR6, PT ;  /* 0x0000000652007c0c */ /* 0x000fe2000bf43070 */
[----:B------:R-:W-:Y:S01]  /*6330*/  @!P6 FADD.FTZ R29, -R29, -RZ ;  /* 0x800000ff1d1de221 */ /* 0x000fe20000010100 */
[----:B------:R-:W-:Y:S02]  /*6340*/  LOP3.LUT R10, R10, 0xff, RZ, 0xc0, !PT ;  /* 0x000000ff0a0a7812 */ /* 0x000fe400078ec0ff */
[----:B------:R-:W-:Y:S01]  /*6350*/  SHF.R.U32.HI R68, RZ, 0x18, R59 ;  /* 0x00000018ff447819 */ /* 0x000fe2000001163b */
[----:B------:R-:W-:Y:S01]  /*6360*/  @!P3 FADD.FTZ R25, -R25, -RZ ;  /* 0x800000ff1919b221 */ /* 0x000fe20000010100 */
[----:B------:R-:W-:Y:S01]  /*6370*/  ISETP.LE.U32.AND P6, PT, R10, UR6, PT ;  /* 0x000000060a007c0c */ /* 0x000fe2000bfc3070 */
[----:B------:R-:W-:Y:S01]  /*6380*/  @!P4 FADD.FTZ R60, -R60, -RZ ;  /* 0x800000ff3c3cc221 */ /* 0x000fe20000010100 */
[--C-:B------:R-:W-:Y:S02]  /*6390*/  SHF.R.U32.HI R10, RZ, 0x10, R43.reuse ;  /* 0x00000010ff0a7819 */ /* 0x100fe4000001162b */
[----:B------:R-:W-:Y:S02]  /*63a0*/  ISETP.LE.U32.AND P3, PT, R68, UR6, PT ;  /* 0x0000000644007c0c */ /* 0x000fe4000bf63070 */
[----:B------:R-:W-:Y:S01]  /*63b0*/  SHF.R.U32.HI R68, RZ, 0x18, R43 ;  /* 0x00000018ff447819 */ /* 0x000fe2000001162b */
[----:B------:R-:W-:Y:S01]  /*63c0*/  @!P2 FADD.FTZ R38, -R38, -RZ ;  /* 0x800000ff2626a221 */ /* 0x000fe20000010100 */
[----:B------:R-:W-:Y:S02]  /*63d0*/  ISETP.LE.U32.AND P4, PT, R76, UR6, PT ;  /* 0x000000064c007c0c */ /* 0x000fe4000bf83070 */
[----:B------:R-:W-:Y:S02]  /*63e0*/  LOP3.LUT R10, R10, 0xff, RZ, 0xc0, !PT ;  /* 0x000000ff0a0a7812 */ /* 0x000fe400078ec0ff */
[----:B------:R-:W-:Y:S01]  /*63f0*/  LOP3.LUT R61, R61, 0xffff, RZ, 0xc0, !PT ;  /* 0x0000ffff3d3d7812 */ /* 0x000fe200078ec0ff */
[----:B------:R-:W-:Y:S01]  /*6400*/  @!P6 FADD.FTZ R18, -R18, -RZ ;  /* 0x800000ff1212e221 */ /* 0x000fe20000010100 */
[----:B------:R-:W-:Y:S02]  /*6410*/  ISETP.LE.U32.AND P1, PT, R68, UR6, PT ;  /* 0x0000000644007c0c */ /* 0x000fe4000bf23070 */
[----:B------:R-:W-:Y:S01]  /*6420*/  ISETP.LE.U32.AND P2, PT, R10, UR6, PT ;  /* 0x000000060a007c0c */ /* 0x000fe2000bf43070 */
[----:B------:R-:W-:Y:S01]  /*6430*/  @!P3 FADD.FTZ R9, -R9, -RZ ;  /* 0x800000ff0909b221 */ /* 0x000fe20000010100 */
[----:B------:R-:W-:Y:S02]  /*6440*/  SHF.R.U32.HI R61, RZ, 0x8, R61 ;  /* 0x00000008ff3d7819 */ /* 0x000fe4000001163d */
[----:B------:R-:W-:Y:S01]  /*6450*/  LOP3.LUT R59, R59, 0xffff, RZ, 0xc0, !PT ;  /* 0x0000ffff3b3b7812 */ /* 0x000fe200078ec0ff */
[----:B------:R-:W-:Y:S01]  /*6460*/  @!P4 FADD.FTZ R6, -R6, -RZ ;  /* 0x800000ff0606c221 */ /* 0x000fe20000010100 */
[----:B------:R-:W-:Y:S02]  /*6470*/  LOP3.LUT R61, R61, 0xffff, RZ, 0xc0, !PT ;  /* 0x0000ffff3d3d7812 */ /* 0x000fe400078ec0ff */
[----:B------:R-:W-:Y:S02]  /*6480*/  SHF.R.U32.HI R59, RZ, 0x8, R59 ;  /* 0x00000008ff3b7819 */ /* 0x000fe4000001163b */
[----:B------:R-:W-:Y:S01]  /*6490*/  ISETP.LE.U32.AND P6, PT, R83, UR6, PT ;  /* 0x0000000653007c0c */ /* 0x000fe2000bfc3070 */
[----:B------:R-:W-:Y:S01]  /*64a0*/  @!P1 FADD.FTZ R62, -R62, -RZ ;  /* 0x800000ff3e3e9221 */ /* 0x000fe20000010100 */
[----:B------:R-:W-:Y:S01]  /*64b0*/  ISETP.LE.U32.AND P4, PT, R61, UR6, PT ;  /* 0x000000063d007c0c */ /* 0x000fe2000bf83070 */
[----:B------:R-:W-:Y:S01]  /*64c0*/  @!P2 FADD.FTZ R243, -R243, -RZ ;  /* 0x800000fff3f3a221 */ /* 0x000fe20000010100 */
[----:B------:R-:W-:Y:S01]  /*64d0*/  LOP3.LUT R43, R43, 0xffff, RZ, 0xc0, !PT ;  /* 0x0000ffff2b2b7812 */ /* 0x000fe200078ec0ff */
[----:B------:R-:W1:Y:S01]  /*64e0*/  MUFU.EX2 R61, R78 ;  /* 0x0000004e003d7308 */ /* 0x000e620000000800 */
[----:B------:R-:W-:Y:S02]  /*64f0*/  LOP3.LUT R59, R59, 0xffff, RZ, 0xc0, !PT ;  /* 0x0000ffff3b3b7812 */ /* 0x000fe400078ec0ff */
[----:B------:R-:W-:Y:S02]  /*6500*/  ISETP.LE.U32.AND P1, PT, R94, UR6, PT ;  /* 0x000000065e007c0c */ /* 0x000fe4000bf23070 */
[----:B------:R-:W-:Y:S02]  /*6510*/  SHF.R.U32.HI R43, RZ, 0x8, R43 ;  /* 0x00000008ff2b7819 */ /* 0x000fe4000001162b */
[----:B------:R-:W-:Y:S01]  /*6520*/  ISETP.LE.U32.AND P2, PT, R59, UR6, PT ;  /* 0x000000063b007c0c */ /* 0x000fe2000bf43070 */
[----:B------:R-:W-:Y:S01]  /*6530*/  @!P6 FADD.FTZ R245, -R245, -RZ ;  /* 0x800000fff5f5e221 */ /* 0x000fe20000010100 */
[----:B------:R-:W-:Y:S01]  /*6540*/  F2FP.RELU.F16.F32.PACK_AB R59, R246, R45 ;  /* 0x0000002df63b723e */ /* 0x000fe200000008ff */
[----:B------:R-:W-:Y:S01]  /*6550*/  @!P4 FADD.FTZ R39, -R39, -RZ ;  /* 0x800000ff2727c221 */ /* 0x000fe20000010100 */
[----:B------:R-:W-:Y:S02]  /*6560*/  F2FP.RELU.F16.F32.PACK_AB R71, R49, R249 ;  /* 0x000000f93147723e */ /* 0x000fe400000008ff */
[----:B------:R-:W-:Y:S01]  /*6570*/  LOP3.LUT R43, R43, 0xffff, RZ, 0xc0, !PT ;  /* 0x0000ffff2b2b7812 */ /* 0x000fe200078ec0ff */
[----:B------:R-:W-:Y:S01]  /*6580*/  STS [R198+0x12400], R59 ;  /* 0x0124003bc6007388 */ /* 0x000fe20000000800 */
[----:B------:R-:W-:Y:S01]  /*6590*/  F2FP.RELU.F16.F32.PACK_AB R69, R33, R235 ;  /* 0x000000eb2145723e */ /* 0x000fe200000008ff */
[----:B------:R-:W-:Y:S01]  /*65a0*/  @!P1 FADD.FTZ R31, -R31, -RZ ;  /* 0x800000ff1f1f9221 */ /* 0x000fe20000010100 */
[----:B------:R-:W-:Y:S01]  /*65b0*/  ISETP.LE.U32.AND P6, PT, R43, UR6, PT ;  /* 0x000000062b007c0c */ /* 0x000fe2000bfc3070 */
[----:B------:R2:W-:Y:S01]  /*65c0*/  STS [R198+0x12000], R71 ;  /* 0x01200047c6007388 */ /* 0x0005e20000000800 */
[----:B------:R-:W-:Y:S01]  /*65d0*/  F2FP.RELU.F16.F32.PACK_AB R43, R236, R237 ;  /* 0x000000edec2b723e */ /* 0x000fe200000008ff */
[----:B------:R-:W-:Y:S01]  /*65e0*/  @!P2 FADD.FTZ R17, -R17, -RZ ;  /* 0x800000ff1111a221 */ /* 0x000fe20000010100 */
[----:B------:R-:W-:Y:S01]  /*65f0*/  F2FP.RELU.F16.F32.PACK_AB R81, R39, R41 ;  /* 0x000000292751723e */ /* 0x000fe200000008ff */
[----:B------:R3:W-:Y:S01]  /*6600*/  STS [R204+0x12000], R69 ;  /* 0x01200045cc007388 */ /* 0x0007e20000000800 */
[----:B------:R-:W-:Y:S02]  /*6610*/  F2FP.RELU.F16.F32.PACK_AB R79, R35, R37 ;  /* 0x00000025234f723e */ /* 0x000fe400000008ff */
[----:B------:R-:W-:Y:S01]  /*6620*/  LOP3.LUT R68, R14, 0xff, RZ, 0xc0, !PT ;  /* 0x000000ff0e447812 */ /* 0x000fe200078ec0ff */
[----:B------:R4:W-:Y:S01]  /*6630*/  STS [R204+0x12400], R43 ;  /* 0x0124002bcc007388 */ /* 0x0009e20000000800 */
[----:B------:R-:W-:Y:S02]  /*6640*/  F2FP.RELU.F16.F32.PACK_AB R11, R31, R239 ;  /* 0x000000ef1f0b723e */ /* 0x000fe400000008ff */
[----:B------:R-:W-:Y:S01]  /*6650*/  ISETP.LE.U32.AND P5, PT, R68, UR6, PT ;  /* 0x0000000644007c0c */ /* 0x000fe2000bfa3070 */
[----:B------:R-:W-:Y:S01]  /*6660*/  STS [R198+0x14000], R81 ;  /* 0x01400051c6007388 */ /* 0x000fe20000000800 */
[--C-:B------:R-:W-:Y:S01]  /*6670*/  SHF.R.U32.HI R68, RZ, 0x18, R14.reuse ;  /* 0x00000018ff447819 */ /* 0x100fe2000001160e */
[----:B------:R-:W-:Y:S01]  /*6680*/  @!P6 FADD.FTZ R244, -R244, -RZ ;  /* 0x800000fff4f4e221 */ /* 0x000fe20000010100 */
[----:B------:R-:W-:Y:S01]  /*6690*/  SHF.R.U32.HI R10, RZ, 0x10, R14 ;  /* 0x00000010ff0a7819 */ /* 0x000fe2000001160e */
[----:B------:R-:W-:Y:S01]  /*66a0*/  STS [R198+0x14400], R79 ;  /* 0x0144004fc6007388 */ /* 0x000fe20000000800 */
[----:B------:R-:W-:Y:S02]  /*66b0*/  LOP3.LUT R14, R14, 0xffff, RZ, 0xc0, !PT ;  /* 0x0000ffff0e0e7812 */ /* 0x000fe400078ec0ff */
[----:B------:R-:W-:Y:S01]  /*66c0*/  F2FP.RELU.F16.F32.PACK_AB R73, R241, R66 ;  /* 0x00000042f149723e */ /* 0x000fe200000008ff */
[----:B------:R4:W-:Y:S01]  /*66d0*/  STS [R204+0x14000], R11 ;  /* 0x0140000bcc007388 */ /* 0x0009e20000000800 */
[----:B------:R-:W-:Y:S02]  /*66e0*/  ISETP.LE.U32.AND P3, PT, R68, UR6, PT ;  /* 0x0000000644007c0c */ /* 0x000fe4000bf63070 */
[----:B------:R-:W-:Y:S01]  /*66f0*/  SHF.R.U32.HI R14, RZ, 0x8, R14 ;  /* 0x00000008ff0e7819 */ /* 0x000fe2000001160e */
[----:B------:R-:W-:Y:S01]  /*6700*/  STS [R204+0x14400], R73 ;  /* 0x01440049cc007388 */ /* 0x000fe20000000800 */
[----:B------:R-:W-:Y:S01]  /*6710*/  F2FP.RELU.F16.F32.PACK_AB R72, R29, R238 ;  /* 0x000000ee1d48723e */ /* 0x000fe200000008ff */
[----:B-1----:R-:W-:Y:S01]  /*6720*/  @!P5 FADD.FTZ R61, -R61, -RZ ;  /* 0x800000ff3d3dd221 */ /* 0x002fe20000010100 */
[----:B------:R-:W-:Y:S02]  /*6730*/  F2FP.RELU.F16.F32.PACK_AB R68, R248, R27 ;  /* 0x0000001bf844723e */ /* 0x000fe400000008ff */
[----:B------:R-:W-:Y:S01]  /*6740*/  LOP3.LUT R10, R10, 0xff, RZ, 0xc0, !PT ;  /* 0x000000ff0a0a7812 */ /* 0x000fe200078ec0ff */
[----:B------:R1:W-:Y:S01]  /*6750*/  STS [R203+0x12000], R72 ;  /* 0x01200048cb007388 */ /* 0x0003e20000000800 */
[----:B------:R-:W-:Y:S02]  /*6760*/  LOP3.LUT R14, R14, 0xffff, RZ, 0xc0, !PT ;  /* 0x0000ffff0e0e7812 */ /* 0x000fe400078ec0ff */
[----:B--2---:R-:W-:Y:S01]  /*6770*/  F2FP.RELU.F16.F32.PACK_AB R71, R25, R232 ;  /* 0x000000e81947723e */ /* 0x004fe200000008ff */
[----:B------:R2:W-:Y:S01]  /*6780*/  STS [R203+0x12400], R68 ;  /* 0x01240044cb007388 */ /* 0x0005e20000000800 */
[----:B------:R-:W-:Y:S01]  /*6790*/  F2FP.RELU.F16.F32.PACK_AB R59, R231, R240 ;  /* 0x000000f0e73b723e */ /* 0x000fe200000008ff */
[----:B------:R-:W-:Y:S01]  /*67a0*/  @!P3 FADD.FTZ R30, -R30, -RZ ;  /* 0x800000ff1e1eb221 */ /* 0x000fe20000010100 */
[----:B------:R-:W-:Y:S01]  /*67b0*/  ISETP.LE.U32.AND P4, PT, R10, UR6, PT ;  /* 0x000000060a007c0c */ /* 0x000fe2000bf83070 */
[----:B------:R2:W-:Y:S01]  /*67c0*/  STS [R210+0x12000], R71 ;  /* 0x01200047d2007388 */ /* 0x0005e20000000800 */
[----:B------:R-:W-:Y:S02]  /*67d0*/  ISETP.LE.U32.AND P2, PT, R46, UR6, PT ;  /* 0x000000062e007c0c */ /* 0x000fe4000bf43070 */
[----:B------:R-:W-:Y:S01]  /*67e0*/  ISETP.LE.U32.AND P6, PT, R14, UR6, PT ;  /* 0x000000060e007c0c */ /* 0x000fe2000bfc3070 */
[----:B------:R2:W-:Y:S01]  /*67f0*/  STS [R210+0x12400], R59 ;  /* 0x0124003bd2007388 */ /* 0x0005e20000000800 */
[----:B------:R-:W-:Y:S01]  /*6800*/  F2FP.RELU.F16.F32.PACK_AB R14, R60, R19 ;  /* 0x000000133c0e723e */ /* 0x000fe200000008ff */
[----:B------:R2:W2:Y:S01]  /*6810*/  MUFU.EX2 R46, R77 ;  /* 0x0000004d002e7308 */ /* 0x0004a20000000800 */
[----:B------:R-:W-:Y:S02]  /*6820*/  F2FP.RELU.F16.F32.PACK_AB R10, R23, R54 ;  /* 0x00000036170a723e */ /* 0x000fe400000008ff */
[----:B---3--:R-:W-:Y:S01]  /*6830*/  F2FP.RELU.F16.F32.PACK_AB R69, R50, R233 ;  /* 0x000000e93245723e */ /* 0x008fe200000008ff */
[----:B------:R3:W-:Y:S01]  /*6840*/  STS [R203+0x14000], R14 ;  /* 0x0140000ecb007388 */ /* 0x0007e20000000800 */
[----:B----4-:R-:W-:Y:S01]  /*6850*/  F2FP.RELU.F16.F32.PACK_AB R43, R234, R21 ;  /* 0x00000015ea2b723e */ /* 0x010fe200000008ff */
[----:B------:R-:W-:Y:S01]  /*6860*/  @!P4 FADD.FTZ R47, -R47, -RZ ;  /* 0x800000ff2f2fc221 */ /* 0x000fe20000010100 */
[----:B------:R-:W-:Y:S01]  /*6870*/  F2FP.RELU.F16.F32.PACK_AB R11, R38, R13 ;  /* 0x0000000d260b723e */ /* 0x000fe200000008ff */
[----:B------:R4:W-:Y:S01]  /*6880*/  STS [R203+0x14400], R10 ;  /* 0x0144000acb007388 */ /* 0x0009e20000000800 */
[----:B------:R-:W-:Y:S02]  /*6890*/  F2FP.RELU.F16.F32.PACK_AB R74, R250, R229 ;  /* 0x000000e5fa4a723e */ /* 0x000fe400000008ff */
[----:B-1----:R-:W-:Y:S01]  /*68a0*/  F2FP.RELU.F16.F32.PACK_AB R72, R230, R251 ;  /* 0x000000fbe648723e */ /* 0x002fe200000008ff */
[----:B------:R1:W-:Y:S01]  /*68b0*/  STS [R210+0x14000], R69 ;  /* 0x01400045d2007388 */ /* 0x0003e20000000800 */
[----:B------:R-:W-:Y:S02]  /*68c0*/  F2FP.RELU.F16.F32.PACK_AB R73, R17, R22 ;  /* 0x000000161149723e */ /* 0x000fe400000008ff */
[----:B--2---:R-:W-:Y:S01]  /*68d0*/  F2FP.RELU.F16.F32.PACK_AB R68, R6, R7 ;  /* 0x000000070644723e */ /* 0x004fe200000008ff */
[----:B------:R2:W-:Y:S01]  /*68e0*/  STS [R210+0x14400], R43 ;  /* 0x0144002bd2007388 */ /* 0x0005e20000000800 */
[----:B------:R-:W-:Y:S01]  /*68f0*/  F2FP.RELU.F16.F32.PACK_AB R77, R15, R34 ;  /* 0x000000220f4d723e */ /* 0x000fe200000008ff */
[----:B------:R-:W-:Y:S01]  /*6900*/  @!P6 FADD.FTZ R46, -R46, -RZ ;  /* 0x800000ff2e2ee221 */ /* 0x000fe20000010100 */
[----:B------:R-:W-:Y:S01]  /*6910*/  F2FP.RELU.F16.F32.PACK_AB R71, R9, R18 ;  /* 0x000000120947723e */ /* 0x000fe200000008ff */
[----:B------:R2:W-:Y:S01]  /*6920*/  STS [R202+0x12000], R11 ;  /* 0x0120000bca007388 */ /* 0x0005e20000000800 */
[----:B------:R-:W-:Y:S02]  /*6930*/  ISETP.LE.U32.AND P0, PT, R101, UR6, PT ;  /* 0x0000000665007c0c */ /* 0x000fe4000bf03070 */
[----:B------:R-:W-:Y:S01]  /*6940*/  ISETP.LE.U32.AND P1, PT, R88, UR6, PT ;  /* 0x0000000658007c0c */ /* 0x000fe2000bf23070 */
[----:B------:R-:W-:Y:S01]  /*6950*/  STS [R202+0x12400], R77 ;  /* 0x0124004dca007388 */ /* 0x000fe20000000800 */
[----:B------:R-:W-:Y:S01]  /*6960*/  FSETP.GE.FTZ.AND P3, PT, R249, RZ, PT ;  /* 0x000000fff900720b */ /* 0x000fe20003f76000 */
[----:B------:R-:W2:Y:S02]  /*6970*/  MUFU.EX2 R59, R75 ;  /* 0x0000004b003b7308 */ /* 0x000ea40000000800 */
[----:B------:R-:W-:Y:S01]  /*6980*/  STS [R207+0x12000], R74 ;  /* 0x0120004acf007388 */ /* 0x000fe20000000800 */
[----:B---3--:R-:W-:Y:S03]  /*6990*/  F2FP.RELU.F16.F32.PACK_AB R14, R252, R5 ;  /* 0x00000005fc0e723e */ /* 0x008fe600000008ff */
[----:B------:R3:W-:Y:S01]  /*69a0*/  STS [R207+0x12400], R72 ;  /* 0x01240048cf007388 */ /* 0x0007e20000000800 */
[----:B----4-:R-:W-:Y:S01]  /*69b0*/  F2FP.RELU.F16.F32.PACK_AB R10, R245, R242 ;  /* 0x000000f2f50a723e */ /* 0x010fe200000008ff */
[----:B------:R-:W-:Y:S01]  /*69c0*/  @!P0 FADD.FTZ R26, -R26, -RZ ;  /* 0x800000ff1a1a8221 */ /* 0x000fe20000010100 */
[----:B------:R-:W-:Y:S01]  /*69d0*/  FSETP.GE.FTZ.AND P0, PT, R246, RZ, PT ;  /* 0x000000fff600720b */ /* 0x000fe20003f16000 */
[----:B------:R-:W-:Y:S01]  /*69e0*/  STS [R202+0x14000], R73 ;  /* 0x01400049ca007388 */ /* 0x000fe20000000800 */
[----:B-1----:R-:W-:Y:S03]  /*69f0*/  F2FP.RELU.F16.F32.PACK_AB R69, R244, R247 ;  /* 0x000000f7f445723e */ /* 0x002fe600000008ff */
[----:B------:R1:W-:Y:S01]  /*6a00*/  STS [R202+0x14400], R71 ;  /* 0x01440047ca007388 */ /* 0x0003e20000000800 */
[----:B--2---:R2:W4:Y:S01]  /*6a10*/  MUFU.EX2 R43, R70 ;  /* 0x00000046002b7308 */ /* 0x0045220000000800 */
[----:B------:R-:W-:Y:S01]  /*6a20*/  @!P2 FADD.FTZ R59, -R59, -RZ ;  /* 0x800000ff3b3ba221 */ /* 0x000fe20000010100 */
[----:B------:R-:W-:Y:S01]  /*6a30*/  FSETP.GE.FTZ.AND P2, PT, R49, RZ, PT ;  /* 0x000000ff3100720b */ /* 0x000fe20003f56000 */
[----:B------:R1:W-:Y:S01]  /*6a40*/  STS [R207+0x14000], R68 ;  /* 0x01400044cf007388 */ /* 0x0003e20000000800 */
[----:B------:R-:W-:Y:S03]  /*6a50*/  F2FP.RELU.F16.F32.PACK_AB R11, R62, R243 ;  /* 0x000000f33e0b723e */ /* 0x000fe600000008ff */
[----:B------:R1:W-:Y:S04]  /*6a60*/  STS [R207+0x14400], R14 ;  /* 0x0144000ecf007388 */ /* 0x0003e80000000800 */
[----:B------:R1:W-:Y:S01]  /*6a70*/  STS [R206+0x12000], R69 ;  /* 0x01200045ce007388 */ /* 0x0003e20000000800 */
[----:B---3--:R-:W-:Y:S03]  /*6a80*/  F2FP.RELU.F16.F32.PACK_AB R72, R58, R63 ;  /* 0x0000003f3a48723e */ /* 0x008fe600000008ff */
[----:B------:R3:W-:Y:S01]  /*6a90*/  STS [R206+0x12400], R11 ;  /* 0x0124000bce007388 */ /* 0x0007e20000000800 */
[----:B--2---:R-:W-:Y:S01]  /*6aa0*/  F2FP.RELU.F16.F32.PACK_AB R70, R59, R42 ;  /* 0x0000002a3b46723e */ /* 0x004fe200000008ff */
[----:B----4-:R-:W-:Y:S01]  /*6ab0*/  @!P1 FADD.FTZ R43, -R43, -RZ ;  /* 0x800000ff2b2b9221 */ /* 0x010fe20000010100 */
[----:B------:R-:W-:Y:S01]  /*6ac0*/  FSETP.GE.FTZ.AND P1, PT, R45, RZ, PT ;  /* 0x000000ff2d00720b */ /* 0x000fe20003f36000 */
[----:B------:R2:W-:Y:S01]  /*6ad0*/  STS [R205+0x12000], R10 ;  /* 0x0120000acd007388 */ /* 0x0005e20000000800 */
[----:B-1----:R-:W-:Y:S03]  /*6ae0*/  F2FP.RELU.F16.F32.PACK_AB R71, R46, R61 ;  /* 0x0000003d2e47723e */ /* 0x002fe600000008ff */
[----:B------:R-:W-:Y:S01]  /*6af0*/  STS [R205+0x12400], R72 ;  /* 0x01240048cd007388 */ /* 0x000fe20000000800 */
[----:B------:R-:W-:Y:S03]  /*6b00*/  F2FP.RELU.F16.F32.PACK_AB R68, R26, R43 ;  /* 0x0000002b1a44723e */ /* 0x000fe600000008ff */
[----:B------:R-:W-:Y:S01]  /*6b10*/  STS [R206+0x14000], R71 ;  /* 0x01400047ce007388 */ /* 0x000fe20000000800 */
[----:B------:R-:W-:Y:S01]  /*6b20*/  IMAD.U32 R14, RZ, RZ, UR4 ;  /* 0x00000004ff0e7e24 */ /* 0x000fe2000f8e00ff */
[----:B------:R-:W-:Y:S05]  /*6b30*/  F2FP.RELU.F16.F32.PACK_AB R69, R30, R47 ;  /* 0x0000002f1e45723e */ /* 0x000fea00000008ff */
[----:B------:R-:W-:Y:S01]  /*6b40*/  STS [R206+0x14400], R69 ;  /* 0x01440045ce007388 */ /* 0x000fe20000000800 */
[----:B---3--:R-:W-:Y:S03]  /*6b50*/  IMAD.SHL.U32 R11, R191, 0x2, RZ ;  /* 0x00000002bf0b7824 */ /* 0x008fe600078e00ff */
[----:B------:R-:W-:Y:S02]  /*6b60*/  STS [R205+0x14000], R70 ;  /* 0x01400046cd007388 */ /* 0x000fe40000000800 */
[----:B------:R-:W-:Y:S02]  /*6b70*/  IADD3 R14, R11, 0x4000, R14 ;  /* 0x000040000b0e7810 */ /* 0x000fe40007ffe00e */
[----:B------:R-:W-:Y:S03]  /*6b80*/  STS [R205+0x14400], R68 ;  /* 0x01440044cd007388 */ /* 0x000fe60000000800 */
[----:B--2---:R-:W-:Y:S01]  /*6b90*/  IMAD.IADD R10, R14, 0x1, R187 ;  /* 0x000000010e0a7824 */ /* 0x004fe200078e02bb */
        /* <DEDUP_REMOVED lines=34> */
[----:B------:R-:W-:Y:S01]  /*6dc0*/  FSEL R166, R165, R228, P2 ;  /* 0x000000e4a5a67208 */ /* 0x000fe20001000000 */
[----:B------:R-:W1:Y:S01]  /*6dd0*/  LDSM.16.M88.4 R68, [R188+0x2400] ;  /* 0x00240000bc44783b */ /* 0x000e620000000200 */
[-C--:B------:R-:W-:Y:S01]  /*6de0*/  FSEL R10, R10, R227.reuse, P1 ;  /* 0x000000e30a0a7208 */ /* 0x080fe20000800000 */
[----:B------:R-:W-:Y:S01]  /*6df0*/  FADD.FTZ R73, -R226, R73 ;  /* 0x00000049e2497221 */ /* 0x000fe20000010100 */
[----:B------:R-:W-:Y:S01]  /*6e00*/  FSEL R11, R14, R227, P0 ;  /* 0x000000e30e0b7208 */ /* 0x000fe20000000000 */
[----:B------:R-:W-:Y:S01]  /*6e10*/  FADD.FTZ R78, -R219, R78 ;  /* 0x0000004edb4e7221 */ /* 0x000fe20000010100 */
[----:B------:R-:W-:Y:S01]  /*6e20*/  FSETP.GE.FTZ.AND P2, PT, R39, RZ, PT ;  /* 0x000000ff2700720b */ /* 0x000fe20003f56000 */
[----:B------:R-:W-:Y:S01]  /*6e30*/  FMUL.FTZ R10, R45, R10 ;  /* 0x0000000a2d0a7220 */ /* 0x000fe20000410000 */
[----:B------:R-:W-:Y:S01]  /*6e40*/  FSETP.GE.FTZ.AND P1, PT, R37, RZ, PT ;  /* 0x000000ff2500720b */ /* 0x000fe20003f36000 */
[----:B------:R-:W-:Y:S01]  /*6e50*/  FADD.FTZ R74, -R219, R74 ;  /* 0x0000004adb4a7221 */ /* 0x000fe20000010100 */
[----:B------:R-:W-:Y:S01]  /*6e60*/  FSETP.GE.FTZ.AND P0, PT, R35, RZ, PT ;  /* 0x000000ff2300720b */ /* 0x000fe20003f16000 */
[----:B------:R-:W-:Y:S01]  /*6e70*/  FADD.FTZ R14, -R219, R75 ;  /* 0x0000004bdb0e7221 */ /* 0x000fe20000010100 */
[----:B------:R-:W-:Y:S01]  /*6e80*/  FSETP.GE.FTZ.AND P3, PT, R41, RZ, PT ;  /* 0x000000ff2900720b */ /* 0x000fe20003f76000 */
[----:B------:R-:W-:Y:S01]  /*6e90*/  FMUL.FTZ R75, R49, R166 ;  /* 0x000000a6314b7220 */ /* 0x000fe20000410000 */
[----:B------:R-:W-:Y:S01]  /*6ea0*/  FSEL R172, R73, R226, P2 ;  /* 0x000000e249ac7208 */ /* 0x000fe20001000000 */
        /* <DEDUP_REMOVED lines=13> */
[-C--:B------:R-:W-:Y:S01]  /*6f80*/  FSEL R74, R74, R219.reuse, P0 ;  /* 0x000000db4a4a7208 */ /* 0x080fe20000000000 */
[----:B------:R-:W-:Y:S01]  /*6f90*/  FADD.FTZ R167, -R226, R77 ;  /* 0x0000004de2a77221 */ /* 0x000fe20000010100 */
[----:B------:R-:W-:Y:S01]  /*6fa0*/  F2FP.F16.F32.PACK_AB R77, R75, R164 ;  /* 0x000000a44b4d723e */ /* 0x000fe200000000ff */
[----:B------:R-:W-:Y:S01]  /*6fb0*/  FADD.FTZ R75, -R228, R80 ;  /* 0x00000050e44b7221 */ /* 0x000fe20000010100 */
[----:B------:R-:W-:Y:S01]  /*6fc0*/  F2FP.F16.F32.PACK_AB R11, R11, R10 ;  /* 0x0000000a0b0b723e */ /* 0x000fe200000000ff */
[----:B------:R-:W-:Y:S01]  /*6fd0*/  FMUL.FTZ R74, R241, R74 ;  /* 0x0000004af14a7220 */ /* 0x000fe20000410000 */
        /* <DEDUP_REMOVED lines=8> */
[----:B------:R-:W-:Y:S01]  /*7060*/  F2FP.F16.F32.PACK_AB R79, R72, R79 ;  /* 0x0000004f484f723e */ /* 0x000fe200000000ff */
[-C--:B-1----:R-:W-:Y:S03]  /*7070*/  HMMA.16816.F32 R84, R168, R68.reuse, R84 ;  /* 0x00000044a854723c */ /* 0x082fe60000001854 */
[----:B------:R-:W-:Y:S01]  /*7080*/  FSEL R72, R75, R228, P3 ;  /* 0x000000e44b487208 */ /* 0x000fe20001800000 */
[----:B------:R-:W-:Y:S01]  /*7090*/  FMUL.FTZ R14, R41, R174 ;  /* 0x000000ae290e7220 */ /* 0x000fe20000410000 */
[----:B------:R-:W-:Y:S01]  /*70a0*/  FSEL R75, R10, R227, P0 ;  /* 0x000000e30a4b7208 */ /* 0x000fe20000000000 */
[C---:B------:R-:W-:Y:S04]  /*70b0*/  HMMA.16816.F32 R88, R176.reuse, R68, R88 ;  /* 0x00000044b058723c */ /* 0x040fe80000001858 */
[----:B------:R-:W-:Y:S01]  /*70c0*/  FSETP.GE.FTZ.AND P2, PT, R31, RZ, PT ;  /* 0x000000ff1f00720b */ /* 0x000fe20003f56000 */
[----:B------:R-:W-:Y:S01]  /*70d0*/  FMUL.FTZ R235, R235, R72 ;  /* 0x00000048ebeb7220 */ /* 0x000fe20000410000 */
[----:B------:R-:W-:Y:S01]  /*70e0*/  F2FP.F16.F32.PACK_AB R83, R74, R73 ;  /* 0x000000494a53723e */ /* 0x000fe200000000ff */
[----:B------:R-:W-:Y:S01]  /*70f0*/  FMUL.FTZ R236, R236, R75 ;  /* 0x0000004becec7220 */ /* 0x000fe20000410000 */
[----:B------:R-:W-:Y:S01]  /*7100*/  FSEL R80, R167, R226, P2 ;  /* 0x000000e2a7507208 */ /* 0x000fe20001000000 */
[----:B------:R-:W1:Y:S01]  /*7110*/  LDSM.16.M88.4 R72, [R188+0x2800] ;  /* 0x00280000bc48783b */ /* 0x000e620000000200 */
[----:B------:R-:W-:Y:S01]  /*7120*/  FSETP.GE.FTZ.AND P2, PT, R33, RZ, PT ;  /* 0x000000ff2100720b */ /* 0x000fe20003f56000 */
[-C--:B------:R-:W-:Y:S03]  /*7130*/  HMMA.16816.F32 R92, R176, R70.reuse, R92 ;  /* 0x00000046b05c723c */ /* 0x080fe6000000185c */
[----:B------:R-:W-:Y:S01]  /*7140*/  FSEL R68, R173, R228, P2 ;  /* 0x000000e4ad447208 */ /* 0x000fe20001000000 */
[----:B------:R-:W-:Y:S01]  /*7150*/  FMUL.FTZ R69, R31, R80 ;  /* 0x000000501f457220 */ /* 0x000fe20000410000 */
[----:B------:R-:W-:Y:S01]  /*7160*/  FSETP.GE.FTZ.AND P3, PT, R238, RZ, PT ;  /* 0x000000ffee00720b */ /* 0x000fe20003f76000 */
[C---:B------:R-:W-:Y:S04]  /*7170*/  HMMA.16816.F32 R96, R168.reuse, R70, R96 ;  /* 0x00000046a860723c */ /* 0x040fe80000001860 */
[----:B------:R-:W-:Y:S01]  /*7180*/  FSETP.GE.FTZ.AND P2, PT, R29, RZ, PT ;  /* 0x000000ff1d00720b */ /* 0x000fe20003f56000 */
[----:B------:R-:W-:Y:S01]  /*7190*/  FADD.FTZ R167, -R228, R85 ;  /* 0x00000055e4a77221 */ /* 0x000fe20000010100 */
[----:B------:R-:W-:Y:S01]  /*71a0*/  FSETP.GE.FTZ.AND P1, PT, R237, RZ, PT ;  /* 0x000000ffed00720b */ /* 0x000fe20003f36000 */
[----:B------:R-:W-:Y:S01]  /*71b0*/  FMUL.FTZ R10, R33, R68 ;  /* 0x00000044210a7220 */ /* 0x000fe20000410000 */
[----:B------:R-:W-:Y:S02]  /*71c0*/  F2FP.F16.F32.PACK_AB R85, R69, R76 ;  /* 0x0000004c4555723e */ /* 0x000fe400000000ff */
[----:B------:R-:W-:Y:S01]  /*71d0*/  FSETP.GE.FTZ.AND P0, PT, R248, RZ, PT ;  /* 0x000000fff800720b */ /* 0x000fe20003f16000 */
[----:B------:R-:W-:Y:S01]  /*71e0*/  FADD.FTZ R68, -R219, R91 ;  /* 0x0000005bdb447221 */ /* 0x000fe20000010100 */
[----:B------:R-:W-:Y:S01]  /*71f0*/  FSEL R76, R167, R228, P2 ;  /* 0x000000e4a74c7208 */ /* 0x000fe20001000000 */
[----:B------:R-:W-:Y:S01]  /*7200*/  FADD.FTZ R69, -R226, R88 ;  /* 0x00000058e2457221 */ /* 0x000fe20000010100 */
[----:B------:R-:W-:Y:S01]  /*7210*/  FSETP.GE.FTZ.AND P2, PT, R60, RZ, PT ;  /* 0x000000ff3c00720b */ /* 0x000fe20003f56000 */
[----:B------:R-:W-:Y:S01]  /*7220*/  FADD.FTZ R90, -R219, R90 ;  /* 0x0000005adb5a7221 */ /* 0x000fe20000010100 */
[----:B------:R-:W-:Y:S01]  /*7230*/  FADD.FTZ R173, -R226, R89 ;  /* 0x00000059e2ad7221 */ /* 0x000fe20000010100 */
[----:B------:R-:W-:Y:S01]  /*7240*/  FMUL.FTZ R71, R29, R76 ;  /* 0x0000004c1d477220 */ /* 0x000fe20000410000 */
[----:B------:R-:W-:Y:S01]  /*7250*/  FADD.FTZ R76, -R219, R95 ;  /* 0x0000005fdb4c7221 */ /* 0x000fe20000010100 */
[----:B------:R-:W-:Y:S01]  /*7260*/  FADD.FTZ R86, -R227, R86 ;  /* 0x00000056e3567221 */ /* 0x000fe20000010100 */
        /* <DEDUP_REMOVED lines=9> */
[----:B------:R-:W-:Y:S01]  /*7300*/  FSETP.GE.FTZ.AND P1, PT, R27, RZ, PT ;  /* 0x000000ff1b00720b */ /* 0x000fe20003f36000 */
[----:B------:R-:W-:Y:S01]  /*7310*/  FADD.FTZ R97, -R228, R97 ;  /* 0x00000061e4617221 */ /* 0x000fe20000010100 */
[----:B------:R-:W-:Y:S01]  /*7320*/  FSEL R165, R165, R228, P3 ;  /* 0x000000e4a5a57208 */ /* 0x000fe20001800000 */
[-C--:B-1----:R-:W-:Y:S03]  /*7330*/  HMMA.16816.F32 R100, R168, R72.reuse, R100 ;  /* 0x00000048a864723c */ /* 0x082fe60000001864 */
[----:B------:R-:W-:Y:S01]  /*7340*/  FSETP.GE.FTZ.AND P3, PT, R19, RZ, PT ;  /* 0x000000ff1300720b */ /* 0x000fe20003f76000 */
[----:B------:R-:W-:Y:S01]  /*7350*/  FADD.FTZ R98, -R227, R98 ;  /* 0x00000062e3627221 */ /* 0x000fe20000010100 */
[----:B------:R-:W-:Y:S01]  /*7360*/  FSEL R89, R14, R227, P0 ;  /* 0x000000e30e597208 */ /* 0x000fe20000000000 */
[C---:B------:R-:W-:Y:S04]  /*7370*/  HMMA.16816.F32 R104, R176.reuse, R72, R104 ;  /* 0x00000048b068723c */ /* 0x040fe80000001868 */
[----:B------:R-:W-:Y:S01]  /*7380*/  FSETP.GE.FTZ.AND P0, PT, R23, RZ, PT ;  /* 0x000000ff1700720b */ /* 0x000fe20003f16000 */
[----:B------:R-:W-:Y:S01]  /*7390*/  FMUL.FTZ R14, R238, R165 ;  /* 0x000000a5ee0e7220 */ /* 0x000fe20000410000 */
[----:B------:R-:W-:Y:S01]  /*73a0*/  FSEL R70, R69, R226, P3 ;  /* 0x000000e245467208 */ /* 0x000fe20001800000 */
[----:B------:R-:W-:Y:S01]  /*73b0*/  FADD.FTZ R69, -R226, R92 ;  /* 0x0000005ce2457221 */ /* 0x000fe20000010100 */
[----:B------:R-:W-:Y:S01]  /*73c0*/  FSEL R86, R86, R227, P1 ;  /* 0x000000e356567208 */ /* 0x000fe20000800000 */
[-C--:B------:R-:W-:Y:S03]  /*73d0*/  HMMA.16816.F32 R108, R176, R74.reuse, R108 ;  /* 0x0000004ab06c723c */ /* 0x080fe6000000186c */
[----:B------:R-:W-:Y:S01]  /*73e0*/  FSETP.GE.FTZ.AND P1, PT, R54, RZ, PT ;  /* 0x000000ff3600720b */ /* 0x000fe20003f36000 */
[----:B------:R-:W-:Y:S01]  /*73f0*/  FADD.FTZ R165, -R226, R93 ;  /* 0x0000005de2a57221 */ /* 0x000fe20000010100 */
[----:B------:R-:W-:Y:S01]  /*7400*/  FSETP.GE.FTZ.AND P3, PT, R233, RZ, PT ;  /* 0x000000ffe900720b */ /* 0x000fe20003f76000 */
[----:B------:R-:W-:Y:S01]  /*7410*/  FMUL.FTZ R93, R60, R173 ;  /* 0x000000ad3c5d7220 */ /* 0x000fe20000410000 */
[----:B------:R-:W-:Y:S01]  /*7420*/  F2FP.F16.F32.PACK_AB R14, R71, R14 ;  /* 0x0000000e470e723e */ /* 0x000fe200000000ff */
[----:B------:R-:W-:Y:S01]  /*7430*/  FADD.FTZ R71, -R228, R96 ;  /* 0x00000060e4477221 */ /* 0x000fe20000010100 */
[C---:B------:R-:W-:Y:S04]  /*7440*/  HMMA.16816.F32 R112, R168.reuse, R74, R112 ;  /* 0x0000004aa870723c */ /* 0x040fe80000001870 */
[----:B------:R-:W-:Y:S01]  /*7450*/  FSEL R167, R90, R219, P1 ;  /* 0x000000db5aa77208 */ /* 0x000fe20000800000 */
[----:B------:R-:W-:Y:S01]  /*7460*/  FMUL.FTZ R91, R248, R89 ;  /* 0x00000059f85b7220 */ /* 0x000fe20000410000 */
[----:B------:R-:W-:Y:S01]  /*7470*/  F2FP.F16.F32.PACK_AB R89, R10, R235 ;  /* 0x000000eb0a59723e */ /* 0x000fe200000000ff */
[----:B------:R-:W-:Y:S01]  /*7480*/  FMUL.FTZ R86, R27, R86 ;  /* 0x000000561b567220 */ /* 0x000fe20000410000 */
[----:B------:R-:W-:Y:S02]  /*7490*/  FSEL R10, R68, R219, P0 ;  /* 0x000000db440a7208 */ /* 0x000fe40000000000 */
[----:B------:R-:W-:Y:S01]  /*74a0*/  FSETP.GE.FTZ.AND P0, PT, R234, RZ, PT ;  /* 0x000000ffea00720b */ /* 0x000fe20003f16000 */
[----:B------:R-:W-:Y:S01]  /*74b0*/  FMUL.FTZ R68, R19, R70 ;  /* 0x0000004613447220 */ /* 0x000fe20000410000 */
[----:B------:R-:W-:Y:S01]  /*74c0*/  FSEL R80, R69, R226, P3 ;  /* 0x000000e245507208 */ /* 0x000fe20001800000 */
[----:B------:R-:W-:Y:S01]  /*74d0*/  FMUL.FTZ R70, R54, R167 ;  /* 0x000000a736467220 */ /* 0x000fe20000410000 */
[----:B------:R-:W-:Y:S01]  /*74e0*/  FSETP.GE.FTZ.AND P3, PT, R232, RZ, PT ;  /* 0x000000ffe800720b */ /* 0x000fe20003f76000 */
[----:B------:R-:W-:Y:S01]  /*74f0*/  FMUL.FTZ R95, R23, R10 ;  /* 0x0000000a175f7220 */ /* 0x000fe20000410000 */
[----:B------:R-:W-:Y:S01]  /*7500*/  FSEL R69, R76, R219, P0 ;  /* 0x000000db4c457208 */ /* 0x000fe20000000000 */
[----:B------:R-:W-:Y:S01]  /*7510*/  FADD.FTZ R78, -R227, R99 ;  /* 0x00000063e34e7221 */ /* 0x000fe20000010100 */
[----:B------:R-:W-:Y:S01]  /*7520*/  FSEL R71, R71, R228, P3 ;  /* 0x000000e447477208 */ /* 0x000fe20001800000 */
[----:B------:R-:W-:Y:S01]  /*7530*/  FMUL.FTZ R80, R233, R80 ;  /* 0x00000050e9507220 */ /* 0x000fe20000410000 */
[----:B------:R-:W-:Y:S01]  /*7540*/  F2FP.F16.F32.PACK_AB R72, R93, R68 ;  /* 0x000000445d48723e */ /* 0x000fe200000000ff */
[----:B------:R-:W-:Y:S01]  /*7550*/  FMUL.FTZ R234, R234, R69 ;  /* 0x00000045eaea7220 */ /* 0x000fe20000410000 */
[----:B------:R-:W-:Y:S01]  /*7560*/  F2FP.F16.F32.PACK_AB R76, R95, R70 ;  /* 0x000000465f4c723e */ /* 0x000fe200000000ff */
[----:B------:R-:W-:Y:S01]  /*7570*/  FMUL.FTZ R232, R232, R71 ;  /* 0x00000047e8e87220 */ /* 0x000fe20000410000 */
[----:B------:R-:W-:Y:S01]  /*7580*/  FSETP.GE.FTZ.AND P1, PT, R21, RZ, PT ;  /* 0x000000ff1500720b */ /* 0x000fe20003f36000 */
[----:B------:R-:W1:Y:S01]  /*7590*/  LDSM.16.M88.4 R68, [R188+0x2c00] ;  /* 0x002c0000bc44783b */ /* 0x000e620000000200 */
[----:B------:R-:W-:Y:S01]  /*75a0*/  FSEL R165, R165, R226, P2 ;  /* 0x000000e2a5a57208 */ /* 0x000fe20001000000 */
[----:B------:R-:W-:Y:S01]  /*75b0*/  FADD.FTZ R93, -R228, R100 ;  /* 0x00000064e45d7221 */ /* 0x000fe20000010100 */
[----:B------:R-:W-:Y:S01]  /*75c0*/  FSEL R94, R94, R219, P1 ;  /* 0x000000db5e5e7208 */ /* 0x000fe20000800000 */
[----:B------:R-:W-:Y:S01]  /*75d0*/  FMUL.FTZ R87, R237, R82 ;  /* 0x00000052ed577220 */ /* 0x000fe20000410000 */
[----:B------:R-:W-:Y:S01]  /*75e0*/  FSETP.GE.FTZ.AND P2, PT, R25, RZ, PT ;  /* 0x000000ff1900720b */ /* 0x000fe20003f56000 */
[----:B------:R-:W-:Y:S01]  /*75f0*/  FADD.FTZ R102, -R227, R102 ;  /* 0x00000066e3667221 */ /* 0x000fe20000010100 */
[----:B------:R-:W-:Y:S01]  /*7600*/  FSETP.GE.FTZ.AND P1, PT, R240, RZ, PT ;  /* 0x000000fff000720b */ /* 0x000fe20003f36000 */
[----:B------:R-:W-:Y:S01]  /*7610*/  FADD.FTZ R101, -R228, R101 ;  /* 0x00000065e4657221 */ /* 0x000fe20000010100 */
[----:B------:R-:W-:Y:S01]  /*7620*/  F2FP.F16.F32.PACK_AB R10, R91, R86 ;  /* 0x000000565b0a723e */ /* 0x000fe200000000ff */
[----:B------:R-:W-:Y:S01]  /*7630*/  FMUL.FTZ R91, R50, R165 ;  /* 0x000000a5325b7220 */ /* 0x000fe20000410000 */
[----:B------:R-:W-:Y:S01]  /*7640*/  FSETP.GE.FTZ.AND P0, PT, R231, RZ, PT ;  /* 0x000000ffe700720b */ /* 0x000fe20003f16000 */
[----:B------:R-:W-:Y:S01]  /*7650*/  FADD.FTZ R82, -R227, R103 ;  /* 0x00000067e3527221 */ /* 0x000fe20000010100 */
        /* <DEDUP_REMOVED lines=13> */
[----:B------:R-:W-:Y:S01]  /*7730*/  FADD.FTZ R78, -R219, R107 ;  /* 0x0000006bdb4e7221 */ /* 0x000fe20000010100 */
[----:B------:R-:W-:Y:S01]  /*7740*/  F2FP.F16.F32.PACK_AB R91, R91, R80 ;  /* 0x000000505b5b723e */ /* 0x000fe200000000ff */
        /* <DEDUP_REMOVED lines=12> */
[-C--:B-1----:R-:W-:Y:S03]  /*7810*/  HMMA.16816.F32 R116, R168, R68.reuse, R116 ;  /* 0x00000044a874723c */ /* 0x082fe60000001874 */
[----:B------:R-:W-:Y:S01]  /*7820*/  FSETP.GE.FTZ.AND P2, PT, R17, RZ, PT ;  /* 0x000000ff1100720b */ /* 0x000fe20003f56000 */
[----:B------:R-:W-:Y:S01]  /*7830*/  FMUL.FTZ R82, R15, R82 ;  /* 0x000000520f527220 */ /* 0x000fe20000410000 */
[----:B------:R-:W-:Y:S01]  /*7840*/  FSETP.GE.FTZ.AND P0, PT, R9, RZ, PT ;  /* 0x000000ff0900720b */ /* 0x000fe20003f16000 */
[C---:B------:R-:W-:Y:S05]  /*7850*/  HMMA.16816.F32 R120, R176.reuse, R68, R120 ;  /* 0x00000044b078723c */ /* 0x040fea0000001878 */
[-C--:B------:R-:W-:Y:S01]  /*7860*/  FSEL R97, R97, R226.reuse, P3 ;  /* 0x000000e261617208 */ /* 0x080fe20001800000 */
[-C--:B------:R-:W-:Y:S03]  /*7870*/  HMMA.16816.F32 R124, R176, R70.reuse, R124 ;  /* 0x00000046b07c723c */ /* 0x080fe6000000187c */
[----:B------:R-:W-:Y:S02]  /*7880*/  FSETP.GE.FTZ.AND P3, PT, R7, RZ, PT ;  /* 0x000000ff0700720b */ /* 0x000fe40003f76000 */
[----:B------:R-:W-:Y:S01]  /*7890*/  FSEL R99, R106, R219, P1 ;  /* 0x000000db6a637208 */ /* 0x000fe20000800000 */
[----:B------:R-:W-:Y:S01]  /*78a0*/  FMUL.FTZ R74, R22, R97 ;  /* 0x00000061164a7220 */ /* 0x000fe20000410000 */
[----:B------:R-:W-:Y:S01]  /*78b0*/  FSEL R86, R105, R226, P2 ;  /* 0x000000e269567208 */ /* 0x000fe20001000000 */
[----:B------:R-:W-:Y:S01]  /*78c0*/  FADD.FTZ R114, -R227, R114 ;  /* 0x00000072e3727221 */ /* 0x000fe20000010100 */
[----:B------:R-:W-:Y:S01]  /*78d0*/  FSETP.GE.FTZ.AND P1, PT, R5, RZ, PT ;  /* 0x000000ff0500720b */ /* 0x000fe20003f36000 */
[----:B------:R-:W-:Y:S04]  /*78e0*/  HMMA.16816.F32 R128, R168, R70, R128 ;  /* 0x00000046a880723c */ /* 0x000fe80000001880 */
[-C--:B------:R-:W-:Y:S01]  /*78f0*/  FSEL R78, R78, R219.reuse, P0 ;  /* 0x000000db4e4e7208 */ /* 0x080fe20000000000 */
[----:B------:R-:W-:Y:S01]  /*7900*/  FMUL.FTZ R97, R17, R86 ;  /* 0x0000005611617220 */ /* 0x000fe20000410000 */
[----:B------:R-:W-:Y:S01]  /*7910*/  FSETP.GE.FTZ.AND P0, PT, R252, RZ, PT ;  /* 0x000000fffc00720b */ /* 0x000fe20003f16000 */
[----:B------:R-:W-:Y:S01]  /*7920*/  FADD.FTZ R103, -R228, R112 ;  /* 0x00000070e4677221 */ /* 0x000fe20000010100 */
[----:B------:R-:W-:Y:S02]  /*7930*/  FSEL R110, R110, R219, P1 ;  /* 0x000000db6e6e7208 */ /* 0x000fe40000800000 */
        /* <DEDUP_REMOVED lines=10> */
[----:B------:R-:W-:Y:S01]  /*79e0*/  FSETP.GE.FTZ.AND P3, PT, R229, RZ, PT ;  /* 0x000000ffe500720b */ /* 0x000fe20003f76000 */
[----:B------:R-:W-:Y:S01]  /*79f0*/  FADD.FTZ R69, -R228, R116 ;  /* 0x00000074e4457221 */ /* 0x000fe20000010100 */
[----:B------:R-:W-:Y:S01]  /*7a00*/  FSETP.GE.FTZ.AND P0, PT, R230, RZ, PT ;  /* 0x000000ffe600720b */ /* 0x000fe20003f16000 */
[----:B------:R-:W-:Y:S01]  /*7a10*/  FADD.FTZ R68, -R227, R119 ;  /* 0x00000077e3447221 */ /* 0x000fe20000010100 */
[----:B------:R-:W-:Y:S01]  /*7a20*/  FSEL R114, R114, R227, P1 ;  /* 0x000000e372727208 */ /* 0x000fe20000800000 */
[----:B------:R-:W-:Y:S01]  /*7a30*/  FADD.FTZ R122, -R219, R122 ;  /* 0x0000007adb7a7221 */ /* 0x000fe20000010100 */
[----:B------:R-:W-:Y:S01]  /*7a40*/  F2FP.F16.F32.PACK_AB R97, R97, R74 ;  /* 0x0000004a6161723e */ /* 0x000fe200000000ff */
[----:B------:R-:W-:Y:S01]  /*7a50*/  FADD.FTZ R113, -R228, R113 ;  /* 0x00000071e4717221 */ /* 0x000fe20000010100 */
[----:B------:R-:W-:Y:S01]  /*7a60*/  FSETP.GE.FTZ.AND P1, PT, R243, RZ, PT ;  /* 0x000000fff300720b */ /* 0x000fe20003f36000 */
[----:B------:R-:W-:Y:S01]  /*7a70*/  FMUL.FTZ R110, R5, R110 ;  /* 0x0000006e056e7220 */ /* 0x000fe20000410000 */
        /* <DEDUP_REMOVED lines=35> */
[----:B------:R-:W-:Y:S01]  /*7cb0*/  FADD.FTZ R47, -R226, R124 ;  /* 0x0000007ce22f7221 */ /* 0x000fe20000010100 */
[----:B------:R-:W-:Y:S01]  /*7cc0*/  FSEL R71, R78, R219, P0 ;  /* 0x000000db4e477208 */ /* 0x000fe20000000000 */
[----:B------:R-:W-:Y:S01]  /*7cd0*/  FMUL.FTZ R113, R250, R113 ;  /* 0x00000071fa717220 */ /* 0x000fe20000410000 */
[----:B------:R-:W-:Y:S02]  /*7ce0*/  FSETP.GE.FTZ.AND P3, PT, R61, RZ, PT ;  /* 0x000000ff3d00720b */ /* 0x000fe40003f76000 */
[----:B------:R-:W-:Y:S01]  /*7cf0*/  FSETP.GE.FTZ.AND P0, PT, R26, RZ, PT ;  /* 0x000000ff1a00720b */ /* 0x000fe20003f16000 */
[----:B------:R-:W-:Y:S01]  /*7d00*/  FMUL.FTZ R71, R30, R71 ;  /* 0x000000471e477220 */ /* 0x000fe20000410000 */
[----:B------:R-:W-:Y:S02]  /*7d10*/  FSEL R126, R126, R219, P1 ;  /* 0x000000db7e7e7208 */ /* 0x000fe40000800000 */
[----:B------:R-:W-:Y:S02]  /*7d20*/  FSEL R117, R117, R228, P2 ;  /* 0x000000e475757208 */ /* 0x000fe40001000000 */
[----:B------:R-:W-:Y:S01]  /*7d30*/  FSETP.GE.FTZ.AND P1, PT, R245, RZ, PT ;  /* 0x000000fff500720b */ /* 0x000fe20003f36000 */
[----:B------:R-:W-:Y:S01]  /*7d40*/  FMUL.FTZ R126, R43, R126 ;  /* 0x0000007e2b7e7220 */ /* 0x000fe20000410000 */
[----:B------:R-:W-:Y:S01]  /*7d50*/  FSETP.GE.FTZ.AND P2, PT, R46, RZ, PT ;  /* 0x000000ff2e00720b */ /* 0x000fe20003f56000 */
[----:B------:R-:W-:Y:S01]  /*7d60*/  FADD.FTZ R43, -R228, R128 ;  /* 0x00000080e42b7221 */ /* 0x000fe20000010100 */
        /* <DEDUP_REMOVED lines=57> */
.L_x_1179:
[----:B------:R-:W-:Y:S01]  /*8100*/  STS [R198+0xa000], R77 ;  /* 0x00a0004dc6007388 */ /* 0x000fe20000000800 */
[----:B------:R-:W-:Y:S02]  /*8110*/  LEA R52, R190, UR4, 0x1 ;  /* 0x00000004be347c11 */ /* 0x000fe4000f8e08ff */
        /* <DEDUP_REMOVED lines=36> */
[----:B------:R-:W2:Y:S04]  /*8360*/  LDSM.16.MT88.4 R8, [R52+0x4000] ;  /* 0x004000003408783b */ /* 0x000ea80000004200 */
[----:B-1----:R-:W1:Y:S04]  /*8370*/  LDSM.16.MT88.4 R12, [R186+0x16000] ;  /* 0x01600000ba0c783b */ /* 0x002e680000004200 */
[----:B------:R-:W-:Y:S04]  /*8380*/  LDSM.16.MT88.4 R16, [R186+0x12800] ;  /* 0x01280000ba10783b */ /* 0x000fe80000004200 */
[----:B------:R-:W3:Y:S04]  /*8390*/  LDSM.16.MT88.4 R20, [R52+0x4400] ;  /* 0x004400003414783b */ /* 0x000ee80000004200 */
[----:B------:R-:W4:Y:S01]  /*83a0*/  LDSM.16.MT88.4 R24, [R186+0x16800] ;  /* 0x01680000ba18783b */ /* 0x000f220000004200 */
[-C--:B--2---:R-:W-:Y:S06]  /*83b0*/  HMMA.16816.F32 R132, R4, R8.reuse, R132 ;  /* 0x000000080484723c */ /* 0x084fec0000001884 */
[C---:B-1----:R-:W-:Y:S06]  /*83c0*/  HMMA.16816.F32 R136, R12.reuse, R8, R136 ;  /* 0x000000080c88723c */ /* 0x042fec0000001888 */
        /* <DEDUP_REMOVED lines=65> */
.L_x_1180:
        /* <DEDUP_REMOVED lines=309> */
.L_x_1182:
        /* <DEDUP_REMOVED lines=21> */
.L_x_1183:
        /* <DEDUP_REMOVED lines=39> */
.L_x_1185:
[----:B------:R-:W-:Y:S05]  /*9ef0*/  BSYNC B0 ;  /* 0x0000000000007941 */ /* 0x000fea0003800000 */
.L_x_1184:
[----:B------:R-:W-:Y:S04]  /*9f00*/  BSSY B0, `(.L_x_1186) ;  /* 0x000000d000007945 */ /* 0x000fe80003800000 */
[----:B------:R-:W-:Y:S05]  /*9f10*/  @P1 BRA `(.L_x_1187) ;  /* 0x00000000002c1947 */ /* 0x000fea0003800000 */
[----:B--2---:R-:W-:Y:S01]  /*9f20*/  IADD3 R5, P0, R17, 0x40, RZ ;  /* 0x0000004011057810 */ /* 0x004fe20007f1e0ff */
        /* <DEDUP_REMOVED lines=10> */
.L_x_1187:
[----:B------:R-:W-:Y:S05]  /*9fd0*/  BSYNC B0 ;  /* 0x0000000000007941 */ /* 0x000fea0003800000 */
.L_x_1186:
        /* <DEDUP_REMOVED lines=27> */
.L_x_1189:
[----:B------:R-:W-:Y:S05]  /*a190*/  BSYNC B0 ;  /* 0x0000000000007941 */ /* 0x000fea0003800000 */
.L_x_1188:
[----:B------:R-:W-:Y:S05]  /*a1a0*/  @P1 BRA `(.L_x_1176) ;  /* 0x00000000002c1947 */ /* 0x000fea0003800000 */
[----:B------:R-:W-:Y:S01]  /*a1b0*/  IADD3 R17, P0, R17, 0x40, RZ ;  /* 0x0000004011117810 */ /* 0x000fe20007f1e0ff */
[----:B------:R-:W-:Y:S01]  /*a1c0*/  ULDC.64 UR6, c[0x0][0x3f8] ;  /* 0x0000fe0000067ab9 */ /* 0x000fe20000000a00 */
[----:B------:R-:W-:Y:S02]  /*a1d0*/  MOV R12, R14 ;  /* 0x0000000e000c7202 */ /* 0x000fe40000000f00 */
[----:B-12---:R-:W-:-:S03]  /*a1e0*/  IADD3.X R4, RZ, R16, RZ, P0, !PT ;  /* 0x00000010ff047210 */ /* 0x006fc600007fe4ff */
[----:B------:R-:W-:-:S04]  /*a1f0*/  IMAD.WIDE.U32 R6, R17, UR10, R12 ;  /* 0x0000000a11067c25 */ /* 0x000fc8000f8e000c */
[----:B------:R-:W-:Y:S01]  /*a200*/  IMAD R4, R4, UR10, RZ ;  /* 0x0000000a04047c24 */ /* 0x000fe2000f8e02ff */
[----:B------:R-:W-:-:S03]  /*a210*/  LEA R12, P0, R6, UR6, 0x1 ;  /* 0x00000006060c7c11 */ /* 0x000fc6000f8008ff */
[----:B------:R-:W-:-:S05]  /*a220*/  IMAD R4, R17, UR11, R4 ;  /* 0x0000000b11047c24 */ /* 0x000fca000f8e0204 */
[----:B------:R-:W-:-:S04]  /*a230*/  IADD3 R5, R4, R7, RZ ;  /* 0x0000000704057210 */ /* 0x000fc80007ffe0ff */
[----:B------:R-:W-:-:S05]  /*a240*/  LEA.HI.X R13, R6, UR7, R5, 0x1, P0 ;  /* 0x00000007060d7c11 */ /* 0x000fca00080f0c05 */
[----:B----4-:R3:W-:Y:S02]  /*a250*/  STG.E.128 desc[UR14][R12.64], R8 ;  /* 0x000000080c007986 */ /* 0x0107e4000c101d0e */
.L_x_1176:
[----:B------:R-:W-:Y:S05]  /*a260*/  BSYNC B1 ;  /* 0x0000000000017941 */ /* 0x000fea0003800000 */
.L_x_1162:
[----:B------:R-:W-:Y:S01]  /*a270*/  R2UR UR6, R196 ;  /* 0x00000000c40672ca */ /* 0x000fe200000e0000 */
[----:B------:R-:W-:Y:S02]  /*a280*/  ULDC UR5, c[0x0][0xc] ;  /* 0x0000030000057ab9 */ /* 0x000fe40000000800 */
[----:B------:R-:W-:-:S10]  /*a290*/  UIADD3 UR26, UR5, UR26, URZ ;  /* 0x0000001a051a7290 */ /* 0x000fd4000fffe03f */
[----:B------:R-:W-:-:S06]  /*a2a0*/  UISETP.GE.AND UP0, UPT, UR26, UR6, UPT ;  /* 0x000000061a00728c */ /* 0x000fcc000bf06270 */
[----:B------:R-:W-:-:S13]  /*a2b0*/  PLOP3.LUT P0, PT, PT, PT, UP0, 0x80, 0x0 ;  /* 0x000000000000781c */ /* 0x000fda0003f0f008 */
[----:B------:R-:W-:Y:S05]  /*a2c0*/  @P0 BRA `(.L_x_1190) ;  /* 0x0000000000040947 */ /* 0x000fea0003800000 */
[----:B------:R-:W-:Y:S05]  /*a2d0*/  BRA `(.L_x_1191) ;  /* 0xffffff6800307947 */ /* 0x000fea000383ffff */
.L_x_1190:
[----:B------:R-:W-:Y:S05]  /*a2e0*/  EXIT ;  /* 0x000000000000794d */ /* 0x000fea0003800000 */
.L_x_1192:
        /* <DEDUP_REMOVED lines=9> */
.L_x_1363:


//--------------------- .text._ZN5flash44flash_bwd_dq_dk_dv_loop_seqk_parallel_kernelI23Flash_bwd_kernel_traitsILi32ELi128ELi128ELi8ELi4ELi4ELi4ELb0ELb0EN7cutlass6half_tE19Flash_kernel_traitsILi32ELi128ELi128ELi8ES3_EELb0ELb0ELb1ELb0ELb0ELb1ELb1EEEvNS_16Flash_bwd_paramsE --------------------------
	.section	.text._ZN5flash44flash_bwd_dq_dk_dv_loop_seqk_parallel_kernelI23Flash_bwd_kernel_traitsILi32ELi128ELi128ELi8ELi4ELi4ELi4ELb0ELb0EN7cutlass6half_tE19Flash_kernel_traitsILi32ELi128ELi128ELi8ES3_EELb0ELb0ELb1ELb0ELb0ELb1ELb1EEEvNS_16Flash_bwd_paramsE,"ax",@progbits
	.align	128
        .global         _ZN5flash44flash_bwd_dq_dk_dv_loop_seqk_parallel_kernelI23Flash_bwd_kernel_traitsILi32ELi128ELi128ELi8ELi4ELi4ELi4ELb0ELb0EN7cutlass6half_tE19Flash_kernel_traitsILi32ELi128ELi128ELi8ES3_EELb0ELb0ELb1ELb0ELb0ELb1ELb1EEEvNS_16Flash_bwd_paramsE
        .type           _ZN5flash44flash_bwd_dq_dk_dv_loop_seqk_parallel_kernelI23Flash_bwd_kernel_traitsILi32ELi128ELi128ELi8ELi4ELi4ELi4ELb0ELb0EN7cutlass6half_tE19Flash_kernel_traitsILi32ELi128ELi128ELi8ES3_EELb0ELb0ELb1ELb0ELb0ELb1ELb1EEEvNS_16Flash_bwd_paramsE,@function
        .size           _ZN5flash44flash_bwd_dq_dk_dv_loop_seqk_parallel_kernelI23Flash_bwd_kernel_traitsILi32ELi128ELi128ELi8ELi4ELi4ELi4ELb0ELb0EN7cutlass6half_tE19Flash_kernel_traitsILi32ELi128ELi128ELi8ES3_EELb0ELb0ELb1ELb0ELb0ELb1ELb1EEEvNS_16Flash_bwd_paramsE,(.L_x_1364 - _ZN5flash44flash_bwd_dq_dk_dv_loop_seqk_parallel_kernelI23Flash_bwd_kernel_traitsILi32ELi128ELi128ELi8ELi4ELi4ELi4ELb0ELb0EN7cutlass6half_tE19Flash_kernel_traitsILi32ELi128ELi128ELi8ES3_EELb0ELb0ELb1ELb0ELb0ELb1ELb1EEEvNS_16Flash_bwd_paramsE)
        .other          _ZN5flash44flash_bwd_dq_dk_dv_loop_seqk_parallel_kernelI23Flash_bwd_kernel_traitsILi32ELi128ELi128ELi8ELi4ELi4ELi4ELb0ELb0EN7cutlass6half_tE19Flash_kernel_traitsILi32ELi128ELi128ELi8ES3_EELb0ELb0ELb1ELb0ELb0ELb1ELb1EEEvNS_16Flash_bwd_paramsE,@"STO_CUDA_ENTRY STV_DEFAULT"
_ZN5flash44flash_bwd_dq_dk_dv_loop_seqk_parallel_kernelI23Flash_bwd_kernel_traitsILi32ELi128ELi128ELi8ELi4ELi4ELi4ELb0ELb0EN7cutlass6half_tE19Flash_kernel_traitsILi32ELi128ELi128ELi8ES3_EELb0ELb0ELb1ELb0ELb0ELb1ELb1EEEvNS_16Flash_bwd_paramsE:
.text._ZN5flash44flash_bwd_dq_dk_dv_loop_seqk_parallel_kernelI23Flash_bwd_kernel_traitsILi32ELi128ELi128ELi8ELi4ELi4ELi4ELb0ELb0EN7cutlass6half_tE19Flash_kernel_traitsILi32ELi128ELi128ELi8ES3_EELb0ELb0ELb1ELb0ELb0ELb1ELb1EEEvNS_16Flash_bwd_paramsE:
        /* <DEDUP_REMOVED lines=20> */
[----:B------:R-:W3:Y:S08]  /*0140*/  S2UR UR46, SR_CTAID.Y ;  /* 0x00000000002e79c3 */ /* 0x000ef00000002600 */
[----:B------:R-:W4:Y:S01]  /*0150*/  S2UR UR56, SR_CTAID.Z ;  /* 0x00000000003879c3 */ /* 0x000f220000002700 */
[----:B--2---:R-:W-:-:S06]  /*0160*/  ULEA UR4, UR4, UR5, 0x18 ;  /* 0x0000000504047291 */ /* 0x004fcc000f8ec03f */
[----:B------:R-:W-:Y:S01]  /*0170*/  IMAD.U32 R125, RZ, RZ, UR4 ;  /* 0x00000004ff7d7e24 */ /* 0x000fe2000f8e00ff */
[----:B-1----:R-:W-:Y:S01]  /*0180*/  SHF.R.S32.HI R7, RZ, 0x1f, R8 ;  /* 0x0000001fff077819 */ /* 0x002fe20000011408 */
[----:B---3--:R-:W-:-:S03]  /*0190*/  USHF.L.U32 UR5, UR46, 0x7, URZ ;  /* 0x000000072e057899 */ /* 0x008fc6000800063f */
[CC--:B------:R-:W-:Y:S02]  /*01a0*/  LEA.HI R11, R7.reuse, R8.reuse, RZ, 0x2 ;  /* 0x00000008070b7211 */ /* 0x0c0fe400078f10ff */
[----:B------:R-:W-:Y:S01]  /*01b0*/  LEA.HI R3, R7, R8, RZ, 0x5 ;  /* 0x0000000807037211 */ /* 0x000fe200078f28ff */
[----:B------:R-:W-:Y:S01]  /*01c0*/  IMAD.U32 R138, RZ, RZ, UR5 ;  /* 0x00000005ff8a7e24 */ /* 0x000fe2000f8e00ff */
[--C-:B------:R-:W-:Y:S01]  /*01d0*/  SHF.R.S32.HI R4, RZ, 0x2, R11.reuse ;  /* 0x00000002ff047819 */ /* 0x100fe2000001140b */
[----:B----4-:R-:W-:Y:S01]  /*01e0*/  USHF.R.S32.HI UR6, URZ, 0x1f, UR56 ;  /* 0x0000001f3f067899 */ /* 0x010fe20008011438 */
        /* <DEDUP_REMOVED lines=15> */
[----:B------:R-:W-:Y:S01]  /*02e0*/  SHF.R.S32.HI R132, RZ, 0x5, R3 ;  /* 0x00000005ff847819 */ /* 0x000fe20000011403 */
        /* <DEDUP_REMOVED lines=10> */
[C---:B------:R-:W-:Y:S01]  /*0390*/  IMAD.IADD R11, R8.reuse, 0x1, -R11 ;  /* 0x00000001080b7824 */ /* 0x040fe200078e0a0b */
        /* <DEDUP_REMOVED lines=19> */
[----:B------:R-:W-:Y:S02]  /*04d0*/  LOP3.LUT R128, R128, 0xfffffffe, RZ, 0xc0, !PT ;  /* 0xfffffffe80807812 */ /* 0x000fe400078ec0ff */
[----:B------:R-:W-:Y:S01]  /*04e0*/  LEA.HI R7, R7, R8, RZ, 0x7 ;  /* 0x0000000807077211 */ /* 0x000fe200078f38ff */
[----:B------:R-:W-:Y:S01]  /*04f0*/  IMAD.U32 R132, R132, 0x20, R5 ;  /* 0x0000002084847824 */ /* 0x000fe200078e0005 */
[----:B------:R-:W-:Y:S01]  /*0500*/  LEA.HI R6, R6, R9, RZ, 0x2 ;  /* 0x0000000906067211 */ /* 0x000fe200078f10ff */
[----:B------:R-:W-:Y:S01]  /*0510*/  IMAD.IADD R128, R4, 0x1, -R128 ;  /* 0x0000000104807824 */ /* 0x000fe200078e0a80 */
[----:B------:R-:W-:Y:S01]  /*0520*/  LOP3.LUT R2, R12, 0x3fffffe, RZ, 0xc0, !PT ;  /* 0x03fffffe0c027812 */ /* 0x000fe200078ec0ff */
[----:B------:R-:W-:Y:S01]  /*0530*/  IMAD.SHL.U32 R8, R8, 0x2, RZ ;  /* 0x0000000208087824 */ /* 0x000fe200078e00ff */
[----:B------:R-:W-:Y:S01]  /*0540*/  SHF.R.S32.HI R7, RZ, 0x7, R7 ;  /* 0x00000007ff077819 */ /* 0x000fe20000011407 */
[----:B------:R-:W-:Y:S01]  /*0550*/  IMAD.SHL.U32 R129, R128, 0x8, RZ ;  /* 0x0000000880817824 */ /* 0x000fe200078e00ff */
[----:B------:R-:W-:Y:S01]  /*0560*/  LOP3.LUT R5, R14, 0x1, RZ, 0xc0, !PT ;  /* 0x000000010e057812 */ /* 0x000fe200078ec0ff */
[----:B------:R-:W-:Y:S01]  /*0570*/  IMAD.IADD R2, R10, 0x1, -R2 ;  /* 0x000000010a027824 */ /* 0x000fe200078e0a02 */
[----:B------:R-:W-:Y:S01]  /*0580*/  LOP3.LUT R6, R6, 0xfffffffc, RZ, 0xc0, !PT ;  /* 0xfffffffc06067812 */ /* 0x000fe200078ec0ff */
[----:B------:R-:W-:Y:S01]  /*0590*/  IMAD.SHL.U32 R10, R10, 0x40, RZ ;  /* 0x000000400a0a7824 */ /* 0x000fe200078e00ff */
[----:B------:R-:W-:Y:S01]  /*05a0*/  SHF.R.S32.HI R4, RZ, 0x1f, R15 ;  /* 0x0000001fff047819 */ /* 0x000fe2000001140f */
[----:B------:R-:W-:Y:S01]  /*05b0*/  IMAD R118, R7, 0x8, R128 ;  /* 0x0000000807767824 */ /* 0x000fe200078e0280 */
[----:B------:R-:W-:Y:S01]  /*05c0*/  ISETP.NE.U32.AND P6, PT, R5, 0x1, PT ;  /* 0x000000010500780c */ /* 0x000fe20003fc5070 */
[----:B------:R-:W-:Y:S01]  /*05d0*/  IMAD.IADD R5, R9, 0x1, -R6 ;  /* 0x0000000109057824 */ /* 0x000fe200078e0a06 */
[----:B------:R-:W-:Y:S01]  /*05e0*/  LEA.HI R4, R4, R15, RZ, 0x3 ;  /* 0x0000000f04047211 */ /* 0x000fe200078f18ff */
[----:B------:R-:W-:Y:S01]  /*05f0*/  IMAD.SHL.U32 R9, R3, 0x10, RZ ;  /* 0x0000001003097824 */ /* 0x000fe200078e00ff */
[----:B------:R-:W-:Y:S01]  /*0600*/  LOP3.LUT R10, R10, 0x1c0, RZ, 0xc0, !PT ;  /* 0x000001c00a0a7812 */ /* 0x000fe200078ec0ff */
[----:B------:R-:W-:Y:S01]  /*0610*/  IMAD R118, R118, 0x8, R2 ;  /* 0x0000000876767824 */ /* 0x000fe200078e0202 */
[----:B------:R-:W-:Y:S01]  /*0620*/  LOP3.LUT R2, R4, 0xfffffff8, RZ, 0xc0, !PT ;  /* 0xfffffff804027812 */ /* 0x000fe200078ec0ff */
[--C-:B------:R-:W-:Y:S01]  /*0630*/  IMAD R135, R7, 0x2000, R11.reuse ;  /* 0x0000200007877824 */ /* 0x100fe200078e020b */
[----:B------:R-:W-:Y:S01]  /*0640*/  LEA.HI R6, R14, R14, RZ, 0x1 ;  /* 0x0000000e0e067211 */ /* 0x000fe200078f08ff */
[----:B------:R-:W-:Y:S01]  /*0650*/  IMAD R11, R3, 0x200, R11 ;  /* 0x00000200030b7824 */ /* 0x000fe200078e020b */
        /* <DEDUP_REMOVED lines=64> */
[----:B------:R-:W-:Y:S01]  /*0a60*/  VIADD R139, R135, 0x40 ;  /* 0x00000040878b7836 */ /* 0x000fe20000000000 */
[----:B------:R-:W-:Y:S01]  /*0a70*/  LOP3.LUT R128, R5, R128, R6, 0x1e, !PT ;  /* 0x0000008005807212 */ /* 0x000fe200078e1e06 */
[C---:B------:R-:W-:Y:S01]  /*0a80*/  @P4 VIADD R139, R135.reuse, 0xffffffc0 ;  /* 0xffffffc0878b4836 */ /* 0x040fe20000000000 */
[C---:B------:R-:W-:Y:S01]  /*0a90*/  SEL R143, R126.reuse, 0xffffffe0, !P5 ;  /* 0xffffffe07e8f7807 */ /* 0x040fe20006800000 */
[----:B------:R-:W-:Y:S01]  /*0aa0*/  IMAD.IADD R141, R135, 0x1, R145 ;  /* 0x00000001878d7824 */ /* 0x000fe200078e0291 */
[----:B------:R-:W-:Y:S01]  /*0ab0*/  SEL R3, R3, 0xffffffc0, !P2 ;  /* 0xffffffc003037807 */ /* 0x000fe20005000000 */
[----:B------:R-:W-:Y:S01]  /*0ac0*/  VIADD R122, R123, 0x20 ;  /* 0x000000207b7a7836 */ /* 0x000fe20000000000 */
        /* <DEDUP_REMOVED lines=21> */
.L_x_1223:
        /* <DEDUP_REMOVED lines=55> */
[----:B------:R-:W-:Y:S01]  /*0f90*/  ULDC UR5, c[0x0][0x2c8] ;  /* 0x0000b20000057ab9 */ /* 0x000fe20000000800 */
[----:B----4-:R-:W-:-:S05]  /*0fa0*/  @P3 R2UR UR13, R8 ;  /* 0x00000000080d32ca */ /* 0x010fca00000e0000 */
        /* <DEDUP_REMOVED lines=10> */
.L_x_1193:
        /* <DEDUP_REMOVED lines=19> */
[----:B------:R-:W-:Y:S02]  /*1180*/  USHF.R.S32.HI UR27, URZ, 0x1f, UR59 ;  /* 0x0000001f3f1b7899 */ /* 0x000fe4000801143b */
[----:B------:R-:W-:Y:S01]  /*1190*/  @UP0 ULDC.64 UR28, c[0x0][0x248] ;  /* 0x00009200001c0ab9 */ /* 0x000fe20000000a00 */
[----:B------:R-:W-:Y:S01]  /*11a0*/  UIADD3 UR50, UR19, UR20, URZ ;  /* 0x0000001413327290 */ /* 0x000fe2000fffe03f */
[----:B-1----:R-:W-:Y:S01]  /*11b0*/  IABS R7, R4 ;  /* 0x0000000400077213 */ /* 0x002fe20000000000 */
[----:B------:R-:W-:Y:S01]  /*11c0*/  ULDC.U8 UR32, c[0x0][0x3d8] ;  /* 0x0000f60000207ab9 */ /* 0x000fe20000000000 */
[----:B------:R-:W-:Y:S01]  /*11d0*/  USHF.L.U32 UR16, UR46, 0x7, URZ ;  /* 0x000000072e107899 */ /* 0x000fe2000800063f */
[----:B------:R-:W-:Y:S01]  /*11e0*/  ISETP.NE.AND P3, PT, R4, RZ, PT ;  /* 0x000000ff0400720c */ /* 0x000fe20003f65270 */
[----:B------:R-:W1:Y:S01]  /*11f0*/  I2F.RP R8, R7 ;  /* 0x0000000700087306 */ /* 0x000e620000209400 */
[----:B------:R-:W-:Y:S01]  /*1200*/  UISETP.NE.AND UP3, UPT, UR32, URZ, UPT ;  /* 0x0000003f2000728c */ /* 0x000fe2000bf65270 */
[----:B------:R-:W-:Y:S01]  /*1210*/  ULDC.64 UR42, c[0x0][0x240] ;  /* 0x00009000002a7ab9 */ /* 0x000fe20000000a00 */
[----:B--2---:R-:W-:-:S02]  /*1220*/  UIMAD.WIDE.U32 UR30, UR5, UR10, URZ ;  /* 0x0000000a051e72a5 */ /* 0x004fc4000f8e003f */
[----:B------:R-:W-:Y:S02]  /*1230*/  USEL UR26, UR16, URZ, UP1 ;  /* 0x0000003f101a7287 */ /* 0x000fe40008800000 */
[----:B------:R-:W-:Y:S02]  /*1240*/  UIMAD UR49, UR5, UR11, UR31 ;  /* 0x0000000b053172a4 */ /* 0x000fe4000f8e021f */
[----:B------:R-:W-:Y:S01]  /*1250*/  @!UP2 UIMAD UR5, UR58, UR8, URZ ;  /* 0x000000083a05a2a4 */ /* 0x000fe2000f8e023f */
[----:B------:R-:W-:Y:S02]  /*1260*/  @UP2 ULDC.64 UR10, c[0x0][0x420] ;  /* 0x00010800000a2ab9 */ /* 0x000fe40000000a00 */
[----:B------:R-:W-:Y:S01]  /*1270*/  ULDC UR8, c[0x0][0x394] ;  /* 0x0000e50000087ab9 */ /* 0x000fe20000000800 */
        /* <DEDUP_REMOVED lines=11> */
[----:B------:R-:W-:Y:S02]  /*1330*/  @UP2 UIMAD.WIDE.U32 UR44, UR13, UR10, URZ ;  /* 0x0000000a0d2c22a5 */ /* 0x000fe4000f8e003f */
[----:B------:R-:W-:Y:S01]  /*1340*/  @UP0 UIADD3 UR54, UR9, UR6, URZ ;  /* 0x0000000609360290 */ /* 0x000fe2000fffe03f */
[----:B------:R-:W1:Y:S01]  /*1350*/  F2I.FTZ.U32.TRUNC.NTZ R9, R8 ;  /* 0x0000000800097305 */ /* 0x000e62000021f000 */
[----:B------:R-:W-:Y:S01]  /*1360*/  USHF.R.S32.HI UR6, URZ, 0x1f, UR5 ;  /* 0x0000001f3f067899 */ /* 0x000fe20008011405 */
[----:B------:R-:W-:Y:S01]  /*1370*/  ULDC.U8 UR10, c[0x0][0x480] ;  /* 0x00012000000a7ab9 */ /* 0x000fe20000000000 */
[----:B------:R-:W-:Y:S02]  /*1380*/  @UP2 UIMAD UR53, UR13, UR11, UR45 ;  /* 0x0000000b0d3522a4 */ /* 0x000fe4000f8e022d */
[----:B------:R-:W-:-:S02]  /*1390*/  ULEA.HI UR20, UR6, UR5, URZ, 0x7 ;  /* 0x0000000506147291 */ /* 0x000fc4000f8f383f */
[----:B------:R-:W-:Y:S02]  /*13a0*/  UIMAD UR5, UR27, UR46, URZ ;  /* 0x0000002e1b0572a4 */ /* 0x000fe4000f8e023f */
[----:B------:R-:W-:Y:S02]  /*13b0*/  UISETP.NE.AND UP5, UPT, UR10, URZ, UPT ;  /* 0x0000003f0a00728c */ /* 0x000fe4000bfa5270 */
[----:B------:R-:W-:Y:S02]  /*13c0*/  UIMAD.WIDE.U32 UR10, UR46, UR59, URZ ;  /* 0x0000003b2e0a72a5 */ /* 0x000fe4000f8e003f */
[----:B------:R-:W-:Y:S01]  /*13d0*/  UIMAD UR5, UR58, UR59, UR5 ;  /* 0x0000003b3a0572a4 */ /* 0x000fe2000f8e0205 */
[----:B-1----:R-:W-:Y:S01]  /*13e0*/  IMAD.MOV R5, RZ, RZ, -R9 ;  /* 0x000000ffff057224 */ /* 0x002fe200078e0a09 */
[----:B------:R-:W-:Y:S01]  /*13f0*/  UIMAD.WIDE.U32 UR16, UR13, UR42, URZ ;  /* 0x0000002a0d1072a5 */ /* 0x000fe2000f8e003f */
[----:B------:R-:W-:Y:S01]  /*1400*/  IMAD.MOV.U32 R8, RZ, RZ, RZ ;  /* 0x000000ffff087224 */ /* 0x000fe200078e00ff */
[----:B------:R-:W-:Y:S01]  /*1410*/  USHF.L.U64.HI UR23, UR46, 0x7, UR58 ;  /* 0x000000072e177899 */ /* 0x000fe2000801023a */
[----:B------:R-:W-:Y:S01]  /*1420*/  IMAD R6, R5, R7, RZ ;  /* 0x0000000705067224 */ /* 0x000fe200078e02ff */
[----:B------:R-:W-:Y:S01]  /*1430*/  IABS R5, UR56 ;  /* 0x0000003800057c13 */ /* 0x000fe20008000000 */
[----:B------:R-:W-:-:S02]  /*1440*/  UIADD3 UR11, UR11, UR5, URZ ;  /* 0x000000050b0b7290 */ /* 0x000fc4000fffe03f */
[----:B------:R-:W-:Y:S01]  /*1450*/  IMAD.HI.U32 R8, R9, R6, R8 ;  /* 0x0000000609087227 */ /* 0x000fe200078e0008 */
[----:B------:R-:W-:Y:S01]  /*1460*/  MOV R6, R5 ;  /* 0x0000000500067202 */ /* 0x000fe20000000f00 */
[----:B------:R-:W-:Y:S02]  /*1470*/  USHF.R.S32.HI UR6, URZ, 0x7, UR25 ;  /* 0x000000073f067899 */ /* 0x000fe40008011419 */
[----:B------:R-:W-:Y:S02]  /*1480*/  USHF.R.S32.HI UR5, URZ, 0x7, UR20 ;  /* 0x000000073f057899 */ /* 0x000fe40008011414 */
[----:B------:R-:W-:Y:S01]  /*1490*/  IMAD.HI.U32 R8, R8, R6, RZ ;  /* 0x0000000608087227 */ /* 0x000fe200078e00ff */
[----:B------:R-:W-:Y:S01]  /*14a0*/  ULDC UR38, c[0x0][0x2dc] ;  /* 0x0000b70000267ab9 */ /* 0x000fe20000000800 */
[----:B------:R-:W-:Y:S01]  /*14b0*/  ULDC UR41, c[0x0][0x270] ;  /* 0x00009c0000297ab9 */ /* 0x000fe20000000800 */
[----:B------:R-:W-:Y:S01]  /*14c0*/  ULDC UR36, c[0x0][0x2c4] ;  /* 0x0000b10000247ab9 */ /* 0x000fe20000000800 */
[----:B------:R-:W-:Y:S01]  /*14d0*/  IMAD.MOV R5, RZ, RZ, -R8 ;  /* 0x000000ffff057224 */ /* 0x000fe200078e0a08 */
[----:B------:R-:W-:Y:S01]  /*14e0*/  USEL UR57, UR18, UR16, !UP2 ;  /* 0x0000001012397287 */ /* 0x000fe2000d000000 */
[----:B------:R-:W-:-:S02]  /*14f0*/  @UP0 UMOV UR52, UR8 ;  /* 0x0000000800340c82 */ /* 0x000fc40008000000 */
[C---:B------:R-:W-:Y:S01]  /*1500*/  IMAD R5, R7.reuse, R5, R6 ;  /* 0x0000000507057224 */ /* 0x040fe200078e0206 */
[----:B------:R-:W-:Y:S02]  /*1510*/  UIMAD UR22, UR13, UR43, URZ ;  /* 0x0000002b0d1672a4 */ /* 0x000fe4000f8e023f */
[----:B------:R-:W-:Y:S02]  /*1520*/  UIMAD.WIDE UR8, UR38, UR41, URZ ;  /* 0x00000029260872a5 */ /* 0x000fe4000f8e023f */
[----:B------:R-:W-:Y:S01]  /*1530*/  ISETP.GT.U32.AND P1, PT, R7, R5, PT ;  /* 0x000000050700720c */ /* 0x000fe20003f24070 */
[----:B------:R-:W-:Y:S02]  /*1540*/  USEL UR23, UR23, URZ, UP1 ;  /* 0x0000003f17177287 */ /* 0x000fe40008800000 */
[----:B------:R-:W-:Y:S02]  /*1550*/  @UP3 UIMAD UR18, UR46, UR36, URZ ;  /* 0x000000242e1232a4 */ /* 0x000fe4000f8e023f */
[----:B------:R-:W-:-:S02]  /*1560*/  UISETP.LT.AND UP1, UPT, UR6, UR5, UPT ;  /* 0x000000050600728c */ /* 0x000fc4000bf21270 */
[----:B------:R-:W-:Y:S02]  /*1570*/  @UP2 UIADD3 UR50, UR17, UR22, URZ ;  /* 0x0000001611322290 */ /* 0x000fe4000fffe03f */
[----:B------:R-:W-:Y:S02]  /*1580*/  UIMAD UR19, UR9, UR10, URZ ;  /* 0x0000000a091372a4 */ /* 0x000fe4000f8e023f */
[----:B------:R-:W-:Y:S02]  /*1590*/  @UP3 USEL UR18, UR18, UR13, !UP2 ;  /* 0x0000000d12123287 */ /* 0x000fe4000d000000 */
[----:B------:R-:W-:Y:S01]  /*15a0*/  @!P1 IMAD.IADD R5, R5, 0x1, -R7 ;  /* 0x0000000105059824 */ /* 0x000fe200078e0a07 */
[----:B------:R-:W-:Y:S01]  /*15b0*/  UIMAD.WIDE.U32 UR16, UR8, UR10, URZ ;  /* 0x0000000a081072a5 */ /* 0x000fe2000f8e003f */
[----:B------:R-:W-:Y:S01]  /*15c0*/  @!P1 IADD3 R8, R8, 0x1, RZ ;  /* 0x0000000108089810 */ /* 0x000fe20007ffe0ff */
[----:B------:R-:W-:Y:S01]  /*15d0*/  USEL UR32, UR6, UR5, UP1 ;  /* 0x0000000506207287 */ /* 0x000fe20008800000 */
[----:B------:R-:W-:Y:S01]  /*15e0*/  PLOP3.LUT P1, PT, PT, PT, UP0, 0x80, 0x0 ;  /* 0x000000000000781c */ /* 0x000fe20003f2f008 */
[----:B------:R-:W-:Y:S01]  /*15f0*/  @UP3 ULDC UR10, c[0x0][0x2e4] ;  /* 0x0000b900000a3ab9 */ /* 0x000fe20000000800 */
[----:B------:R-:W-:Y:S01]  /*1600*/  @!UP3 UIMAD UR20, UR46, UR41, UR56 ;  /* 0x000000292e14b2a4 */ /* 0x000fe2000f8e0238 */
[----:B------:R-:W-:Y:S01]  /*1610*/  ISETP.GE.U32.AND P0, PT, R5, R7, PT ;  /* 0x000000070500720c */ /* 0x000fe20003f06070 */
[----:B------:R-:W-:Y:S01]  /*1620*/  @UP3 UIMAD UR41, UR56, UR10, UR18 ;  /* 0x0000000a382932a4 */ /* 0x000fe2000f8e0212 */
[----:B------:R-:W-:Y:S01]  /*1630*/  LOP3.LUT R5, R4, UR56, RZ, 0x3c, !PT ;  /* 0x0000003804057c12 */ /* 0x000fe2000f8e3cff */
[----:B------:R-:W-:-:S02]  /*1640*/  UIMAD UR19, UR8, UR11, UR19 ;  /* 0x0000000b081372a4 */ /* 0x000fc4000f8e0213 */
[----:B------:R-:W-:Y:S01]  /*1650*/  ULEA UR18, UR32, 0xffffff80, 0x7 ;  /* 0xffffff8020127891 */ /* 0x000fe2000f8e383f */
[----:B------:R-:W-:Y:S01]  /*1660*/  ISETP.GE.AND P2, PT, R5, RZ, PT ;  /* 0x000000ff0500720c */ /* 0x000fe20003f46270 */
[----:B------:R-:W-:Y:S02]  /*1670*/  @!UP3 UIMAD UR41, UR20, UR36, URZ ;  /* 0x000000241429b2a4 */ /* 0x000fe4000f8e023f */
[----:B------:R-:W-:Y:S02]  /*1680*/  UIMAD.WIDE.U32 UR10, UR8, UR13, URZ ;  /* 0x0000000d080a72a5 */ /* 0x000fe4000f8e003f */
[----:B------:R-:W-:Y:S02]  /*1690*/  UIADD3 UR20, UR17, UR19, URZ ;  /* 0x0000001311147290 */ /* 0x000fe4000fffe03f */
[----:B------:R-:W-:Y:S01]  /*16a0*/  USHF.R.S32.HI UR19, URZ, 0x1f, UR18 ;  /* 0x0000001f3f137899 */ /* 0x000fe20008011412 */
[----:B------:R-:W-:Y:S01]  /*16b0*/  @P0 VIADD R8, R8, 0x1 ;  /* 0x0000000108080836 */ /* 0x000fe20000000000 */
[----:B------:R-:W-:Y:S01]  /*16c0*/  UIADD3 UR5, UP1, UR18, UR26, URZ ;  /* 0x0000001a12057290 */ /* 0x000fe2000ff3e03f */
[----:B------:R-:W-:Y:S01]  /*16d0*/  PLOP3.LUT P0, PT, PT, PT, UP3, 0x80, 0x0 ;  /* 0x000000000000781c */ /* 0x000fe20003f0f038 */
[----:B------:R-:W-:Y:S01]  /*16e0*/  USEL UR55, UR16, UR10, !UP2 ;  /* 0x0000000a10377287 */ /* 0x000fe2000d000000 */
[----:B------:R-:W-:Y:S01]  /*16f0*/  IMAD.MOV.U32 R6, RZ, RZ, R8 ;  /* 0x000000ffff067224 */ /* 0x000fe200078e0008 */
[----:B------:R-:W-:-:S02]  /*1700*/  UIADD3.X UR16, UR19, UR23, URZ, UP1, !UPT ;  /* 0x0000001713107290 */ /* 0x000fc40008ffe43f */
[----:B------:R-:W-:Y:S02]  /*1710*/  UIMAD UR6, UR9, UR5, URZ ;  /* 0x00000005090672a4 */ /* 0x000fe4000f8e023f */
[----:B------:R-:W-:Y:S01]  /*1720*/  @UP0 UIADD3 UR31, UR39, UR40, URZ ;  /* 0x00000028271f0290 */ /* 0x000fe2000fffe03f */
[----:B------:R-:W-:Y:S01]  /*1730*/  @!P2 IADD3 R6, -R6, RZ, RZ ;  /* 0x000000ff0606a210 */ /* 0x000fe20007ffe1ff */
[----:B------:R-:W-:Y:S01]  /*1740*/  @!UP2 UIADD3 UR53, UR35, UR24, URZ ;  /* 0x000000182335a290 */ /* 0x000fe2000fffe03f */
[----:B------:R-:W-:Y:S01]  /*1750*/  @!P3 LOP3.LUT R6, RZ, R4, RZ, 0x33, !PT ;  /* 0x00000004ff06b212 */ /* 0x000fe200078e33ff */
[----:B------:R-:W-:Y:S01]  /*1760*/  @UP0 ULDC.64 UR26, c[0x0][0x250] ;  /* 0x00009400001a0ab9 */ /* 0x000fe20000000a00 */
[----:B------:R-:W-:Y:S02]  /*1770*/  UIMAD.WIDE.U32 UR24, UR8, UR5, URZ ;  /* 0x00000005081872a5 */ /* 0x000fe4000f8e003f */
[----:B------:R-:W-:Y:S02]  /*1780*/  UIMAD UR10, UR9, UR13, URZ ;  /* 0x0000000d090a72a4 */ /* 0x000fe4000f8e023f */
[----:B------:R-:W-:-:S02]  /*1790*/  UIMAD UR5, UR8, UR16, UR6 ;  /* 0x00000010080572a4 */ /* 0x000fc4000f8e0206 */
[----:B------:R-:W-:Y:S02]  /*17a0*/  @UP0 UIMAD.WIDE.U32 UR8, UR31, UR26, URZ ;  /* 0x0000001a1f0802a5 */ /* 0x000fe4000f8e003f */
[----:B------:R-:W-:Y:S02]  /*17b0*/  UIMAD UR38, UR56, UR38, URZ ;  /* 0x00000026382672a4 */ /* 0x000fe4000f8e023f */
[----:B------:R-:W-:Y:S02]  /*17c0*/  @UP0 UIMAD UR6, UR31, UR27, URZ ;  /* 0x0000001b1f0602a4 */ /* 0x000fe4000f8e023f */
[----:B------:R-:W-:Y:S02]  /*17d0*/  USHF.R.S32.HI UR33, URZ, 0x1f, UR21 ;  /* 0x0000001f3f217899 */ /* 0x000fe40008011415 */
[----:B------:R-:W-:Y:S02]  /*17e0*/  @UP2 UIADD3 UR20, UR11, UR10, URZ ;  /* 0x0000000a0b142290 */ /* 0x000fe4000fffe03f */
[----:B------:R-:W-:-:S02]  /*17f0*/  USHF.R.S32.HI UR51, URZ, 0x1f, UR38 ;  /* 0x0000001f3f337899 */ /* 0x000fc40008011426 */
        /* <DEDUP_REMOVED lines=18> */
.L_x_1195:
        /* <DEDUP_REMOVED lines=13> */
.L_x_1196:
        /* <DEDUP_REMOVED lines=11> */
.L_x_1197:
[----:B------:R-:W-:Y:S02]  /*1aa0*/  ULDC UR5, c[0x0][0x270] ;  /* 0x00009c0000057ab9 */ /* 0x000fe40000000800 */
[----:B------:R-:W-:-:S04]  /*1ab0*/  UIMAD UR5, UR46, UR5, UR56 ;  /* 0x000000052e0572a4 */ /* 0x000fc8000f8e0238 */
[----:B------:R-:W-:-:S12]  /*1ac0*/  UIMAD UR5, UR5, UR59, URZ ;  /* 0x0000003b050572a4 */ /* 0x000fd8000f8e023f */
.L_x_1198:
        /* <DEDUP_REMOVED lines=19> */
[----:B------:R-:W-:Y:S01]  /*1c00*/  USHF.R.S32.HI UR20, URZ, 0x1f, UR5 ;  /* 0x0000001f3f147899 */ /* 0x000fe20008011405 */
[----:B------:R-:W-:Y:S02]  /*1c10*/  ULDC.64 UR10, c[0x0][0x428] ;  /* 0x00010a00000a7ab9 */ /* 0x000fe40000000a00 */
[----:B------:R-:W-:Y:S01]  /*1c20*/  IMAD R9, R5, UR18, R9 ;  /* 0x0000001205097c24 */ /* 0x000fe2000f8e0209 */
[----:B-1----:R-:W-:Y:S01]  /*1c30*/  SHF.R.S32.HI R162, RZ, 0x1f, R8 ;  /* 0x0000001fffa27819 */ /* 0x002fe20000011408 */
[----:B------:R-:W-:Y:S01]  /*1c40*/  ULEA.HI UR20, UR20, UR5, URZ, 0x7 ;  /* 0x0000000514147291 */ /* 0x000fe2000f8f383f */
[----:B------:R-:W-:-:S02]  /*1c50*/  ULDC.64 UR16, c[0x0][0x258] ;  /* 0x0000960000107ab9 */ /* 0x000fc40000000a00 */
[CC--:B------:R-:W-:Y:S01]  /*1c60*/  LEA.HI R13, R162.reuse, R8.reuse, RZ, 0x2 ;  /* 0x00000008a20d7211 */ /* 0x0c0fe200078f10ff */
[----:B------:R-:W-:Y:S01]  /*1c70*/  UIMAD UR13, UR34, UR10, URZ ;  /* 0x0000000a220d72a4 */ /* 0x000fe2000f8e023f */
[----:B------:R-:W-:Y:S01]  /*1c80*/  LEA.HI R162, R162, R8, RZ, 0x5 ;  /* 0x00000008a2a27211 */ /* 0x000fe200078f28ff */
[----:B------:R-:W-:Y:S01]  /*1c90*/  USHF.R.S32.HI UR20, URZ, 0x7, UR20 ;  /* 0x000000073f147899 */ /* 0x000fe20008011414 */
[----:B------:R-:W-:Y:S02]  /*1ca0*/  LOP3.LUT R16, R13, 0xfffffffc, RZ, 0xc0, !PT ;  /* 0xfffffffc0d107812 */ /* 0x000fe400078ec0ff */
[----:B------:R-:W-:Y:S01]  /*1cb0*/  LOP3.LUT R7, R162, 0xffffffe0, RZ, 0xc0, !PT ;  /* 0xffffffe0a2077812 */ /* 0x000fe200078ec0ff */
[----:B------:R-:W-:Y:S01]  /*1cc0*/  UISETP.LT.AND UP1, UPT, URZ, UR20, UPT ;  /* 0x000000143f00728c */ /* 0x000fe2000bf21270 */
[----:B------:R-:W-:Y:S01]  /*1cd0*/  SHF.R.S32.HI R13, RZ, 0x2, R13 ;  /* 0x00000002ff0d7819 */ /* 0x000fe2000001140d */
[C---:B------:R-:W-:Y:S01]  /*1ce0*/  IMAD.IADD R16, R8.reuse, 0x1, -R16 ;  /* 0x0000000108107824 */ /* 0x040fe200078e0a10 */
[----:B------:R-:W-:Y:S01]  /*1cf0*/  SHF.R.S32.HI R162, RZ, 0x5, R162 ;  /* 0x00000005ffa27819 */ /* 0x000fe200000114a2 */
[----:B------:R-:W-:Y:S01]  /*1d00*/  IMAD.IADD R7, R8, 0x1, -R7 ;  /* 0x0000000108077824 */ /* 0x000fe200078e0a07 */
[----:B------:R-:W-:Y:S01]  /*1d10*/  SHF.R.S32.HI R14, RZ, 0x1f, R13 ;  /* 0x0000001fff0e7819 */ /* 0x000fe2000001140d */
[----:B------:R-:W-:Y:S01]  /*1d20*/  IMAD.SHL.U32 R16, R16, 0x8, RZ ;  /* 0x0000000810107824 */ /* 0x000fe200078e00ff */
[----:B------:R-:W-:Y:S01]  /*1d30*/  IADD3 R18, P0, R13, UR18, RZ ;  /* 0x000000120d127c10 */ /* 0x000fe2000ff1e0ff */
[----:B------:R-:W-:Y:S01]  /*1d40*/  IMAD R162, R162, UR22, R7 ;  /* 0x00000016a2a27c24 */ /* 0x000fe2000f8e0207 */
[----:B------:R-:W-:-:S02]  /*1d50*/  USEL UR20, URZ, UR20, !UP1 ;  /* 0x000000143f147287 */ /* 0x000fc4000c800000 */
[----:B------:R-:W-:Y:S02]  /*1d60*/  IADD3.X R7, R14, UR19, RZ, P0, !PT ;  /* 0x000000130e077c10 */ /* 0x000fe400087fe4ff */
[--C-:B------:R-:W-:Y:S01]  /*1d70*/  SHF.R.S32.HI R17, RZ, 0x1f, R16.reuse ;  /* 0x0000001fff117819 */ /* 0x100fe20000011410 */
[----:B------:R-:W-:Y:S01]  /*1d80*/  UISETP.GT.AND UP1, UPT, UR32, UR20, UPT ;  /* 0x000000142000728c */ /* 0x000fe2000bf24270 */
[----:B------:R-:W-:Y:S01]  /*1d90*/  IADD3 R20, P0, R16, UR8, RZ ;  /* 0x0000000810147c10 */ /* 0x000fe2000ff1e0ff */
[----:B------:R-:W-:Y:S01]  /*1da0*/  IMAD R7, R7, UR42, RZ ;  /* 0x0000002a07077c24 */ /* 0x000fe2000f8e02ff */
[----:B------:R-:W-:Y:S02]  /*1db0*/  UIMAD UR8, UR56, UR11, UR13 ;  /* 0x0000000b380872a4 */ /* 0x000fe4000f8e020d */
[----:B------:R-:W-:Y:S01]  /*1dc0*/  IADD3.X R21, R17, UR53, RZ, P0, !PT ;  /* 0x0000003511157c10 */ /* 0x000fe200087fe4ff */
[----:B------:R-:W-:Y:S01]  /*1dd0*/  IMAD R7, R18, UR43, R7 ;  /* 0x0000002b12077c24 */ /* 0x000fe2000f8e0207 */
[----:B------:R-:W-:Y:S01]  /*1de0*/  IADD3 R8, P0, R162, UR9, RZ ;  /* 0x00000009a2087c10 */ /* 0x000fe2000ff1e0ff */
[----:B------:R-:W-:-:S03]  /*1df0*/  IMAD.WIDE.U32 R18, R18, UR42, R16 ;  /* 0x0000002a12127c25 */ /* 0x000fc6000f8e0010 */
[----:B------:R-:W-:Y:S01]  /*1e00*/  LEA.HI.X.SX32 R162, R162, UR6, 0x1, P0 ;  /* 0x00000006a2a27c11 */ /* 0x000fe200080f0eff */
[----:B------:R-:W-:Y:S01]  /*1e10*/  IMAD.WIDE.U32 R20, R4, UR18, R20 ;  /* 0x0000001204147c25 */ /* 0x000fe2000f8e0014 */
[----:B------:R-:W-:Y:S01]  /*1e20*/  LEA R157, P0, R8, UR24, 0x2 ;  /* 0x00000018089d7c11 */ /* 0x000fe2000f8010ff */
[----:B------:R-:W-:Y:S01]  /*1e30*/  UIMAD UR6, UR34, UR16, URZ ;  /* 0x00000010220672a4 */ /* 0x000fe2000f8e023f */
[----:B------:R-:W-:Y:S01]  /*1e40*/  IADD3 R18, P2, R18, UR57, RZ ;  /* 0x0000003912127c10 */ /* 0x000fe2000ff5e0ff */
[----:B------:R-:W-:Y:S01]  /*1e50*/  IMAD.IADD R9, R21, 0x1, R9 ;  /* 0x0000000115097824 */ /* 0x000fe200078e0209 */
[----:B------:R-:W-:Y:S01]  /*1e60*/  LEA.HI.X R162, R8, UR25, R162, 0x2, P0 ;  /* 0x0000001908a27c11 */ /* 0x000fe200080f14a2 */
[----:B------:R-:W-:Y:S01]  /*1e70*/  IMAD.MOV.U32 R8, RZ, RZ, R20 ;  /* 0x000000ffff087224 */ /* 0x000fe200078e0014 */
[----:B------:R-:W-:Y:S01]  /*1e80*/  IADD3.X R19, R19, UR50, R7, P2, !PT ;  /* 0x0000003213137c10 */ /* 0x000fe200097fe407 */
[----:B------:R-:W-:Y:S01]  /*1e90*/  IMAD.U32 R7, RZ, RZ, UR10 ;  /* 0x0000000aff077e24 */ /* 0x000fe2000f8e00ff */
[----:B------:R-:W-:Y:S01]  /*1ea0*/  UIMAD UR6, UR56, UR17, UR6 ;  /* 0x00000011380672a4 */ /* 0x000fe2000f8e0206 */
[----:B------:R-:W-:Y:S01]  /*1eb0*/  IMAD.U32 R20, RZ, RZ, UR16 ;  /* 0x00000010ff147e24 */ /* 0x000fe2000f8e00ff */
[----:B------:R-:W-:Y:S01]  /*1ec0*/  UIADD3 UR10, UR18, UR41, URZ ;  /* 0x00000029120a7290 */ /* 0x000fe2000fffe03f */
[----:B------:R-:W-:Y:S01]  /*1ed0*/  IMAD.WIDE.U32 R22, R7, UR56, R8 ;  /* 0x0000003807167c25 */ /* 0x000fe2000f8e0008 */
[----:B------:R-:W-:Y:S01]  /*1ee0*/  ULDC.64 UR24, c[0x0][0x478] ;  /* 0x00011e0000187ab9 */ /* 0x000fe20000000a00 */
[----:B------:R-:W-:Y:S01]  /*1ef0*/  ULDC.64 UR18, c[0x0][0x2b0] ;  /* 0x0000ac0000127ab9 */ /* 0x000fe20000000a00 */
[----:B------:R-:W-:Y:S01]  /*1f00*/  ULDC.64 UR16, c[0x0][0x3e0] ;  /* 0x0000f80000107ab9 */ /* 0x000fe20000000a00 */
[----:B------:R-:W-:Y:S01]  /*1f10*/  IMAD.WIDE.U32 R20, R20, UR56, R18 ;  /* 0x0000003814147c25 */ /* 0x000fe2000f8e0012 */
[----:B------:R-:W-:-:S02]  /*1f20*/  UIMAD.WIDE UR10, UR10, 0x4, UR18 ;  /* 0x000000040a0a78a5 */ /* 0x000fc4000f8e0212 */
[----:B------:R-:W-:Y:S01]  /*1f30*/  UIMAD.WIDE UR24, UR30, 0x4, UR24 ;  /* 0x000000041e1878a5 */ /* 0x000fe2000f8e0218 */
[----:B------:R-:W-:Y:S01]  /*1f40*/  VIADD R19, R23, UR8 ;  /* 0x0000000817137c36 */ /* 0x000fe20008000000 */
[----:B------:R-:W-:Y:S01]  /*1f50*/  ULDC.64 UR8, c[0x0][0x210] ;  /* 0x0000840000087ab9 */ /* 0x000fe20000000a00 */
[----:B------:R-:W-:Y:S01]  /*1f60*/  VIADD R7, R21, UR6 ;  /* 0x0000000615077c36 */ /* 0x000fe20008000000 */
[----:B------:R-:W-:Y:S01]  /*1f70*/  LEA R160, P0, R20, UR8, 0x1 ;  /* 0x0000000814a07c11 */ /* 0x000fe2000f8008ff */
[-C--:B------:R-:W-:Y:S01]  /*1f80*/  IMAD R8, R14, R4.reuse, RZ ;  /* 0x000000040e087224 */ /* 0x080fe200078e02ff */
[----:B------:R-:W-:Y:S01]  /*1f90*/  UIADD3 UR8, UR32, -0x1, URZ ;  /* 0xffffffff20087890 */ /* 0x000fe2000fffe03f */
[----:B------:R-:W-:Y:S01]  /*1fa0*/  IMAD.MOV.U32 R18, RZ, RZ, R22 ;  /* 0x000000ffff127224 */ /* 0x000fe200078e0016 */
[----:B------:R-:W-:Y:S01]  /*1fb0*/  LEA.HI.X R161, R20, UR9, R7, 0x1, P0 ;  /* 0x0000000914a17c11 */ /* 0x000fe200080f0c07 */
[C---:B------:R-:W-:Y:S01]  /*1fc0*/  IMAD R8, R13.reuse, R5, R8 ;  /* 0x000000050d087224 */ /* 0x040fe200078e0208 */
[----:B------:R-:W-:Y:S01]  /*1fd0*/  PLOP3.LUT P0, PT, PT, PT, UP1, 0x80, 0x0 ;  /* 0x000000000000781c */ /* 0x000fe20003f0f018 */
[----:B------:R-:W-:Y:S01]  /*1fe0*/  IMAD.WIDE.U32 R18, R13, R4, R18 ;  /* 0x000000040d127225 */ /* 0x000fe200078e0012 */
[----:B------:R-:W-:Y:S01]  /*1ff0*/  UMOV UR19, UR24 ;  /* 0x0000001800137c82 */ /* 0x000fe20008000000 */
[----:B------:R-:W-:-:S02]  /*2000*/  UMOV UR18, UR25 ;  /* 0x0000001900127c82 */ /* 0x000fc40008000000 */
[----:B------:R-:W-:Y:S01]  /*2010*/  IMAD.IADD R8, R19, 0x1, R8 ;  /* 0x0000000113087824 */ /* 0x000fe200078e0208 */
[----:B------:R-:W-:Y:S01]  /*2020*/  LEA R158, P2, R18, UR16, 0x1 ;  /* 0x00000010129e7c11 */ /* 0x000fe2000f8408ff */
[----:B------:R-:W-:-:S03]  /*2030*/  UMOV UR16, UR11 ;  /* 0x0000000b00107c82 */ /* 0x000fc60008000000 */
[----:B------:R-:W-:Y:S01]  /*2040*/  LEA.HI.X R159, R18, UR17, R8, 0x1, P2 ;  /* 0x00000011129f7c11 */ /* 0x000fe200090f0c08 */
[----:B------:R-:W-:Y:S02]  /*2050*/  UMOV UR17, UR10 ;  /* 0x0000000a00117c82 */ /* 0x000fe40008000000 */
        /* <DEDUP_REMOVED lines=20> */
.L_x_1200:
        /* <DEDUP_REMOVED lines=19> */
.L_x_1201:
        /* <DEDUP_REMOVED lines=30> */
.L_x_1203:
[----:B------:R-:W-:Y:S05]  /*24b0*/  BSYNC B0 ;  /* 0x0000000000007941 */ /* 0x000fea0003800000 */
.L_x_1202:
        /* <DEDUP_REMOVED lines=14> */
.L_x_1205:
[----:B------:R-:W-:Y:S05]  /*25a0*/  BSYNC B0 ;  /* 0x0000000000007941 */ /* 0x000fea0003800000 */
.L_x_1204:
        /* <DEDUP_REMOVED lines=26> */
.L_x_1207:
[----:B------:R-:W-:Y:S05]  /*2750*/  BSYNC B0 ;  /* 0x0000000000007941 */ /* 0x000fea0003800000 */
.L_x_1206:
        /* <DEDUP_REMOVED lines=14> */
.L_x_1199:
[----:B------:R-:W-:Y:S01]  /*2840*/  UIMAD UR5, UR8, -0x80, UR12 ;  /* 0xffffff80080578a4 */ /* 0x000fe2000f8e020c */
[----:B------:R-:W-:Y:S01]  /*2850*/  VIADD R7, R131, 0x40 ;  /* 0x0000004083077836 */ /* 0x000fe20000000000 */
[----:B------:R-:W-:Y:S01]  /*2860*/  UIMAD UR9, UR33, UR28, URZ ;  /* 0x0000001c210972a4 */ /* 0x000fe2000f8e023f */
[----:B------:R-:W-:Y:S01]  /*2870*/  VIADD R9, R13, 0x40 ;  /* 0x000000400d097836 */ /* 0x000fe20000000000 */
[----:B------:R-:W-:Y:S01]  /*2880*/  UIMAD UR6, UR37, -0x80, UR7 ;  /* 0xffffff80250678a4 */ /* 0x000fe2000f8e0207 */
[----:B------:R-:W-:Y:S01]  /*2890*/  VIADD R8, R131, 0x8 ;  /* 0x0000000883087836 */ /* 0x000fe20000000000 */
[----:B------:R-:W-:Y:S01]  /*28a0*/  ISETP.GE.AND P5, PT, R7, UR5, PT ;  /* 0x0000000507007c0c */ /* 0x000fe2000bfa6270 */
[----:B------:R-:W-:Y:S01]  /*28b0*/  IMAD.U32 R7, RZ, RZ, UR28 ;  /* 0x0000001cff077e24 */ /* 0x000fe2000f8e00ff */
[----:B------:R-:W-:Y:S01]  /*28c0*/  ISETP.GE.AND P3, PT, R9, UR5, PT ;  /* 0x0000000509007c0c */ /* 0x000fe2000bf66270 */
[----:B------:R-:W-:Y:S01]  /*28d0*/  UIMAD UR10, UR21, UR29, UR9 ;  /* 0x0000001d150a72a4 */ /* 0x000fe2000f8e0209 */
[----:B------:R-:W-:Y:S01]  /*28e0*/  ISETP.GE.AND P6, PT, R8, UR5, PT ;  /* 0x0000000508007c0c */ /* 0x000fe2000bfc6270 */
[----:B------:R-:W-:Y:S01]  /*28f0*/  IMAD.WIDE.U32 R18, R7, UR21, R16 ;  /* 0x0000001507127c25 */ /* 0x000fe2000f8e0010 */
[----:B------:R-:W-:Y:S01]  /*2900*/  ISETP.GE.AND P1, PT, R9, UR6, PT ;  /* 0x0000000609007c0c */ /* 0x000fe2000bf26270 */
[----:B------:R-:W-:Y:S01]  /*2910*/  UIMAD UR9, UR33, UR26, URZ ;  /* 0x0000001a210972a4 */ /* 0x000fe2000f8e023f */
[----:B------:R-:W-:Y:S01]  /*2920*/  ISETP.GE.AND P4, PT, R13, UR5, PT ;  /* 0x000000050d007c0c */ /* 0x000fe2000bf86270 */
[----:B------:R-:W-:Y:S01]  /*2930*/  IMAD.U32 R7, RZ, RZ, UR10 ;  /* 0x0000000aff077e24 */ /* 0x000fe2000f8e00ff */
[----:B------:R-:W-:Y:S01]  /*2940*/  IADD3 R18, P0, R18, UR52, RZ ;  /* 0x0000003412127c10 */ /* 0x000fe2000ff1e0ff */
[----:B------:R-:W-:Y:S01]  /*2950*/  IMAD.WIDE.U32 R8, R4, 0x80, RZ ;  /* 0x0000008004087825 */ /* 0x000fe200078e00ff */
[----:B------:R-:W-:Y:S01]  /*2960*/  UIMAD UR9, UR21, UR27, UR9 ;  /* 0x0000001b150972a4 */ /* 0x000fe2000f8e0209 */
[----:B------:R-:W-:Y:S01]  /*2970*/  LEA R12, R132, UR4, 0x1 ;  /* 0x00000004840c7c11 */ /* 0x000fe2000f8e08ff */
[----:B------:R-:W-:Y:S01]  /*2980*/  ULDC.64 UR24, c[0x0][0x260] ;  /* 0x0000980000187ab9 */ /* 0x000fe20000000a00 */
[----:B------:R-:W-:Y:S01]  /*2990*/  IMAD.U32 R4, RZ, RZ, UR26 ;  /* 0x0000001aff047e24 */ /* 0x000fe2000f8e00ff */
[----:B------:R-:W-:Y:S01]  /*29a0*/  IADD3.X R19, R19, UR54, R7, P0, !PT ;  /* 0x0000003613137c10 */ /* 0x000fe200087fe407 */
[----:B------:R-:W-:Y:S01]  /*29b0*/  IMAD.SHL.U32 R5, R5, 0x80, RZ ;  /* 0x0000008005057824 */ /* 0x000fe200078e00ff */
[----:B------:R-:W-:Y:S01]  /*29c0*/  PLOP3.LUT P0, PT, PT, PT, UP5, 0x80, 0x0 ;  /* 0x000000000000781c */ /* 0x000fe20003f0f058 */
[----:B------:R-:W-:Y:S01]  /*29d0*/  IMAD.WIDE.U32 R16, R4, UR21, R16 ;  /* 0x0000001504107c25 */ /* 0x000fe2000f8e0010 */
[----:B------:R-:W-:Y:S01]  /*29e0*/  @!P3 IADD3 R8, P2, R158, R8, RZ ;  /* 0x000000089e08b210 */ /* 0x000fe20007f5e0ff */
[----:B------:R-:W-:Y:S01]  /*29f0*/  ULDC.64 UR10, c[0x0][0x268] ;  /* 0x00009a00000a7ab9 */ /* 0x000fe20000000a00 */
[----:B------:R-:W-:Y:S01]  /*2a00*/  SHF.R.S32.HI R151, RZ, 0x1f, R131 ;  /* 0x0000001fff977819 */ /* 0x000fe20000011483 */
[----:B------:R-:W-:Y:S01]  /*2a10*/  IMAD.U32 R4, RZ, RZ, UR9 ;  /* 0x00000009ff047e24 */ /* 0x000fe2000f8e00ff */
[----:B------:R-:W-:Y:S01]  /*2a20*/  @!P3 IADD3.X R9, R159, R9, R5, P2, !PT ;  /* 0x000000099f09b210 */ /* 0x000fe200017fe405 */
[----:B------:R-:W-:Y:S01]  /*2a30*/  IMAD R20, R10, UR24, RZ ;  /* 0x000000180a147c24 */ /* 0x000fe2000f8e02ff */
[----:B------:R-:W-:Y:S01]  /*2a40*/  IADD3 R16, P2, R16, UR31, RZ ;  /* 0x0000001f10107c10 */ /* 0x000fe2000ff5e0ff */
[----:B------:R-:W-:Y:S01]  /*2a50*/  IMAD R26, R10, UR10, RZ ;  /* 0x0000000a0a1a7c24 */ /* 0x000fe2000f8e02ff */
[----:B------:R-:W-:Y:S01]  /*2a60*/  USHF.L.U32 UR9, UR43, 0x7, URZ ;  /* 0x000000072b097899 */ /* 0x000fe2000800063f */
[C---:B------:R-:W-:Y:S01]  /*2a70*/  IMAD R20, R6.reuse, UR25, R20 ;  /* 0x0000001906147c24 */ /* 0x040fe2000f8e0214 */
[----:B------:R-:W-:Y:S01]  /*2a80*/  IADD3.X R17, R17, UR36, R4, P2, !PT ;  /* 0x0000002411117c10 */ /* 0x000fe200097fe404 */
[----:B------:R-:W-:Y:S01]  /*2a90*/  @P0 BAR.SYNC.DEFER_BLOCKING 0x0 ;  /* 0x0000000000000b1d */ /* 0x000fe20000010000 */
[C---:B------:R-:W-:Y:S01]  /*2aa0*/  ISETP.GE.AND P2, PT, R13.reuse, UR6, PT ;  /* 0x000000060d007c0c */ /* 0x040fe2000bf46270 */
[----:B------:R-:W-:Y:S01]  /*2ab0*/  IMAD.WIDE.U32 R4, R6, UR24, R18 ;  /* 0x0000001806047c25 */ /* 0x000fe2000f8e0012 */
[----:B------:R-:W-:Y:S01]  /*2ac0*/  @!P1 IADD3 R18, P0, R13, 0x40, RZ ;  /* 0x000000400d129810 */ /* 0x000fe20007f1e0ff */
[----:B------:R-:W-:-:S02]  /*2ad0*/  ULEA.HI UR6, UR8, UR8, URZ, 0x1 ;  /* 0x0000000808067291 */ /* 0x000fc4000f8f083f */
[----:B------:R-:W-:Y:S02]  /*2ae0*/  IMAD R26, R6, UR11, R26 ;  /* 0x0000000b061a7c24 */ /* 0x000fe4000f8e021a */
[----:B------:R-:W-:Y:S01]  /*2af0*/  VIADD R156, R132, 0x1000 ;  /* 0x00001000849c7836 */ /* 0x000fe20000000000 */
[----:B------:R-:W-:Y:S01]  /*2b00*/  ULOP3.LUT UR6, UR6, 0xfffffffe, URZ, 0xc0, !UPT ;  /* 0xfffffffe06067892 */ /* 0x000fe2000f8ec03f */
[----:B------:R-:W-:Y:S01]  /*2b10*/  IMAD.WIDE.U32 R16, R6, UR10, R16 ;  /* 0x0000000a06107c25 */ /* 0x000fe2000f8e0010 */
[----:B------:R-:W-:Y:S02]  /*2b20*/  UIMAD.WIDE.U32 UR10, UR42, 0x80, URZ ;  /* 0x000000802a0a78a5 */ /* 0x000fe4000f8e003f */
[----:B------:R-:W-:Y:S01]  /*2b30*/  UIADD3 UR6, UR8, -UR6, URZ ;  /* 0x8000000608067290 */ /* 0x000fe2000fffe03f */
[----:B------:R-:W-:Y:S01]  /*2b40*/  IMAD.IADD R21, R5, 0x1, R20 ;  /* 0x0000000105157824 */ /* 0x000fe200078e0214 */
[----:B------:R-:W1:Y:S01]  /*2b50*/  @!P2 LDC.64 R10, c[0x0][0x218] ;  /* 0x00008600ff0aab82 */ /* 0x000e620000000a00 */
[--C-:B------:R-:W-:Y:S01]  /*2b60*/  @!P2 IMAD.MOV.U32 R20, RZ, RZ, R4.reuse ;  /* 0x000000ffff14a224 */ /* 0x100fe200078e0004 */
[----:B------:R-:W-:Y:S01]  /*2b70*/  UISETP.NE.AND UP0, UPT, UR6, 0x1, UPT ;  /* 0x000000010600788c */ /* 0x000fe2000bf05270 */
[----:B------:R-:W-:-:S02]  /*2b80*/  @!P1 IMAD.MOV.U32 R6, RZ, RZ, R4 ;  /* 0x000000ffff069224 */ /* 0x000fc400078e0004 */
[----:B------:R-:W-:Y:S02]  /*2b90*/  IMAD.MOV.U32 R154, RZ, RZ, 0x7f800000 ;  /* 0x7f800000ff9a7424 */ /* 0x000fe400078e00ff */
[----:B------:R-:W-:Y:S02]  /*2ba0*/  IMAD.MOV.U32 R155, RZ, RZ, 0x7f800000 ;  /* 0x7f800000ff9b7424 */ /* 0x000fe400078e00ff */
[----:B------:R-:W-:Y:S01]  /*2bb0*/  IMAD.MOV.U32 R152, RZ, RZ, 0x7f800000 ;  /* 0x7f800000ff987424 */ /* 0x000fe200078e00ff */
[----:B------:R2:W-:Y:S01]  /*2bc0*/  @P4 STS [R12+0x4000], RZ ;  /* 0x004000ff0c004388 */ /* 0x0005e20000000800 */
[----:B------:R-:W-:Y:S01]  /*2bd0*/  @!P1 IMAD.X R15, RZ, RZ, R14, P0 ;  /* 0x000000ffff0f9224 */ /* 0x000fe200000e060e */
[----:B------:R-:W-:Y:S01]  /*2be0*/  @!P3 IADD3 R22, P0, R160, UR10, RZ ;  /* 0x0000000aa016bc10 */ /* 0x000fe2000ff1e0ff */
[----:B------:R-:W-:Y:S01]  /*2bf0*/  IMAD.U32 R4, RZ, RZ, UR9 ;  /* 0x00000009ff047e24 */ /* 0x000fe2000f8e00ff */
[----:B------:R2:W-:Y:S01]  /*2c00*/  @P4 STS [R12+0x4004], RZ ;  /* 0x004004ff0c004388 */ /* 0x0005e20000000800 */
[----:B------:R-:W-:-:S02]  /*2c10*/  IMAD.IADD R27, R17, 0x1, R26 ;  /* 0x00000001111b7824 */ /* 0x000fc400078e021a */
[----:B------:R-:W-:Y:S01]  /*2c20*/  IMAD.MOV.U32 R153, RZ, RZ, 0x7f800000 ;  /* 0x7f800000ff997424 */ /* 0x000fe200078e00ff */
[----:B------:R-:W-:Y:S01]  /*2c30*/  @!P3 IADD3.X R23, R161, UR11, R4, P0, !PT ;  /* 0x0000000ba117bc10 */ /* 0x000fe200087fe404 */
[----:B------:R2:W-:Y:S01]  /*2c40*/  @P4 STS.64 [R12+0x4008], RZ ;  /* 0x004008ff0c004388 */ /* 0x0005e20000000a00 */
[----:B------:R-:W-:Y:S01]  /*2c50*/  @!P1 IADD3 R4, P0, R13, 0x40, RZ ;  /* 0x000000400d049810 */ /* 0x000fe20007f1e0ff */
[--C-:B------:R-:W-:Y:S01]  /*2c60*/  @!P2 IMAD.MOV.U32 R26, RZ, RZ, R16.reuse ;  /* 0x000000ffff1aa224 */ /* 0x100fe200078e0010 */
[----:B------:R-:W-:Y:S01]  /*2c70*/  UIADD3 UR38, UR21, UR12, URZ ;  /* 0x0000000c15267290 */ /* 0x000fe2000fffe03f */
[----:B------:R-:W-:Y:S01]  /*2c80*/  @!PT LDS RZ, [RZ] ;  /* 0x00000000fffff984 */ /* 0x000fe20000000800 */
[----:B------:R-:W-:Y:S01]  /*2c90*/  @!PT LDS RZ, [RZ] ;  /* 0x00000000fffff984 */ /* 0x000fe20000000800 */
[----:B------:R-:W-:Y:S01]  /*2ca0*/  @!PT LDS RZ, [RZ] ;  /* 0x00000000fffff984 */ /* 0x000fe20000000800 */
[----:B------:R-:W-:Y:S01]  /*2cb0*/  @!P4 LDGSTS.E.BYPASS.LTC128B.128 [R12+0x4000], desc[UR14][R158.64] ;  /* 0x040000009e0ccfae */ /* 0x000fe2000b901d4e */
[----:B------:R-:W-:Y:S01]  /*2cc0*/  @!P1 IMAD.MOV.U32 R24, RZ, RZ, R16 ;  /* 0x000000ffff189224 */ /* 0x000fe200078e0010 */
[----:B------:R-:W-:Y:S01]  /*2cd0*/  USHF.L.U32 UR35, UR22, 0x4, URZ ;  /* 0x0000000416237899 */ /* 0x000fe2000800063f */
[----:B------:R-:W-:Y:S01]  /*2ce0*/  @!P1 IMAD.X R5, RZ, RZ, R14, P0 ;  /* 0x000000ffff059224 */ /* 0x000fe200000e060e */
[----:B------:R2:W-:Y:S01]  /*2cf0*/  @P3 STS.128 [R12+0x5000], RZ ;  /* 0x005000ff0c003388 */ /* 0x0005e20000000c00 */
[C---:B------:R-:W-:Y:S01]  /*2d00*/  @!P2 IMAD R16, R14.reuse, UR28, RZ ;  /* 0x0000001c0e10ac24 */ /* 0x040fe2000f8e02ff */
[----:B------:R-:W-:Y:S01]  /*2d10*/  PLOP3.LUT P0, PT, PT, PT, UP0, 0x80, 0x0 ;  /* 0x000000000000781c */ /* 0x000fe20003f0f008 */
[----:B------:R-:W-:Y:S01]  /*2d20*/  @!P2 IMAD R14, R14, UR26, RZ ;  /* 0x0000001a0e0eac24 */ /* 0x000fe2000f8e02ff */
[----:B------:R-:W-:Y:S01]  /*2d30*/  @!PT LDS RZ, [RZ] ;  /* 0x00000000fffff984 */ /* 0x000fe20000000800 */
[----:B------:R-:W-:Y:S01]  /*2d40*/  @!PT LDS RZ, [RZ] ;  /* 0x00000000fffff984 */ /* 0x000fe20000000800 */
[----:B------:R-:W-:Y:S01]  /*2d50*/  @!PT LDS RZ, [RZ] ;  /* 0x00000000fffff984 */ /* 0x000fe20000000800 */
[----:B------:R3:W-:Y:S01]  /*2d60*/  @!P3 LDGSTS.E.BYPASS.LTC128B.128 [R12+0x5000], desc[UR14][R8.64] ;  /* 0x05000000080cbfae */ /* 0x0007e2000b901d4e */
[----:B------:R-:W-:Y:S01]  /*2d70*/  @!P1 IMAD R5, R5, UR26, RZ ;  /* 0x0000001a05059c24 */ /* 0x000fe2000f8e02ff */
[----:B------:R-:W-:Y:S01]  /*2d80*/  SEL R156, R156, R132, !P0 ;  /* 0x000000849c9c7207 */ /* 0x000fe20004000000 */
[----:B------:R-:W-:Y:S01]  /*2d90*/  @!P1 IMAD.MOV.U32 R25, RZ, RZ, R27 ;  /* 0x000000ffff199224 */ /* 0x000fe200078e001b */
[----:B------:R-:W-:Y:S01]  /*2da0*/  UIMAD UR34, UR22, 0x18, URZ ;  /* 0x00000018162278a4 */ /* 0x000fe2000f8e023f */
[--C-:B------:R-:W-:Y:S01]  /*2db0*/  @!P1 IMAD.MOV.U32 R7, RZ, RZ, R21.reuse ;  /* 0x000000ffff079224 */ /* 0x100fe200078e0015 */
[----:B------:R-:W-:Y:S01]  /*2dc0*/  LEA R156, R156, UR4, 0x1 ;  /* 0x000000049c9c7c11 */ /* 0x000fe2000f8e08ff */
[----:B------:R-:W-:Y:S01]  /*2dd0*/  @!P1 IMAD R15, R15, UR28, RZ ;  /* 0x0000001c0f0f9c24 */ /* 0x000fe2000f8e02ff */
[----:B------:R-:W-:Y:S01]  /*2de0*/  UIMAD UR32, UR22, 0x28, URZ ;  /* 0x00000028162078a4 */ /* 0x000fe2000f8e023f */
[C---:B------:R-:W-:Y:S01]  /*2df0*/  @!P2 IMAD R16, R13.reuse, UR29, R16 ;  /* 0x0000001d0d10ac24 */ /* 0x040fe2000f8e0210 */
[----:B------:R-:W-:Y:S01]  /*2e00*/  UIMAD UR30, UR22, 0x38, URZ ;  /* 0x00000038161e78a4 */ /* 0x000fe2000f8e023f */
[C---:B------:R-:W-:Y:S01]  /*2e10*/  @!P2 IMAD.WIDE.U32 R20, R13.reuse, UR28, R20 ;  /* 0x0000001c0d14ac25 */ /* 0x040fe2000f8e0014 */
[----:B------:R2:W-:Y:S01]  /*2e20*/  @P4 STS [R156], RZ ;  /* 0x000000ff9c004388 */ /* 0x0005e20000000800 */
[----:B------:R-:W-:Y:S01]  /*2e30*/  ULDC UR13, c[0x0][0x394] ;  /* 0x0000e500000d7ab9 */ /* 0x000fe20000000800 */
[----:B------:R-:W-:Y:S01]  /*2e40*/  ULDC UR41, c[0x0][0x398] ;  /* 0x0000e60000297ab9 */ /* 0x000fe20000000800 */
[C---:B------:R-:W-:Y:S01]  /*2e50*/  @!P2 IMAD R14, R13.reuse, UR27, R14 ;  /* 0x0000001b0d0eac24 */ /* 0x040fe2000f8e020e */
[----:B------:R2:W-:Y:S01]  /*2e60*/  @P4 STS [R156+0x4], RZ ;  /* 0x000004ff9c004388 */ /* 0x0005e20000000800 */
[----:B------:R-:W-:-:S04]  /*2e70*/  @!P2 IMAD.WIDE.U32 R26, R13, UR26, R26 ;  /* 0x0000001a0d1aac25 */ /* 0x000fc8000f8e001a */
[----:B------:R-:W-:Y:S01]  /*2e80*/  VIADD R149, R131, 0xffffff80 ;  /* 0xffffff8083957836 */ /* 0x000fe20000000000 */
[----:B------:R2:W-:Y:S01]  /*2e90*/  @P4 STS [R156+0x8], RZ ;  /* 0x000008ff9c004388 */ /* 0x0005e20000000800 */
[C---:B------:R-:W-:Y:S02]  /*2ea0*/  @!P1 IMAD R13, R4.reuse, UR27, R5 ;  /* 0x0000001b040d9c24 */ /* 0x040fe4000f8e0205 */
[----:B------:R-:W-:Y:S01]  /*2eb0*/  VIADD R120, R129, 0x1000 ;  /* 0x0000100081787836 */ /* 0x000fe20000000000 */
[----:B------:R2:W-:Y:S01]  /*2ec0*/  @P4 STS [R156+0xc], RZ ;  /* 0x00000cff9c004388 */ /* 0x0005e20000000800 */
[----:B---3--:R-:W3:Y:S01]  /*2ed0*/  @!P2 LDC.64 R8, c[0x0][0x220] ;  /* 0x00008800ff08ab82 */ /* 0x008ee20000000a00 */
[----:B------:R-:W-:-:S04]  /*2ee0*/  @!P1 IMAD.WIDE.U32 R24, R4, UR26, R24 ;  /* 0x0000001a04189c25 */ /* 0x000fc8000f8e0018 */
[----:B------:R-:W-:Y:S01]  /*2ef0*/  VIADD R119, R128, 0x1000 ;  /* 0x0000100080777836 */ /* 0x000fe20000000000 */
[----:B------:R-:W-:Y:S01]  /*2f00*/  @!PT LDS RZ, [RZ] ;  /* 0x00000000fffff984 */ /* 0x000fe20000000800 */
[----:B------:R-:W-:Y:S01]  /*2f10*/  @!PT LDS RZ, [RZ] ;  /* 0x00000000fffff984 */ /* 0x000fe20000000800 */
[----:B------:R-:W-:Y:S01]  /*2f20*/  @!PT LDS RZ, [RZ] ;  /* 0x00000000fffff984 */ /* 0x000fe20000000800 */
[----:B------:R-:W-:Y:S01]  /*2f30*/  @!P4 LDGSTS.E.BYPASS.LTC128B.128 [R156], desc[UR14][R160.64] ;  /* 0x00000000a09ccfae */ /* 0x000fe2000b901d4e */
[C---:B------:R-:W-:Y:S01]  /*2f40*/  @!P1 IMAD R15, R18.reuse, UR29, R15 ;  /* 0x0000001d120f9c24 */ /* 0x040fe2000f8e020f */
[----:B------:R-:W4:Y:S01]  /*2f50*/  @!P1 LDC.64 R4, c[0x0][0x220] ;  /* 0x00008800ff049b82 */ /* 0x000f220000000a00 */
[----:B------:R-:W-:Y:S01]  /*2f60*/  @!P1 IMAD.WIDE.U32 R18, R18, UR28, R6 ;  /* 0x0000001c12129c25 */ /* 0x000fe2000f8e0006 */
[C---:B-1----:R-:W-:Y:S01]  /*2f70*/  @!P2 LEA R10, P4, R20.reuse, R10, 0x1 ;  /* 0x0000000a140aa211 */ /* 0x042fe200078808ff */
[----:B------:R2:W-:Y:S01]  /*2f80*/  @P3 STS [R156+0x1000], RZ ;  /* 0x001000ff9c003388 */ /* 0x0005e20000000800 */
[----:B------:R-:W-:Y:S01]  /*2f90*/  CS2R R94, SRZ ;  /* 0x00000000005e7805 */ /* 0x000fe2000001ff00 */
[----:B------:R-:W-:Y:S01]  /*2fa0*/  @!P2 IMAD.IADD R16, R21, 0x1, R16 ;  /* 0x000000011510a824 */ /* 0x000fe200078e0210 */
[----:B------:R-:W-:Y:S01]  /*2fb0*/  CS2R R92, SRZ ;  /* 0x00000000005c7805 */ /* 0x000fe2000001ff00 */
[----:B------:R2:W-:Y:S01]  /*2fc0*/  @P3 STS [R156+0x1004], RZ ;  /* 0x001004ff9c003388 */ /* 0x0005e20000000800 */
[----:B------:R-:W1:Y:S01]  /*2fd0*/  @!P1 LDC.64 R6, c[0x0][0x218] ;  /* 0x00008600ff069b82 */ /* 0x000e620000000a00 */
[----:B------:R-:W-:Y:S01]  /*2fe0*/  @!P2 IMAD.IADD R14, R27, 0x1, R14 ;  /* 0x000000011b0ea824 */ /* 0x000fe200078e020e */
[----:B------:R-:W-:Y:S01]  /*2ff0*/  @!P2 LEA.HI.X R11, R20, R11, R16, 0x1, P4 ;  /* 0x0000000b140ba211 */ /* 0x000fe200020f0c10 */
[----:B------:R2:W-:Y:S01]  /*3000*/  @P3 STS [R156+0x1008], RZ ;  /* 0x001008ff9c003388 */ /* 0x0005e20000000800 */
[----:B------:R-:W-:Y:S01]  /*3010*/  @!P1 IMAD.IADD R13, R25, 0x1, R13 ;  /* 0x00000001190d9824 */ /* 0x000fe200078e020d */
[----:B------:R-:W-:Y:S01]  /*3020*/  CS2R R98, SRZ ;  /* 0x0000000000627805 */ /* 0x000fe2000001ff00 */
[----:B------:R-:W-:Y:S01]  /*3030*/  @!P1 IMAD.IADD R15, R19, 0x1, R15 ;  /* 0x00000001130f9824 */ /* 0x000fe200078e020f */
[----:B------:R2:W-:Y:S01]  /*3040*/  @P3 STS [R156+0x100c], RZ ;  /* 0x00100cff9c003388 */ /* 0x0005e20000000800 */
[----:B------:R-:W-:Y:S01]  /*3050*/  IMAD.SHL.U32 R150, R131, 0x4, RZ ;  /* 0x0000000483967824 */ /* 0x000fe200078e00ff */
[----:B------:R-:W-:-:S02]  /*3060*/  CS2R R96, SRZ ;  /* 0x0000000000607805 */ /* 0x000fc4000001ff00 */
[----:B------:R-:W-:Y:S01]  /*3070*/  CS2R R90, SRZ ;  /* 0x00000000005a7805 */ /* 0x000fe2000001ff00 */
[----:B------:R-:W-:Y:S01]  /*3080*/  @!PT LDS RZ, [RZ] ;  /* 0x00000000fffff984 */ /* 0x000fe20000000800 */
[----:B------:R-:W-:Y:S01]  /*3090*/  @!PT LDS RZ, [RZ] ;  /* 0x00000000fffff984 */ /* 0x000fe20000000800 */
[----:B------:R-:W-:Y:S01]  /*30a0*/  @!PT LDS RZ, [RZ] ;  /* 0x00000000fffff984 */ /* 0x000fe20000000800 */
[----:B------:R-:W-:Y:S01]  /*30b0*/  @!P3 LDGSTS.E.BYPASS.LTC128B.128 [R156+0x1000], desc[UR14][R22.64] ;  /* 0x01000000169cbfae */ /* 0x000fe2000b901d4e */
[C---:B---3--:R-:W-:Y:S02]  /*30c0*/  @!P2 LEA R8, P3, R26.reuse, R8, 0x1 ;  /* 0x000000081a08a211 */ /* 0x048fe400078608ff */
[----:B------:R-:W-:Y:S02]  /*30d0*/  CS2R R88, SRZ ;  /* 0x0000000000587805 */ /* 0x000fe4000001ff00 */
[----:B------:R-:W-:Y:S01]  /*30e0*/  CS2R R86, SRZ ;  /* 0x0000000000567805 */ /* 0x000fe2000001ff00 */
[----:B------:R2:W-:Y:S01]  /*30f0*/  @P2 STS [R12+0x6000], RZ ;  /* 0x006000ff0c002388 */ /* 0x0005e20000000800 */
[----:B------:R-:W-:Y:S02]  /*3100*/  @!P2 LEA.HI.X R9, R26, R9, R14, 0x1, P3 ;  /* 0x000000091a09a211 */ /* 0x000fe400018f0c0e */
[----:B------:R-:W-:-:S02]  /*3110*/  CS2R R84, SRZ ;  /* 0x0000000000547805 */ /* 0x000fc4000001ff00 */
[C---:B----4-:R-:W-:Y:S01]  /*3120*/  @!P1 LEA R4, P3, R24.reuse, R4, 0x1 ;  /* 0x0000000418049211 */ /* 0x050fe200078608ff */
[----:B------:R2:W-:Y:S01]  /*3130*/  @P2 STS [R12+0x6004], RZ ;  /* 0x006004ff0c002388 */ /* 0x0005e20000000800 */
[----:B------:R-:W-:Y:S02]  /*3140*/  CS2R R78, SRZ ;  /* 0x00000000004e7805 */ /* 0x000fe4000001ff00 */
[----:B------:R-:W-:Y:S02]  /*3150*/  CS2R R76, SRZ ;  /* 0x00000000004c7805 */ /* 0x000fe4000001ff00 */
[----:B------:R-:W-:Y:S01]  /*3160*/  @!P1 LEA.HI.X R5, R24, R5, R13, 0x1, P3 ;  /* 0x0000000518059211 */ /* 0x000fe200018f0c0d */
[----:B------:R2:W-:Y:S01]  /*3170*/  @P2 STS.64 [R12+0x6008], RZ ;  /* 0x006008ff0c002388 */ /* 0x0005e20000000a00 */
[----:B-1----:R-:W-:Y:S02]  /*3180*/  @!P1 LEA R6, P4, R18, R6, 0x1 ;  /* 0x0000000612069211 */ /* 0x002fe400078808ff */
[----:B------:R-:W-:-:S02]  /*3190*/  CS2R R82, SRZ ;  /* 0x0000000000527805 */ /* 0x000fc4000001ff00 */
[----:B------:R-:W-:Y:S01]  /*31a0*/  CS2R R80, SRZ ;  /* 0x0000000000507805 */ /* 0x000fe2000001ff00 */
[----:B------:R-:W-:Y:S01]  /*31b0*/  @!PT LDS RZ, [RZ] ;  /* 0x00000000fffff984 */ /* 0x000fe20000000800 */
[----:B------:R-:W-:Y:S01]  /*31c0*/  @!PT LDS RZ, [RZ] ;  /* 0x00000000fffff984 */ /* 0x000fe20000000800 */
[----:B------:R-:W-:Y:S01]  /*31d0*/  @!PT LDS RZ, [RZ] ;  /* 0x00000000fffff984 */ /* 0x000fe20000000800 */
[----:B------:R1:W-:Y:S01]  /*31e0*/  @!P2 LDGSTS.E.BYPASS.LTC128B.128 [R12+0x6000], desc[UR14][R10.64] ;  /* 0x060000000a0cafae */ /* 0x0003e2000b901d4e */
[----:B------:R-:W-:Y:S02]  /*31f0*/  @!P1 LEA.HI.X R7, R18, R7, R15, 0x1, P4 ;  /* 0x0000000712079211 */ /* 0x000fe400020f0c0f */
[----:B------:R-:W-:Y:S02]  /*3200*/  CS2R R74, SRZ ;  /* 0x00000000004a7805 */ /* 0x000fe4000001ff00 */
[----:B------:R-:W-:Y:S01]  /*3210*/  ISETP.GE.AND P4, PT, R131, UR5, PT ;  /* 0x0000000583007c0c */ /* 0x000fe2000bf86270 */
[----:B------:R2:W-:Y:S01]  /*3220*/  @P1 STS.128 [R12+0x7000], RZ ;  /* 0x007000ff0c001388 */ /* 0x0005e20000000c00 */
[----:B------:R-:W-:Y:S02]  /*3230*/  CS2R R72, SRZ ;  /* 0x0000000000487805 */ /* 0x000fe4000001ff00 */
[----:B------:R-:W-:-:S02]  /*3240*/  CS2R R70, SRZ ;  /* 0x0000000000467805 */ /* 0x000fc4000001ff00 */
[----:B------:R-:W-:Y:S01]  /*3250*/  CS2R R68, SRZ ;  /* 0x0000000000447805 */ /* 0x000fe2000001ff00 */
[----:B------:R-:W-:Y:S01]  /*3260*/  @!PT LDS RZ, [RZ] ;  /* 0x00000000fffff984 */ /* 0x000fe20000000800 */
[----:B------:R-:W-:Y:S01]  /*3270*/  @!PT LDS RZ, [RZ] ;  /* 0x00000000fffff984 */ /* 0x000fe20000000800 */
[----:B------:R-:W-:Y:S01]  /*3280*/  @!PT LDS RZ, [RZ] ;  /* 0x00000000fffff984 */ /* 0x000fe20000000800 */
[----:B------:R3:W-:Y:S01]  /*3290*/  @!P1 LDGSTS.E.BYPASS.LTC128B.128 [R12+0x7000], desc[UR14][R6.64] ;  /* 0x07000000060c9fae */ /* 0x0007e2000b901d4e */
[----:B------:R-:W-:Y:S02]  /*32a0*/  USHF.L.U32 UR36, UR22, 0x3, URZ ;  /* 0x0000000316247899 */ /* 0x000fe4000800063f */
[----:B------:R-:W-:Y:S01]  /*32b0*/  USHF.L.U32 UR33, UR22, 0x5, URZ ;  /* 0x0000000516217899 */ /* 0x000fe2000800063f */
[----:B------:R2:W-:Y:S01]  /*32c0*/  @P2 STS [R12+0x8000], RZ ;  /* 0x008000ff0c002388 */ /* 0x0005e20000000800 */
[----:B------:R-:W-:Y:S02]  /*32d0*/  UIMAD UR31, UR22, 0x30, URZ ;  /* 0x00000030161f78a4 */ /* 0x000fe4000f8e023f */
[----:B------:R-:W-:Y:S01]  /*32e0*/  UIMAD UR25, UR22, 0x60, URZ ;  /* 0x00000060161978a4 */ /* 0x000fe2000f8e023f */
[----:B------:R2:W-:Y:S01]  /*32f0*/  @P2 STS [R12+0x8004], RZ ;  /* 0x008004ff0c002388 */ /* 0x0005e20000000800 */
[----:B------:R-:W-:Y:S01]  /*3300*/  UIMAD UR24, UR22, 0x68, URZ ;  /* 0x00000068161878a4 */ /* 0x000fe2000f8e023f */
[----:B------:R-:W-:-:S02]  /*3310*/  ULDC UR6, c[0x0][0x2ec] ;  /* 0x0000bb0000067ab9 */ /* 0x000fc40000000800 */
[----:B------:R2:W-:Y:S04]  /*3320*/  @P2 STS.64 [R12+0x8008], RZ ;  /* 0x008008ff0c002388 */ /* 0x0005e80000000a00 */
[----:B------:R-:W-:Y:S01]  /*3330*/  @!PT LDS RZ, [RZ] ;  /* 0x00000000fffff984 */ /* 0x000fe20000000800 */
[----:B------:R-:W-:Y:S01]  /*3340*/  @!PT LDS RZ, [RZ] ;  /* 0x00000000fffff984 */ /* 0x000fe20000000800 */
[----:B------:R-:W-:Y:S01]  /*3350*/  @!PT LDS RZ, [RZ] ;  /* 0x00000000fffff984 */ /* 0x000fe20000000800 */
[----:B------:R4:W-:Y:S01]  /*3360*/  @!P2 LDGSTS.E.BYPASS.LTC128B.128 [R12+0x8000], desc[UR14][R8.64] ;  /* 0x08000000080cafae */ /* 0x0009e2000b901d4e */
[----:B-1----:R-:W-:-:S03]  /*3370*/  VIADD R10, R131, 0x48 ;  /* 0x00000048830a7836 */ /* 0x002fc60000000000 */
[----:B------:R2:W-:Y:S02]  /*3380*/  @P1 STS.128 [R12+0x9000], RZ ;  /* 0x009000ff0c001388 */ /* 0x0005e40000000c00 */
[----:B------:R-:W-:Y:S02]  /*3390*/  ISETP.GE.AND P3, PT, R10, UR5, PT ;  /* 0x000000050a007c0c */ /* 0x000fe4000bf66270 */
[----:B------:R-:W-:Y:S01]  /*33a0*/  @!PT LDS RZ, [RZ] ;  /* 0x00000000fffff984 */ /* 0x000fe20000000800 */
[----:B------:R-:W-:Y:S01]  /*33b0*/  @!PT LDS RZ, [RZ] ;  /* 0x00000000fffff984 */ /* 0x000fe20000000800 */
[----:B------:R-:W-:Y:S01]  /*33c0*/  @!PT LDS RZ, [RZ] ;  /* 0x00000000fffff984 */ /* 0x000fe20000000800 */
[----:B------:R1:W-:Y:S01]  /*33d0*/  @!P1 LDGSTS.E.BYPASS.LTC128B.128 [R12+0x9000], desc[UR14][R4.64] ;  /* 0x09000000040c9fae */ /* 0x0003e2000b901d4e */
[----:B------:R-:W-:Y:S01]  /*33e0*/  SHF.R.S32.HI R148, RZ, 0x1f, R149 ;  /* 0x0000001fff947819 */ /* 0x000fe20000011495 */
[----:B---3--:R-:W-:Y:S01]  /*33f0*/  IMAD.SHL.U32 R6, R131, 0x4, RZ ;  /* 0x0000000483067824 */ /* 0x008fe200078e00ff */
[----:B------:R-:W-:Y:S01]  /*3400*/  SEL R120, R120, R129, !P0 ;  /* 0x0000008178787207 */ /* 0x000fe20004000000 */
[----:B------:R-:W0:Y:S01]  /*3410*/  LDGDEPBAR ;  /* 0x00000000000079af */ /* 0x000e220000000000 */
[----:B------:R-:W-:Y:S01]  /*3420*/  SEL R119, R119, R128, !P0 ;  /* 0x0000008077777207 */ /* 0x000fe20004000000 */
[----:B------:R-:W-:-:S02]  /*3430*/  UIADD3 UR38, -UR7, 0x80, UR38 ;  /* 0x0000008007267890 */ /* 0x000fc4000fffe126 */
[----:B------:R-:W-:Y:S02]  /*3440*/  UIADD3 UR21, -UR23, URZ, URZ ;  /* 0x0000003f17157290 */ /* 0x000fe4000fffe13f */
[----:B------:R-:W-:Y:S02]  /*3450*/  USHF.L.U32 UR29, UR22, 0x6, URZ ;  /* 0x00000006161d7899 */ /* 0x000fe4000800063f */
[----:B------:R-:W-:Y:S02]  /*3460*/  UIMAD UR28, UR22, 0x48, URZ ;  /* 0x00000048161c78a4 */ /* 0x000fe4000f8e023f */
[----:B------:R-:W-:Y:S02]  /*3470*/  UIMAD UR27, UR22, 0x50, URZ ;  /* 0x00000050161b78a4 */ /* 0x000fe4000f8e023f */
[----:B------:R-:W-:Y:S01]  /*3480*/  UIMAD UR26, UR22, 0x58, URZ ;  /* 0x00000058161a78a4 */ /* 0x000fe2000f8e023f */
[----:B----4-:R-:W-:Y:S01]  /*3490*/  SHF.L.U64.HI R8, R131, 0x2, R151 ;  /* 0x0000000283087819 */ /* 0x010fe20000010297 */
[----:B------:R-:W-:Y:S01]  /*34a0*/  ULDC UR5, c[0x0][0x39c] ;  /* 0x0000e70000057ab9 */ /* 0x000fe20000000800 */
[----:B-1----:R-:W-:-:S02]  /*34b0*/  IADD3 R4, P2, R6, UR17, RZ ;  /* 0x0000001106047c10 */ /* 0x002fc4000ff5e0ff */
[----:B------:R-:W-:Y:S02]  /*34c0*/  SHF.R.S32.HI R5, RZ, 0x1f, R10 ;  /* 0x0000001fff057819 */ /* 0x000fe4000001140a */
[----:B------:R-:W-:-:S04]  /*34d0*/  @!P3 LEA R6, P1, R10, UR17, 0x2 ;  /* 0x000000110a06bc11 */ /* 0x000fc8000f8210ff */
[----:B------:R-:W-:Y:S02]  /*34e0*/  @!P3 LEA.HI.X R7, R10, UR16, R5, 0x2, P1 ;  /* 0x000000100a07bc11 */ /* 0x000fe400088f1405 */
[----:B------:R-:W-:-:S03]  /*34f0*/  IADD3.X R5, R8, UR16, RZ, P2, !PT ;  /* 0x0000001008057c10 */ /* 0x000fc600097fe4ff */
[----:B------:R2:W5:Y:S04]  /*3500*/  @!P3 LDG.E R153, desc[UR14][R6.64] ;  /* 0x0000000e0699b981 */ /* 0x000568000c1e1900 */
[----:B------:R2:W5:Y:S04]  /*3510*/  @!P4 LDG.E R154, desc[UR14][R4.64] ;  /* 0x0000000e049ac981 */ /* 0x000568000c1e1900 */
[----:B------:R2:W5:Y:S04]  /*3520*/  @!P6 LDG.E R155, desc[UR14][R4.64+0x20] ;  /* 0x0000200e049be981 */ /* 0x000568000c1e1900 */
[----:B------:R2:W5:Y:S01]  /*3530*/  @!P5 LDG.E R152, desc[UR14][R4.64+0x100] ;  /* 0x0001000e0498d981 */ /* 0x000562000c1e1900 */
[C---:B------:R-:W-:Y:S01]  /*3540*/  SHF.L.U64.HI R148, R149.reuse, 0x2, R148 ;  /* 0x0000000295947819 */ /* 0x040fe20000010294 */
[----:B------:R-:W-:Y:S01]  /*3550*/  IMAD.SHL.U32 R149, R149, 0x4, RZ ;  /* 0x0000000495957824 */ /* 0x000fe200078e00ff */
[----:B------:R-:W-:-:S02]  /*3560*/  SHF.L.U64.HI R151, R131, 0x2, R151 ;  /* 0x0000000283977819 */ /* 0x000fc40000010297 */
[----:B------:R-:W-:Y:S02]  /*3570*/  LEA R120, R120, UR4, 0x1 ;  /* 0x0000000478787c11 */ /* 0x000fe4000f8e08ff */
[----:B------:R-:W-:Y:S01]  /*3580*/  LEA R119, R119, UR4, 0x1 ;  /* 0x0000000477777c11 */ /* 0x000fe2000f8e08ff */
[----:B------:R-:W-:Y:S02]  /*3590*/  UIMAD UR23, UR22, 0x70, URZ ;  /* 0x00000070161778a4 */ /* 0x000fe4000f8e023f */
[----:B------:R-:W-:Y:S02]  /*35a0*/  UIMAD UR22, UR22, 0x78, URZ ;  /* 0x00000078161678a4 */ /* 0x000fe4000f8e023f */
[----:B------:R-:W-:-:S12]  /*35b0*/  UIADD3 UR38, UR38, -UR44, URZ ;  /* 0x8000002c26267290 */ /* 0x000fd8000fffe03f */
.L_x_1213:
        /* <DEDUP_REMOVED lines=10> */
[----:B------:R-:W3:Y:S08]  /*3660*/  LDSM.16.M88.4 R32, [R118+0x6400] ;  /* 0x006400007620783b */ /* 0x000ef00000000200 */
[----:B------:R-:W4:Y:S08]  /*3670*/  LDSM.16.M88.4 R48, [R118+0x6800] ;  /* 0x006800007630783b */ /* 0x000f300000000200 */
[----:B------:R-:W4:Y:S08]  /*3680*/  LDSM.16.M88.4 R100, [R118+0x6c00] ;  /* 0x006c00007664783b */ /* 0x000f300000000200 */
[----:B------:R-:W-:Y:S01]  /*3690*/  LDSM.16.M88.4 R104, [R112] ;  /* 0x000000007068783b */ /* 0x000fe20000000200 */
[-C--:B--2---:R-:W-:Y:S07]  /*36a0*/  HMMA.16816.F32 R4, R64, R16.reuse, RZ ;  /* 0x000000104004723c */ /* 0x084fee00000018ff */
[----:B------:R-:W2:Y:S01]  /*36b0*/  LDSM.16.M88.4 R108, [R117+0x6000] ;  /* 0x00600000756c783b */ /* 0x000ea20000000200 */
[C---:B-1----:R-:W-:Y:S06]  /*36c0*/  HMMA.16816.F32 R8, R60.reuse, R16, RZ ;  /* 0x000000103c08723c */ /* 0x042fec00000018ff */
[-C--:B------:R-:W-:Y:S01]  /*36d0*/  HMMA.16816.F32 R12, R60, R18.reuse, RZ ;  /* 0x000000123c0c723c */ /* 0x080fe200000018ff */
[----:B------:R-:W1:Y:S05]  /*36e0*/  LDSM.16.M88.4 R112, [R112+0x1000] ;  /* 0x001000007070783b */ /* 0x000e6a0000000200 */
        /* <DEDUP_REMOVED lines=246> */
.L_x_1209:
        /* <DEDUP_REMOVED lines=232> */
.L_x_1210:
        /* <DEDUP_REMOVED lines=67> */
[----:B------:R-:W-:Y:S01]  /*5900*/  FFMA.FTZ R28, R28, UR6, -R231 ;  /* 0x000000061c1c7c23 */ /* 0x000fe200080108e7 */
[----:B------:R3:W-:Y:S01]  /*5910*/  STL [R1+0x50], R85 ;  /* 0x0000505501007387 */ /* 0x0007e20000100800 */
[--C-:B------:R-:W-:Y:S01]  /*5920*/  FFMA.FTZ R59, R59, UR6, -R157.reuse ;  /* 0x000000063b3b7c23 */ /* 0x100fe2000801089d */
[--C-:B------:R-:W-:Y:S01]  /*5930*/  FFMA.FTZ R58, R58, UR6, -R157.reuse ;  /* 0x000000063a3a7c23 */ /* 0x100fe2000801089d */
        /* <DEDUP_REMOVED lines=12> */
[----:B------:R-:W-:Y:S01]  /*5a00*/  FFMA.FTZ R162, R7, UR6, -R157 ;  /* 0x0000000607a27c23 */ /* 0x000fe2000801089d */
[----:B------:R-:W-:Y:S01]  /*5a10*/  STL [R1+0x40], R81 ;  /* 0x0000405101007387 */ /* 0x000fe20000100800 */
[--C-:B------:R-:W-:Y:S01]  /*5a20*/  FFMA.FTZ R47, R47, UR6, -R12.reuse ;  /* 0x000000062f2f7c23 */ /* 0x100fe2000801080c */
[--C-:B------:R-:W-:Y:S01]  /*5a30*/  FFMA.FTZ R46, R46, UR6, -R12.reuse ;  /* 0x000000062e2e7c23 */ /* 0x100fe2000801080c */
[--C-:B------:R-:W-:Y:S01]  /*5a40*/  FFMA.FTZ R37, R37, UR6, -R15.reuse ;  /* 0x0000000625257c23 */ /* 0x100fe2000801080f */
[----:B------:R-:W-:Y:S03]  /*5a50*/  STL [R1+0x3c], R80 ;  /* 0x00003c5001007387 */ /* 0x000fe60000100800 */
[----:B-1----:R-:W-:Y:S01]  /*5a60*/  MUFU.EX2 R88, R63 ;  /* 0x0000003f00587308 */ /* 0x002fe20000000800 */
[--C-:B------:R-:W-:Y:S01]  /*5a70*/  FFMA.FTZ R36, R36, UR6, -R15.reuse ;  /* 0x0000000624247c23 */ /* 0x100fe2000801080f */
[--C-:B------:R-:W-:Y:S01]  /*5a80*/  FFMA.FTZ R242, R21, UR6, -R15.reuse ;  /* 0x0000000615f27c23 */ /* 0x100fe2000801080f */
[----:B------:R-:W-:Y:S01]  /*5a90*/  STL [R1+0x38], R79 ;  /* 0x0000384f01007387 */ /* 0x000fe20000100800 */
[--C-:B------:R-:W-:Y:S01]  /*5aa0*/  FFMA.FTZ R241, R20, UR6, -R15.reuse ;  /* 0x0000000614f17c23 */ /* 0x100fe2000801080f */
[----:B------:R-:W-:Y:S01]  /*5ab0*/  FFMA.FTZ R15, R16, UR6, -R15 ;  /* 0x00000006100f7c23 */ /* 0x000fe2000801080f */
[--C-:B------:R-:W-:Y:S01]  /*5ac0*/  FFMA.FTZ R252, R25, UR6, -R231.reuse ;  /* 0x0000000619fc7c23 */ /* 0x100fe200080108e7 */
[----:B------:R-:W-:Y:S03]  /*5ad0*/  STL [R1+0x34], R78 ;  /* 0x0000344e01007387 */ /* 0x000fe60000100800 */
[----:B---3--:R-:W-:Y:S01]  /*5ae0*/  MUFU.EX2 R87, R62 ;  /* 0x0000003e00577308 */ /* 0x008fe20000000800 */
[--C-:B------:R-:W-:Y:S01]  /*5af0*/  FFMA.FTZ R251, R24, UR6, -R231.reuse ;  /* 0x0000000618fb7c23 */ /* 0x100fe200080108e7 */
[--C-:B------:R-:W-:Y:S01]  /*5b00*/  FFMA.FTZ R234, R11, UR6, -R231.reuse ;  /* 0x000000060bea7c23 */ /* 0x100fe200080108e7 */
[----:B------:R-:W-:Y:S01]  /*5b10*/  STL [R1+0x30], R77 ;  /* 0x0000304d01007387 */ /* 0x000fe20000100800 */
[--C-:B------:R-:W-:Y:S01]  /*5b20*/  FFMA.FTZ R233, R10, UR6, -R231.reuse ;  /* 0x000000060ae97c23 */ /* 0x100fe200080108e7 */
        /* <DEDUP_REMOVED lines=46> */
[----:B------:R3:W-:Y:S01]  /*5e10*/  STL [R1], R0 ;  /* 0x0000000001007387 */ /* 0x0007e20000100800 */
[----:B------:R-:W-:Y:S01]  /*5e20*/  FMUL.FTZ R175, R175, UR5 ;  /* 0x00000005afaf7c20 */ /* 0x000fe20008410000 */
[----:B------:R-:W-:Y:S01]  /*5e30*/  FFMA.FTZ R178, -R178, R178, 1 ;  /* 0x3f800000b2b27423 */ /* 0x000fe200000101b2 */
[----:B------:R-:W-:Y:S01]  /*5e40*/  FFMA.FTZ R182, -R182, R182, 1 ;  /* 0x3f800000b6b67423 */ /* 0x000fe200000101b6 */
[----:B------:R-:W-:Y:S03]  /*5e50*/  FFMA.FTZ R183, -R183, R183, 1 ;  /* 0x3f800000b7b77423 */ /* 0x000fe600000101b7 */
[----:B------:R-:W-:Y:S01]  /*5e60*/  MUFU.EX2 R86, R53 ;  /* 0x0000003500567308 */ /* 0x000fe20000000800 */
[----:B------:R-:W-:Y:S01]  /*5e70*/  FMUL.FTZ R178, R178, UR5 ;  /* 0x00000005b2b27c20 */ /* 0x000fe20008410000 */
[----:B------:R-:W-:Y:S01]  /*5e80*/  FMUL.FTZ R182, R182, UR5 ;  /* 0x00000005b6b67c20 */ /* 0x000fe20008410000 */
[----:B------:R-:W-:Y:S01]  /*5e90*/  FMUL.FTZ R183, R183, UR5 ;  /* 0x00000005b7b77c20 */ /* 0x000fe20008410000 */
[----:B------:R-:W-:Y:S01]  /*5ea0*/  FFMA.FTZ R176, -R176, R176, 1 ;  /* 0x3f800000b0b07423 */ /* 0x000fe200000101b0 */
[----:B------:R-:W-:Y:S01]  /*5eb0*/  FFMA.FTZ R173, -R173, R173, 1 ;  /* 0x3f800000adad7423 */ /* 0x000fe200000101ad */
[----:B------:R-:W-:Y:S01]  /*5ec0*/  UISETP.GT.AND UP3, UPT, UR8, UR20, UPT ;  /* 0x000000140800728c */ /* 0x000fe2000bf64270 */
[----:B------:R-:W-:Y:S03]  /*5ed0*/  FFMA.FTZ R174, -R174, R174, 1 ;  /* 0x3f800000aeae7423 */ /* 0x000fe600000101ae */
[----:B------:R-:W-:Y:S01]  /*5ee0*/  MUFU.EX2 R85, R52 ;  /* 0x0000003400557308 */ /* 0x000fe20000000800 */
[----:B------:R-:W-:Y:S01]  /*5ef0*/  FMUL.FTZ R176, R176, UR5 ;  /* 0x00000005b0b07c20 */ /* 0x000fe20008410000 */
[----:B------:R-:W-:Y:S01]  /*5f00*/  FFMA.FTZ R195, -R195, R195, 1 ;  /* 0x3f800000c3c37423 */ /* 0x000fe200000101c3 */
[----:B------:R-:W-:Y:S01]  /*5f10*/  FFMA.FTZ R196, -R196, R196, 1 ;  /* 0x3f800000c4c47423 */ /* 0x000fe200000101c4 */
[----:B------:R-:W-:Y:S01]  /*5f20*/  PLOP3.LUT P1, PT, PT, PT, UP3, 0x80, 0x0 ;  /* 0x000000000000781c */ /* 0x000fe20003f2f038 */
[----:B------:R-:W-:Y:S01]  /*5f30*/  FFMA.FTZ R197, -R197, R197, 1 ;  /* 0x3f800000c5c57423 */ /* 0x000fe200000101c5 */
        /* <DEDUP_REMOVED lines=29> */
[----:B------:R-:W-:Y:S01]  /*6110*/  FMUL.FTZ R173, R173, UR5 ;  /* 0x00000005adad7c20 */ /* 0x000fe20008410000 */
[----:B------:R-:W-:Y:S01]  /*6120*/  FMUL.FTZ R174, R174, UR5 ;  /* 0x00000005aeae7c20 */ /* 0x000fe20008410000 */
        /* <DEDUP_REMOVED lines=31> */
[----:B------:R-:W-:Y:S06]  /*6320*/  FMUL.FTZ R228, R228, UR5 ;  /* 0x00000005e4e47c20 */ /* 0x000fec0008410000 */
        /* <DEDUP_REMOVED lines=102> */
[----:B------:R-:W-:Y:S08]  /*6990*/  LDSM.16.M88.4 R64, [R127+UR4+0x4000] ;  /* 0x004000047f40783b */ /* 0x000ff00008000200 */
[----:B------:R-:W1:Y:S08]  /*69a0*/  LDSM.16.M88.4 R16, [R118+0x8000] ;  /* 0x008000007610783b */ /* 0x000e700000000200 */
[----:B------:R-:W2:Y:S08]  /*69b0*/  LDSM.16.M88.4 R60, [R127+UR4+0x5000] ;  /* 0x005000047f3c783b */ /* 0x000eb00008000200 */
[----:B------:R-:W3:Y:S08]  /*69c0*/  LDSM.16.M88.4 R32, [R118+0x8400] ;  /* 0x008400007620783b */ /* 0x000ef00000000200 */
[----:B------:R-:W4:Y:S08]  /*69d0*/  LDSM.16.M88.4 R48, [R118+0x8800] ;  /* 0x008800007630783b */ /* 0x000f300000000200 */
[----:B------:R-:W4:Y:S01]  /*69e0*/  LDSM.16.M88.4 R100, [R118+0x8c00] ;  /* 0x008c00007664783b */ /* 0x000f220000000200 */
[-C--:B-1----:R-:W-:Y:S07]  /*69f0*/  HMMA.16816.F32 R4, R64, R16.reuse, RZ ;  /* 0x000000104004723c */ /* 0x082fee00000018ff */
[----:B------:R-:W-:Y:S01]  /*6a00*/  LDSM.16.M88.4 R104, [R125] ;  /* 0x000000007d68783b */ /* 0x000fe20000000200 */
[C---:B--2---:R-:W-:Y:S07]  /*6a10*/  HMMA.16816.F32 R8, R60.reuse, R16, RZ ;  /* 0x000000103c08723c */ /* 0x044fee00000018ff */
[----:B------:R-:W-:Y:S01]  /*6a20*/  LDSM.16.M88.4 R108, [R125+0x1000] ;  /* 0x001000007d6c783b */ /* 0x000fe20000000200 */
        /* <DEDUP_REMOVED lines=101> */
[----:B------:R-:W-:Y:S01]  /*7080*/  FADD.FTZ R24, -R164, R24 ;  /* 0x00000018a4187221 */ /* 0x000fe20000010100 */
[----:B------:R-:W-:Y:S01]  /*7090*/  FMUL.FTZ R27, R79, R27 ;  /* 0x0000001b4f1b7220 */ /* 0x000fe20000410000 */
[----:B------:R-:W-:Y:S01]  /*70a0*/  FMUL.FTZ R22, R84, R22 ;  /* 0x0000001654167220 */ /* 0x000fe20000410000 */
[----:B------:R-:W-:Y:S01]  /*70b0*/  FMUL.FTZ R23, R83, R23 ;  /* 0x0000001753177220 */ /* 0x000fe20000410000 */
[----:B------:R2:W5:Y:S01]  /*70c0*/  LDL.LU R85, [R1+0x50] ;  /* 0x0000500001557983 */ /* 0x0005620000300800 */
[----:B------:R-:W-:Y:S01]  /*70d0*/  FMUL.FTZ R24, R82, R24 ;  /* 0x0000001852187220 */ /* 0x000fe20000410000 */
[----:B------:R-:W-:Y:S01]  /*70e0*/  FADD.FTZ R35, -R165, R35 ;  /* 0x00000023a5237221 */ /* 0x000fe20000010100 */
[----:B------:R-:W-:Y:S01]  /*70f0*/  FADD.FTZ R25, -R164, R25 ;  /* 0x00000019a4197221 */ /* 0x000fe20000010100 */
        /* <DEDUP_REMOVED lines=74> */
[----:B------:R-:W-:Y:S01]  /*75a0*/  FMUL.FTZ R27, R27, R16 ;  /* 0x000000101b1b7220 */ /* 0x000fe20000410000 */
[----:B------:R-:W-:Y:S01]  /*75b0*/  F2FP.F16.F32.PACK_AB R16, R21, R20 ;  /* 0x000000141510723e */ /* 0x000fe200000000ff */
[----:B------:R-:W-:Y:S01]  /*75c0*/  FFMA.FTZ R21, -R189, R189, 1 ;  /* 0x3f800000bd157423 */ /* 0x000fe200000101bd */
[----:B------:R-:W-:Y:S01]  /*75d0*/  FMUL.FTZ R22, R3, R22 ;  /* 0x0000001603167220 */ /* 0x000fe20000410000 */
[----:B------:R-:W-:Y:S01]  /*75e0*/  FFMA.FTZ R20, -R193, R193, 1 ;  /* 0x3f800000c1147423 */ /* 0x000fe200000101c1 */
[----:B------:R-:W-:Y:S01]  /*75f0*/  F2FP.F16.F32.PACK_AB R26, R27, R26 ;  /* 0x0000001a1b1a723e */ /* 0x000fe200000000ff */
[----:B------:R-:W-:Y:S01]  /*7600*/  FMUL.FTZ R21, R21, UR5 ;  /* 0x0000000515157c20 */ /* 0x000fe20008410000 */
[----:B------:R-:W-:Y:S01]  /*7610*/  FFMA.FTZ R31, -R187, R187, 1 ;  /* 0x3f800000bb1f7423 */ /* 0x000fe200000101bb */
[----:B------:R-:W-:Y:S01]  /*7620*/  FMUL.FTZ R20, R20, UR5 ;  /* 0x0000000514147c20 */ /* 0x000fe20008410000 */
[----:B------:R-:W-:Y:S01]  /*7630*/  FFMA.FTZ R30, -R188, R188, 1 ;  /* 0x3f800000bc1e7423 */ /* 0x000fe200000101bc */
[----:B------:R-:W-:Y:S01]  /*7640*/  FMUL.FTZ R18, R18, R21 ;  /* 0x0000001512127220 */ /* 0x000fe20000410000 */
[----:B------:R-:W-:Y:S01]  /*7650*/  FADD.FTZ R21, -R165, R38 ;  /* 0x00000026a5157221 */ /* 0x000fe20000010100 */
[----:B------:R-:W-:Y:S01]  /*7660*/  FMUL.FTZ R28, R28, R20 ;  /* 0x000000141c1c7220 */ /* 0x000fe20000410000 */
[----:B------:R-:W-:Y:S01]  /*7670*/  FADD.FTZ R20, -R166, R37 ;  /* 0x00000025a6147221 */ /* 0x000fe20000010100 */
[----:B------:R-:W-:Y:S01]  /*7680*/  FMUL.FTZ R31, R31, UR5 ;  /* 0x000000051f1f7c20 */ /* 0x000fe20008410000 */
[----:B------:R-:W-:Y:S01]  /*7690*/  F2FP.F16.F32.PACK_AB R18, R4, R18 ;  /* 0x000000120412723e */ /* 0x000fe200000000ff */
[----:B------:R-:W-:Y:S01]  /*76a0*/  FMUL.FTZ R21, R68, R21 ;  /* 0x0000001544157220 */ /* 0x000fe20000410000 */
[----:B------:R-:W1:Y:S01]  /*76b0*/  LDSM.16.M88.4 R4, [R117+0x8c00] ;  /* 0x008c00007504783b */ /* 0x000e620000000200 */
[----:B------:R-:W-:Y:S01]  /*76c0*/  FMUL.FTZ R20, R69, R20 ;  /* 0x0000001445147220 */ /* 0x000fe20000410000 */
[----:B------:R-:W-:Y:S01]  /*76d0*/  F2FP.F16.F32.PACK_AB R28, R29, R28 ;  /* 0x0000001c1d1c723e */ /* 0x000fe200000000ff */
[----:B------:R-:W-:Y:S01]  /*76e0*/  FMUL.FTZ R30, R30, UR5 ;  /* 0x000000051e1e7c20 */ /* 0x000fe20008410000 */
[----:B------:R-:W-:Y:S01]  /*76f0*/  FMUL.FTZ R24, R24, R31 ;  /* 0x0000001f18187220 */ /* 0x000fe20000410000 */
[----:B------:R-:W-:Y:S01]  /*7700*/  FFMA.FTZ R27, -R198, R198, 1 ;  /* 0x3f800000c61b7423 */ /* 0x000fe200000101c6 */
[----:B------:R-:W-:Y:S01]  /*7710*/  FFMA.FTZ R23, -R200, R200, 1 ;  /* 0x3f800000c8177423 */ /* 0x000fe200000101c8 */
[----:B------:R-:W-:Y:S01]  /*7720*/  FMUL.FTZ R25, R25, R30 ;  /* 0x0000001e19197220 */ /* 0x000fe20000410000 */
[----:B------:R2:W5:Y:S01]  /*7730*/  LDL.LU R69, [R1+0x10] ;  /* 0x0000100001457983 */ /* 0x0005620000300800 */
[----:B------:R-:W-:Y:S01]  /*7740*/  FMUL.FTZ R27, R27, UR5 ;  /* 0x000000051b1b7c20 */ /* 0x000fe20008410000 */
[----:B------:R-:W-:Y:S01]  /*7750*/  FMUL.FTZ R23, R23, UR5 ;  /* 0x0000000517177c20 */ /* 0x000fe20008410000 */
[----:B------:R-:W-:Y:S01]  /*7760*/  FADD.FTZ R42, -R163, R42 ;  /* 0x0000002aa32a7221 */ /* 0x000fe20000010100 */
[----:B------:R2:W5:Y:S01]  /*7770*/  LDL.LU R68, [R1+0xc] ;  /* 0x00000c0001447983 */ /* 0x0005620000300800 */
[----:B------:R-:W-:Y:S01]  /*7780*/  F2FP.F16.F32.PACK_AB R24, R25, R24 ;  /* 0x000000181918723e */ /* 0x000fe200000000ff */
[----:B------:R-:W-:Y:S01]  /*7790*/  FFMA.FTZ R25, -R199, R199, 1 ;  /* 0x3f800000c7197423 */ /* 0x000fe200000101c7 */
[----:B------:R-:W-:Y:S01]  /*77a0*/  FMUL.FTZ R32, R32, R27 ;  /* 0x0000001b20207220 */ /* 0x000fe20000410000 */
[----:B------:R2:W5:Y:S01]  /*77b0*/  LDL.LU R3, [R1+0x8] ;  /* 0x0000080001037983 */ /* 0x0005620000300800 */
[----:B------:R-:W-:Y:S01]  /*77c0*/  FMUL.FTZ R34, R34, R23 ;  /* 0x0000001722227220 */ /* 0x000fe20000410000 */
[----:B------:R-:W-:Y:S01]  /*77d0*/  FMUL.FTZ R25, R25, UR5 ;  /* 0x0000000519197c20 */ /* 0x000fe20008410000 */
[----:B------:R-:W-:Y:S01]  /*77e0*/  FADD.FTZ R43, -R163, R43 ;  /* 0x0000002ba32b7221 */ /* 0x000fe20000010100 */
[----:B------:R2:W5:Y:S01]  /*77f0*/  LDL.LU R2, [R1+0x4] ;  /* 0x0000040001027983 */ /* 0x0005620000300800 */
[C---:B------:R-:W-:Y:S01]  /*7800*/  FADD.FTZ R44, -R164.reuse, R44 ;  /* 0x0000002ca42c7221 */ /* 0x040fe20000010100 */
[----:B------:R-:W-:Y:S01]  /*7810*/  FMUL.FTZ R33, R33, R25 ;  /* 0x0000001921217220 */ /* 0x000fe20000410000 */
[----:B------:R-:W-:Y:S01]  /*7820*/  FADD.FTZ R45, -R164, R45 ;  /* 0x0000002da42d7221 */ /* 0x000fe20000010100 */
[----:B------:R2:W5:Y:S01]  /*7830*/  LDL.LU R0, [R1] ;  /* 0x0000000001007983 */ /* 0x0005620000300800 */
[C---:B------:R-:W-:Y:S01]  /*7840*/  FADD.FTZ R46, -R163.reuse, R46 ;  /* 0x0000002ea32e7221 */ /* 0x040fe20000010100 */
[----:B------:R-:W-:Y:S01]  /*7850*/  FADD.FTZ R47, -R163, R47 ;  /* 0x0000002fa32f7221 */ /* 0x000fe20000010100 */
[----:B------:R-:W-:Y:S01]  /*7860*/  FFMA.FTZ R29, -R203, R203, 1 ;  /* 0x3f800000cb1d7423 */ /* 0x000fe200000101cb */
[----:B------:R-:W-:Y:S01]  /*7870*/  FFMA.FTZ R27, -R204, R204, 1 ;  /* 0x3f800000cc1b7423 */ /* 0x000fe200000101cc */
[----:B------:R-:W-:Y:S01]  /*7880*/  FFMA.FTZ R25, -R206, R206, 1 ;  /* 0x3f800000ce197423 */ /* 0x000fe200000101ce */
[----:B------:R-:W-:Y:S01]  /*7890*/  FFMA.FTZ R23, -R213, R213, 1 ;  /* 0x3f800000d5177423 */ /* 0x000fe200000101d5 */
        /* <DEDUP_REMOVED lines=9> */
[-C--:B-1----:R-:W-:Y:S03]  /*7930*/  HMMA.16816.F32 R52, R104, R4.reuse, R52 ;  /* 0x000000046834723c */ /* 0x082fe60000001834 */
[----:B------:R-:W-:Y:S01]  /*7940*/  FMUL.FTZ R247, R247, R47 ;  /* 0x0000002ff7f77220 */ /* 0x000fe20000410000 */
[----:B------:R-:W-:Y:S01]  /*7950*/  FMUL.FTZ R29, R29, UR5 ;  /* 0x000000051d1d7c20 */ /* 0x000fe20008410000 */
[----:B------:R-:W-:Y:S01]  /*7960*/  FMUL.FTZ R27, R27, UR5 ;  /* 0x000000051b1b7c20 */ /* 0x000fe20008410000 */
[C---:B------:R-:W-:Y:S05]  /*7970*/  HMMA.16816.F32 R56, R108.reuse, R4, R56 ;  /* 0x000000046c38723c */ /* 0x040fea0000001838 */
[----:B------:R-:W-:Y:S01]  /*7980*/  FMUL.FTZ R25, R25, UR5 ;  /* 0x0000000519197c20 */ /* 0x000fe20008410000 */
[-C--:B------:R-:W-:Y:S05]  /*7990*/  HMMA.16816.F32 R60, R108, R6.reuse, R60 ;  /* 0x000000066c3c723c */ /* 0x080fea000000183c */
[----:B------:R-:W-:Y:S01]  /*79a0*/  FMUL.FTZ R23, R23, UR5 ;  /* 0x0000000517177c20 */ /* 0x000fe20008410000 */
        /* <DEDUP_REMOVED lines=107> */
.L_x_1211:
        /* <DEDUP_REMOVED lines=35> */
[----:B-1----:R-:W-:Y:S04]  /*8290*/  LDSM.16.MT88.4 R4, [R124+0x12000] ;  /* 0x012000007c04783b */ /* 0x002fe80000004200 */
        /* <DEDUP_REMOVED lines=72> */
.L_x_1212:
        /* <DEDUP_REMOVED lines=292> */
.L_x_1214:
        /* <DEDUP_REMOVED lines=21> */
.L_x_1215:
        /* <DEDUP_REMOVED lines=39> */
.L_x_1217:
[----:B------:R-:W-:Y:S05]  /*9d20*/  BSYNC B0 ;  /* 0x0000000000007941 */ /* 0x000fea0003800000 */
.L_x_1216:
        /* <DEDUP_REMOVED lines=14> */
.L_x_1219:
[----:B------:R-:W-:Y:S05]  /*9e10*/  BSYNC B0 ;  /* 0x0000000000007941 */ /* 0x000fea0003800000 */
.L_x_1218:
        /* <DEDUP_REMOVED lines=27> */
.L_x_1221:
[----:B------:R-:W-:Y:S05]  /*9fd0*/  BSYNC B0 ;  /* 0x0000000000007941 */ /* 0x000fea0003800000 */
.L_x_1220:
        /* <DEDUP_REMOVED lines=13> */
.L_x_1208:
[----:B------:R-:W-:Y:S05]  /*a0b0*/  BSYNC B1 ;  /* 0x0000000000017941 */ /* 0x000fea0003800000 */
.L_x_1194:
[----:B------:R-:W-:Y:S01]  /*a0c0*/  R2UR UR6, R134 ;  /* 0x00000000860672ca */ /* 0x000fe200000e0000 */
[----:B------:R-:W-:Y:S02]  /*a0d0*/  ULDC UR5, c[0x0][0xc] ;  /* 0x0000030000057ab9 */ /* 0x000fe40000000800 */
[----:B------:R-:W-:-:S10]  /*a0e0*/  UIADD3 UR37, UR5, UR37, URZ ;  /* 0x0000002505257290 */ /* 0x000fd4000fffe03f */
[----:B------:R-:W-:-:S06]  /*a0f0*/  UISETP.GE.AND UP0, UPT, UR37, UR6, UPT ;  /* 0x000000062500728c */ /* 0x000fcc000bf06270 */
[----:B------:R-:W-:-:S13]  /*a100*/  PLOP3.LUT P0, PT, PT, PT, UP0, 0x80, 0x0 ;  /* 0x000000000000781c */ /* 0x000fda0003f0f008 */
[----:B------:R-:W-:Y:S05]  /*a110*/  @P0 BRA `(.L_x_1222) ;  /* 0x0000000000040947 */ /* 0x000fea0003800000 */
[----:B------:R-:W-:Y:S05]  /*a120*/  BRA `(.L_x_1223) ;  /* 0xffffff6800bc7947 */ /* 0x000fea000383ffff */
.L_x_1222:
[----:B------:R-:W-:Y:S05]  /*a130*/  EXIT ;  /* 0x000000000000794d */ /* 0x000fea0003800000 */
.L_x_1224:
        /* <DEDUP_REMOVED lines=12> */
.L_x_1364:


//--------------------- .text._ZN5flash44flash_bwd_dq_dk_dv_loop_seqk_parallel_kernelI23Flash_bwd_kernel_traitsILi32ELi128ELi128ELi8ELi4ELi4ELi4ELb0ELb0EN7cutlass6half_tE19Flash_kernel_traitsILi32ELi128ELi128ELi8ES3_EELb1ELb0ELb1ELb1ELb0ELb0ELb0EEEvNS_16Flash_bwd_paramsE --------------------------
	.section	.text._ZN5flash44flash_bwd_dq_dk_dv_loop_seqk_parallel_kernelI23Flash_bwd_kernel_traitsILi32ELi128ELi128ELi8ELi4ELi4ELi4ELb0ELb0EN7cutlass6half_tE19Flash_kernel_traitsILi32ELi128ELi128ELi8ES3_EELb1ELb0ELb1ELb1ELb0ELb0ELb0EEEvNS_16Flash_bwd_paramsE,"ax",@progbits
	.align	128
        .global         _ZN5flash44flash_bwd_dq_dk_dv_loop_seqk_parallel_kernelI23Flash_bwd_kernel_traitsILi32ELi128ELi128ELi8ELi4ELi4ELi4ELb0ELb0EN7cutlass6half_tE19Flash_kernel_traitsILi32ELi128ELi128ELi8ES3_EELb1ELb0ELb1ELb1ELb0ELb0ELb0EEEvNS_16Flash_bwd_paramsE
        .type           _ZN5flash44flash_bwd_dq_dk_dv_loop_seqk_parallel_kernelI23Flash_bwd_kernel_traitsILi32ELi128ELi128ELi8ELi4ELi4ELi4ELb0ELb0EN7cutlass6half_tE19Flash_kernel_traitsILi32ELi128ELi128ELi8ES3_EELb1ELb0ELb1ELb1ELb0ELb0ELb0EEEvNS_16Flash_bwd_paramsE,@function
        .size           _ZN5flash44flash_bwd_dq_dk_dv_loop_seqk_parallel_kernelI23Flash_bwd_kernel_traitsILi32ELi128ELi128ELi8ELi4ELi4ELi4ELb0ELb0EN7cutlass6half_tE19Flash_kernel_traitsILi32ELi128ELi128ELi8ES3_EELb1ELb0ELb1ELb1ELb0ELb0ELb0EEEvNS_16Flash_bwd_paramsE,(.L_x_1365 - _ZN5flash44flash_bwd_dq_dk_dv_loop_seqk_parallel_kernelI23Flash_bwd_kernel_traitsILi32ELi128ELi128ELi8ELi4ELi4ELi4ELb0ELb0EN7cutlass6half_tE19Flash_kernel_traitsILi32ELi128ELi128ELi8ES3_EELb1ELb0ELb1ELb1ELb0ELb0ELb0EEEvNS_16Flash_bwd_paramsE)
        .other          _ZN5flash44flash_bwd_dq_dk_dv_loop_seqk_parallel_kernelI23Flash_bwd_kernel_traitsILi32ELi128ELi128ELi8ELi4ELi4ELi4ELb0ELb0EN7cutlass6half_tE19Flash_kernel_traitsILi32ELi128ELi128ELi8ES3_EELb1ELb0ELb1ELb1ELb0ELb0ELb0EEEvNS_16Flash_bwd_paramsE,@"STO_CUDA_ENTRY STV_DEFAULT"
_ZN5flash44flash_bwd_dq_dk_dv_loop_seqk_parallel_kernelI23Flash_bwd_kernel_traitsILi32ELi128ELi128ELi8ELi4ELi4ELi4ELb0ELb0EN7cutlass6half_tE19Flash_kernel_traitsILi32ELi128ELi128ELi8ES3_EELb1ELb0ELb1ELb1ELb0ELb0ELb0EEEvNS_16Flash_bwd_paramsE:
.text._ZN5flash44flash_bwd_dq_dk_dv_loop_seqk_parallel_kernelI23Flash_bwd_kernel_traitsILi32ELi128ELi128ELi8ELi4ELi4ELi4ELb0ELb0EN7cutlass6half_tE19Flash_kernel_traitsILi32ELi128ELi128ELi8ES3_EELb1ELb0ELb1ELb1ELb0ELb0ELb0EEEvNS_16Flash_bwd_paramsE:
        /* <DEDUP_REMOVED lines=26> */
[--C-:B------:R-:W-:Y:S01]  /*01a0*/  SHF.R.S32.HI R4, RZ, 0x2, R5.reuse ;  /* 0x00000002ff047819 */ /* 0x100fe20000011405 */
[----:B----4-:R-:W-:Y:S01]  /*01b0*/  USHF.R.S32.HI UR5, URZ, 0x1f, UR59 ;  /* 0x0000001f3f057899 */ /* 0x010fe2000801143b */
[CC--:B------:R-:W-:Y:S01]  /*01c0*/  LEA.HI R142, R9.reuse, R134.reuse, RZ, 0x7 ;  /* 0x00000086098e7211 */ /* 0x0c0fe200078f38ff */
[----:B------:R-:W-:Y:S01]  /*01d0*/  USHF.R.S32.HI UR6, URZ, 0x1f, UR59 ;  /* 0x0000001f3f067899 */ /* 0x000fe2000801143b */
[CC--:B------:R-:W-:Y:S02]  /*01e0*/  LEA.HI R3, R9.reuse, R134.reuse, RZ, 0x3 ;  /* 0x0000008609037211 */ /* 0x0c0fe400078f18ff */
[----:B------:R-:W-:Y:S01]  /*01f0*/  LEA.HI R9, R9, R134, RZ, 0x4 ;  /* 0x0000008609097211 */ /* 0x000fe200078f20ff */
[----:B------:R-:W-:Y:S01]  /*0200*/  IMAD.U32 R145, RZ, RZ, UR5 ;  /* 0x00000005ff917e24 */ /* 0x000fe2000f8e00ff */
[C---:B------:R-:W-:Y:S01]  /*0210*/  LOP3.LUT R159, R5.reuse, 0xfffffffc, RZ, 0xc0, !PT ;  /* 0xfffffffc059f7812 */ /* 0x040fe200078ec0ff */
[----:B------:R-:W-:Y:S01]  /*0220*/  USHF.R.S32.HI UR5, URZ, 0x1f, UR58 ;  /* 0x0000001f3f057899 */ /* 0x000fe2000801143a */
[----:B------:R-:W-:Y:S01]  /*0230*/  SHF.R.S32.HI R15, RZ, 0x1f, R5 ;  /* 0x0000001fff0f7819 */ /* 0x000fe20000011405 */
[----:B------:R-:W-:Y:S01]  /*0240*/  IMAD.U32 R149, RZ, RZ, UR6 ;  /* 0x00000006ff957e24 */ /* 0x000fe2000f8e00ff */
[----:B------:R-:W-:Y:S01]  /*0250*/  LEA.HI R5, R5, R4, RZ, 0x1 ;  /* 0x0000000405057211 */ /* 0x000fe200078f08ff */
[----:B------:R-:W-:Y:S01]  /*0260*/  IMAD.IADD R159, R134, 0x1, -R159 ;  /* 0x00000001869f7824 */ /* 0x000fe200078e0a9f */
[----:B------:R-:W-:Y:S01]  /*0270*/  SHF.R.S32.HI R0, RZ, 0x4, R9 ;  /* 0x00000004ff007819 */ /* 0x000fe20000011409 */
[----:B------:R-:W-:Y:S01]  /*0280*/  UIADD3 UR6, UR4, 0xa000, URZ ;  /* 0x0000a00004067890 */ /* 0x000fe2000fffe03f */
[----:B------:R-:W-:Y:S01]  /*0290*/  LOP3.LUT R5, R5, 0x7fffffe, RZ, 0xc0, !PT ;  /* 0x07fffffe05057812 */ /* 0x000fe200078ec0ff */
[C---:B------:R-:W-:Y:S01]  /*02a0*/  IMAD.SHL.U32 R146, R159.reuse, 0x8, RZ ;  /* 0x000000089f927824 */ /* 0x040fe200078e00ff */
[----:B------:R-:W-:Y:S01]  /*02b0*/  LOP3.LUT R7, R144, 0xffffffe0, RZ, 0xc0, !PT ;  /* 0xffffffe090077812 */ /* 0x000fe200078ec0ff */
[----:B------:R-:W-:Y:S01]  /*02c0*/  IMAD.SHL.U32 R159, R159, 0x2, RZ ;  /* 0x000000029f9f7824 */ /* 0x000fe200078e00ff */
[----:B------:R-:W-:Y:S01]  /*02d0*/  LOP3.LUT R13, R9, 0xfffffff0, RZ, 0xc0, !PT ;  /* 0xfffffff0090d7812 */ /* 0x000fe200078ec0ff */
[----:B------:R-:W-:Y:S01]  /*02e0*/  IMAD.IADD R2, R4, 0x1, -R5 ;  /* 0x0000000104027824 */ /* 0x000fe200078e0a05 */
[----:B------:R-:W-:Y:S01]  /*02f0*/  LOP3.LUT R11, R3, 0xfffffff8, RZ, 0xc0, !PT ;  /* 0xfffffff8030b7812 */ /* 0x000fe200078ec0ff */
[C---:B------:R-:W-:Y:S01]  /*0300*/  IMAD.IADD R7, R134.reuse, 0x1, -R7 ;  /* 0x0000000186077824 */ /* 0x040fe200078e0a07 */
[----:B------:R-:W-:Y:S01]  /*0310*/  LEA.HI R9, R9, R0, RZ, 0x1 ;  /* 0x0000000009097211 */ /* 0x000fe200078f08ff */
[C---:B------:R-:W-:Y:S01]  /*0320*/  IMAD.IADD R8, R134.reuse, 0x1, -R13 ;  /* 0x0000000186087824 */ /* 0x040fe200078e0a0d */
[--C-:B------:R-:W-:Y:S01]  /*0330*/  SHF.R.S32.HI R143, RZ, 0x5, R144.reuse ;  /* 0x00000005ff8f7819 */ /* 0x100fe20000011490 */
[----:B------:R-:W-:Y:S01]  /*0340*/  IMAD.IADD R134, R134, 0x1, -R11 ;  /* 0x0000000186867824 */ /* 0x000fe200078e0a0b */
[----:B------:R-:W-:Y:S01]  /*0350*/  SHF.R.S32.HI R144, RZ, 0x1f, R144 ;  /* 0x0000001fff907819 */ /* 0x000fe20000011490 */
[----:B------:R-:W-:Y:S01]  /*0360*/  IMAD.U32 R150, RZ, RZ, UR5 ;  /* 0x00000005ff967e24 */ /* 0x000fe2000f8e00ff */
[----:B------:R-:W-:Y:S01]  /*0370*/  LOP3.LUT R9, R9, 0xfffffffe, RZ, 0xc0, !PT ;  /* 0xfffffffe09097812 */ /* 0x000fe200078ec0ff */
[----:B------:R-:W-:Y:S01]  /*0380*/  UIADD3 UR5, UR4, 0x6000, URZ ;  /* 0x0000600004057890 */ /* 0x000fe2000fffe03f */
[----:B------:R-:W-:-:S02]  /*0390*/  SHF.R.S32.HI R5, RZ, 0x3, R3 ;  /* 0x00000003ff057819 */ /* 0x000fc40000011403 */
[----:B------:R-:W-:Y:S01]  /*03a0*/  LEA.HI R144, R144, R143, RZ, 0x2 ;  /* 0x0000008f90907211 */ /* 0x000fe200078f10ff */
[----:B------:R-:W-:Y:S01]  /*03b0*/  IMAD.IADD R9, R0, 0x1, -R9 ;  /* 0x0000000100097824 */ /* 0x000fe200078e0a09 */
[----:B------:R-:W-:Y:S01]  /*03c0*/  LEA.HI R15, R15, R4, RZ, 0x3 ;  /* 0x000000040f0f7211 */ /* 0x000fe200078f18ff */
[----:B------:R-:W-:Y:S01]  /*03d0*/  IMAD.SHL.U32 R5, R5, 0x40, RZ ;  /* 0x0000004005057824 */ /* 0x000fe200078e00ff */
[----:B------:R-:W-:Y:S01]  /*03e0*/  SHF.R.S32.HI R140, RZ, 0x1f, R7 ;  /* 0x0000001fff8c7819 */ /* 0x000fe20000011407 */
[----:B------:R-:W-:Y:S01]  /*03f0*/  IMAD.SHL.U32 R139, R9, 0x8, RZ ;  /* 0x00000008098b7824 */ /* 0x000fe200078e00ff */
[----:B------:R-:W-:Y:S02]  /*0400*/  LEA.HI R0, R134, R134, RZ, 0x1 ;  /* 0x0000008686007211 */ /* 0x000fe400078f08ff */
[----:B------:R-:W-:Y:S02]  /*0410*/  LOP3.LUT R144, R144, 0xfffffffc, RZ, 0xc0, !PT ;  /* 0xfffffffc90907812 */ /* 0x000fe400078ec0ff */
[----:B------:R-:W-:-:S02]  /*0420*/  LOP3.LUT R15, R15, 0xfffffff8, RZ, 0xc0, !PT ;  /* 0xfffffff80f0f7812 */ /* 0x000fc400078ec0ff */
[----:B------:R-:W-:Y:S01]  /*0430*/  LEA.HI R140, R140, R7, RZ, 0x2 ;  /* 0x000000078c8c7211 */ /* 0x000fe200078f10ff */
[----:B------:R-:W-:Y:S01]  /*0440*/  IMAD.IADD R144, R143, 0x1, -R144 ;  /* 0x000000018f907824 */ /* 0x000fe200078e0a90 */
[----:B------:R-:W-:Y:S01]  /*0450*/  LOP3.LUT R5, R5, 0xc0, RZ, 0xc0, !PT ;  /* 0x000000c005057812 */ /* 0x000fe200078ec0ff */
[----:B------:R-:W-:Y:S01]  /*0460*/  IMAD R143, R143, 0x8, R2 ;  /* 0x000000088f8f7824 */ /* 0x000fe200078e0202 */
[----:B------:R-:W-:Y:S01]  /*0470*/  LOP3.LUT R7, R0, 0x7fffffe, RZ, 0xc0, !PT ;  /* 0x07fffffe00077812 */ /* 0x000fe200078ec0ff */
[----:B------:R-:W-:Y:S01]  /*0480*/  IMAD.IADD R15, R4, 0x1, -R15 ;  /* 0x00000001040f7824 */ /* 0x000fe200078e0a0f */
[----:B------:R-:W-:Y:S02]  /*0490*/  SHF.R.U32.HI R2, RZ, 0x3, R5 ;  /* 0x00000003ff027819 */ /* 0x000fe40000011605 */
[----:B------:R-:W-:Y:S01]  /*04a0*/  LOP3.LUT R5, R5, 0x18, R146, 0xf8, !PT ;  /* 0x0000001805057812 */ /* 0x000fe200078ef892 */
[----:B------:R-:W-:Y:S01]  /*04b0*/  IMAD.IADD R4, R134, 0x1, -R7 ;  /* 0x0000000186047824 */ /* 0x000fe200078e0a07 */
[----:B------:R-:W-:Y:S01]  /*04c0*/  LEA.HI R7, R8, R8, RZ, 0x1 ;  /* 0x0000000808077211 */ /* 0x000fe200078f08ff */
[----:B------:R-:W-:Y:S01]  /*04d0*/  IMAD.SHL.U32 R134, R134, 0x40, RZ ;  /* 0x0000004086867824 */ /* 0x000fe200078e00ff */
[----:B------:R-:W-:Y:S01]  /*04e0*/  LOP3.LUT R2, R5, R2, RZ, 0x3c, !PT ;  /* 0x0000000205027212 */ /* 0x000fe200078e3cff */
[----:B------:R-:W-:Y:S01]  /*04f0*/  IMAD.SHL.U32 R11, R15, 0x40, RZ ;  /* 0x000000400f0b7824 */ /* 0x000fe200078e00ff */
[----:B------:R-:W-:-:S02]  /*0500*/  SHF.R.S32.HI R5, RZ, 0x1, R7 ;  /* 0x00000001ff057819 */ /* 0x000fc40000011407 */
[----:B------:R-:W-:Y:S01]  /*0510*/  SHF.R.S32.HI R6, RZ, 0x1f, R7 ;  /* 0x0000001fff067819 */ /* 0x000fe20000011407 */
[----:B------:R-:W-:Y:S01]  /*0520*/  IMAD.U32 R143, R143, 0x20, R2 ;  /* 0x000000208f8f7824 */ /* 0x000fe200078e0002 */
[----:B------:R-:W-:Y:S02]  /*0530*/  SHF.R.S32.HI R13, RZ, 0x1f, R8 ;  /* 0x0000001fff0d7819 */ /* 0x000fe40000011408 */
[----:B------:R-:W-:Y:S02]  /*0540*/  LEA.HI R6, R6, R5, RZ, 0x2 ;  /* 0x0000000506067211 */ /* 0x000fe400078f10ff */
[----:B------:R-:W-:Y:S02]  /*0550*/  LEA.HI R13, R13, R8, RZ, 0x3 ;  /* 0x000000080d0d7211 */ /* 0x000fe400078f18ff */
[----:B------:R-:W-:Y:S02]  /*0560*/  LOP3.LUT R6, R6, 0xfffffffc, RZ, 0xc0, !PT ;  /* 0xfffffffc06067812 */ /* 0x000fe400078ec0ff */
[----:B------:R-:W-:-:S02]  /*0570*/  SHF.R.S32.HI R0, RZ, 0x1, R0 ;  /* 0x00000001ff007819 */ /* 0x000fc40000011400 */
[----:B------:R-:W-:Y:S01]  /*0580*/  LOP3.LUT R7, R7, 0x7fffffe, RZ, 0xc0, !PT ;  /* 0x07fffffe07077812 */ /* 0x000fe200078ec0ff */
[----:B------:R-:W-:Y:S01]  /*0590*/  IMAD.IADD R6, R5, 0x1, -R6 ;  /* 0x0000000105067824 */ /* 0x000fe200078e0a06 */
[----:B------:R-:W-:Y:S01]  /*05a0*/  LOP3.LUT R133, R13, 0xfffffff8, RZ, 0xc0, !PT ;  /* 0xfffffff80d857812 */ /* 0x000fe200078ec0ff */
[----:B------:R-:W-:Y:S01]  /*05b0*/  IMAD.SHL.U32 R5, R144, 0x10, RZ ;  /* 0x0000001090057824 */ /* 0x000fe200078e00ff */
[C---:B------:R-:W-:Y:S01]  /*05c0*/  LOP3.LUT P0, RZ, R0.reuse, 0x2, RZ, 0xc0, !PT ;  /* 0x0000000200ff7812 */ /* 0x040fe2000780c0ff */
[----:B------:R-:W-:Y:S01]  /*05d0*/  IMAD.SHL.U32 R0, R0, 0x40, RZ ;  /* 0x0000004000007824 */ /* 0x000fe200078e00ff */
[----:B------:R-:W-:Y:S01]  /*05e0*/  SHF.R.S32.HI R142, RZ, 0x7, R142 ;  /* 0x00000007ff8e7819 */ /* 0x000fe2000001148e */
[----:B------:R-:W-:Y:S01]  /*05f0*/  IMAD.IADD R2, R8, 0x1, -R7 ;  /* 0x0000000108027824 */ /* 0x000fe200078e0a07 */
[----:B------:R-:W-:Y:S01]  /*0600*/  LOP3.LUT R134, R134, 0x1c0, RZ, 0xc0, !PT ;  /* 0x000001c086867812 */ /* 0x000fe200078ec0ff */
[----:B------:R-:W-:Y:S01]  /*0610*/  IMAD.IADD R133, R8, 0x1, -R133 ;  /* 0x0000000108857824 */ /* 0x000fe200078e0a85 */
[----:B------:R-:W-:Y:S01]  /*0620*/  LOP3.LUT R0, R0, 0xc0, RZ, 0xc0, !PT ;  /* 0x000000c000007812 */ /* 0x000fe200078ec0ff */
[----:B------:R-:W-:Y:S01]  /*0630*/  IMAD R137, R142, 0x8, R9 ;  /* 0x000000088e897824 */ /* 0x000fe200078e0209 */
[----:B------:R-:W-:Y:S01]  /*0640*/  LOP3.LUT R8, R134, 0x30, R5, 0xf8, !PT ;  /* 0x0000003086087812 */ /* 0x000fe200078ef805 */
[----:B------:R-:W-:Y:S01]  /*0650*/  IMAD R148, R142, 0x2000, R159 ;  /* 0x000020008e947824 */ /* 0x000fe200078e029f */
[----:B------:R-:W-:Y:S01]  /*0660*/  LEA.HI.SX32 R140, R140, R5, 0x1e ;  /* 0x000000058c8c7211 */ /* 0x000fe200078ff2ff */
[----:B------:R-:W-:Y:S01]  /*0670*/  IMAD R137, R137, 0x8, R4 ;  /* 0x0000000889897824 */ /* 0x000fe200078e0204 */
[--C-:B------:R-:W-:Y:S01]  /*0680*/  LOP3.LUT R5, R8, 0x8, R3.reuse, 0xf8, !PT ;  /* 0x0000000808057812 */ /* 0x100fe200078ef803 */
[----:B------:R-:W-:Y:S01]  /*0690*/  IMAD.SHL.U32 R8, R144, 0x400, RZ ;  /* 0x0000040090087824 */ /* 0x000fe200078e00ff */
[----:B------:R-:W-:Y:S01]  /*06a0*/  LOP3.LUT R3, R0, 0x8, R3, 0xf8, !PT ;  /* 0x0000000800037812 */ /* 0x000fe200078ef803 */
[----:B------:R-:W-:Y:S01]  /*06b0*/  IMAD R159, R144, 0x200, R159 ;  /* 0x00000200909f7824 */ /* 0x000fe200078e029f */
[----:B------:R-:W-:-:S02]  /*06c0*/  LOP3.LUT R4, R15, 0x1, RZ, 0xc0, !PT ;  /* 0x000000010f047812 */ /* 0x000fc400078ec0ff */
[----:B------:R-:W-:Y:S02]  /*06d0*/  SHF.R.U32.HI R0, RZ, 0x3, R0 ;  /* 0x00000003ff007819 */ /* 0x000fe40000011600 */
[----:B------:R-:W-:Y:S02]  /*06e0*/  LEA.HI R7, R15, R15, RZ, 0x1 ;  /* 0x0000000f0f077211 */ /* 0x000fe400078f08ff */
[----:B------:R-:W-:Y:S02]  /*06f0*/  LOP3.LUT R11, R11, 0x1c0, RZ, 0xc0, !PT ;  /* 0x000001c00b0b7812 */ /* 0x000fe400078ec0ff */
[----:B------:R-:W-:Y:S02]  /*0700*/  ISETP.NE.U32.AND P6, PT, R4, 0x1, PT ;  /* 0x000000010400780c */ /* 0x000fe40003fc5070 */
[C---:B------:R-:W-:Y:S02]  /*0710*/  LOP3.LUT P5, RZ, R15.reuse, 0x2, RZ, 0xc0, !PT ;  /* 0x000000020fff7812 */ /* 0x040fe400078ac0ff */
[----:B------:R-:W-:-:S02]  /*0720*/  LOP3.LUT P4, RZ, R15, 0x4, RZ, 0xc0, !PT ;  /* 0x000000040fff7812 */ /* 0x000fc4000788c0ff */
[----:B------:R-:W-:Y:S02]  /*0730*/  LOP3.LUT R0, R3, R0, RZ, 0x3c, !PT ;  /* 0x0000000003007212 */ /* 0x000fe400078e3cff */
[----:B------:R-:W-:Y:S02]  /*0740*/  SHF.R.S32.HI R13, RZ, 0x3, R13 ;  /* 0x00000003ff0d7819 */ /* 0x000fe4000001140d */
[----:B------:R-:W-:Y:S01]  /*0750*/  SHF.R.U32.HI R134, RZ, 0x3, R134 ;  /* 0x00000003ff867819 */ /* 0x000fe20000011686 */
[----:B------:R-:W-:Y:S01]  /*0760*/  IMAD.U32 R137, R137, 0x20, R0 ;  /* 0x0000002089897824 */ /* 0x000fe200078e0000 */
[----:B------:R-:W-:Y:S01]  /*0770*/  LOP3.LUT R4, R7, 0x3fffffe, RZ, 0xc0, !PT ;  /* 0x03fffffe07047812 */ /* 0x000fe200078ec0ff */
[----:B------:R-:W-:Y:S01]  /*0780*/  IMAD R3, R13, 0x8, R2 ;  /* 0x000000080d037824 */ /* 0x000fe200078e0202 */
[----:B------:R-:W-:Y:S01]  /*0790*/  LEA.HI R11, R11, R11, RZ, 0x1d ;  /* 0x0000000b0b0b7211 */ /* 0x000fe200078fe8ff */
[----:B------:R-:W-:Y:S01]  /*07a0*/  IMAD R2, R13, 0x200, R8 ;  /* 0x000002000d027824 */ /* 0x000fe200078e0208 */
[----:B------:R-:W-:Y:S01]  /*07b0*/  SHF.R.S32.HI R7, RZ, 0x1, R7 ;  /* 0x00000001ff077819 */ /* 0x000fe20000011407 */
[----:B------:R-:W-:Y:S01]  /*07c0*/  IMAD.IADD R4, R15, 0x1, -R4 ;  /* 0x000000010f047824 */ /* 0x000fe200078e0a04 */
[C---:B------:R-:W-:Y:S01]  /*07d0*/  R2P PR, R133.reuse, 0x6 ;  /* 0x0000000685007804 */ /* 0x040fe20000000000 */
[----:B------:R-:W-:Y:S01]  /*07e0*/  IMAD.SHL.U32 R133, R133, 0x40, RZ ;  /* 0x0000004085857824 */ /* 0x000fe200078e00ff */
[----:B------:R-:W-:Y:S01]  /*07f0*/  LOP3.LUT R134, R5, R134, RZ, 0x3c, !PT ;  /* 0x0000008605867212 */ /* 0x000fe200078e3cff */
[----:B------:R-:W-:Y:S01]  /*0800*/  IMAD R159, R4, 0x20, R159 ;  /* 0x00000020049f7824 */ /* 0x000fe200078e029f */
[----:B------:R-:W-:Y:S01]  /*0810*/  SEL R0, R136, 0xffffffe0, !P0 ;  /* 0xffffffe088007807 */ /* 0x000fe20004000000 */
[----:B------:R-:W-:Y:S01]  /*0820*/  IMAD.SHL.U32 R3, R3, 0x20, RZ ;  /* 0x0000002003037824 */ /* 0x000fe200078e00ff */
[----:B------:R-:W-:Y:S01]  /*0830*/  IADD3 R148, R11, R148, R8 ;  /* 0x000000940b947210 */ /* 0x000fe20007ffe008 */
[----:B------:R-:W-:Y:S01]  /*0840*/  IMAD.SHL.U32 R8, R142, 0x8, RZ ;  /* 0x000000088e087824 */ /* 0x000fe200078e00ff */
[C---:B------:R-:W-:Y:S01]  /*0850*/  LOP3.LUT P0, RZ, R6.reuse, 0x2, RZ, 0xc0, !PT ;  /* 0x0000000206ff7812 */ /* 0x040fe2000780c0ff */
[----:B------:R-:W-:Y:S01]  /*0860*/  IMAD.SHL.U32 R6, R6, 0x40, RZ ;  /* 0x0000004006067824 */ /* 0x000fe200078e00ff */
[C---:B------:R-:W-:Y:S01]  /*0870*/  LOP3.LUT P3, RZ, R7.reuse, 0x2, RZ, 0xc0, !PT ;  /* 0x0000000207ff7812 */ /* 0x040fe2000786c0ff */
[----:B------:R-:W-:Y:S01]  /*0880*/  IMAD.SHL.U32 R7, R7, 0x40, RZ ;  /* 0x0000004007077824 */ /* 0x000fe200078e00ff */
[----:B------:R-:W-:Y:S01]  /*0890*/  LOP3.LUT R133, R133, 0x1c0, RZ, 0xc0, !PT ;  /* 0x000001c085857812 */ /* 0x000fe200078ec0ff */
[C---:B------:R-:W-:Y:S01]  /*08a0*/  IMAD R134, R9.reuse, 0x200, R134 ;  /* 0x0000020009867824 */ /* 0x040fe200078e0286 */
[----:B------:R-:W-:Y:S01]  /*08b0*/  LOP3.LUT R8, R8, 0x8, RZ, 0xc0, !PT ;  /* 0x0000000808087812 */ /* 0x000fe200078ec0ff */
[----:B------:R-:W-:Y:S01]  /*08c0*/  IMAD.SHL.U32 R9, R9, 0x10, RZ ;  /* 0x0000001009097824 */ /* 0x000fe200078e00ff */
[----:B------:R-:W-:Y:S01]  /*08d0*/  LOP3.LUT R6, R6, 0xc0, RZ, 0xc0, !PT ;  /* 0x000000c006067812 */ /* 0x000fe200078ec0ff */
[----:B------:R-:W-:Y:S01]  /*08e0*/  IMAD.SHL.U32 R137, R137, 0x2, RZ ;  /* 0x0000000289897824 */ /* 0x000fe200078e00ff */
[----:B------:R-:W-:-:S02]  /*08f0*/  LOP3.LUT R7, R7, 0xc0, RZ, 0xc0, !PT ;  /* 0x000000c007077812 */ /* 0x000fc400078ec0ff */
[----:B------:R-:W-:Y:S02]  /*0900*/  LOP3.LUT R139, R139, 0x8, RZ, 0xc0, !PT ;  /* 0x000000088b8b7812 */ /* 0x000fe400078ec0ff */
[----:B------:R-:W-:Y:S02]  /*0910*/  SHF.R.U32.HI R10, RZ, 0x3, R133 ;  /* 0x00000003ff0a7819 */ /* 0x000fe40000011685 */
[----:B------:R-:W-:Y:S02]  /*0920*/  SHF.R.U32.HI R5, RZ, 0x3, R6 ;  /* 0x00000003ff057819 */ /* 0x000fe40000011606 */
[----:B------:R-:W-:Y:S02]  /*0930*/  LOP3.LUT R138, R8, 0x10, R9, 0xf8, !PT ;  /* 0x00000010088a7812 */ /* 0x000fe400078ef809 */
[----:B------:R-:W-:Y:S02]  /*0940*/  SHF.R.U32.HI R4, RZ, 0x3, R7 ;  /* 0x00000003ff047819 */ /* 0x000fe40000011607 */
[----:B------:R-:W-:-:S02]  /*0950*/  LOP3.LUT R133, R10, R133, R139, 0x1e, !PT ;  /* 0x000000850a857212 */ /* 0x000fc400078e1e8b */
        /* <DEDUP_REMOVED lines=17> */
[----:B------:R-:W-:Y:S01]  /*0a70*/  IADD3 R135, R0, UR5, R137 ;  /* 0x0000000500877c10 */ /* 0x000fe2000fffe089 */
[----:B------:R-:W-:Y:S01]  /*0a80*/  VIADD R132, R133, 0x20 ;  /* 0x0000002085847836 */ /* 0x000fe20000000000 */
[----:B------:R-:W-:Y:S01]  /*0a90*/  SEL R136, R136, 0xffffffe0, !P0 ;  /* 0xffffffe088887807 */ /* 0x000fe20004000000 */
[----:B------:R-:W-:Y:S01]  /*0aa0*/  IMAD.IADD R157, R157, 0x1, R152 ;  /* 0x000000019d9d7824 */ /* 0x000fe200078e0298 */
[----:B------:R-:W-:Y:S01]  /*0ab0*/  LEA R134, R134, UR4, 0x1 ;  /* 0x0000000486867c11 */ /* 0x000fe2000f8e08ff */
        /* <DEDUP_REMOVED lines=13> */
.L_x_1271:
        /* <DEDUP_REMOVED lines=16> */
[----:B------:R-:W-:Y:S01]  /*0c90*/  IMAD.U32 R14, RZ, RZ, UR6 ;  /* 0x00000006ff0e7e24 */ /* 0x000fe2000f8e00ff */
[----:B------:R-:W-:-:S02]  /*0ca0*/  @UP4 UIADD3 UR8, UP1, UR14, UR8, URZ ;  /* 0x000000080e084290 */ /* 0x000fc4000ff3e03f */
[----:B------:R-:W-:Y:S01]  /*0cb0*/  UIADD3.X UR12, UR5, UR11, URZ, UP2, !UPT ;  /* 0x0000000b050c7290 */ /* 0x000fe200097fe43f */
[----:B------:R-:W-:Y:S01]  /*0cc0*/  IMAD.U32 R15, RZ, RZ, UR7 ;  /* 0x00000007ff0f7e24 */ /* 0x000fe2000f8e00ff */
[----:B------:R-:W-:Y:S01]  /*0cd0*/  UISETP.NE.AND.EX UP0, UPT, UR11, URZ, UPT, UP0 ;  /* 0x0000003f0b00728c */ /* 0x000fe2000bf05300 */
[----:B------:R-:W-:Y:S02]  /*0ce0*/  ULDC.U8 UR15, c[0x0][0x3c2] ;  /* 0x0000f080000f7ab9 */ /* 0x000fe40000000000 */
[----:B------:R-:W-:Y:S01]  /*0cf0*/  ULDC.64 UR10, c[0x0][0x2f8] ;  /* 0x0000be00000a7ab9 */ /* 0x000fe20000000a00 */
[----:B------:R-:W-:Y:S01]  /*0d00*/  @UP4 UIADD3.X UR9, UR5, UR9, URZ, UP1, !UPT ;  /* 0x0000000905094290 */ /* 0x000fe20008ffe43f */
[----:B-1-3--:R-:W-:Y:S01]  /*0d10*/  IMAD.U32 R6, RZ, RZ, UR8 ;  /* 0x00000008ff067e24 */ /* 0x00afe2000f8e00ff */
[----:B------:R-:W-:Y:S01]  /*0d20*/  UISETP.NE.AND UP2, UPT, UR15, URZ, UPT ;  /* 0x0000003f0f00728c */ /* 0x000fe2000bf45270 */
[----:B--2---:R-:W2:Y:S01]  /*0d30*/  @P0 LDG.E R4, desc[UR16][R14.64] ;  /* 0x000000100e040981 */ /* 0x004ea2000c1e1900 */
[----:B------:R-:W-:Y:S01]  /*0d40*/  UISETP.EQ.U32.AND UP4, UPT, UR10, URZ, UPT ;  /* 0x0000003f0a00728c */ /* 0x000fe2000bf82070 */
[----:B------:R-:W-:Y:S01]  /*0d50*/  PLOP3.LUT P3, PT, PT, PT, UP0, 0x80, 0x0 ;  /* 0x000000000000781c */ /* 0x000fe20003f6f008 */
[----:B------:R-:W-:-:S02]  /*0d60*/  IMAD.U32 R7, RZ, RZ, UR9 ;  /* 0x00000009ff077e24 */ /* 0x000fc4000f8e00ff */
[----:B------:R-:W-:Y:S02]  /*0d70*/  UISETP.EQ.OR.EX UP4, UPT, UR11, URZ, !UP2, UP4 ;  /* 0x0000003f0b00728c */ /* 0x000fe4000d782740 */
[----:B------:R-:W-:Y:S01]  /*0d80*/  UIADD3 UR6, UP1, UR14, UR10, URZ ;  /* 0x0000000a0e067290 */ /* 0x000fe2000ff3e03f */
[----:B------:R-:W3:Y:S03]  /*0d90*/  @P1 LDG.E R6, desc[UR16][R6.64] ;  /* 0x0000001006061981 */ /* 0x000ee6000c1e1900 */
[----:B------:R-:W-:Y:S01]  /*0da0*/  PLOP3.LUT P2, PT, PT, PT, UP4, 0x80, 0x0 ;  /* 0x000000000000781c */ /* 0x000fe20003f4f048 */
[----:B------:R-:W-:Y:S01]  /*0db0*/  UIADD3.X UR5, UR5, UR11, URZ, UP1, !UPT ;  /* 0x0000000b05057290 */ /* 0x000fe20008ffe43f */
[----:B------:R-:W-:Y:S02]  /*0dc0*/  IMAD.U32 R12, RZ, RZ, UR13 ;  /* 0x0000000dff0c7e24 */ /* 0x000fe4000f8e00ff */
[----:B------:R-:W-:-:S02]  /*0dd0*/  IMAD.U32 R13, RZ, RZ, UR12 ;  /* 0x0000000cff0d7e24 */ /* 0x000fc4000f8e00ff */
[----:B----4-:R-:W-:Y:S01]  /*0de0*/  IMAD.U32 R10, RZ, RZ, UR6 ;  /* 0x00000006ff0a7e24 */ /* 0x010fe2000f8e00ff */
[----:B------:R-:W-:Y:S01]  /*0df0*/  UMOV UR53, URZ ;  /* 0x0000003f00357c82 */ /* 0x000fe20008000000 */
[----:B------:R-:W-:Y:S01]  /*0e00*/  IMAD.U32 R11, RZ, RZ, UR5 ;  /* 0x00000005ff0b7e24 */ /* 0x000fe2000f8e00ff */
[----:B------:R-:W4:Y:S01]  /*0e10*/  @P3 LDG.E R8, desc[UR16][R12.64] ;  /* 0x000000100c083981 */ /* 0x000f22000c1e1900 */
[----:B------:R-:W-:-:S03]  /*0e20*/  @!UP3 ULDC.64 UR6, c[0x0][0x318] ;  /* 0x0000c6000006bab9 */ /* 0x000fc60000000a00 */
[----:B-----5:R-:W5:Y:S04]  /*0e30*/  @P3 LDG.E R5, desc[UR16][R12.64+0x4] ;  /* 0x000004100c053981 */ /* 0x020f68000c1e1900 */
        /* <DEDUP_REMOVED lines=24> */
.L_x_1225:
        /* <DEDUP_REMOVED lines=20> */
[----:B------:R-:W-:Y:S02]  /*1100*/  UIADD3 UR9, UR13, 0x7f, URZ ;  /* 0x0000007f0d097890 */ /* 0x000fe4000fffe03f */
[----:B------:R-:W-:Y:S01]  /*1110*/  UIADD3 UR6, UR13, 0x80, UR24 ;  /* 0x000000800d067890 */ /* 0x000fe2000fffe018 */
        /* <DEDUP_REMOVED lines=9> */
[----:B------:R-:W-:Y:S02]  /*11b0*/  USHF.R.S32.HI UR20, URZ, 0x1f, UR9 ;  /* 0x0000001f3f147899 */ /* 0x000fe40008011409 */
[----:B------:R-:W-:Y:S02]  /*11c0*/  UIMAD UR47, UR12, UR11, UR31 ;  /* 0x0000000b0c2f72a4 */ /* 0x000fe4000f8e021f */
[----:B------:R-:W-:Y:S01]  /*11d0*/  USHF.L.U64.HI UR12, UR58, 0x7, UR51 ;  /* 0x000000073a0c7899 */ /* 0x000fe20008010233 */
[----:B------:R-:W-:Y:S01]  /*11e0*/  @UP2 ULDC.64 UR10, c[0x0][0x420] ;  /* 0x00010800000a2ab9 */ /* 0x000fe20000000a00 */
[----:B------:R-:W-:Y:S01]  /*11f0*/  USHF.R.S32.HI UR31, URZ, 0x1f, UR52 ;  /* 0x0000001f3f1f7899 */ /* 0x000fe20008011434 */
[----:B-1----:R-:W1:Y:S01]  /*1200*/  MUFU.RCP R8, R8 ;  /* 0x0000000800087308 */ /* 0x002e620000001000 */
[----:B------:R-:W-:Y:S01]  /*1210*/  @UP2 UIMAD.WIDE.U32 UR42, UR5, UR10, URZ ;  /* 0x0000000a052a22a5 */ /* 0x000fe2000f8e003f */
[----:B------:R-:W-:Y:S01]  /*1220*/  ULDC.U8 UR27, c[0x0][0x480] ;  /* 0x00012000001b7ab9 */ /* 0x000fe20000000000 */
[----:B------:R-:W-:-:S02]  /*1230*/  UIADD3 UR22, UR6, UR22, -UR8 ;  /* 0x0000001606167290 */ /* 0x000fc4000fffe808 */
[----:B------:R-:W-:Y:S02]  /*1240*/  @UP2 UIMAD UR45, UR5, UR11, UR43 ;  /* 0x0000000b052d22a4 */ /* 0x000fe4000f8e022b */
[----:B------:R-:W-:Y:S02]  /*1250*/  UIMAD.WIDE.U32 UR14, UR5, UR32, URZ ;  /* 0x00000020050e72a5 */ /* 0x000fe4000f8e003f */
[----:B------:R-:W-:Y:S02]  /*1260*/  UIMAD UR25, UR5, UR33, URZ ;  /* 0x00000021051972a4 */ /* 0x000fe4000f8e023f */
[----:B------:R-:W-:Y:S02]  /*1270*/  UIMAD.WIDE UR6, UR57, UR55, URZ ;  /* 0x00000037390672a5 */ /* 0x000fe4000f8e023f */
[----:B------:R-:W-:Y:S02]  /*1280*/  UIMAD.WIDE.U32 UR10, UR58, UR52, URZ ;  /* 0x000000343a0a72a5 */ /* 0x000fe4000f8e003f */
[----:B------:R-:W-:Y:S01]  /*1290*/  USEL UR34, UR12, URZ, UP0 ;  /* 0x0000003f0c227287 */ /* 0x000fe20008000000 */
[----:B-1----:R-:W-:Y:S01]  /*12a0*/  VIADD R8, R8, 0xffffffe ;  /* 0x0ffffffe08087836 */ /* 0x002fe20000000000 */
[----:B------:R-:W-:-:S02]  /*12b0*/  UISETP.NE.AND UP4, UPT, UR27, URZ, UPT ;  /* 0x0000003f1b00728c */ /* 0x000fc4000bf85270 */
[----:B------:R-:W-:Y:S01]  /*12c0*/  UIMAD UR12, UR31, UR58, URZ ;  /* 0x0000003a1f0c72a4 */ /* 0x000fe2000f8e023f */
[----:B------:R-:W1:Y:S01]  /*12d0*/  F2I.FTZ.U32.TRUNC.NTZ R9, R8 ;  /* 0x0000000800097305 */ /* 0x000e62000021f000 */
[----:B------:R-:W-:Y:S02]  /*12e0*/  ULEA.HI UR27, UR20, UR9, URZ, 0x7 ;  /* 0x00000009141b7291 */ /* 0x000fe4000f8f383f */
[----:B------:R-:W-:Y:S02]  /*12f0*/  UIADD3 UR36, UR19, UR23, URZ ;  /* 0x0000001713247290 */ /* 0x000fe4000fffe03f */
[----:B------:R-:W-:Y:S02]  /*1300*/  UIADD3 UR9, UR22, 0x7f, URZ ;  /* 0x0000007f16097890 */ /* 0x000fe4000fffe03f */
[----:B------:R-:W-:Y:S02]  /*1310*/  @UP2 UIADD3 UR36, UR15, UR25, URZ ;  /* 0x000000190f242290 */ /* 0x000fe4000fffe03f */
[----:B------:R-:W-:-:S02]  /*1320*/  UIMAD.WIDE.U32 UR22, UR6, UR10, URZ ;  /* 0x0000000a061672a5 */ /* 0x000fc4000f8e003f */
[----:B------:R-:W-:Y:S02]  /*1330*/  UIMAD UR15, UR7, UR10, URZ ;  /* 0x0000000a070f72a4 */ /* 0x000fe4000f8e023f */
[----:B------:R-:W-:Y:S01]  /*1340*/  UIMAD UR10, UR51, UR52, UR12 ;  /* 0x00000034330a72a4 */ /* 0x000fe2000f8e020c */
[--C-:B-1----:R-:W-:Y:S01]  /*1350*/  IMAD.MOV R5, RZ, RZ, -R9.reuse ;  /* 0x000000ffff057224 */ /* 0x102fe200078e0a09 */
[----:B------:R-:W-:Y:S01]  /*1360*/  USEL UR49, UR18, UR14, !UP2 ;  /* 0x0000000e12317287 */ /* 0x000fe2000d000000 */
[----:B------:R-:W-:Y:S01]  /*1370*/  IMAD.MOV.U32 R8, RZ, RZ, RZ ;  /* 0x000000ffff087224 */ /* 0x000fe200078e00ff */
[----:B------:R-:W-:Y:S01]  /*1380*/  USHF.R.S32.HI UR14, URZ, 0x1f, UR9 ;  /* 0x0000001f3f0e7899 */ /* 0x000fe20008011409 */
[----:B------:R-:W-:Y:S01]  /*1390*/  IMAD R6, R5, R7, RZ ;  /* 0x0000000705067224 */ /* 0x000fe200078e02ff */
[----:B------:R-:W-:Y:S01]  /*13a0*/  IABS R5, UR59 ;  /* 0x0000003b00057c13 */ /* 0x000fe20008000000 */
[----:B------:R-:W-:Y:S02]  /*13b0*/  UIADD3 UR12, UR11, UR10, URZ ;  /* 0x0000000a0b0c7290 */ /* 0x000fe4000fffe03f */
[----:B------:R-:W-:Y:S01]  /*13c0*/  IMAD.HI.U32 R6, R9, R6, R8 ;  /* 0x0000000609067227 */ /* 0x000fe200078e0008 */
[----:B------:R-:W-:Y:S01]  /*13d0*/  ULDC.U8 UR21, c[0x0][0x3d8] ;  /* 0x0000f60000157ab9 */ /* 0x000fe20000000000 */
[----:B------:R-:W-:-:S02]  /*13e0*/  UIMAD.WIDE.U32 UR10, UR6, UR5, URZ ;  /* 0x00000005060a72a5 */ /* 0x000fc4000f8e003f */
[----:B------:R-:W-:Y:S02]  /*13f0*/  UISETP.NE.AND UP3, UPT, UR21, URZ, UPT ;  /* 0x0000003f1500728c */ /* 0x000fe4000bf65270 */
[----:B------:R-:W-:Y:S01]  /*1400*/  IMAD.HI.U32 R12, R6, R5, RZ ;  /* 0x00000005060c7227 */ /* 0x000fe200078e00ff */
[----:B------:R-:W-:Y:S02]  /*1410*/  ULEA.HI UR9, UR14, UR9, URZ, 0x7 ;  /* 0x000000090e097291 */ /* 0x000fe4000f8f383f */
[----:B------:R-:W-:Y:S01]  /*1420*/  UIMAD UR12, UR6, UR12, UR15 ;  /* 0x0000000c060c72a4 */ /* 0x000fe2000f8e020f */
[----:B------:R-:W-:Y:S01]  /*1430*/  IMAD.MOV R6, RZ, RZ, -R12 ;  /* 0x000000ffff067224 */ /* 0x000fe200078e0a0c */
[----:B------:R-:W-:Y:S02]  /*1440*/  USEL UR50, UR22, UR10, !UP2 ;  /* 0x0000000a16327287 */ /* 0x000fe4000d000000 */
[----:B------:R-:W-:Y:S01]  /*1450*/  USHF.R.S32.HI UR10, URZ, 0x7, UR27 ;  /* 0x000000073f0a7899 */ /* 0x000fe2000801141b */
[----:B------:R-:W-:Y:S01]  /*1460*/  IMAD R6, R7, R6, R5 ;  /* 0x0000000607067224 */ /* 0x000fe200078e0205 */
[----:B------:R-:W-:Y:S01]  /*1470*/  USHF.R.S32.HI UR9, URZ, 0x7, UR9 ;  /* 0x000000073f097899 */ /* 0x000fe20008011409 */
[----:B------:R-:W-:Y:S01]  /*1480*/  LOP3.LUT R5, R4, UR59, RZ, 0x3c, !PT ;  /* 0x0000003b04057c12 */ /* 0x000fe2000f8e3cff */
[----:B------:R-:W-:-:S02]  /*1490*/  UIADD3 UR44, UR23, UR12, URZ ;  /* 0x0000000c172c7290 */ /* 0x000fc4000fffe03f */
[----:B------:R-:W-:Y:S01]  /*14a0*/  ISETP.GT.U32.AND P1, PT, R7, R6, PT ;  /* 0x000000060700720c */ /* 0x000fe20003f24070 */
[----:B------:R-:W-:Y:S01]  /*14b0*/  UIMAD UR12, UR7, UR5, URZ ;  /* 0x00000005070c72a4 */ /* 0x000fe2000f8e023f */
[----:B------:R-:W-:Y:S01]  /*14c0*/  ISETP.GE.AND P2, PT, R5, RZ, PT ;  /* 0x000000ff0500720c */ /* 0x000fe20003f46270 */
[----:B------:R-:W-:Y:S01]  /*14d0*/  UISETP.LT.AND UP0, UPT, UR10, UR9, UPT ;  /* 0x000000090a00728c */ /* 0x000fe2000bf01270 */
[----:B------:R-:W-:Y:S01]  /*14e0*/  ULDC UR38, c[0x0][0x2c4] ;  /* 0x0000b10000267ab9 */ /* 0x000fe20000000800 */
[----:B------:R-:W-:Y:S02]  /*14f0*/  @UP2 UIADD3 UR44, UR11, UR12, URZ ;  /* 0x0000000c0b2c2290 */ /* 0x000fe4000fffe03f */
[----:B------:R-:W-:Y:S02]  /*1500*/  @UP3 UIMAD UR11, UR58, UR38, URZ ;  /* 0x000000263a0b32a4 */ /* 0x000fe4000f8e023f */
[----:B------:R-:W-:Y:S02]  /*1510*/  USEL UR31, UR10, UR9, UP0 ;  /* 0x000000090a1f7287 */ /* 0x000fe40008000000 */
[----:B------:R-:W-:-:S02]  /*1520*/  UISETP.NE.AND UP1, UPT, UR56, -0x1, UPT ;  /* 0xffffffff3800788c */ /* 0x000fc4000bf25270 */
[-C--:B------:R-:W-:Y:S01]  /*1530*/  @!P1 IADD3 R6, R6, -R7.reuse, RZ ;  /* 0x8000000706069210 */ /* 0x080fe20007ffe0ff */
[----:B------:R-:W-:Y:S01]  /*1540*/  @UP3 USEL UR11, UR11, UR5, !UP2 ;  /* 0x000000050b0b3287 */ /* 0x000fe2000d000000 */
[----:B------:R-:W-:Y:S01]  /*1550*/  @!P1 VIADD R12, R12, 0x1 ;  /* 0x000000010c0c9836 */ /* 0x000fe20000000000 */
[----:B------:R-:W-:Y:S01]  /*1560*/  ULEA UR10, UR31, 0xffffff80, 0x7 ;  /* 0xffffff801f0a7891 */ /* 0x000fe2000f8e383f */
[----:B------:R-:W-:Y:S01]  /*1570*/  ISETP.GE.U32.AND P0, PT, R6, R7, PT ;  /* 0x000000070600720c */ /* 0x000fe20003f06070 */
[----:B------:R-:W-:Y:S01]  /*1580*/  @UP3 ULDC UR9, c[0x0][0x2e4] ;  /* 0x0000b90000093ab9 */ /* 0x000fe20000000800 */
[----:B------:R-:W-:Y:S01]  /*1590*/  @!UP3 UIMAD UR12, UR58, UR55, UR59 ;  /* 0x000000373a0cb2a4 */ /* 0x000fe2000f8e023b */
[----:B------:R-:W-:Y:S01]  /*15a0*/  PLOP3.LUT P1, PT, PT, PT, UP1, 0x80, 0x0 ;  /* 0x000000000000781c */ /* 0x000fe20003f2f018 */
[----:B------:R-:W-:Y:S02]  /*15b0*/  @UP3 UIMAD UR23, UR59, UR9, UR11 ;  /* 0x000000093b1732a4 */ /* 0x000fe4000f8e020b */
[----:B------:R-:W-:-:S02]  /*15c0*/  USHF.R.S32.HI UR27, URZ, 0x1f, UR10 ;  /* 0x0000001f3f1b7899 */ /* 0x000fc4000801140a */
[----:B------:R-:W-:Y:S02]  /*15d0*/  UIADD3 UR9, UP0, UR10, UR35, URZ ;  /* 0x000000230a097290 */ /* 0x000fe4000ff1e03f */
[----:B------:R-:W-:Y:S02]  /*15e0*/  @UP1 UIADD3 UR26, UR53, UR56, URZ ;  /* 0x00000038351a1290 */ /* 0x000fe4000fffe03f */
[----:B------:R-:W-:Y:S01]  /*15f0*/  UIADD3.X UR11, UR27, UR34, URZ, UP0, !UPT ;  /* 0x000000221b0b7290 */ /* 0x000fe200087fe43f */
[----:B------:R-:W-:Y:S01]  /*1600*/  @P0 VIADD R12, R12, 0x1 ;  /* 0x000000010c0c0836 */ /* 0x000fe20000000000 */
[----:B------:R-:W-:Y:S01]  /*1610*/  UIMAD UR7, UR7, UR9, URZ ;  /* 0x00000009070772a4 */ /* 0x000fe2000f8e023f */
[----:B------:R-:W-:Y:S01]  /*1620*/  PLOP3.LUT P0, PT, PT, PT, UP3, 0x80, 0x0 ;  /* 0x000000000000781c */ /* 0x000fe20003f0f038 */
[----:B------:R-:W-:Y:S02]  /*1630*/  @UP1 UIADD3 UR28, UR53, UR56, URZ ;  /* 0x00000038351c1290 */ /* 0x000fe4000fffe03f */
[----:B------:R-:W-:Y:S01]  /*1640*/  @!UP3 UIMAD UR23, UR12, UR38, URZ ;  /* 0x000000260c17b2a4 */ /* 0x000fe2000f8e023f */
[----:B------:R-:W-:Y:S01]  /*1650*/  @!P2 IADD3 R12, -R12, RZ, RZ ;  /* 0x000000ff0c0ca210 */ /* 0x000fe20007ffe1ff */
[----:B------:R-:W-:Y:S01]  /*1660*/  @UP1 ULDC.64 UR20, c[0x0][0x248] ;  /* 0x0000920000141ab9 */ /* 0x000fe20000000a00 */
[----:B------:R-:W-:Y:S01]  /*1670*/  @UP1 ULDC.64 UR18, c[0x0][0x250] ;  /* 0x0000940000121ab9 */ /* 0x000fe20000000a00 */
[----:B------:R-:W-:Y:S01]  /*1680*/  UIMAD.WIDE.U32 UR38, UR6, UR9, URZ ;  /* 0x00000009062672a5 */ /* 0x000fe2000f8e003f */
[----:B------:R-:W-:Y:S01]  /*1690*/  @!P3 LOP3.LUT R12, RZ, R4, RZ, 0x33, !PT ;  /* 0x00000004ff0cb212 */ /* 0x000fe200078e33ff */
[----:B------:R-:W-:-:S02]  /*16a0*/  UIMAD UR9, UR6, UR11, UR7 ;  /* 0x0000000b060972a4 */ /* 0x000fc4000f8e0207 */
[----:B------:R-:W-:Y:S02]  /*16b0*/  @UP1 UIMAD.WIDE.U32 UR14, UR26, UR20, URZ ;  /* 0x000000141a0e12a5 */ /* 0x000fe4000f8e003f */
[----:B------:R-:W-:Y:S02]  /*16c0*/  @UP1 UIMAD.WIDE.U32 UR6, UR28, UR18, URZ ;  /* 0x000000121c0612a5 */ /* 0x000fe4000f8e003f */
[----:B------:R-:W-:Y:S02]  /*16d0*/  UIMAD UR46, UR59, UR57, URZ ;  /* 0x000000393b2e72a4 */ /* 0x000fe4000f8e023f */
[----:B------:R-:W-:Y:S02]  /*16e0*/  @UP1 UIMAD UR22, UR26, UR21, URZ ;  /* 0x000000151a1612a4 */ /* 0x000fe4000f8e023f */
[----:B------:R-:W-:Y:S02]  /*16f0*/  @UP1 UIMAD UR11, UR28, UR19, URZ ;  /* 0x000000131c0b12a4 */ /* 0x000fe4000f8e023f */
[----:B------:R-:W-:-:S02]  /*1700*/  @!UP2 UIADD3 UR45, UR41, UR29, URZ ;  /* 0x0000001d292da290 */ /* 0x000fc4000fffe03f */
[----:B------:R-:W-:Y:S02]  /*1710*/  USHF.R.S32.HI UR37, URZ, 0x1f, UR24 ;  /* 0x0000001f3f257899 */ /* 0x000fe40008011418 */
[----:B------:R-:W-:Y:S02]  /*1720*/  USHF.R.S32.HI UR26, URZ, 0x1f, UR46 ;  /* 0x0000001f3f1a7899 */ /* 0x000fe4000801142e */
[----:B------:R-:W-:Y:S02]  /*1730*/  USEL UR48, UR30, URZ, UP4 ;  /* 0x0000003f1e307287 */ /* 0x000fe4000a000000 */
[----:B------:R-:W-:Y:S02]  /*1740*/  @UP1 UIADD3 UR35, UR7, UR11, URZ ;  /* 0x0000000b07231290 */ /* 0x000fe4000fffe03f */
[----:B------:R-:W-:Y:S02]  /*1750*/  USEL UR47, UR47, URZ, UP4 ;  /* 0x0000003f2f2f7287 */ /* 0x000fe4000a000000 */
        /* <DEDUP_REMOVED lines=17> */
.L_x_1227:
        /* <DEDUP_REMOVED lines=13> */
.L_x_1228:
        /* <DEDUP_REMOVED lines=11> */
.L_x_1229:
[----:B------:R-:W-:-:S04]  /*19f0*/  UIMAD UR5, UR58, UR55, UR59 ;  /* 0x000000373a0572a4 */ /* 0x000fc8000f8e023b */
[----:B------:R-:W-:-:S12]  /*1a00*/  UIMAD UR5, UR5, UR52, URZ ;  /* 0x00000034050572a4 */ /* 0x000fd8000f8e023f */
.L_x_1230:
[----:B------:R-:W1:Y:S01]  /*1a10*/  S2R R7, SR_TID.X ;  /* 0x0000000000077919 */ /* 0x000e620000002100 */
[----:B------:R-:W2:Y:S01]  /*1a20*/  LDC.64 R4, c[0x0][0x420] ;  /* 0x00010800ff047b82 */ /* 0x000ea20000000a00 */
[----:B------:R-:W-:Y:S01]  /*1a30*/  USHF.R.S32.HI UR43, URZ, 0x1f, UR59 ;  /* 0x0000001f3f2b7899 */ /* 0x000fe2000801143b */
[----:B------:R-:W-:Y:S01]  /*1a40*/  SHF.R.S32.HI R147, RZ, 0x1f, R146 ;  /* 0x0000001fff937819 */ /* 0x000fe20000011492 */
[----:B------:R-:W-:Y:S01]  /*1a50*/  ULDC.64 UR14, c[0x0][0x428] ;  /* 0x00010a00000e7ab9 */ /* 0x000fe20000000a00 */
[----:B------:R-:W-:Y:S01]  /*1a60*/  UIADD3 UR11, UR10, UR5, URZ ;  /* 0x000000050a0b7290 */ /* 0x000fe2000fffe03f */
[----:B------:R-:W-:Y:S01]  /*1a70*/  BSSY B1, `(.L_x_1226) ;  /* 0x00009bb000017945 */ /* 0x000fe20003800000 */
[----:B------:R-:W-:Y:S01]  /*1a80*/  UIMAD UR5, UR43, UR14, URZ ;  /* 0x0000000e2b0572a4 */ /* 0x000fe2000f8e023f */
[----:B------:R-:W-:Y:S01]  /*1a90*/  ULDC UR30, c[0x0][0x398] ;  /* 0x0000e600001e7ab9 */ /* 0x000fe20000000800 */
[----:B------:R-:W-:Y:S02]  /*1aa0*/  UIMAD UR6, UR57, UR55, URZ ;  /* 0x00000037390672a4 */ /* 0x000fe4000f8e023f */
[----:B------:R-:W-:-:S02]  /*1ab0*/  UIMAD UR15, UR59, UR15, UR5 ;  /* 0x0000000f3b0f72a4 */ /* 0x000fc4000f8e0205 */
[----:B------:R-:W-:Y:S01]  /*1ac0*/  UIADD3 UR42, UR10, UR23, URZ ;  /* 0x000000170a2a7290 */ /* 0x000fe2000fffe03f */
[----:B------:R-:W-:Y:S02]  /*1ad0*/  ULDC.64 UR40, c[0x0][0x478] ;  /* 0x00011e0000287ab9 */ /* 0x000fe40000000a00 */
[----:B------:R-:W-:Y:S01]  /*1ae0*/  ULDC.64 UR22, c[0x0][0x258] ;  /* 0x0000960000167ab9 */ /* 0x000fe20000000a00 */
[----:B------:R-:W-:Y:S01]  /*1af0*/  UIADD3 UR9, UR31, -0x1, URZ ;  /* 0xffffffff1f097890 */ /* 0x000fe2000fffe03f */
[----:B-1----:R-:W-:-:S04]  /*1b00*/  SHF.R.S32.HI R6, RZ, 0x1f, R7 ;  /* 0x0000001fff067819 */ /* 0x002fc80000011407 */
[CC--:B------:R-:W-:Y:S02]  /*1b10*/  LEA.HI R8, R6.reuse, R7.reuse, RZ, 0x2 ;  /* 0x0000000706087211 */ /* 0x0c0fe400078f10ff */
[----:B------:R-:W-:Y:S02]  /*1b20*/  LEA.HI R6, R6, R7, RZ, 0x5 ;  /* 0x0000000706067211 */ /* 0x000fe400078f28ff */
[----:B------:R-:W-:Y:S02]  /*1b30*/  SHF.R.S32.HI R8, RZ, 0x2, R8 ;  /* 0x00000002ff087819 */ /* 0x000fe40000011408 */
[----:B------:R-:W-:Y:S02]  /*1b40*/  LOP3.LUT R164, R6, 0xffffffe0, RZ, 0xc0, !PT ;  /* 0xffffffe006a47812 */ /* 0x000fe400078ec0ff */
[----:B------:R-:W-:Y:S02]  /*1b50*/  SHF.R.S32.HI R9, RZ, 0x1f, R8 ;  /* 0x0000001fff097819 */ /* 0x000fe40000011408 */
[----:B------:R-:W-:Y:S01]  /*1b60*/  IADD3 R13, P0, R8, UR10, RZ ;  /* 0x0000000a080d7c10 */ /* 0x000fe2000ff1e0ff */
[----:B------:R-:W-:Y:S01]  /*1b70*/  IMAD.IADD R164, R7, 0x1, -R164 ;  /* 0x0000000107a47824 */ /* 0x000fe200078e0aa4 */
[----:B------:R-:W-:Y:S01]  /*1b80*/  SHF.R.S32.HI R177, RZ, 0x5, R6 ;  /* 0x00000005ffb17819 */ /* 0x000fe20000011406 */
[C---:B--2---:R-:W-:Y:S01]  /*1b90*/  IMAD R7, R9.reuse, R4, RZ ;  /* 0x0000000409077224 */ /* 0x044fe200078e02ff */
[----:B------:R-:W-:Y:S01]  /*1ba0*/  IADD3.X R10, R9, UR27, RZ, P0, !PT ;  /* 0x0000001b090a7c10 */ /* 0x000fe200087fe4ff */
[----:B------:R-:W-:Y:S01]  /*1bb0*/  IMAD.WIDE.U32 R14, R13, UR32, R146 ;  /* 0x000000200d0e7c25 */ /* 0x000fe2000f8e0092 */
[----:B------:R-:W-:Y:S01]  /*1bc0*/  IADD3 R16, P0, R146, UR7, RZ ;  /* 0x0000000792107c10 */ /* 0x000fe2000ff1e0ff */
[----:B------:R-:W-:-:S02]  /*1bd0*/  UIADD3 UR7, -UR8, UR13, UR24 ;  /* 0x0000000d08077290 */ /* 0x000fc4000fffe118 */
[----:B------:R-:W-:Y:S01]  /*1be0*/  IMAD R10, R10, UR32, RZ ;  /* 0x000000200a0a7c24 */ /* 0x000fe2000f8e02ff */
[----:B------:R-:W-:Y:S01]  /*1bf0*/  IADD3 R18, P2, R14, UR49, RZ ;  /* 0x000000310e127c10 */ /* 0x000fe2000ff5e0ff */
[----:B------:R-:W-:Y:S01]  /*1c00*/  UIADD3 UR5, UR7, -UR30, URZ ;  /* 0x8000001e07057290 */ /* 0x000fe2000fffe03f */
[----:B------:R-:W-:Y:S01]  /*1c10*/  IADD3.X R17, R147, UR45, RZ, P0, !PT ;  /* 0x0000002d93117c10 */ /* 0x000fe200087fe4ff */
[----:B------:R-:W-:Y:S02]  /*1c20*/  IMAD R10, R13, UR33, R10 ;  /* 0x000000210d0a7c24 */ /* 0x000fe4000f8e020a */
[----:B------:R-:W-:Y:S01]  /*1c30*/  USHF.R.S32.HI UR34, URZ, 0x1f, UR5 ;  /* 0x0000001f3f227899 */ /* 0x000fe20008011405 */
[----:B------:R-:W-:Y:S02]  /*1c40*/  IMAD.U32 R14, RZ, RZ, UR14 ;  /* 0x0000000eff0e7e24 */ /* 0x000fe4000f8e00ff */
[----:B------:R-:W-:Y:S01]  /*1c50*/  IADD3.X R19, R15, UR36, R10, P2, !PT ;  /* 0x000000240f137c10 */ /* 0x000fe200097fe40a */
[----:B------:R-:W-:Y:S01]  /*1c60*/  USHF.L.U32 UR36, UR6, 0x7, URZ ;  /* 0x0000000706247899 */ /* 0x000fe2000800063f */
[C---:B------:R-:W-:Y:S01]  /*1c70*/  IMAD R10, R4.reuse, UR27, RZ ;  /* 0x0000001b040a7c24 */ /* 0x040fe2000f8e02ff */
[----:B------:R-:W-:Y:S01]  /*1c80*/  ULEA.HI UR34, UR34, UR5, URZ, 0x7 ;  /* 0x0000000522227291 */ /* 0x000fe2000f8f383f */
[----:B------:R-:W-:Y:S01]  /*1c90*/  IMAD.WIDE.U32 R16, R4, UR10, R16 ;  /* 0x0000000a04107c25 */ /* 0x000fe2000f8e0010 */
[----:B------:R-:W-:-:S02]  /*1ca0*/  USHF.R.S32.HI UR7, URZ, 0x1f, UR36 ;  /* 0x0000001f3f077899 */ /* 0x000fc40008011424 */
[----:B------:R-:W-:Y:S01]  /*1cb0*/  UIADD3 UR30, UP2, UP0, UR38, UR36, UR46 ;  /* 0x00000024261e7290 */ /* 0x000fe2000f85e02e */
[----:B------:R-:W-:Y:S01]  /*1cc0*/  IMAD R10, R5, UR10, R10 ;  /* 0x0000000a050a7c24 */ /* 0x000fe2000f8e020a */
[----:B------:R-:W-:Y:S01]  /*1cd0*/  USHF.R.S32.HI UR34, URZ, 0x7, UR34 ;  /* 0x000000073f227899 */ /* 0x000fe20008011422 */
[----:B------:R-:W-:Y:S01]  /*1ce0*/  IMAD R177, R177, UR6, R164 ;  /* 0x00000006b1b17c24 */ /* 0x000fe2000f8e02a4 */
[----:B------:R-:W-:Y:S01]  /*1cf0*/  UIADD3.X UR14, UR12, UR7, UR26, UP2, UP0 ;  /* 0x000000070c0e7290 */ /* 0x000fe200097e041a */
[----:B------:R-:W-:Y:S01]  /*1d00*/  IMAD.IADD R17, R17, 0x1, R10 ;  /* 0x0000000111117824 */ /* 0x000fe200078e020a */
[----:B------:R-:W-:Y:S01]  /*1d10*/  UISETP.LT.AND UP0, UPT, URZ, UR34, UPT ;  /* 0x000000223f00728c */ /* 0x000fe2000bf01270 */
[----:B------:R-:W-:Y:S01]  /*1d20*/  IMAD R7, R8, R5, R7 ;  /* 0x0000000508077224 */ /* 0x000fe200078e0207 */
[----:B------:R-:W-:Y:S01]  /*1d30*/  UIMAD UR5, UR43, UR22, URZ ;  /* 0x000000162b0572a4 */ /* 0x000fe2000f8e023f */
[----:B------:R-:W-:Y:S01]  /*1d40*/  IMAD.WIDE.U32 R14, R14, UR59, R16 ;  /* 0x0000003b0e0e7c25 */ /* 0x000fe2000f8e0010 */
[----:B------:R-:W-:-:S02]  /*1d50*/  UIADD3 UR7, UP3, UP2, UR48, UR30, UR50 ;  /* 0x0000001e30077290 */ /* 0x000fc4000fa7e032 */
[----:B------:R-:W-:Y:S01]  /*1d60*/  USEL UR34, URZ, UR34, !UP0 ;  /* 0x000000223f227287 */ /* 0x000fe2000c000000 */
[----:B------:R-:W-:Y:S01]  /*1d70*/  VIADD R15, R15, UR15 ;  /* 0x0000000f0f0f7c36 */ /* 0x000fe20008000000 */
[----:B------:R-:W-:Y:S01]  /*1d80*/  UIMAD UR12, UR59, UR23, UR5 ;  /* 0x000000173b0c72a4 */ /* 0x000fe2000f8e0205 */
[----:B------:R-:W-:Y:S01]  /*1d90*/  IMAD.U32 R16, RZ, RZ, UR22 ;  /* 0x00000016ff107e24 */ /* 0x000fe2000f8e00ff */
[----:B------:R-:W-:Y:S01]  /*1da0*/  UIADD3.X UR5, UR47, UR14, UR44, UP3, UP2 ;  /* 0x0000000e2f057290 */ /* 0x000fe20009fe442c */
[C---:B------:R-:W-:Y:S01]  /*1db0*/  IADD3 R10, P0, R177.reuse, UR7, RZ ;  /* 0x00000007b10a7c10 */ /* 0x040fe2000ff1e0ff */
[----:B------:R-:W-:Y:S01]  /*1dc0*/  UISETP.GT.AND UP0, UPT, UR31, UR34, UPT ;  /* 0x000000221f00728c */ /* 0x000fe2000bf04270 */
[----:B------:R-:W-:Y:S01]  /*1dd0*/  IMAD.WIDE.U32 R14, R8, R4, R14 ;  /* 0x00000004080e7225 */ /* 0x000fe200078e000e */
[----:B------:R-:W-:Y:S02]  /*1de0*/  UIMAD.WIDE UR10, UR11, 0x4, UR40 ;  /* 0x000000040b0a78a5 */ /* 0x000fe4000f8e0228 */
[----:B------:R-:W-:Y:S01]  /*1df0*/  LEA.HI.X.SX32 R177, R177, UR5, 0x1, P0 ;  /* 0x00000005b1b17c11 */ /* 0x000fe200080f0eff */
[----:B------:R-:W-:Y:S01]  /*1e00*/  IMAD.WIDE.U32 R16, R16, UR59, R18 ;  /* 0x0000003b10107c25 */ /* 0x000fe2000f8e0012 */
[----:B------:R-:W-:Y:S01]  /*1e10*/  PLOP3.LUT P0, PT, PT, PT, UP0, 0x80, 0x0 ;  /* 0x000000000000781c */ /* 0x000fe20003f0f008 */
[----:B------:R-:W-:Y:S01]  /*1e20*/  ULDC.64 UR40, c[0x0][0x210] ;  /* 0x0000840000287ab9 */ /* 0x000fe20000000a00 */
        /* <DEDUP_REMOVED lines=34> */
.L_x_1232:
        /* <DEDUP_REMOVED lines=19> */
.L_x_1233:
        /* <DEDUP_REMOVED lines=31> */
.L_x_1235:
[----:B------:R-:W-:Y:S05]  /*2370*/  BSYNC B0 ;  /* 0x0000000000007941 */ /* 0x000fea0003800000 */
.L_x_1234:
        /* <DEDUP_REMOVED lines=13> */
.L_x_1237:
[----:B------:R-:W-:Y:S05]  /*2450*/  BSYNC B0 ;  /* 0x0000000000007941 */ /* 0x000fea0003800000 */
.L_x_1236:
        /* <DEDUP_REMOVED lines=25> */
.L_x_1239:
[----:B------:R-:W-:Y:S05]  /*25f0*/  BSYNC B0 ;  /* 0x0000000000007941 */ /* 0x000fea0003800000 */
.L_x_1238:
[----:B------:R-:W-:Y:S05]  /*2600*/  @P0 BRA `(.L_x_1240) ;  /* 0x0000009000040947 */ /* 0x000fea0003800000 */
[----:B------:R-:W-:Y:S01]  /*2610*/  IADD3 R8, P0, R8, 0x40, RZ ;  /* 0x0000004008087810 */ /* 0x000fe20007f1e0ff */
[----:B------:R-:W-:Y:S01]  /*2620*/  ULDC.64 UR6, c[0x0][0x3f8] ;  /* 0x0000fe0000067ab9 */ /* 0x000fe20000000a00 */
[----:B------:R-:W-:Y:S02]  /*2630*/  MOV R4, R10 ;  /* 0x0000000a00047202 */ /* 0x000fe40000000f00 */
[----:B------:R-:W-:-:S03]  /*2640*/  IADD3.X R9, RZ, R9, RZ, P0, !PT ;  /* 0x00000009ff097210 */ /* 0x000fc600007fe4ff */
[----:B------:R-:W-:-:S04]  /*2650*/  IMAD.WIDE.U32 R4, R8, UR10, R4 ;  /* 0x0000000a08047c25 */ /* 0x000fc8000f8e0004 */
[----:B------:R-:W-:Y:S01]  /*2660*/  IMAD R9, R9, UR10, RZ ;  /* 0x0000000a09097c24 */ /* 0x000fe2000f8e02ff */
[----:B-1----:R-:W-:-:S03]  /*2670*/  LEA R6, P0, R4, UR6, 0x1 ;  /* 0x0000000604067c11 */ /* 0x002fc6000f8008ff */
[----:B------:R-:W-:-:S05]  /*2680*/  IMAD R9, R8, UR11, R9 ;  /* 0x0000000b08097c24 */ /* 0x000fca000f8e0209 */
[----:B------:R-:W-:-:S04]  /*2690*/  IADD3 R9, R5, R9, RZ ;  /* 0x0000000905097210 */ /* 0x000fc80007ffe0ff */
[----:B------:R-:W-:-:S05]  /*26a0*/  LEA.HI.X R7, R4, UR7, R9, 0x1, P0 ;  /* 0x0000000704077c11 */ /* 0x000fca00080f0c09 */
[----:B------:R1:W-:Y:S01]  /*26b0*/  STG.E.128 desc[UR16][R6.64], RZ ;  /* 0x000000ff06007986 */ /* 0x0003e2000c101d10 */
[----:B------:R-:W-:Y:S05]  /*26c0*/  BRA `(.L_x_1240) ;  /* 0x0000008c00d47947 */ /* 0x000fea0003800000 */
.L_x_1231:
[----:B------:R-:W-:Y:S01]  /*26d0*/  PLOP3.LUT P1, PT, PT, PT, UP4, 0x80, 0x0 ;  /* 0x000000000000781c */ /* 0x000fe20003f2f048 */
[----:B------:R-:W-:Y:S01]  /*26e0*/  UIMAD UR5, UR9, -0x80, UR13 ;  /* 0xffffff80090578a4 */ /* 0x000fe2000f8e020d */
[C---:B------:R-:W-:Y:S01]  /*26f0*/  LEA R7, R143.reuse, UR4, 0x1 ;  /* 0x000000048f077c11 */ /* 0x040fe2000f8e08ff */
        /* <DEDUP_REMOVED lines=27> */
.L_x_1242:
[----:B------:R-:W-:Y:S05]  /*28b0*/  BSYNC B0 ;  /* 0x0000000000007941 */ /* 0x000fea0003800000 */
.L_x_1241:
        /* <DEDUP_REMOVED lines=14> */
.L_x_1244:
[----:B------:R-:W-:Y:S05]  /*29a0*/  BSYNC B0 ;  /* 0x0000000000007941 */ /* 0x000fea0003800000 */
.L_x_1243:
        /* <DEDUP_REMOVED lines=17> */
.L_x_1246:
[----:B------:R-:W-:Y:S05]  /*2ac0*/  BSYNC B0 ;  /* 0x0000000000007941 */ /* 0x000fea0003800000 */
.L_x_1245:
        /* <DEDUP_REMOVED lines=21> */
.L_x_1248:
[----:B------:R-:W-:Y:S05]  /*2c20*/  BSYNC B0 ;  /* 0x0000000000007941 */ /* 0x000fea0003800000 */
.L_x_1247:
        /* <DEDUP_REMOVED lines=13> */
[C---:B------:R-:W-:Y:S01]  /*2d00*/  VIADD R6, R140.reuse, 0x48 ;  /* 0x000000488c067836 */ /* 0x040fe20000000000 */
        /* <DEDUP_REMOVED lines=31> */
.L_x_1250:
[----:B------:R-:W-:Y:S05]  /*2f00*/  BSYNC B0 ;  /* 0x0000000000007941 */ /* 0x000fea0003800000 */
.L_x_1249:
        /* <DEDUP_REMOVED lines=22> */
.L_x_1252:
[----:B------:R-:W-:Y:S05]  /*3070*/  BSYNC B0 ;  /* 0x0000000000007941 */ /* 0x000fea0003800000 */
.L_x_1251:
        /* <DEDUP_REMOVED lines=32> */
[----:B------:R-:W-:Y:S01]  /*3280*/  @!PT LDS RZ, [RZ] ;  /* 0x00000000fffff984 */ /* 0x000fe20000000800 */
[----:B------:R-:W-:Y:S01]  /*3290*/  @!PT LDS RZ, [RZ] ;  /* 0x00000000fffff984 */ /* 0x000fe20000000800 */
[----:B------:R-:W-:Y:S01]  /*32a0*/  @!PT LDS RZ, [RZ] ;  /* 0x00000000fffff984 */ /* 0x000fe20000000800 */
[----:B------:R1:W-:Y:S04]  /*32b0*/  LDGSTS.E.BYPASS.LTC128B.128 [R7+0x8000], desc[UR16][R16.64] ;  /* 0x0800000010077fae */ /* 0x0003e8000b901d50 */
.L_x_1254:
[----:B------:R-:W-:Y:S05]  /*32c0*/  BSYNC B0 ;  /* 0x0000000000007941 */ /* 0x000fea0003800000 */
.L_x_1253:
        /* <DEDUP_REMOVED lines=22> */
.L_x_1256:
[----:B------:R-:W-:Y:S05]  /*3430*/  BSYNC B0 ;  /* 0x0000000000007941 */ /* 0x000fea0003800000 */
.L_x_1255:
        /* <DEDUP_REMOVED lines=12> */
[----:B------:R-:W-:Y:S01]  /*3500*/  IMAD.MOV.U32 R167, RZ, RZ, 0x7f800000 ;  /* 0x7f800000ffa77424 */ /* 0x000fe200078e00ff */
[----:B------:R-:W2:Y:S01]  /*3510*/  S2R R162, SR_TID.X ;  /* 0x0000000000a27919 */ /* 0x000ea20000002100 */
[----:B------:R-:W-:Y:S01]  /*3520*/  IMAD.MOV.U32 R169, RZ, RZ, 0x7f800000 ;  /* 0x7f800000ffa97424 */ /* 0x000fe200078e00ff */
[----:B------:R-:W-:Y:S01]  /*3530*/  SHF.R.S32.HI R166, RZ, 0x1f, R164 ;  /* 0x0000001fffa67819 */ /* 0x000fe200000114a4 */
[----:B------:R-:W-:Y:S01]  /*3540*/  @UP1 ULDC.64 UR20, c[0x0][0x3d0] ;  /* 0x0000f40000141ab9 */ /* 0x000fe20000000a00 */
[----:B------:R-:W-:Y:S01]  /*3550*/  @UP1 UMOV UR10, UR59 ;  /* 0x0000003b000a1c82 */ /* 0x000fe20008000000 */
[----:B------:R-:W-:Y:S01]  /*3560*/  @UP1 UIMAD UR5, UR51, UR20, URZ ;  /* 0x00000014330512a4 */ /* 0x000fe2000f8e023f */
[----:B------:R-:W-:Y:S01]  /*3570*/  @UP1 UMOV UR11, UR7 ;  /* 0x00000007000b1c82 */ /* 0x000fe20008000000 */
[----:B------:R-:W-:Y:S01]  /*3580*/  IMAD.U32 R163, RZ, RZ, UR8 ;  /* 0x00000008ffa37e24 */ /* 0x000fe2000f8e00ff */
[----:B------:R-:W-:-:S02]  /*3590*/  @UP1 UIMAD.WIDE.U32 UR10, UR58, UR20, UR10 ;  /* 0x000000143a0a12a5 */ /* 0x000fc4000f8e000a */
[----:B------:R-:W-:Y:S01]  /*35a0*/  @UP1 UIMAD UR5, UR58, UR21, UR5 ;  /* 0x000000153a0512a4 */ /* 0x000fe2000f8e0205 */
[----:B-1----:R-:W2:Y:S01]  /*35b0*/  LDG.E.64 R4, desc[UR16][R16.64] ;  /* 0x0000001010047981 */ /* 0x002ea2000c1e1b00 */
[----:B------:R-:W-:Y:S02]  /*35c0*/  @UP1 ULEA UR18, UP0, UR10, UR18, 0x2 ;  /* 0x000000120a121291 */ /* 0x000fe4000f80103f */
[----:B------:R-:W-:Y:S01]  /*35d0*/  @UP1 UIADD3 UR5, UR11, UR5, URZ ;  /* 0x000000050b051290 */ /* 0x000fe2000fffe03f */
[----:B------:R-:W2:Y:S01]  /*35e0*/  LDG.E.64 R10, desc[UR16][R16.64+0x8] ;  /* 0x00000810100a7981 */ /* 0x000ea2000c1e1b00 */
[----:B------:R-:W-:Y:S01]  /*35f0*/  IMAD.MOV.U32 R161, RZ, RZ, 0x4 ;  /* 0x00000004ffa17424 */ /* 0x000fe200078e00ff */
[----:B------:R-:W-:Y:S01]  /*3600*/  CS2R R94, SRZ ;  /* 0x00000000005e7805 */ /* 0x000fe2000001ff00 */
[----:B------:R-:W-:Y:S01]  /*3610*/  @UP1 ULEA.HI.X UR19, UR10, UR19, UR5, 0x2, UP0 ;  /* 0x000000130a131291 */ /* 0x000fe200080f1405 */
[----:B------:R-:W-:Y:S01]  /*3620*/  IMAD.U32 R18, RZ, RZ, UR18 ;  /* 0x00000012ff127e24 */ /* 0x000fe2000f8e00ff */
[----:B------:R-:W-:Y:S01]  /*3630*/  CS2R R92, SRZ ;  /* 0x00000000005c7805 */ /* 0x000fe2000001ff00 */
[----:B------:R-:W-:Y:S01]  /*3640*/  IMAD.WIDE R12, R140, R13, UR14 ;  /* 0x0000000e8c0c7e25 */ /* 0x000fe2000f8e020d */
[----:B------:R-:W-:Y:S01]  /*3650*/  @UP1 ULDC UR5, c[0x0][0x2e8] ;  /* 0x0000ba0000051ab9 */ /* 0x000fe20000000800 */
[----:B------:R-:W-:-:S02]  /*3660*/  CS2R R98, SRZ ;  /* 0x0000000000627805 */ /* 0x000fc4000001ff00 */
[----:B------:R-:W-:Y:S01]  /*3670*/  CS2R R96, SRZ ;  /* 0x0000000000607805 */ /* 0x000fe2000001ff00 */
[----:B------:R-:W-:Y:S01]  /*3680*/  IMAD.U32 R19, RZ, RZ, UR19 ;  /* 0x00000013ff137e24 */ /* 0x000fe2000f8e00ff */
[----:B------:R1:W5:Y:S01]  /*3690*/  @!P6 LDG.E R170, desc[UR16][R12.64+0x20] ;  /* 0x000020100caae981 */ /* 0x000362000c1e1900 */
[----:B------:R-:W-:Y:S02]  /*36a0*/  CS2R R90, SRZ ;  /* 0x00000000005a7805 */ /* 0x000fe4000001ff00 */
[----:B------:R-:W-:Y:S02]  /*36b0*/  CS2R R88, SRZ ;  /* 0x0000000000587805 */ /* 0x000fe4000001ff00 */
[----:B------:R-:W-:Y:S01]  /*36c0*/  CS2R R86, SRZ ;  /* 0x0000000000567805 */ /* 0x000fe2000001ff00 */
[----:B--234-:R-:W2:Y:S01]  /*36d0*/  @P1 LDG.E R7, desc[UR16][R18.64] ;  /* 0x0000001012071981 */ /* 0x01cea2000c1e1900 */
[----:B------:R-:W-:Y:S01]  /*36e0*/  @!P4 IMAD.WIDE R14, R6, R9, UR14 ;  /* 0x0000000e060ece25 */ /* 0x000fe2000f8e0209 */
[----:B------:R-:W-:-:S02]  /*36f0*/  CS2R R84, SRZ ;  /* 0x0000000000547805 */ /* 0x000fc4000001ff00 */
[----:B------:R-:W-:Y:S01]  /*3700*/  CS2R R78, SRZ ;  /* 0x00000000004e7805 */ /* 0x000fe2000001ff00 */
[----:B------:R1:W5:Y:S01]  /*3710*/  @!P5 LDG.E R167, desc[UR16][R12.64+0x100] ;  /* 0x000100100ca7d981 */ /* 0x000362000c1e1900 */
[----:B------:R-:W-:Y:S02]  /*3720*/  CS2R R76, SRZ ;  /* 0x00000000004c7805 */ /* 0x000fe4000001ff00 */
[----:B------:R-:W-:Y:S02]  /*3730*/  CS2R R82, SRZ ;  /* 0x0000000000527805 */ /* 0x000fe4000001ff00 */
[----:B------:R-:W-:Y:S01]  /*3740*/  CS2R R80, SRZ ;  /* 0x0000000000507805 */ /* 0x000fe2000001ff00 */
[----:B------:R1:W5:Y:S01]  /*3750*/  @!P4 LDG.E R168, desc[UR16][R14.64] ;  /* 0x000000100ea8c981 */ /* 0x000362000c1e1900 */
[----:B------:R-:W2:Y:S01]  /*3760*/  @P1 MUFU.RCP R6, UR5 ;  /* 0x0000000500061d08 */ /* 0x000ea20008001000 */
[----:B------:R-:W-:Y:S01]  /*3770*/  IMAD.SHL.U32 R9, R162, 0x2, RZ ;  /* 0x00000002a2097824 */ /* 0x000fe200078e00ff */
[----:B------:R-:W-:Y:S01]  /*3780*/  UIMAD UR5, UR58, UR55, UR59 ;  /* 0x000000373a0572a4 */ /* 0x000fe2000f8e023b */
[----:B------:R1:W5:Y:S01]  /*3790*/  @!P2 LDG.E R169, desc[UR16][R12.64] ;  /* 0x000000100ca9a981 */ /* 0x000362000c1e1900 */
[----:B------:R-:W-:-:S02]  /*37a0*/  CS2R R74, SRZ ;  /* 0x00000000004a7805 */ /* 0x000fc4000001ff00 */
[----:B------:R-:W-:Y:S02]  /*37b0*/  CS2R R72, SRZ ;  /* 0x0000000000487805 */ /* 0x000fe4000001ff00 */
[----:B------:R-:W-:Y:S01]  /*37c0*/  LOP3.LUT R9, R9, 0x6, RZ, 0xc0, !PT ;  /* 0x0000000609097812 */ /* 0x000fe200078ec0ff */
[----:B------:R-:W-:Y:S01]  /*37d0*/  USHF.L.U32 UR5, UR5, 0x5, URZ ;  /* 0x0000000505057899 */ /* 0x000fe2000800063f */
[----:B------:R-:W-:Y:S02]  /*37e0*/  CS2R R70, SRZ ;  /* 0x0000000000467805 */ /* 0x000fe4000001ff00 */
[----:B------:R-:W-:Y:S01]  /*37f0*/  CS2R R68, SRZ ;  /* 0x0000000000447805 */ /* 0x000fe2000001ff00 */
[----:B------:R-:W-:Y:S01]  /*3800*/  ULDC UR29, c[0x0][0x398] ;  /* 0x0000e600001d7ab9 */ /* 0x000fe20000000800 */
[----:B------:R-:W-:Y:S01]  /*3810*/  IMAD R9, R142, 0x40, R9 ;  /* 0x000000408e097824 */ /* 0x000fe200078e0209 */
[----:B------:R-:W-:Y:S01]  /*3820*/  USHF.R.S32.HI UR10, URZ, 0x1f, UR5 ;  /* 0x0000001f3f0a7899 */ /* 0x000fe20008011405 */
[----:B------:R-:W-:Y:S01]  /*3830*/  IMAD.MOV.U32 R165, RZ, RZ, R171 ;  /* 0x000000ffffa57224 */ /* 0x000fe200078e00ab */
[----:B------:R-:W-:Y:S01]  /*3840*/  ULDC UR12, c[0x0][0x394] ;  /* 0x0000e500000c7ab9 */ /* 0x000fe20000000800 */
[----:B------:R-:W-:Y:S01]  /*3850*/  USHF.L.U32 UR50, UR6, 0x3, URZ ;  /* 0x0000000306327899 */ /* 0x000fe2000800063f */
[----:B------:R-:W-:Y:S01]  /*3860*/  IADD3 R8, R140, -UR24, -R9 ;  /* 0x800000188c087c10 */ /* 0x000fe2000fffe809 */
[----:B------:R-:W-:-:S02]  /*3870*/  UIADD3 UR24, UR24, UR13, URZ ;  /* 0x0000000d18187290 */ /* 0x000fc4000fffe03f */
[----:B------:R-:W-:Y:S02]  /*3880*/  USHF.L.U32 UR49, UR6, 0x4, URZ ;  /* 0x0000000406317899 */ /* 0x000fe4000800063f */
[----:B------:R-:W-:Y:S01]  /*3890*/  UIADD3 UR51, -UR8, 0x80, UR24 ;  /* 0x0000008008337890 */ /* 0x000fe2000fffe118 */
[----:B------:R-:W-:Y:S01]  /*38a0*/  IADD3 R163, R163, -UR13, R8 ;  /* 0x8000000da3a37c10 */ /* 0x000fe2000fffe008 */
[----:B------:R-:W-:Y:S02]  /*38b0*/  UIMAD UR48, UR6, 0x18, URZ ;  /* 0x00000018063078a4 */ /* 0x000fe4000f8e023f */
[----:B------:R-:W-:Y:S02]  /*38c0*/  USHF.L.U32 UR47, UR6, 0x5, URZ ;  /* 0x00000005062f7899 */ /* 0x000fe4000800063f */
[----:B------:R-:W-:Y:S02]  /*38d0*/  UIMAD UR46, UR6, 0x28, URZ ;  /* 0x00000028062e78a4 */ /* 0x000fe4000f8e023f */
[----:B------:R-:W-:-:S02]  /*38e0*/  UIMAD UR45, UR6, 0x30, URZ ;  /* 0x00000030062d78a4 */ /* 0x000fc4000f8e023f */
[----:B------:R-:W-:Y:S02]  /*38f0*/  UIMAD UR44, UR6, 0x38, URZ ;  /* 0x00000038062c78a4 */ /* 0x000fe4000f8e023f */
[----:B------:R-:W-:Y:S02]  /*3900*/  USHF.L.U32 UR43, UR6, 0x6, URZ ;  /* 0x00000006062b7899 */ /* 0x000fe4000800063f */
[----:B------:R-:W-:Y:S02]  /*3910*/  UIMAD UR42, UR6, 0x48, URZ ;  /* 0x00000048062a78a4 */ /* 0x000fe4000f8e023f */
[----:B------:R-:W-:Y:S02]  /*3920*/  UIMAD UR41, UR6, 0x50, URZ ;  /* 0x00000050062978a4 */ /* 0x000fe4000f8e023f */
[----:B------:R-:W-:Y:S02]  /*3930*/  UIMAD UR40, UR6, 0x58, URZ ;  /* 0x00000058062878a4 */ /* 0x000fe4000f8e023f */
[----:B------:R-:W-:-:S02]  /*3940*/  UIMAD UR39, UR6, 0x60, URZ ;  /* 0x00000060062778a4 */ /* 0x000fc4000f8e023f */
[----:B------:R-:W-:Y:S02]  /*3950*/  UIMAD UR38, UR6, 0x68, URZ ;  /* 0x00000068062678a4 */ /* 0x000fe4000f8e023f */
[----:B------:R-:W-:Y:S02]  /*3960*/  UIMAD UR37, UR6, 0x70, URZ ;  /* 0x00000070062578a4 */ /* 0x000fe4000f8e023f */
[----:B------:R-:W-:Y:S02]  /*3970*/  UIMAD UR35, UR6, 0x78, URZ ;  /* 0x00000078062378a4 */ /* 0x000fe4000f8e023f */
[----:B------:R-:W-:Y:S01]  /*3980*/  UIADD3 UR51, UR51, -UR29, URZ ;  /* 0x8000001d33337290 */ /* 0x000fe2000fffe03f */
[----:B------:R-:W-:Y:S01]  /*3990*/  ULDC UR55, c[0x0][0x2d0] ;  /* 0x0000b40000377ab9 */ /* 0x000fe20000000800 */
[----:B------:R-:W-:Y:S01]  /*39a0*/  ULDC UR57, c[0x0][0x398] ;  /* 0x0000e60000397ab9 */ /* 0x000fe20000000800 */
[----:B------:R-:W-:Y:S01]  /*39b0*/  UIADD3 UR36, -UR36, URZ, URZ ;  /* 0x0000003f24247290 */ /* 0x000fe2000fffe13f */
[----:B------:R-:W-:Y:S01]  /*39c0*/  UMOV UR29, UR12 ;  /* 0x0000000c001d7c82 */ /* 0x000fe20008000000 */
[----:B------:R-:W-:Y:S01]  /*39d0*/  ULDC UR6, c[0x0][0x2ec] ;  /* 0x0000bb0000067ab9 */ /* 0x000fe20000000800 */
[----:B------:R-:W-:Y:S01]  /*39e0*/  R2UR UR7, R4 ;  /* 0x00000000040772ca */ /* 0x000fe200000e0000 */
[----:B------:R-:W-:Y:S01]  /*39f0*/  VIADD R4, R139, 0x1000 ;  /* 0x000010008b047836 */ /* 0x000fe20000000000 */
[----:B------:R-:W-:Y:S01]  /*3a00*/  R2UR UR33, R5 ;  /* 0x00000000052172ca */ /* 0x000fe200000e0000 */
[----:B------:R-:W-:Y:S01]  /*3a10*/  VIADD R5, R138, 0x1000 ;  /* 0x000010008a057836 */ /* 0x000fe20000000000 */
[----:B------:R-:W-:-:S02]  /*3a20*/  IADD3 R164, P3, P2, R10, UR5, R164 ;  /* 0x000000050aa47c10 */ /* 0x000fc4000fa7e0a4 */
[----:B------:R-:W-:Y:S02]  /*3a30*/  SEL R129, R4, R139, !P0 ;  /* 0x0000008b04817207 */ /* 0x000fe40004000000 */
[----:B------:R-:W-:Y:S01]  /*3a40*/  SEL R130, R5, R138, !P0 ;  /* 0x0000008a05827207 */ /* 0x000fe20004000000 */
[----:B--2---:R-:W-:-:S05]  /*3a50*/  @P1 FMUL.FTZ R6, R7, R6 ;  /* 0x0000000607061220 */ /* 0x004fca0000410000 */
[----:B------:R-:W-:Y:S02]  /*3a60*/  @P1 R2UR UR11, R6 ;  /* 0x00000000060b12ca */ /* 0x000fe400000e0000 */
[----:B------:R-:W-:Y:S02]  /*3a70*/  IADD3.X R166, R11, UR10, R166, P3, P2 ;  /* 0x0000000a0ba67c10 */ /* 0x000fe40009fe44a6 */
[----:B------:R-:W-:Y:S02]  /*3a80*/  LEA R130, R130, UR4, 0x1 ;  /* 0x0000000482827c11 */ /* 0x000fe4000f8e08ff */
[----:B------:R-:W-:Y:S01]  /*3a90*/  LEA R129, R129, UR4, 0x1 ;  /* 0x0000000481817c11 */ /* 0x000fe2000f8e08ff */
[----:B------:R-:W-:Y:S01]  /*3aa0*/  UMOV UR5, URZ ;  /* 0x0000003f00057c82 */ /* 0x000fe20008000000 */
[----:B------:R-:W-:Y:S01]  /*3ab0*/  UIADD3 UR28, UR7, -0x61c88647, URZ ;  /* 0x9e3779b9071c7890 */ /* 0x000fe2000fffe03f */
[----:B------:R-:W-:Y:S01]  /*3ac0*/  LOP3.LUT R166, R166, UR7, RZ, 0x3c, !PT ;  /* 0x00000007a6a67c12 */ /* 0x000fe2000f8e3cff */
[----:B------:R-:W-:-:S02]  /*3ad0*/  UIADD3 UR27, UR7, 0x3c6ef372, URZ ;  /* 0x3c6ef372071b7890 */ /* 0x000fc4000fffe03f */
[----:B------:R-:W-:Y:S02]  /*3ae0*/  UIADD3 UR25, UR7, -0x255992d5, URZ ;  /* 0xdaa66d2b07197890 */ /* 0x000fe4000fffe03f */
[----:B------:R-:W-:Y:S02]  /*3af0*/  UIADD3 UR23, UR7, 0x78dde6e4, URZ ;  /* 0x78dde6e407177890 */ /* 0x000fe4000fffe03f */
[----:B------:R-:W-:Y:S02]  /*3b00*/  UIADD3 UR21, UR7, 0x1715609d, URZ ;  /* 0x1715609d07157890 */ /* 0x000fe4000fffe03f */
[----:B------:R-:W-:Y:S02]  /*3b10*/  UIADD3 UR19, UR7, -0x4ab325aa, URZ ;  /* 0xb54cda5607137890 */ /* 0x000fe4000fffe03f */
[----:B------:R-:W-:Y:S02]  /*3b20*/  UIADD3 UR52, UR33, -0x4498517b, URZ ;  /* 0xbb67ae8521347890 */ /* 0x000fe4000fffe03f */
[----:B------:R-:W-:-:S02]  /*3b30*/  UIADD3 UR26, UR33, 0x76cf5d0a, URZ ;  /* 0x76cf5d0a211a7890 */ /* 0x000fc4000fffe03f */
[----:B------:R-:W-:Y:S02]  /*3b40*/  UIADD3 UR24, UR33, 0x32370b8f, URZ ;  /* 0x32370b8f21187890 */ /* 0x000fe4000fffe03f */
[----:B------:R-:W-:Y:S01]  /*3b50*/  UIADD3 UR22, UR33, -0x126145ec, URZ ;  /* 0xed9eba1421167890 */ /* 0x000fe2000fffe03f */
[----:B------:R-:W-:Y:S01]  /*3b60*/  @UP1 UMOV UR5, UR11 ;  /* 0x0000000b00051c82 */ /* 0x000fe20008000000 */
[----:B------:R-:W-:Y:S02]  /*3b70*/  UIADD3 UR20, UR33, -0x56f99767, URZ ;  /* 0xa906689921147890 */ /* 0x000fe4000fffe03f */
[----:B------:R-:W-:Y:S01]  /*3b80*/  UIADD3 UR18, UR33, 0x646e171e, URZ ;  /* 0x646e171e21127890 */ /* 0x000fe2000fffe03f */
[----:B-1----:R-:W-:-:S11]  /*3b90*/  ULDC.U8 UR7, c[0x0][0x388] ;  /* 0x0000e20000077ab9 */ /* 0x002fd60000000000 */
.L_x_1261:
[----:B------:R-:W0:Y:S01]  /*3ba0*/  LDGDEPBAR ;  /* 0x00000000000079af */ /* 0x000e220000000000 */
[----:B------:R-:W-:Y:S01]  /*3bb0*/  IMAD.U32 R126, RZ, RZ, UR31 ;  /* 0x0000001fff7e7e24 */ /* 0x000fe2000f8e00ff */
[----:B------:R-:W-:Y:S01]  /*3bc0*/  USHF.L.U32 UR10, UR9, 0x7, URZ ;  /* 0x00000007090a7899 */ /* 0x000fe2000800063f */
[----:B------:R-:W-:Y:S01]  /*3bd0*/  IMAD.U32 R127, RZ, RZ, UR30 ;  /* 0x0000001eff7f7e24 */ /* 0x000fe2000f8e00ff */
[----:B------:R-:W-:Y:S02]  /*3be0*/  USHF.L.U32 UR12, UR54, 0x7, URZ ;  /* 0x00000007360c7899 */ /* 0x000fe4000800063f */
[C---:B------:R-:W-:Y:S01]  /*3bf0*/  LEA R124, P0, R140.reuse, R126, 0x2 ;  /* 0x0000007e8c7c7211 */ /* 0x040fe200078010ff */
[----:B------:R-:W-:Y:S01]  /*3c00*/  UISETP.GE.AND UP0, UPT, UR10, UR51, UPT ;  /* 0x000000330a00728c */ /* 0x000fe2000bf06270 */
[----:B------:R-:W-:Y:S01]  /*3c10*/  VIADD R207, R163, UR10 ;  /* 0x0000000aa3cf7c36 */ /* 0x000fe20008000000 */
[----:B------:R-:W-:Y:S01]  /*3c20*/  UMOV UR11, UR60 ;  /* 0x0000003c000b7c82 */ /* 0x000fe20008000000 */
[----:B------:R-:W-:Y:S02]  /*3c30*/  LEA.HI.X.SX32 R125, R140, R127, 0x2, P0 ;  /* 0x0000007f8c7d7211 */ /* 0x000fe400000f16ff */
[C---:B------:R-:W-:Y:S01]  /*3c40*/  VIADD R209, R207.reuse, 0x47 ;  /* 0x00000047cfd17836 */ /* 0x040fe20000000000 */
[----:B------:R-:W-:Y:S01]  /*3c50*/  IABS R211, R207 ;  /* 0x000000cf00d37213 */ /* 0x000fe20000000000 */
[C---:B------:R-:W-:Y:S02]  /*3c60*/  VIADD R208, R207.reuse, 0xffffffff ;  /* 0xffffffffcfd07836 */ /* 0x040fe40000000000 */
[----:B------:R-:W-:Y:S01]  /*3c70*/  VIADD R193, R207, 0x8 ;  /* 0x00000008cfc17836 */ /* 0x000fe20000000000 */
[----:B------:R-:W-:Y:S01]  /*3c80*/  ISETP.GE.AND P0, PT, R209, RZ, PT ;  /* 0x000000ffd100720c */ /* 0x000fe20003f06270 */
[C---:B------:R-:W-:Y:S01]  /*3c90*/  VIADD R194, R207.reuse, 0x7 ;  /* 0x00000007cfc27836 */ /* 0x040fe20000000000 */
[----:B------:R-:W-:Y:S01]  /*3ca0*/  ISETP.GE.AND P3, PT, R208, RZ, PT ;  /* 0x000000ffd000720c */ /* 0x000fe20003f66270 */
[----:B------:R-:W-:Y:S01]  /*3cb0*/  VIADD R210, R207, 0x48 ;  /* 0x00000048cfd27836 */ /* 0x000fe20000000000 */
[----:B------:R-:W-:Y:S01]  /*3cc0*/  ISETP.GE.AND P2, PT, R193, RZ, PT ;  /* 0x000000ffc100720c */ /* 0x000fe20003f46270 */
[C---:B------:R-:W-:Y:S01]  /*3cd0*/  VIADD R201, R207.reuse, 0xfffffff7 ;  /* 0xfffffff7cfc97836 */ /* 0x040fe20000000000 */
[----:B------:R-:W-:Y:S01]  /*3ce0*/  ISETP.GE.AND P6, PT, R194, RZ, PT ;  /* 0x000000ffc200720c */ /* 0x000fe20003fc6270 */
[----:B------:R-:W-:Y:S04]  /*3cf0*/  DEPBAR.LE SB0, 0x0 ;  /* 0x000080000000791a */ /* 0x000fe80000000000 */
[----:B------:R-:W-:Y:S01]  /*3d00*/  ISETP.GE.AND P1, PT, R210, RZ, PT ;  /* 0x000000ffd200720c */ /* 0x000fe20003f26270 */
[----:B------:R-:W-:Y:S01]  /*3d10*/  BAR.SYNC.DEFER_BLOCKING 0x0 ;  /* 0x0000000000007b1d */ /* 0x000fe20000010000 */
[C---:B------:R-:W-:Y:S01]  /*3d20*/  VIADD R206, R207.reuse, 0x40 ;  /* 0x00000040cfce7836 */ /* 0x040fe20000000000 */
[C---:B------:R-:W-:Y:S01]  /*3d30*/  @!P0 IADD3 R209, -R207.reuse, -0x47, RZ ;  /* 0xffffffb9cfd18810 */ /* 0x040fe20007ffe1ff */
        /* <DEDUP_REMOVED lines=19> */
[----:B------:R-:W-:Y:S01]  /*3e70*/  ISETP.GE.AND P6, PT, R202, RZ, PT ;  /* 0x000000ffca00720c */ /* 0x000fe20003fc6270 */
[C---:B------:R-:W-:Y:S01]  /*3e80*/  VIADD R195, R207.reuse, 0x27 ;  /* 0x00000027cfc37836 */ /* 0x040fe20000000000 */
[----:B-----5:R-:W5:Y:S01]  /*3e90*/  LDG.E R181, desc[UR16][R124.64] ;  /* 0x000000107cb57981 */ /* 0x020f62000c1e1900 */
[----:B------:R-:W-:Y:S01]  /*3ea0*/  ISETP.GE.AND P1, PT, R200, RZ, PT ;  /* 0x000000ffc800720c */ /* 0x000fe20003f26270 */
[C---:B------:R-:W-:Y:S01]  /*3eb0*/  VIADD R191, R207.reuse, 0xffffffe7 ;  /* 0xffffffe7cfbf7836 */ /* 0x040fe20000000000 */
[C---:B------:R-:W-:Y:S01]  /*3ec0*/  @!P0 IADD3 R201, -R207.reuse, 0x9, RZ ;  /* 0x00000009cfc98810 */ /* 0x040fe20007ffe1ff */
[----:B------:R-:W5:Y:S01]  /*3ed0*/  LDG.E R180, desc[UR16][R124.64+0x20] ;  /* 0x000020107cb47981 */ /* 0x000f62000c1e1900 */
[----:B------:R-:W-:Y:S01]  /*3ee0*/  ISETP.GE.AND P0, PT, R192, RZ, PT ;  /* 0x000000ffc000720c */ /* 0x000fe20003f06270 */
[C---:B------:R-:W-:Y:S01]  /*3ef0*/  VIADD R185, R207.reuse, 0x17 ;  /* 0x00000017cfb97836 */ /* 0x040fe20000000000 */
[----:B------:R-:W-:Y:S01]  /*3f00*/  @!P5 IADD3 R206, -R207, -0x40, RZ ;  /* 0xffffffc0cfced810 */ /* 0x000fe20007ffe1ff */
[----:B------:R-:W5:Y:S01]  /*3f10*/  LDG.E R179, desc[UR16][R124.64+0x100] ;  /* 0x000100107cb37981 */ /* 0x000f62000c1e1900 */
[----:B------:R-:W-:Y:S01]  /*3f20*/  ISETP.GE.AND P5, PT, R199, RZ, PT ;  /* 0x000000ffc700720c */ /* 0x000fe20003fa6270 */
[C---:B------:R-:W-:Y:S01]  /*3f30*/  VIADD R190, R207.reuse, 0xffffffe0 ;  /* 0xffffffe0cfbe7836 */ /* 0x040fe20000000000 */
[C---:B------:R-:W-:Y:S01]  /*3f40*/  @!P4 IADD3 R205, -R207.reuse, -0x3f, RZ ;  /* 0xffffffc1cfcdc810 */ /* 0x040fe20007ffe1ff */
[----:B------:R1:W5:Y:S01]  /*3f50*/  LDG.E R178, desc[UR16][R124.64+0x120] ;  /* 0x000120107cb27981 */ /* 0x000362000c1e1900 */
[----:B------:R-:W-:Y:S01]  /*3f60*/  ISETP.GE.AND P4, PT, R198, RZ, PT ;  /* 0x000000ffc600720c */ /* 0x000fe20003f86270 */
[C---:B------:R-:W-:Y:S01]  /*3f70*/  VIADD R189, R207.reuse, 0xffffffdf ;  /* 0xffffffdfcfbd7836 */ /* 0x040fe20000000000 */
[C---:B------:R-:W-:Y:S01]  /*3f80*/  @!P3 IADD3 R204, -R207.reuse, -0x38, RZ ;  /* 0xffffffc8cfccb810 */ /* 0x040fe20007ffe1ff */
[----:B------:R-:W-:Y:S01]  /*3f90*/  LDSM.16.M88.4 R100, [R129] ;  /* 0x000000008164783b */ /* 0x000fe20000000200 */
[C---:B------:R-:W-:Y:S01]  /*3fa0*/  @!P2 IADD3 R203, -R207.reuse, -0x37, RZ ;  /* 0xffffffc9cfcba810 */ /* 0x040fe20007ffe1ff */
[C---:B------:R-:W-:Y:S01]  /*3fb0*/  VIADD R188, R207.reuse, 0x20 ;  /* 0x00000020cfbc7836 */ /* 0x040fe20000000000 */
[C---:B------:R-:W-:Y:S01]  /*3fc0*/  @!P6 IADD3 R202, -R207.reuse, 0x8, RZ ;  /* 0x00000008cfcae810 */ /* 0x040fe20007ffe1ff */
[C---:B------:R-:W-:Y:S01]  /*3fd0*/  VIADD R187, R207.reuse, 0x1f ;  /* 0x0000001fcfbb7836 */ /* 0x040fe20000000000 */
[C---:B------:R-:W-:Y:S01]  /*3fe0*/  @!P1 IADD3 R200, -R207.reuse, 0x10, RZ ;  /* 0x00000010cfc89810 */ /* 0x040fe20007ffe1ff */
[----:B------:R-:W-:Y:S01]  /*3ff0*/  VIADD R186, R207, 0x18 ;  /* 0x00000018cfba7836 */ /* 0x000fe20000000000 */
[----:B------:R-:W-:Y:S01]  /*4000*/  ISETP.GE.AND P3, PT, R197, RZ, PT ;  /* 0x000000ffc500720c */ /* 0x000fe20003f66270 */
[----:B------:R-:W2:Y:S01]  /*4010*/  LDSM.16.M88.4 R104, [R137+UR4+0x6000] ;  /* 0x006000048968783b */ /* 0x000ea20008000200 */
[----:B------:R-:W-:Y:S01]  /*4020*/  ISETP.GE.AND P2, PT, R196, RZ, PT ;  /* 0x000000ffc400720c */ /* 0x000fe20003f46270 */
[----:B------:R-:W-:Y:S01]  /*4030*/  VIADD R184, R207, 0xffffffd8 ;  /* 0xffffffd8cfb87836 */ /* 0x000fe20000000000 */
[----:B------:R-:W-:Y:S01]  /*4040*/  ISETP.GE.AND P6, PT, R195, RZ, PT ;  /* 0x000000ffc300720c */ /* 0x000fe20003fc6270 */
[----:B------:R-:W-:Y:S01]  /*4050*/  VIADD R127, R207, 0xffffffc8 ;  /* 0xffffffc8cf7f7836 */ /* 0x000fe20000000000 */
[----:B------:R-:W-:Y:S01]  /*4060*/  ISETP.GE.AND P1, PT, R191, RZ, PT ;  /* 0x000000ffbf00720c */ /* 0x000fe20003f26270 */
[C---:B------:R-:W-:Y:S01]  /*4070*/  VIADD R183, R207.reuse, 0xffffffd7 ;  /* 0xffffffd7cfb77836 */ /* 0x040fe20000000000 */
[----:B------:R-:W-:Y:S01]  /*4080*/  @!P0 IADD3 R192, -R207, 0x18, RZ ;  /* 0x00000018cfc08810 */ /* 0x000fe20007ffe1ff */
[----:B------:R-:W3:Y:S01]  /*4090*/  LDSM.16.M88.4 R108, [R129+0x1000] ;  /* 0x00100000816c783b */ /* 0x000ee20000000200 */
[----:B------:R-:W-:Y:S01]  /*40a0*/  ISETP.GE.AND P0, PT, R185, RZ, PT ;  /* 0x000000ffb900720c */ /* 0x000fe20003f06270 */
[C---:B------:R-:W-:Y:S01]  /*40b0*/  VIADD R182, R207.reuse, 0xffffffd0 ;  /* 0xffffffd0cfb67836 */ /* 0x040fe20000000000 */
[C---:B------:R-:W-:Y:S01]  /*40c0*/  @!P5 IADD3 R199, -R207.reuse, 0x11, RZ ;  /* 0x00000011cfc7d810 */ /* 0x040fe20007ffe1ff */
[C---:B------:R-:W-:Y:S01]  /*40d0*/  VIADD R141, R207.reuse, 0xffffffcf ;  /* 0xffffffcfcf8d7836 */ /* 0x040fe20000000000 */
[----:B------:R-:W-:Y:S01]  /*40e0*/  ISETP.GE.AND P5, PT, R190, RZ, PT ;  /* 0x000000ffbe00720c */ /* 0x000fe20003fa6270 */
[C---:B-1----:R-:W-:Y:S01]  /*40f0*/  VIADD R125, R207.reuse, 0x10 ;  /* 0x00000010cf7d7836 */ /* 0x042fe20000000000 */
[----:B------:R-:W-:Y:S01]  /*4100*/  @!P4 IADD3 R198, -R207, -0x30, RZ ;  /* 0xffffffd0cfc6c810 */ /* 0x000fe20007ffe1ff */
[----:B------:R-:W1:Y:S01]  /*4110*/  LDSM.16.M88.4 R112, [R137+UR4+0x6400] ;  /* 0x006400048970783b */ /* 0x000e620008000200 */
[----:B------:R-:W-:Y:S01]  /*4120*/  ISETP.GE.AND P4, PT, R189, RZ, PT ;  /* 0x000000ffbd00720c */ /* 0x000fe20003f86270 */
[C---:B------:R-:W-:Y:S01]  /*4130*/  VIADD R124, R207.reuse, 0xf ;  /* 0x0000000fcf7c7836 */ /* 0x040fe20000000000 */
[C---:B------:R-:W-:Y:S01]  /*4140*/  @!P3 IADD3 R197, -R207.reuse, -0x2f, RZ ;  /* 0xffffffd1cfc5b810 */ /* 0x040fe20007ffe1ff */
[C---:B------:R-:W-:Y:S01]  /*4150*/  VIADD R126, R207.reuse, 0xffffffc7 ;  /* 0xffffffc7cf7e7836 */ /* 0x040fe20000000000 */
[C---:B------:R-:W-:Y:S02]  /*4160*/  @!P2 IADD3 R196, -R207.reuse, -0x28, RZ ;  /* 0xffffffd8cfc4a810 */ /* 0x040fe40007ffe1ff */
[C---:B------:R-:W-:Y:S01]  /*4170*/  @!P6 IADD3 R195, -R207.reuse, -0x27, RZ ;  /* 0xffffffd9cfc3e810 */ /* 0x040fe20007ffe1ff */
[----:B------:R-:W4:Y:S01]  /*4180*/  LDSM.16.M88.4 R116, [R137+UR4+0x6800] ;  /* 0x006800048974783b */ /* 0x000f220008000200 */
[----:B------:R-:W-:Y:S02]  /*4190*/  @!P1 IADD3 R191, -R207, 0x19, RZ ;  /* 0x00000019cfbf9810 */ /* 0x000fe40007ffe1ff */
[----:B------:R-:W-:Y:S02]  /*41a0*/  ISETP.GE.AND P3, PT, R188, RZ, PT ;  /* 0x000000ffbc00720c */ /* 0x000fe40003f66270 */
[----:B------:R-:W-:Y:S02]  /*41b0*/  ISETP.GE.AND P2, PT, R187, RZ, PT ;  /* 0x000000ffbb00720c */ /* 0x000fe40003f46270 */
[----:B------:R-:W-:Y:S01]  /*41c0*/  ISETP.GE.AND P6, PT, R186, RZ, PT ;  /* 0x000000ffba00720c */ /* 0x000fe20003fc6270 */
[----:B------:R-:W4:Y:S01]  /*41d0*/  LDSM.16.M88.4 R120, [R137+UR4+0x6c00] ;  /* 0x006c00048978783b */ /* 0x000f220008000200 */
[----:B------:R-:W-:Y:S02]  /*41e0*/  ISETP.GE.AND P1, PT, R184, RZ, PT ;  /* 0x000000ffb800720c */ /* 0x000fe40003f26270 */
[----:B------:R-:W-:Y:S02]  /*41f0*/  I2FP.F32.S32 R212, R209 ;  /* 0x000000d100d47245 */ /* 0x000fe40000201400 */
[----:B------:R-:W-:Y:S02]  /*4200*/  I2FP.F32.S32 R209, R210 ;  /* 0x000000d200d17245 */ /* 0x000fe40000201400 */
[----:B------:R-:W-:Y:S01]  /*4210*/  @!P0 IADD3 R185, -R207, -0x17, RZ ;  /* 0xffffffe9cfb98810 */ /* 0x000fe20007ffe1ff */
[-C--:B--2---:R-:W-:Y:S03]  /*4220*/  HMMA.16816.F32 R4, R100, R104.reuse, RZ ;  /* 0x000000686404723c */ /* 0x084fe600000018ff */
[----:B------:R-:W-:Y:S02]  /*4230*/  ISETP.GE.AND P0, PT, R127, RZ, PT ;  /* 0x000000ff7f00720c */ /* 0x000fe40003f06270 */
[----:B------:R-:W-:Y:S02]  /*4240*/  @!P5 IADD3 R190, -R207, 0x20, RZ ;  /* 0x00000020cfbed810 */ /* 0x000fe40007ffe1ff */
[----:B------:R-:W-:Y:S01]  /*4250*/  ISETP.GE.AND P5, PT, R183, RZ, PT ;  /* 0x000000ffb700720c */ /* 0x000fe20003fa6270 */
[C---:B---3--:R-:W-:Y:S03]  /*4260*/  HMMA.16816.F32 R8, R108.reuse, R104, RZ ;  /* 0x000000686c08723c */ /* 0x048fe600000018ff */
[C---:B------:R-:W-:Y:S02]  /*4270*/  @!P4 IADD3 R189, -R207.reuse, 0x21, RZ ;  /* 0x00000021cfbdc810 */ /* 0x040fe40007ffe1ff */
[----:B------:R-:W-:Y:S01]  /*4280*/  ISETP.GE.AND P4, PT, R182, RZ, PT ;  /* 0x000000ffb600720c */ /* 0x000fe20003f86270 */
[-C--:B------:R-:W-:Y:S01]  /*4290*/  HMMA.16816.F32 R12, R108, R106.reuse, RZ ;  /* 0x0000006a6c0c723c */ /* 0x080fe200000018ff */
[----:B------:R-:W-:Y:S02]  /*42a0*/  @!P3 IADD3 R188, -R207, -0x20, RZ ;  /* 0xffffffe0cfbcb810 */ /* 0x000fe40007ffe1ff */
[----:B------:R-:W-:Y:S02]  /*42b0*/  ISETP.GE.AND P3, PT, R141, RZ, PT ;  /* 0x000000ff8d00720c */ /* 0x000fe40003f66270 */
[C---:B------:R-:W-:Y:S01]  /*42c0*/  @!P2 IADD3 R187, -R207.reuse, -0x1f, RZ ;  /* 0xffffffe1cfbba810 */ /* 0x040fe20007ffe1ff */
[C---:B------:R-:W-:Y:S01]  /*42d0*/  HMMA.16816.F32 R16, R100.reuse, R106, RZ ;  /* 0x0000006a6410723c */ /* 0x040fe200000018ff */
[----:B------:R-:W-:Y:S01]  /*42e0*/  LDSM.16.M88.4 R104, [R135] ;  /* 0x000000008768783b */ /* 0x000fe20000000200 */
[----:B------:R-:W-:Y:S02]  /*42f0*/  @!P6 IADD3 R186, -R207, -0x18, RZ ;  /* 0xffffffe8cfbae810 */ /* 0x000fe40007ffe1ff */
[----:B------:R-:W-:Y:S02]  /*4300*/  ISETP.GE.AND P2, PT, R125, RZ, PT ;  /* 0x000000ff7d00720c */ /* 0x000fe40003f46270 */
[-C--:B-1----:R-:W-:Y:S01]  /*4310*/  HMMA.16816.F32 R20, R100, R112.reuse, RZ ;  /* 0x000000706414723c */ /* 0x082fe200000018ff */
[C---:B------:R-:W-:Y:S02]  /*4320*/  @!P1 IADD3 R184, -R207.reuse, 0x28, RZ ;  /* 0x00000028cfb89810 */ /* 0x040fe40007ffe1ff */
[----:B------:R-:W-:Y:S02]  /*4330*/  ISETP.GE.AND P6, PT, R124, RZ, PT ;  /* 0x000000ff7c00720c */ /* 0x000fe40003fc6270 */
[----:B------:R-:W-:Y:S01]  /*4340*/  ISETP.GE.AND P1, PT, R126, RZ, PT ;  /* 0x000000ff7e00720c */ /* 0x000fe20003f26270 */
[C---:B------:R-:W-:Y:S02]  /*4350*/  HMMA.16816.F32 R24, R108.reuse, R112, RZ ;  /* 0x000000706c18723c */ /* 0x040fe400000018ff */
[C---:B------:R-:W-:Y:S02]  /*4360*/  @!P0 IADD3 R127, -R207.reuse, 0x38, RZ ;  /* 0x00000038cf7f8810 */ /* 0x040fe40007ffe1ff */
[----:B------:R-:W-:Y:S02]  /*4370*/  PLOP3.LUT P0, PT, PT, PT, UP0, 0x80, 0x0 ;  /* 0x000000000000781c */ /* 0x000fe40003f0f008 */
[-C--:B------:R-:W-:Y:S01]  /*4380*/  HMMA.16816.F32 R28, R108, R114.reuse, RZ ;  /* 0x000000726c1c723c */ /* 0x080fe200000018ff */
[----:B------:R-:W-:Y:S01]  /*4390*/  IMAD.IADD R112, R136, 0x1, R129 ;  /* 0x0000000188707824 */ /* 0x000fe200078e0281 */
[C---:B------:R-:W-:Y:S03]  /*43a0*/  @!P5 IADD3 R183, -R207.reuse, 0x29, RZ ;  /* 0x00000029cfb7d810 */ /* 0x040fe60007ffe1ff */
[C---:B------:R-:W-:Y:S01]  /*43b0*/  @!P4 IADD3 R182, -R207.reuse, 0x30, RZ ;  /* 0x00000030cfb6c810 */ /* 0x040fe20007ffe1ff */
[C---:B------:R-:W-:Y:S02]  /*43c0*/  HMMA.16816.F32 R32, R100.reuse, R114, RZ ;  /* 0x000000726420723c */ /* 0x040fe400000018ff */
[C---:B------:R-:W-:Y:S03]  /*43d0*/  @!P3 IADD3 R141, -R207.reuse, 0x31, RZ ;  /* 0x00000031cf8db810 */ /* 0x040fe60007ffe1ff */
[C---:B------:R-:W-:Y:S01]  /*43e0*/  @!P2 IADD3 R125, -R207.reuse, -0x10, RZ ;  /* 0xfffffff0cf7da810 */ /* 0x040fe20007ffe1ff */
[-C--:B----4-:R-:W-:Y:S01]  /*43f0*/  HMMA.16816.F32 R36, R100, R116.reuse, RZ ;  /* 0x000000746424723c */ /* 0x090fe200000018ff */
[C---:B------:R-:W-:Y:S04]  /*4400*/  @!P6 IADD3 R124, -R207.reuse, -0xf, RZ ;  /* 0xfffffff1cf7ce810 */ /* 0x040fe80007ffe1ff */
[----:B------:R-:W-:Y:S01]  /*4410*/  @!P1 IADD3 R126, -R207, 0x39, RZ ;  /* 0x00000039cf7e9810 */ /* 0x000fe20007ffe1ff */
[C---:B------:R-:W-:Y:S02]  /*4420*/  HMMA.16816.F32 R40, R108.reuse, R116, RZ ;  /* 0x000000746c28723c */ /* 0x040fe400000018ff */
[----:B------:R-:W-:Y:S03]  /*4430*/  I2FP.F32.S32 R207, R211 ;  /* 0x000000d300cf7245 */ /* 0x000fe60000201400 */
[----:B------:R-:W-:Y:S01]  /*4440*/  I2FP.F32.S32 R208, R208 ;  /* 0x000000d000d07245 */ /* 0x000fe20000201400 */
[-C--:B------:R-:W-:Y:S01]  /*4450*/  HMMA.16816.F32 R44, R108, R118.reuse, RZ ;  /* 0x000000766c2c723c */ /* 0x080fe200000018ff */
[----:B------:R-:W-:Y:S04]  /*4460*/  I2FP.F32.S32 R193, R193 ;  /* 0x000000c100c17245 */ /* 0x000fe80000201400 */
[----:B------:R-:W-:Y:S01]  /*4470*/  I2FP.F32.S32 R194, R194 ;  /* 0x000000c200c27245 */ /* 0x000fe20000201400 */
[C---:B------:R-:W-:Y:S01]  /*4480*/  HMMA.16816.F32 R48, R100.reuse, R118, RZ ;  /* 0x000000766430723c */ /* 0x040fe200000018ff */
[----:B------:R-:W-:Y:S01]  /*4490*/  LDSM.16.M88.4 R116, [R135+0x800] ;  /* 0x000800008774783b */ /* 0x000fe20000000200 */
[----:B------:R-:W-:Y:S03]  /*44a0*/  I2FP.F32.S32 R125, R125 ;  /* 0x0000007d007d7245 */ /* 0x000fe60000201400 */
[----:B------:R-:W-:Y:S01]  /*44b0*/  I2FP.F32.S32 R124, R124 ;  /* 0x0000007c007c7245 */ /* 0x000fe20000201400 */
[-C--:B------:R-:W-:Y:S01]  /*44c0*/  HMMA.16816.F32 R52, R100, R120.reuse, RZ ;  /* 0x000000786434723c */ /* 0x080fe200000018ff */
[----:B------:R-:W-:Y:S04]  /*44d0*/  I2FP.F32.S32 R127, R127 ;  /* 0x0000007f007f7245 */ /* 0x000fe80000201400 */
[----:B------:R-:W-:Y:S01]  /*44e0*/  I2FP.F32.S32 R126, R126 ;  /* 0x0000007e007e7245 */ /* 0x000fe20000201400 */
[C---:B------:R-:W-:Y:S06]  /*44f0*/  HMMA.16816.F32 R56, R108.reuse, R120, RZ ;  /* 0x000000786c38723c */ /* 0x040fec00000018ff */
[-C--:B------:R-:W-:Y:S01]  /*4500*/  HMMA.16816.F32 R60, R108, R122.reuse, RZ ;  /* 0x0000007a6c3c723c */ /* 0x080fe200000018ff */
[----:B------:R-:W-:Y:S05]  /*4510*/  LDSM.16.M88.4 R108, [R112+0x1000] ;  /* 0x00100000706c783b */ /* 0x000fea0000000200 */
[----:B------:R-:W-:Y:S03]  /*4520*/  HMMA.16816.F32 R64, R100, R122, RZ ;  /* 0x0000007a6440723c */ /* 0x000fe600000018ff */
[----:B------:R-:W1:Y:S08]  /*4530*/  LDSM.16.M88.4 R100, [R112] ;  /* 0x000000007064783b */ /* 0x000e700000000200 */
[----:B------:R-:W2:Y:S01]  /*4540*/  LDSM.16.M88.4 R112, [R135+0x400] ;  /* 0x000400008770783b */ /* 0x000ea20000000200 */
[-C--:B-1----:R-:W-:Y:S06]  /*4550*/  HMMA.16816.F32 R4, R100, R104.reuse, R4 ;  /* 0x000000686404723c */ /* 0x082fec0000001804 */
[C---:B------:R-:W-:Y:S06]  /*4560*/  HMMA.16816.F32 R8, R108.reuse, R104, R8 ;  /* 0x000000686c08723c */ /* 0x040fec0000001808 */
[-C--:B------:R-:W-:Y:S06]  /*4570*/  HMMA.16816.F32 R12, R108, R106.reuse, R12 ;  /* 0x0000006a6c0c723c */ /* 0x080fec000000180c */
[C---:B------:R-:W-:Y:S01]  /*4580*/  HMMA.16816.F32 R16, R100.reuse, R106, R16 ;  /* 0x0000006a6410723c */ /* 0x040fe20000001810 */
[----:B------:R-:W1:Y:S05]  /*4590*/  LDSM.16.M88.4 R104, [R135+0xc00] ;  /* 0x000c00008768783b */ /* 0x000e6a0000000200 */
[-C--:B--2---:R-:W-:Y:S05]  /*45a0*/  HMMA.16816.F32 R20, R100, R112.reuse, R20 ;  /* 0x000000706414723c */ /* 0x084fea0000001814 */
[----:B------:R-:W-:Y:S01]  /*45b0*/  FFMA.FTZ R5, R208, -UR5, R5 ;  /* 0x80000005d0057c23 */ /* 0x000fe20008010005 */
[C---:B------:R-:W-:Y:S05]  /*45c0*/  HMMA.16816.F32 R24, R108.reuse, R112, R24 ;  /* 0x000000706c18723c */ /* 0x040fea0000001818 */
[----:B------:R-:W-:Y:S01]  /*45d0*/  FFMA.FTZ R10, R209, -UR5, R10 ;  /* 0x80000005d10a7c23 */ /* 0x000fe2000801000a */
[-C--:B------:R-:W-:Y:S05]  /*45e0*/  HMMA.16816.F32 R28, R108, R114.reuse, R28 ;  /* 0x000000726c1c723c */ /* 0x080fea000000181c */
[----:B------:R-:W-:Y:S01]  /*45f0*/  I2FP.F32.S32 R209, R206 ;  /* 0x000000ce00d17245 */ /* 0x000fe20000201400 */
[C---:B------:R-:W-:Y:S05]  /*4600*/  HMMA.16816.F32 R32, R100.reuse, R114, R32 ;  /* 0x000000726420723c */ /* 0x040fea0000001820 */
[----:B------:R-:W-:Y:S01]  /*4610*/  I2FP.F32.S32 R206, R205 ;  /* 0x000000cd00ce7245 */ /* 0x000fe20000201400 */
        /* <DEDUP_REMOVED lines=8> */
[-C--:B-1----:R-:W-:Y:S05]  /*46a0*/  HMMA.16816.F32 R52, R100, R104.reuse, R52 ;  /* 0x000000686434723c */ /* 0x082fea0000001834 */
[----:B------:R-:W-:Y:S01]  /*46b0*/  I2FP.F32.S32 R201, R200 ;  /* 0x000000c800c97245 */ /* 0x000fe20000201400 */
[C---:B------:R-:W-:Y:S05]  /*46c0*/  HMMA.16816.F32 R56, R108.reuse, R104, R56 ;  /* 0x000000686c38723c */ /* 0x040fea0000001838 */
[----:B------:R-:W-:Y:S01]  /*46d0*/  I2FP.F32.S32 R200, R199 ;  /* 0x000000c700c87245 */ /* 0x000fe20000201400 */
[-C--:B------:R-:W-:Y:S05]  /*46e0*/  HMMA.16816.F32 R60, R108, R106.reuse, R60 ;  /* 0x0000006a6c3c723c */ /* 0x080fea000000183c */
[----:B------:R-:W-:Y:S01]  /*46f0*/  I2FP.F32.S32 R199, R198 ;  /* 0x000000c600c77245 */ /* 0x000fe20000201400 */
[----:B------:R-:W-:Y:S05]  /*4700*/  HMMA.16816.F32 R64, R100, R106, R64 ;  /* 0x0000006a6440723c */ /* 0x000fea0000001840 */
[----:B------:R-:W-:Y:S01]  /*4710*/  I2FP.F32.S32 R198, R197 ;  /* 0x000000c500c67245 */ /* 0x000fe20000201400 */
[----:B------:R-:W-:Y:S01]  /*4720*/  FFMA.FTZ R6, R193, -UR5, R6 ;  /* 0x80000005c1067c23 */ /* 0x000fe20008010006 */
[----:B------:R-:W-:Y:S01]  /*4730*/  I2FP.F32.S32 R197, R196 ;  /* 0x000000c400c57245 */ /* 0x000fe20000201400 */
[----:B------:R-:W-:Y:S03]  /*4740*/  FFMA.FTZ R7, R194, -UR5, R7 ;  /* 0x80000005c2077c23 */ /* 0x000fe60008010007 */
        /* <DEDUP_REMOVED lines=26> */
[----:B------:R-:W-:Y:S01]  /*48f0*/  FFMA.FTZ R23, R202, -UR5, R23 ;  /* 0x80000005ca177c23 */ /* 0x000fe20008010017 */
[----:B------:R-:W-:Y:S01]  /*4900*/  FFMA.FTZ R20, R201, -UR5, R20 ;  /* 0x80000005c9147c23 */ /* 0x000fe20008010014 */
[----:B------:R-:W-:Y:S01]  /*4910*/  FFMA.FTZ R21, R200, -UR5, R21 ;  /* 0x80000005c8157c23 */ /* 0x000fe20008010015 */
[----:B------:R-:W-:Y:S01]  /*4920*/  FFMA.FTZ R26, R205, -UR5, R26 ;  /* 0x80000005cd1a7c23 */ /* 0x000fe2000801001a */
[----:B------:R-:W-:Y:S01]  /*4930*/  FFMA.FTZ R27, R204, -UR5, R27 ;  /* 0x80000005cc1b7c23 */ /* 0x000fe2000801001b */
[C---:B------:R-:W-:Y:S01]  /*4940*/  FFMA.FTZ R24, R199.reuse, -UR5, R24 ;  /* 0x80000005c7187c23 */ /* 0x040fe20008010018 */
[C---:B------:R-:W-:Y:S01]  /*4950*/  FFMA.FTZ R25, R198.reuse, -UR5, R25 ;  /* 0x80000005c6197c23 */ /* 0x040fe20008010019 */
        /* <DEDUP_REMOVED lines=52> */
.L_x_1257:
        /* <DEDUP_REMOVED lines=16> */
[----:B------:R-:W-:Y:S02]  /*4da0*/  VIADD R106, R106, UR12 ;  /* 0x0000000c6a6a7c36 */ /* 0x000fe40008000000 */
[----:B------:R-:W-:Y:S01]  /*4db0*/  IMAD.U32 R111, RZ, RZ, UR10 ;  /* 0x0000000aff6f7e24 */ /* 0x000fe2000f8e00ff */
[----:B------:R-:W-:Y:S01]  /*4dc0*/  VIADDMNMX R121, R108, R121, UR8, PT ;  /* 0x000000086c797e46 */ /* 0x000fe2000b800179 */
[----:B------:R-:W-:Y:S01]  /*4dd0*/  IMAD.U32 R109, RZ, RZ, UR10 ;  /* 0x0000000aff6d7e24 */ /* 0x000fe2000f8e00ff */
[C---:B------:R-:W-:Y:S01]  /*4de0*/  ISETP.GE.AND P0, PT, R106.reuse, R123, PT ;  /* 0x0000007b6a00720c */ /* 0x040fe20003f06270 */
[----:B------:R-:W-:Y:S01]  /*4df0*/  IMAD.U32 R107, RZ, RZ, UR10 ;  /* 0x0000000aff6b7e24 */ /* 0x000fe2000f8e00ff */
[--C-:B------:R-:W-:Y:S01]  /*4e00*/  IADD3 R104, R111, 0x8, R108.reuse ;  /* 0x000000086f687810 */ /* 0x100fe20007ffe06c */
[C---:B------:R-:W-:Y:S01]  /*4e10*/  VIADD R120, R106.reuse, 0x1 ;  /* 0x000000016a787836 */ /* 0x040fe20000000000 */
[C---:B------:R-:W-:Y:S01]  /*4e20*/  ISETP.GE.OR P0, PT, R106.reuse, R121, !P0 ;  /* 0x000000796a00720c */ /* 0x040fe20004706670 */
[C---:B------:R-:W-:Y:S01]  /*4e30*/  VIADD R119, R106.reuse, 0x8 ;  /* 0x000000086a777836 */ /* 0x040fe20000000000 */
[--C-:B------:R-:W-:Y:S01]  /*4e40*/  IADD3 R102, R109, 0x40, R108.reuse ;  /* 0x000000406d667810 */ /* 0x100fe20007ffe06c */
[C---:B------:R-:W-:Y:S01]  /*4e50*/  VIADD R118, R106.reuse, 0x9 ;  /* 0x000000096a767836 */ /* 0x040fe20000000000 */
[----:B------:R-:W-:Y:S01]  /*4e60*/  IADD3 R100, R107, 0x48, R108 ;  /* 0x000000486b647810 */ /* 0x000fe20007ffe06c */
        /* <DEDUP_REMOVED lines=21> */
[----:B------:R-:W-:Y:S02]  /*4fc0*/  ISETP.GE.AND P0, PT, R117, R123, PT ;  /* 0x0000007b7500720c */ /* 0x000fe40003f06270 */
[C---:B------:R-:W-:Y:S02]  /*4fd0*/  ISETP.GE.OR P6, PT, R106.reuse, R104, !P6 ;  /* 0x000000686a00720c */ /* 0x040fe400077c6670 */
[C---:B------:R-:W-:Y:S02]  /*4fe0*/  ISETP.GE.OR P5, PT, R106.reuse, R102, !P5 ;  /* 0x000000666a00720c */ /* 0x040fe40006fa6670 */
[C---:B------:R-:W-:Y:S01]  /*4ff0*/  ISETP.GE.OR P4, PT, R106.reuse, R100, !P4 ;  /* 0x000000646a00720c */ /* 0x040fe20006786670 */
[----:B------:R-:W-:Y:S01]  /*5000*/  VIADD R106, R106, 0x39 ;  /* 0x000000396a6a7836 */ /* 0x000fe20000000000 */
        /* <DEDUP_REMOVED lines=179> */
.L_x_1258:
[----:B------:R-:W-:Y:S01]  /*5b40*/  FSETP.NEU.FTZ.AND P1, PT, R169, -INF , PT ;  /* 0xff800000a900780b */ /* 0x000fe20003f3d000 */
[----:B------:R-:W-:Y:S01]  /*5b50*/  IMAD.SHL.U32 R141, R139, 0x2, RZ ;  /* 0x000000028b8d7824 */ /* 0x000fe200078e00ff */
[C---:B------:R-:W-:Y:S01]  /*5b60*/  FSETP.NEU.FTZ.AND P0, PT, R170.reuse, -INF , PT ;  /* 0xff800000aa00780b */ /* 0x040fe20003f1d000 */
[----:B------:R-:W-:Y:S02]  /*5b70*/  IMAD.U32 R116, RZ, RZ, UR4 ;  /* 0x00000004ff747e24 */ /* 0x000fe4000f8e00ff */
[----:B------:R-:W-:Y:S01]  /*5b80*/  FMUL.FTZ R117, R169, 1.4426950216293334961 ;  /* 0x3fb8aa3ba9757820 */ /* 0x000fe20000410000 */
[----:B------:R-:W-:Y:S01]  /*5b90*/  FMUL.FTZ R118, R170, 1.4426950216293334961 ;  /* 0x3fb8aa3baa767820 */ /* 0x000fe20000410000 */
[----:B------:R-:W-:Y:S03]  /*5ba0*/  UISETP.GT.AND UP2, UPT, UR9, UR34, UPT ;  /* 0x000000220900728c */ /* 0x000fe6000bf44270 */
[----:B------:R-:W-:Y:S02]  /*5bb0*/  FSEL R117, R117, RZ, P1 ;  /* 0x000000ff75757208 */ /* 0x000fe40000800000 */
[----:B------:R-:W-:Y:S02]  /*5bc0*/  FSEL R118, R118, RZ, P0 ;  /* 0x000000ff76767208 */ /* 0x000fe40000000000 */
[----:B------:R-:W-:Y:S01]  /*5bd0*/  FSETP.NEU.FTZ.AND P0, PT, R168, -INF , PT ;  /* 0xff800000a800780b */ /* 0x000fe20003f1d000 */
[--C-:B------:R-:W-:Y:S01]  /*5be0*/  FFMA.FTZ R237, R16, UR6, -R117.reuse ;  /* 0x0000000610ed7c23 */ /* 0x100fe20008010875 */
[----:B------:R-:W-:Y:S01]  /*5bf0*/  FSETP.NEU.FTZ.AND P1, PT, R167, -INF , PT ;  /* 0xff800000a700780b */ /* 0x000fe20003f3d000 */
        /* <DEDUP_REMOVED lines=23> */
[----:B------:R-:W-:Y:S01]  /*5d70*/  FMUL.FTZ R16, R168, 1.4426950216293334961 ;  /* 0x3fb8aa3ba8107820 */ /* 0x000fe20000410000 */
[--C-:B------:R-:W-:Y:S01]  /*5d80*/  FFMA.FTZ R234, R19, UR6, -R118.reuse ;  /* 0x0000000613ea7c23 */ /* 0x100fe20008010876 */
[----:B------:R-:W-:Y:S01]  /*5d90*/  FMUL.FTZ R19, R167, 1.4426950216293334961 ;  /* 0x3fb8aa3ba7137820 */ /* 0x000fe20000410000 */
[--C-:B------:R-:W-:Y:S03]  /*5da0*/  FFMA.FTZ R7, R7, UR6, -R118.reuse ;  /* 0x0000000607077c23 */ /* 0x100fe60008010876 */
[----:B------:R-:W-:Y:S01]  /*5db0*/  MUFU.EX2 R200, R49 ;  /* 0x0000003100c87308 */ /* 0x000fe20000000800 */
[----:B------:R-:W-:Y:S01]  /*5dc0*/  FSEL R16, R16, RZ, P0 ;  /* 0x000000ff10107208 */ /* 0x000fe20000000000 */
[--C-:B------:R-:W-:Y:S01]  /*5dd0*/  FFMA.FTZ R35, R35, UR6, -R118.reuse ;  /* 0x0000000623237c23 */ /* 0x100fe20008010876 */
[----:B------:R-:W-:Y:S01]  /*5de0*/  FSEL R19, R19, RZ, P1 ;  /* 0x000000ff13137208 */ /* 0x000fe20000800000 */
[--C-:B------:R-:W-:Y:S01]  /*5df0*/  FFMA.FTZ R51, R51, UR6, -R118.reuse ;  /* 0x0000000633337c23 */ /* 0x100fe20008010876 */
[----:B------:R-:W-:Y:S01]  /*5e00*/  FFMA.FTZ R18, R18, UR6, -R118 ;  /* 0x0000000612127c23 */ /* 0x000fe20008010876 */
        /* <DEDUP_REMOVED lines=15> */
[----:B------:R-:W-:Y:S01]  /*5f00*/  FFMA.FTZ R54, R54, UR6, -R118 ;  /* 0x0000000636367c23 */ /* 0x000fe20008010876 */
[----:B------:R-:W-:Y:S04]  /*5f10*/  IMAD.WIDE.U32 R118, R164, -0x2daee0ad, RZ ;  /* 0xd2511f53a4767825 */ /* 0x000fe800078e00ff */
        /* <DEDUP_REMOVED lines=33> */
[----:B------:R1:W-:Y:S10]  /*6130*/  MUFU.EX2 R242, R7 ;  /* 0x0000000700f27308 */ /* 0x0003f40000000800 */
[----:B------:R2:W-:Y:S10]  /*6140*/  MUFU.EX2 R230, R15 ;  /* 0x0000000f00e67308 */ /* 0x0005f40000000800 */
[----:B------:R3:W-:Y:S01]  /*6150*/  MUFU.EX2 R233, R12 ;  /* 0x0000000c00e97308 */ /* 0x0007e20000000800 */
[----:B-1----:R-:W-:Y:S04]  /*6160*/  IMAD.U32 R7, RZ, RZ, UR54 ;  /* 0x00000036ff077e24 */ /* 0x002fe8000f8e00ff */
[----:B------:R-:W-:Y:S05]  /*6170*/  IMAD R7, R7, 0x2, R142 ;  /* 0x0000000207077824 */ /* 0x000fea00078e028e */
[----:B------:R1:W-:Y:S01]  /*6180*/  MUFU.EX2 R218, R30 ;  /* 0x0000001e00da7308 */ /* 0x0003e20000000800 */
[----:B--2---:R-:W-:Y:S04]  /*6190*/  IMAD.U32 R15, RZ, RZ, UR9 ;  /* 0x00000009ff0f7e24 */ /* 0x004fe8000f8e00ff */
[----:B------:R-:W-:Y:S05]  /*61a0*/  IMAD R120, R15, 0x8, R144 ;  /* 0x000000080f787824 */ /* 0x000fea00078e0290 */
[----:B------:R2:W-:Y:S01]  /*61b0*/  MUFU.EX2 R245, R4 ;  /* 0x0000000400f57308 */ /* 0x0005e20000000800 */
[----:B---3--:R-:W-:Y:S01]  /*61c0*/  IMAD.SHL.U32 R12, R7, 0x2, RZ ;  /* 0x00000002070c7824 */ /* 0x008fe200078e00ff */
[----:B------:R-:W-:Y:S01]  /*61d0*/  LOP3.LUT R7, R118, UR52, RZ, 0x3c, !PT ;  /* 0x0000003476077c12 */ /* 0x000fe2000f8e3cff */
[C---:B------:R-:W-:Y:S02]  /*61e0*/  VIADD R118, R120.reuse, 0x4 ;  /* 0x0000000478767836 */ /* 0x040fe40000000000 */
[----:B------:R-:W-:Y:S05]  /*61f0*/  IMAD.WIDE.U32 R120, R120, -0x326172a9, RZ ;  /* 0xcd9e8d5778787825 */ /* 0x000fea00078e00ff */
[----:B------:R3:W-:Y:S01]  /*6200*/  MUFU.EX2 R217, R31 ;  /* 0x0000001f00d97308 */ /* 0x0007e20000000800 */
[----:B------:R-:W-:Y:S01]  /*6210*/  VIADD R19, R12, 0x1 ;  /* 0x000000010c137836 */ /* 0x000fe20000000000 */
[-C--:B-1----:R-:W-:Y:S02]  /*6220*/  LOP3.LUT R30, R121, R166.reuse, RZ, 0x3c, !PT ;  /* 0x000000a6791e7212 */ /* 0x082fe400078e3cff */
[C---:B------:R-:W-:Y:S06]  /*6230*/  LOP3.LUT R12, R119.reuse, UR33, R12, 0x96, !PT ;  /* 0x00000021770c7c12 */ /* 0x040fec000f8e960c */
[----:B------:R1:W-:Y:S01]  /*6240*/  MUFU.EX2 R235, R18 ;  /* 0x0000001200eb7308 */ /* 0x0003e20000000800 */
[----:B--2---:R-:W-:Y:S01]  /*6250*/  LOP3.LUT R4, R119, UR33, R19, 0x96, !PT ;  /* 0x0000002177047c12 */ /* 0x004fe2000f8e9613 */
[----:B------:R-:W-:Y:S04]  /*6260*/  IMAD.WIDE.U32 R10, R12, -0x326172a9, RZ ;  /* 0xcd9e8d570c0a7825 */ /* 0x000fe800078e00ff */
[----:B------:R-:W-:Y:S01]  /*6270*/  IMAD.WIDE.U32 R118, R118, -0x326172a9, RZ ;  /* 0xcd9e8d5776767825 */ /* 0x000fe200078e00ff */
[C---:B------:R-:W-:Y:S03]  /*6280*/  LOP3.LUT R182, R11.reuse, UR28, R120, 0x96, !PT ;  /* 0x0000001c0bb67c12 */ /* 0x040fe6000f8e9678 */
[----:B------:R-:W-:Y:S01]  /*6290*/  MUFU.EX2 R214, R35 ;  /* 0x0000002300d67308 */ /* 0x000fe20000000800 */
[----:B---3--:R-:W-:Y:S01]  /*62a0*/  IMAD.WIDE.U32 R30, R30, -0x2daee0ad, RZ ;  /* 0xd2511f531e1e7825 */ /* 0x008fe200078e00ff */
[----:B------:R-:W-:Y:S03]  /*62b0*/  LOP3.LUT R126, R11, UR28, R118, 0x96, !PT ;  /* 0x0000001c0b7e7c12 */ /* 0x000fe6000f8e9676 */
[----:B------:R-:W-:Y:S01]  /*62c0*/  IMAD.WIDE.U32 R182, R182, -0x2daee0ad, RZ ;  /* 0xd2511f53b6b67825 */ /* 0x000fe200078e00ff */
[----:B------:R-:W-:Y:S04]  /*62d0*/  LOP3.LUT R124, R7, R31, RZ, 0x3c, !PT ;  /* 0x0000001f077c7212 */ /* 0x000fe800078e3cff */
[----:B------:R-:W-:Y:S01]  /*62e0*/  MUFU.EX2 R215, R34 ;  /* 0x0000002200d77308 */ /* 0x000fe20000000800 */
[----:B-1----:R-:W-:Y:S01]  /*62f0*/  LOP3.LUT R18, R119, R166, RZ, 0x3c, !PT ;  /* 0x000000a677127212 */ /* 0x002fe200078e3cff */
[----:B------:R-:W-:Y:S01]  /*6300*/  IMAD.WIDE.U32 R126, R126, -0x2daee0ad, RZ ;  /* 0xd2511f537e7e7825 */ /* 0x000fe200078e00ff */
[----:B------:R-:W-:Y:S03]  /*6310*/  LOP3.LUT R14, R183, UR26, R30, 0x96, !PT ;  /* 0x0000001ab70e7c12 */ /* 0x000fe6000f8e961e */
[----:B------:R-:W-:Y:S04]  /*6320*/  IMAD.WIDE.U32 R18, R18, -0x2daee0ad, RZ ;  /* 0xd2511f5312127825 */ /* 0x000fe800078e00ff */
[----:B------:R1:W-:Y:S01]  /*6330*/  MUFU.EX2 R199, R50 ;  /* 0x0000003200c77308 */ /* 0x0003e20000000800 */
[----:B------:R-:W-:Y:S01]  /*6340*/  IMAD.WIDE.U32 R124, R124, -0x326172a9, RZ ;  /* 0xcd9e8d577c7c7825 */ /* 0x000fe200078e00ff */
[----:B------:R-:W-:Y:S02]  /*6350*/  LOP3.LUT R122, R7, R19, RZ, 0x3c, !PT ;  /* 0x00000013077a7212 */ /* 0x000fe400078e3cff */
[----:B------:R-:W-:Y:S01]  /*6360*/  LOP3.LUT R188, R127, UR26, R18, 0x96, !PT ;  /* 0x0000001a7fbc7c12 */ /* 0x000fe2000f8e9612 */
[----:B------:R-:W-:Y:S01]  /*6370*/  IMAD.WIDE.U32 R14, R14, -0x326172a9, RZ ;  /* 0xcd9e8d570e0e7825 */ /* 0x000fe200078e00ff */
[----:B------:R-:W-:Y:S04]  /*6380*/  LOP3.LUT R192, R125, UR27, R10, 0x96, !PT ;  /* 0x0000001b7dc07c12 */ /* 0x000fe8000f8e960a */
[----:B------:R2:W-:Y:S01]  /*6390*/  MUFU.EX2 R198, R51 ;  /* 0x0000003300c67308 */ /* 0x0005e20000000800 */
[----:B------:R-:W-:Y:S01]  /*63a0*/  IMAD.WIDE.U32 R122, R122, -0x326172a9, RZ ;  /* 0xcd9e8d577a7a7825 */ /* 0x000fe200078e00ff */
[----:B------:R-:W-:Y:S03]  /*63b0*/  LOP3.LUT R184, R15, UR25, R124, 0x96, !PT ;  /* 0x000000190fb87c12 */ /* 0x000fe6000f8e967c */
[----:B------:R-:W-:Y:S05]  /*63c0*/  IMAD.WIDE.U32 R188, R188, -0x326172a9, RZ ;  /* 0xcd9e8d57bcbc7825 */ /* 0x000fea00078e00ff */
[----:B------:R-:W-:Y:S01]  /*63d0*/  MUFU.EX2 R236, R17 ;  /* 0x0000001100ec7308 */ /* 0x000fe20000000800 */
[----:B-1----:R-:W-:Y:S01]  /*63e0*/  LOP3.LUT R50, R123, UR27, R10, 0x96, !PT ;  /* 0x0000001b7b327c12 */ /* 0x002fe2000f8e960a */
[----:B------:R-:W-:Y:S01]  /*63f0*/  IMAD.WIDE.U32 R34, R4, -0x326172a9, RZ ;  /* 0xcd9e8d5704227825 */ /* 0x000fe200078e00ff */
[----:B------:R-:W-:Y:S03]  /*6400*/  LOP3.LUT R196, R189, UR25, R122, 0x96, !PT ;  /* 0x00000019bdc47c12 */ /* 0x000fe6000f8e967a */
[----:B------:R-:W-:Y:S01]  /*6410*/  IMAD.WIDE.U32 R192, R192, -0x2daee0ad, RZ ;  /* 0xd2511f53c0c07825 */ /* 0x000fe200078e00ff */
[----:B------:R-:W-:Y:S03]  /*6420*/  LOP3.LUT R120, R35, UR28, R120, 0x96, !PT ;  /* 0x0000001c23787c12 */ /* 0x000fe6000f8e9678 */
[----:B------:R-:W-:Y:S01]  /*6430*/  MUFU.EX2 R229, R20 ;  /* 0x0000001400e57308 */ /* 0x000fe20000000800 */
[----:B------:R-:W-:Y:S01]  /*6440*/  LOP3.LUT R10, R125, UR27, R34, 0x96, !PT ;  /* 0x0000001b7d0a7c12 */ /* 0x000fe2000f8e9622 */
[----:B--2---:R-:W-:Y:S01]  /*6450*/  IMAD.WIDE.U32 R50, R50, -0x2daee0ad, RZ ;  /* 0xd2511f5332327825 */ /* 0x004fe200078e00ff */
        /* <DEDUP_REMOVED lines=8> */
[----:B------:R-:W-:Y:S01]  /*64e0*/  IMAD.WIDE.U32 R126, R126, -0x326172a9, RZ ;  /* 0xcd9e8d577e7e7825 */ /* 0x000fe200078e00ff */
[----:B------:R-:W-:Y:S03]  /*64f0*/  LOP3.LUT R120, R11, UR24, R120, 0x96, !PT ;  /* 0x000000180b787c12 */ /* 0x000fe6000f8e9678 */
[----:B------:R-:W2:Y:S01]  /*6500*/  MUFU.EX2 R237, R237 ;  /* 0x000000ed00ed7308 */ /* 0x000ea20000000800 */
[----:B------:R-:W-:Y:S01]  /*6510*/  IMAD.WIDE.U32 R30, R30, -0x326172a9, RZ ;  /* 0xcd9e8d571e1e7825 */ /* 0x000fe200078e00ff */
[----:B------:R-:W-:Y:S03]  /*6520*/  LOP3.LUT R188, R127, UR23, R188, 0x96, !PT ;  /* 0x000000177fbc7c12 */ /* 0x000fe6000f8e96bc */
[----:B------:R-:W-:Y:S01]  /*6530*/  IMAD.WIDE.U32 R120, R120, -0x326172a9, RZ ;  /* 0xcd9e8d5778787825 */ /* 0x000fe200078e00ff */
[----:B------:R-:W-:Y:S04]  /*6540*/  LOP3.LUT R124, R31, UR25, R124, 0x96, !PT ;  /* 0x000000191f7c7c12 */ /* 0x000fe8000f8e967c */
[----:B------:R-:W3:Y:S01]  /*6550*/  MUFU.EX2 R234, R234 ;  /* 0x000000ea00ea7308 */ /* 0x000ee20000000800 */
[----:B------:R-:W-:Y:S01]  /*6560*/  IMAD.WIDE.U32 R188, R188, -0x2daee0ad, RZ ;  /* 0xd2511f53bcbc7825 */ /* 0x000fe200078e00ff */
[----:B------:R-:W-:Y:S03]  /*6570*/  LOP3.LUT R30, R121, UR23, R30, 0x96, !PT ;  /* 0x00000017791e7c12 */ /* 0x000fe6000f8e961e */
[----:B------:R-:W-:Y:S05]  /*6580*/  IMAD.WIDE.U32 R118, R118, -0x2daee0ad, RZ ;  /* 0xd2511f5376767825 */ /* 0x000fea00078e00ff */
[----:B------:R4:W3:Y:S01]  /*6590*/  MUFU.EX2 R221, R32 ;  /* 0x0000002000dd7308 */ /* 0x0008e20000000800 */
[----:B------:R-:W-:Y:S01]  /*65a0*/  IMAD.WIDE.U32 R30, R30, -0x2daee0ad, RZ ;  /* 0xd2511f531e1e7825 */ /* 0x000fe200078e00ff */
[----:B------:R-:W-:Y:S03]  /*65b0*/  LOP3.LUT R18, R119, UR26, R18, 0x96, !PT ;  /* 0x0000001a77127c12 */ /* 0x000fe6000f8e9612 */
[----:B------:R-:W-:Y:S05]  /*65c0*/  IMAD.WIDE.U32 R34, R34, -0x2daee0ad, RZ ;  /* 0xd2511f5322227825 */ /* 0x000fea00078e00ff */
[----:B------:R2:W-:Y:S01]  /*65d0*/  MUFU.EX2 R225, R24 ;  /* 0x0000001800e17308 */ /* 0x0005e20000000800 */
[----:B------:R-:W-:Y:S01]  /*65e0*/  IMAD.WIDE.U32 R196, R196, -0x2daee0ad, RZ ;  /* 0xd2511f53c4c47825 */ /* 0x000fe200078e00ff */
[----:B------:R-:W-:Y:S03]  /*65f0*/  LOP3.LUT R118, R35, UR24, R118, 0x96, !PT ;  /* 0x0000001823767c12 */ /* 0x000fe6000f8e9676 */
[----:B------:R-:W-:Y:S01]  /*6600*/  IMAD.WIDE.U32 R124, R124, -0x2daee0ad, RZ ;  /* 0xd2511f537c7c7825 */ /* 0x000fe200078e00ff */
[----:B------:R-:W-:Y:S04]  /*6610*/  LOP3.LUT R50, R197, UR22, R50, 0x96, !PT ;  /* 0x00000016c5327c12 */ /* 0x000fe8000f8e9632 */
[----:B------:R3:W-:Y:S01]  /*6620*/  MUFU.EX2 R211, R38 ;  /* 0x0000002600d37308 */ /* 0x0007e20000000800 */
[----:B-1----:R-:W-:Y:S01]  /*6630*/  LOP3.LUT R6, R189, UR20, R196, 0x96, !PT ;  /* 0x00000014bd067c12 */ /* 0x002fe2000f8e96c4 */
[----:B------:R-:W-:Y:S01]  /*6640*/  IMAD.WIDE.U32 R118, R118, -0x326172a9, RZ ;  /* 0xcd9e8d5776767825 */ /* 0x000fe200078e00ff */
[----:B------:R-:W-:Y:S02]  /*6650*/  LOP3.LUT R124, R31, UR20, R124, 0x96, !PT ;  /* 0x000000141f7c7c12 */ /* 0x000fe4000f8e967c */
[----:B------:R-:W-:Y:S01]  /*6660*/  LOP3.LUT R10, R125, UR22, R10, 0x96, !PT ;  /* 0x000000167d0a7c12 */ /* 0x000fe2000f8e960a */
[----:B------:R-:W-:Y:S04]  /*6670*/  IMAD.WIDE.U32 R50, R50, -0x326172a9, RZ ;  /* 0xcd9e8d5732327825 */ /* 0x000fe800078e00ff */
[----:B------:R1:W-:Y:S01]  /*6680*/  MUFU.EX2 R202, R47 ;  /* 0x0000002f00ca7308 */ /* 0x0003e20000000800 */
[----:B------:R-:W-:Y:S01]  /*6690*/  IMAD.WIDE.U32 R124, R124, -0x326172a9, RZ ;  /* 0xcd9e8d577c7c7825 */ /* 0x000fe200078e00ff */
[----:B------:R-:W-:Y:S03]  /*66a0*/  LOP3.LUT R126, R51, UR21, R126, 0x96, !PT ;  /* 0x00000015337e7c12 */ /* 0x000fe6000f8e967e */
[----:B------:R-:W-:Y:S01]  /*66b0*/  IMAD.WIDE.U32 R10, R10, -0x326172a9, RZ ;  /* 0xcd9e8d570a0a7825 */ /* 0x000fe200078e00ff */
[----:B------:R-:W-:Y:S04]  /*66c0*/  LOP3.LUT R20, R124, 0xff, RZ, 0xc0, !PT ;  /* 0x000000ff7c147812 */ /* 0x000fe800078ec0ff */
[----:B------:R1:W-:Y:S01]  /*66d0*/  MUFU.EX2 R205, R44 ;  /* 0x0000002c00cd7308 */ /* 0x0003e20000000800 */
[----:B----4-:R-:W-:Y:S01]  /*66e0*/  SHF.R.U32.HI R32, RZ, 0x10, R124 ;  /* 0x00000010ff207819 */ /* 0x010fe2000001167c */
[----:B------:R-:W-:Y:S01]  /*66f0*/  IMAD.WIDE.U32 R126, R126, -0x2daee0ad, RZ ;  /* 0xd2511f537e7e7825 */ /* 0x000fe200078e00ff */
[----:B------:R-:W-:Y:S02]  /*6700*/  LOP3.LUT R12, R125, UR19, R10, 0x96, !PT ;  /* 0x000000137d0c7c12 */ /* 0x000fe4000f8e960a */
[----:B------:R-:W-:Y:S01]  /*6710*/  ISETP.LE.U32.AND P0, PT, R20, UR7, PT ;  /* 0x0000000714007c0c */ /* 0x000fe2000bf03070 */
[----:B------:R-:W-:Y:S01]  /*6720*/  IMAD.WIDE.U32 R18, R18, -0x326172a9, RZ ;  /* 0xcd9e8d5712127825 */ /* 0x000fe200078e00ff */
[----:B------:R-:W-:Y:S03]  /*6730*/  LOP3.LUT R10, R126, 0xff, RZ, 0xc0, !PT ;  /* 0x000000ff7e0a7812 */ /* 0x000fe600078ec0ff */
[----:B------:R4:W4:Y:S01]  /*6740*/  MUFU.EX2 R220, R28 ;  /* 0x0000001c00dc7308 */ /* 0x0009220000000800 */
[----:B------:R-:W-:Y:S01]  /*6750*/  SHF.R.U32.HI R8, RZ, 0x18, R126 ;  /* 0x00000018ff087819 */ /* 0x000fe2000001167e */
[----:B------:R-:W-:Y:S01]  /*6760*/  IMAD.WIDE.U32 R182, R182, -0x326172a9, RZ ;  /* 0xcd9e8d57b6b67825 */ /* 0x000fe200078e00ff */
[----:B------:R-:W-:Y:S02]  /*6770*/  LOP3.LUT R122, R19, UR25, R122, 0x96, !PT ;  /* 0x00000019137a7c12 */ /* 0x000fe4000f8e967a */
[----:B------:R-:W-:Y:S01]  /*6780*/  LOP3.LUT R18, R119, UR23, R18, 0x96, !PT ;  /* 0x0000001777127c12 */ /* 0x000fe2000f8e9612 */
[----:B------:R-:W-:Y:S01]  /*6790*/  IMAD.WIDE.U32 R184, R184, -0x2daee0ad, RZ ;  /* 0xd2511f53b8b87825 */ /* 0x000fe200078e00ff */
[----:B------:R-:W-:Y:S03]  /*67a0*/  LOP3.LUT R14, R183, UR23, R14, 0x96, !PT ;  /* 0x00000017b70e7c12 */ /* 0x000fe6000f8e960e */
[----:B------:R4:W4:Y:S01]  /*67b0*/  MUFU.EX2 R222, R27 ;  /* 0x0000001b00de7308 */ /* 0x0009220000000800 */
[----:B------:R-:W-:Y:S01]  /*67c0*/  ISETP.LE.U32.AND P6, PT, R10, UR7, PT ;  /* 0x000000070a007c0c */ /* 0x000fe2000bfc3070 */
[----:B------:R-:W-:Y:S01]  /*67d0*/  IMAD.WIDE.U32 R122, R122, -0x2daee0ad, RZ ;  /* 0xd2511f537a7a7825 */ /* 0x000fe200078e00ff */
[----:B------:R-:W-:Y:S02]  /*67e0*/  LOP3.LUT R192, R185, UR22, R192, 0x96, !PT ;  /* 0x00000016b9c07c12 */ /* 0x000fe4000f8e96c0 */
[----:B--2---:R-:W-:Y:S01]  /*67f0*/  LOP3.LUT R24, R124, 0xffff, RZ, 0xc0, !PT ;  /* 0x0000ffff7c187812 */ /* 0x004fe200078ec0ff */
[----:B------:R-:W-:Y:S01]  /*6800*/  IMAD.WIDE.U32 R18, R18, -0x2daee0ad, RZ ;  /* 0xd2511f5312127825 */ /* 0x000fe200078e00ff */
[----:B------:R-:W-:Y:S03]  /*6810*/  ISETP.LE.U32.AND P5, PT, R8, UR7, PT ;  /* 0x0000000708007c0c */ /* 0x000fe6000bfa3070 */
[----:B------:R2:W-:Y:S01]  /*6820*/  MUFU.EX2 R244, R5 ;  /* 0x0000000500f47308 */ /* 0x0005e20000000800 */
[----:B------:R-:W-:Y:S01]  /*6830*/  LOP3.LUT R120, R11, UR21, R120, 0x96, !PT ;  /* 0x000000150b787c12 */ /* 0x000fe2000f8e9678 */
[----:B------:R-:W-:Y:S01]  /*6840*/  IMAD.WIDE.U32 R14, R14, -0x2daee0ad, RZ ;  /* 0xd2511f530e0e7825 */ /* 0x000fe200078e00ff */
[----:B------:R-:W-:Y:S02]  /*6850*/  LOP3.LUT R122, R19, UR20, R122, 0x96, !PT ;  /* 0x00000014137a7c12 */ /* 0x000fe4000f8e967a */
[----:B------:R-:W-:Y:S01]  /*6860*/  LOP3.LUT R11, R127, UR18, R188, 0x96, !PT ;  /* 0x000000127f0b7c12 */ /* 0x000fe2000f8e96bc */
[----:B------:R-:W-:Y:S01]  /*6870*/  IMAD.WIDE.U32 R120, R120, -0x2daee0ad, RZ ;  /* 0xd2511f5378787825 */ /* 0x000fe200078e00ff */
[----:B------:R-:W-:Y:S03]  /*6880*/  LOP3.LUT R184, R15, UR20, R184, 0x96, !PT ;  /* 0x000000140fb87c12 */ /* 0x000fe6000f8e96b8 */
[----:B------:R-:W2:Y:S01]  /*6890*/  MUFU.EX2 R187, R60 ;  /* 0x0000003c00bb7308 */ /* 0x000ea20000000800 */
[----:B------:R-:W-:Y:S01]  /*68a0*/  LOP3.LUT R34, R123, UR22, R34, 0x96, !PT ;  /* 0x000000167b227c12 */ /* 0x000fe2000f8e9622 */
[----:B------:R-:W-:Y:S01]  /*68b0*/  IMAD.WIDE.U32 R122, R122, -0x326172a9, RZ ;  /* 0xcd9e8d577a7a7825 */ /* 0x000fe200078e00ff */
[----:B------:R-:W-:Y:S02]  /*68c0*/  SHF.R.U32.HI R31, RZ, 0x10, R126 ;  /* 0x00000010ff1f7819 */ /* 0x000fe4000001167e */
[----:B------:R-:W-:Y:S01]  /*68d0*/  LOP3.LUT R32, R32, 0xff, RZ, 0xc0, !PT ;  /* 0x000000ff20207812 */ /* 0x000fe200078ec0ff */
[----:B------:R-:W-:Y:S01]  /*68e0*/  IMAD.WIDE.U32 R34, R34, -0x326172a9, RZ ;  /* 0xcd9e8d5722227825 */ /* 0x000fe200078e00ff */
[----:B------:R-:W-:Y:S03]  /*68f0*/  LOP3.LUT R31, R31, 0xff, RZ, 0xc0, !PT ;  /* 0x000000ff1f1f7812 */ /* 0x000fe600078ec0ff */
[----:B------:R-:W-:Y:S01]  /*6900*/  MUFU.EX2 R238, R238 ;  /* 0x000000ee00ee7308 */ /* 0x000fe20000000800 */
[----:B------:R-:W-:Y:S01]  /*6910*/  LOP3.LUT R39, R120, 0xff, RZ, 0xc0, !PT ;  /* 0x000000ff78277812 */ /* 0x000fe200078ec0ff */
[----:B------:R-:W-:Y:S01]  /*6920*/  IMAD.WIDE.U32 R192, R192, -0x326172a9, RZ ;  /* 0xcd9e8d57c0c07825 */ /* 0x000fe200078e00ff */
[----:B------:R-:W-:Y:S02]  /*6930*/  LOP3.LUT R118, R35, UR21, R118, 0x96, !PT ;  /* 0x0000001523767c12 */ /* 0x000fe4000f8e9676 */
[----:B------:R-:W-:Y:S01]  /*6940*/  LOP3.LUT R35, R122, 0xff, RZ, 0xc0, !PT ;  /* 0x000000ff7a237812 */ /* 0x000fe200078ec0ff */
[----:B------:R-:W-:Y:S01]  /*6950*/  IMAD.WIDE.U32 R184, R184, -0x326172a9, RZ ;  /* 0xcd9e8d57b8b87825 */ /* 0x000fe200078e00ff */
[----:B------:R-:W-:Y:S03]  /*6960*/  LOP3.LUT R182, R193, UR21, R182, 0x96, !PT ;  /* 0x00000015c1b67c12 */ /* 0x000fe6000f8e96b6 */
[----:B------:R-:W-:Y:S01]  /*6970*/  MUFU.EX2 R231, R231 ;  /* 0x000000e700e77308 */ /* 0x000fe20000000800 */
[----:B------:R-:W-:Y:S01]  /*6980*/  LOP3.LUT R8, R123, UR19, R34, 0x96, !PT ;  /* 0x000000137b087c12 */ /* 0x000fe2000f8e9622 */
[----:B------:R-:W-:Y:S01]  /*6990*/  IMAD.WIDE.U32 R118, R118, -0x2daee0ad, RZ ;  /* 0xd2511f5376767825 */ /* 0x000fe200078e00ff */
[----:B------:R-:W-:Y:S02]  /*69a0*/  LOP3.LUT R4, R184, 0xff, RZ, 0xc0, !PT ;  /* 0x000000ffb8047812 */ /* 0x000fe400078ec0ff */
[----:B------:R-:W-:Y:S01]  /*69b0*/  SHF.R.U32.HI R7, RZ, 0x18, R184 ;  /* 0x00000018ff077819 */ /* 0x000fe200000116b8 */
[----:B------:R-:W-:Y:S01]  /*69c0*/  IMAD.WIDE.U32 R182, R182, -0x2daee0ad, RZ ;  /* 0xd2511f53b6b67825 */ /* 0x000fe200078e00ff */
[----:B------:R-:W-:Y:S03]  /*69d0*/  ISETP.LE.U32.AND P3, PT, R4, UR7, PT ;  /* 0x0000000704007c0c */ /* 0x000fe6000bf63070 */
[----:B------:R-:W-:Y:S01]  /*69e0*/  MUFU.EX2 R197, R52 ;  /* 0x0000003400c57308 */ /* 0x000fe20000000800 */
[----:B------:R-:W-:Y:S02]  /*69f0*/  ISETP.LE.U32.AND P4, PT, R7, UR7, PT ;  /* 0x0000000707007c0c */ /* 0x000fe4000bf83070 */
[----:B------:R-:W-:Y:S02]  /*6a00*/  LOP3.LUT R17, R182, 0xff, RZ, 0xc0, !PT ;  /* 0x000000ffb6117812 */ /* 0x000fe400078ec0ff */
[----:B------:R-:W-:Y:S02]  /*6a10*/  SHF.R.U32.HI R15, RZ, 0x18, R182 ;  /* 0x00000018ff0f7819 */ /* 0x000fe400000116b6 */
[----:B------:R-:W-:Y:S03]  /*6a20*/  ISETP.LE.U32.AND P2, PT, R17, UR7, PT ;  /* 0x0000000711007c0c */ /* 0x000fe6000bf43070 */
[----:B------:R-:W-:Y:S01]  /*6a30*/  MUFU.EX2 R203, R46 ;  /* 0x0000002e00cb7308 */ /* 0x000fe20000000800 */
[----:B------:R-:W-:Y:S02]  /*6a40*/  LOP3.LUT R19, R185, UR19, R192, 0x96, !PT ;  /* 0x00000013b9137c12 */ /* 0x000fe4000f8e96c0 */
[----:B------:R-:W-:Y:S01]  /*6a50*/  SHF.R.U32.HI R4, RZ, 0x18, R124 ;  /* 0x00000018ff047819 */ /* 0x000fe2000001167c */
[----:B------:R-:W-:Y:S01]  /*6a60*/  IMAD.WIDE.U32 R124, R6, -0x326172a9, RZ ;  /* 0xcd9e8d57067c7825 */ /* 0x000fe200078e00ff */
[----:B------:R-:W-:Y:S02]  /*6a70*/  ISETP.LE.U32.AND P1, PT, R15, UR7, PT ;  /* 0x000000070f007c0c */ /* 0x000fe4000bf23070 */
[----:B------:R-:W-:Y:S03]  /*6a80*/  SHF.R.U32.HI R51, RZ, 0x18, R19 ;  /* 0x00000018ff337819 */ /* 0x000fe60000011613 */
[----:B------:R-:W-:Y:S01]  /*6a90*/  MUFU.EX2 R239, R239 ;  /* 0x000000ef00ef7308 */ /* 0x000fe20000000800 */
[----:B---3--:R-:W-:Y:S02]  /*6aa0*/  LOP3.LUT R38, R19, 0xff, RZ, 0xc0, !PT ;  /* 0x000000ff13267812 */ /* 0x008fe400078ec0ff */
[----:B------:R-:W-:Y:S02]  /*6ab0*/  LOP3.LUT R14, R183, UR18, R14, 0x96, !PT ;  /* 0x00000012b70e7c12 */ /* 0x000fe4000f8e960e */
[----:B-1----:R-:W-:Y:S02]  /*6ac0*/  SHF.R.U32.HI R47, RZ, 0x10, R184 ;  /* 0x00000010ff2f7819 */ /* 0x002fe400000116b8 */
[----:B------:R-:W-:Y:S03]  /*6ad0*/  LOP3.LUT R10, R125, UR19, R50, 0x96, !PT ;  /* 0x000000137d0a7c12 */ /* 0x000fe6000f8e9632 */
[----:B------:R-:W-:Y:S01]  /*6ae0*/  MUFU.EX2 R228, R21 ;  /* 0x0000001500e47308 */ /* 0x000fe20000000800 */
[----:B------:R-:W-:Y:S02]  /*6af0*/  LOP3.LUT R47, R47, 0xff, RZ, 0xc0, !PT ;  /* 0x000000ff2f2f7812 */ /* 0x000fe400078ec0ff */
[----:B------:R-:W-:Y:S02]  /*6b00*/  SHF.R.U32.HI R44, RZ, 0x10, R182 ;  /* 0x00000010ff2c7819 */ /* 0x000fe400000116b6 */
[----:B------:R-:W-:Y:S02]  /*6b10*/  LOP3.LUT R50, R124, 0xff, RZ, 0xc0, !PT ;  /* 0x000000ff7c327812 */ /* 0x000fe400078ec0ff */
[----:B------:R-:W-:Y:S03]  /*6b20*/  SHF.R.U32.HI R48, RZ, 0x18, R124 ;  /* 0x00000018ff307819 */ /* 0x000fe6000001167c */
[----:B------:R1:W-:Y:S01]  /*6b30*/  MUFU.EX2 R232, R13 ;  /* 0x0000000d00e87308 */ /* 0x0003e20000000800 */
[----:B------:R-:W-:Y:S02]  /*6b40*/  LOP3.LUT R44, R44, 0xff, RZ, 0xc0, !PT ;  /* 0x000000ff2c2c7812 */ /* 0x000fe400078ec0ff */
[----:B------:R-:W-:Y:S02]  /*6b50*/  SHF.R.U32.HI R34, RZ, 0x18, R122 ;  /* 0x00000018ff227819 */ /* 0x000fe4000001167a */
[----:B----4-:R-:W-:Y:S02]  /*6b60*/  LOP3.LUT R28, R184, 0xffff, RZ, 0xc0, !PT ;  /* 0x0000ffffb81c7812 */ /* 0x010fe400078ec0ff */
[----:B------:R-:W-:Y:S03]  /*6b70*/  SHF.R.U32.HI R36, RZ, 0x18, R120 ;  /* 0x00000018ff247819 */ /* 0x000fe60000011678 */
[----:B------:R-:W-:Y:S01]  /*6b80*/  MUFU.EX2 R212, R37 ;  /* 0x0000002500d47308 */ /* 0x000fe20000000800 */
[----:B------:R-:W-:Y:S02]  /*6b90*/  SHF.R.U32.HI R28, RZ, 0x8, R28 ;  /* 0x00000008ff1c7819 */ /* 0x000fe4000001161c */
[----:B------:R-:W-:Y:S02]  /*6ba0*/  LOP3.LUT R33, R118, 0xff, RZ, 0xc0, !PT ;  /* 0x000000ff76217812 */ /* 0x000fe400078ec0ff */
[----:B------:R-:W-:Y:S02]  /*6bb0*/  LOP3.LUT R28, R28, 0xffff, RZ, 0xc0, !PT ;  /* 0x0000ffff1c1c7812 */ /* 0x000fe400078ec0ff */
[----:B------:R-:W-:Y:S03]  /*6bc0*/  SHF.R.U32.HI R29, RZ, 0x18, R118 ;  /* 0x00000018ff1d7819 */ /* 0x000fe60000011676 */
[----:B------:R-:W-:Y:S01]  /*6bd0*/  MUFU.EX2 R224, R25 ;  /* 0x0000001900e07308 */ /* 0x000fe20000000800 */
[----:B------:R-:W-:Y:S02]  /*6be0*/  LOP3.LUT R6, R121, UR18, R30, 0x96, !PT ;  /* 0x0000001279067c12 */ /* 0x000fe4000f8e961e */
[----:B------:R-:W-:Y:S02]  /*6bf0*/  LOP3.LUT R27, R182, 0xffff, RZ, 0xc0, !PT ;  /* 0x0000ffffb61b7812 */ /* 0x000fe400078ec0ff */
[----:B------:R-:W-:Y:S02]  /*6c00*/  SHF.R.U32.HI R30, RZ, 0x10, R124 ;  /* 0x00000010ff1e7819 */ /* 0x000fe4000001167c */
[----:B--2---:R-:W-:Y:S03]  /*6c10*/  SHF.R.U32.HI R5, RZ, 0x8, R27 ;  /* 0x00000008ff057819 */ /* 0x004fe6000001161b */
[----:B------:R-:W-:Y:S01]  /*6c20*/  MUFU.EX2 R193, R54 ;  /* 0x0000003600c17308 */ /* 0x000fe20000000800 */
[----:B------:R-:W-:Y:S02]  /*6c30*/  LOP3.LUT R30, R30, 0xff, RZ, 0xc0, !PT ;  /* 0x000000ff1e1e7812 */ /* 0x000fe400078ec0ff */
[----:B------:R-:W-:Y:S02]  /*6c40*/  LOP3.LUT R23, R126, 0xffff, RZ, 0xc0, !PT ;  /* 0x0000ffff7e177812 */ /* 0x000fe400078ec0ff */
[----:B------:R-:W-:Y:S02]  /*6c50*/  LOP3.LUT R5, R5, 0xffff, RZ, 0xc0, !PT ;  /* 0x0000ffff05057812 */ /* 0x000fe400078ec0ff */
[----:B------:R-:W-:Y:S03]  /*6c60*/  SHF.R.U32.HI R23, RZ, 0x8, R23 ;  /* 0x00000008ff177819 */ /* 0x000fe60000011617 */
[----:B------:R-:W-:Y:S01]  /*6c70*/  MUFU.EX2 R204, R45 ;  /* 0x0000002d00cc7308 */ /* 0x000fe20000000800 */
[----:B------:R-:W-:Y:S02]  /*6c80*/  SHF.R.U32.HI R27, RZ, 0x10, R11 ;  /* 0x00000010ff1b7819 */ /* 0x000fe4000001160b */
[----:B------:R-:W-:Y:S02]  /*6c90*/  LOP3.LUT R23, R23, 0xffff, RZ, 0xc0, !PT ;  /* 0x0000ffff17177812 */ /* 0x000fe400078ec0ff */
[----:B------:R-:W-:Y:S02]  /*6ca0*/  LOP3.LUT R27, R27, 0xff, RZ, 0xc0, !PT ;  /* 0x000000ff1b1b7812 */ /* 0x000fe400078ec0ff */
[----:B------:R-:W-:Y:S03]  /*6cb0*/  SHF.R.U32.HI R24, RZ, 0x8, R24 ;  /* 0x00000008ff187819 */ /* 0x000fe60000011618 */
[----:B------:R-:W-:Y:S01]  /*6cc0*/  MUFU.EX2 R192, R55 ;  /* 0x0000003700c07308 */ /* 0x000fe20000000800 */
[----:B------:R-:W-:Y:S02]  /*6cd0*/  SHF.R.U32.HI R26, RZ, 0x10, R122 ;  /* 0x00000010ff1a7819 */ /* 0x000fe4000001167a */
[----:B------:R-:W-:Y:S02]  /*6ce0*/  LOP3.LUT R24, R24, 0xffff, RZ, 0xc0, !PT ;  /* 0x0000ffff18187812 */ /* 0x000fe400078ec0ff */
[----:B------:R-:W-:Y:S02]  /*6cf0*/  SHF.R.U32.HI R22, RZ, 0x10, R120 ;  /* 0x00000010ff167819 */ /* 0x000fe40000011678 */
[----:B------:R-:W-:Y:S03]  /*6d00*/  LOP3.LUT R26, R26, 0xff, RZ, 0xc0, !PT ;  /* 0x000000ff1a1a7812 */ /* 0x000fe600078ec0ff */
[----:B------:R-:W-:Y:S01]  /*6d10*/  MUFU.EX2 R208, R41 ;  /* 0x0000002900d07308 */ /* 0x000fe20000000800 */
[----:B------:R-:W-:Y:S02]  /*6d20*/  LOP3.LUT R22, R22, 0xff, RZ, 0xc0, !PT ;  /* 0x000000ff16167812 */ /* 0x000fe400078ec0ff */
[----:B------:R-:W-:Y:S02]  /*6d30*/  LOP3.LUT R15, R122, 0xffff, RZ, 0xc0, !PT ;  /* 0x0000ffff7a0f7812 */ /* 0x000fe400078ec0ff */
[----:B-1----:R-:W-:Y:S02]  /*6d40*/  SHF.R.U32.HI R13, RZ, 0x18, R8 ;  /* 0x00000018ff0d7819 */ /* 0x002fe40000011608 */
[----:B------:R-:W-:Y:S03]  /*6d50*/  SHF.R.U32.HI R15, RZ, 0x8, R15 ;  /* 0x00000008ff0f7819 */ /* 0x000fe6000001160f */
[----:B------:R-:W-:Y:S01]  /*6d60*/  MUFU.EX2 R207, R42 ;  /* 0x0000002a00cf7308 */ /* 0x000fe20000000800 */
[----:B------:R-:W-:Y:S02]  /*6d70*/  LOP3.LUT R20, R124, 0xffff, RZ, 0xc0, !PT ;  /* 0x0000ffff7c147812 */ /* 0x000fe400078ec0ff */
[----:B------:R-:W-:Y:S02]  /*6d80*/  LOP3.LUT R15, R15, 0xffff, RZ, 0xc0, !PT ;  /* 0x0000ffff0f0f7812 */ /* 0x000fe400078ec0ff */
[----:B------:R-:W-:Y:S02]  /*6d90*/  SHF.R.U32.HI R20, RZ, 0x8, R20 ;  /* 0x00000008ff147819 */ /* 0x000fe40000011614 */
[----:B------:R-:W-:Y:S03]  /*6da0*/  LOP3.LUT R7, R118, 0xffff, RZ, 0xc0, !PT ;  /* 0x0000ffff76077812 */ /* 0x000fe600078ec0ff */
[----:B------:R-:W-:Y:S01]  /*6db0*/  MUFU.EX2 R209, R40 ;  /* 0x0000002800d17308 */ /* 0x000fe20000000800 */
[----:B------:R-:W-:Y:S02]  /*6dc0*/  LOP3.LUT R20, R20, 0xffff, RZ, 0xc0, !PT ;  /* 0x0000ffff14147812 */ /* 0x000fe400078ec0ff */
[----:B------:R-:W-:Y:S02]  /*6dd0*/  LOP3.LUT R17, R120, 0xffff, RZ, 0xc0, !PT ;  /* 0x0000ffff78117812 */ /* 0x000fe400078ec0ff */
[----:B------:R-:W-:Y:S02]  /*6de0*/  SHF.R.U32.HI R7, RZ, 0x8, R7 ;  /* 0x00000008ff077819 */ /* 0x000fe40000011607 */
[----:B------:R-:W-:Y:S03]  /*6df0*/  SHF.R.U32.HI R17, RZ, 0x8, R17 ;  /* 0x00000008ff117819 */ /* 0x000fe60000011611 */
[----:B------:R-:W-:Y:S01]  /*6e00*/  MUFU.EX2 R206, R43 ;  /* 0x0000002b00ce7308 */ /* 0x000fe20000000800 */
[----:B------:R-:W-:Y:S02]  /*6e10*/  LOP3.LUT R7, R7, 0xffff, RZ, 0xc0, !PT ;  /* 0x0000ffff07077812 */ /* 0x000fe400078ec0ff */
[----:B------:R-:W-:Y:S07]  /*6e20*/  LOP3.LUT R17, R17, 0xffff, RZ, 0xc0, !PT ;  /* 0x0000ffff11117812 */ /* 0x000fee00078ec0ff */
[----:B------:R-:W-:Y:S10]  /*6e30*/  MUFU.EX2 R196, R53 ;  /* 0x0000003500c47308 */ /* 0x000ff40000000800 */
[----:B------:R-:W-:Y:S10]  /*6e40*/  MUFU.EX2 R189, R56 ;  /* 0x0000003800bd7308 */ /* 0x000ff40000000800 */
[----:B------:R-:W-:Y:S10]  /*6e50*/  MUFU.EX2 R184, R59 ;  /* 0x0000003b00b87308 */ /* 0x000ff40000000800 */
[----:B------:R-:W-:Y:S10]  /*6e60*/  MUFU.EX2 R188, R57 ;  /* 0x0000003900bc7308 */ /* 0x000ff40000000800 */
[----:B------:R-:W-:Y:S10]  /*6e70*/  MUFU.EX2 R185, R58 ;  /* 0x0000003a00b97308 */ /* 0x000ff40000000800 */
[----:B------:R-:W1:Y:S10]  /*6e80*/  MUFU.EX2 R183, R63 ;  /* 0x0000003f00b77308 */ /* 0x000e740000000800 */
[----:B------:R-:W2:Y:S10]  /*6e90*/  MUFU.EX2 R186, R61 ;  /* 0x0000003d00ba7308 */ /* 0x000eb40000000800 */
[----:B------:R-:W3:Y:S01]  /*6ea0*/  MUFU.EX2 R182, R16 ;  /* 0x0000001000b67308 */ /* 0x000ee20000000800 */
[----:B------:R-:W-:Y:S01]  /*6eb0*/  @!P3 FADD.FTZ R237, -R237, -RZ ;  /* 0x800000ffededb221 */ /* 0x000fe20000010100 */
[----:B------:R-:W-:Y:S01]  /*6ec0*/  ISETP.LE.U32.AND P3, PT, R4, UR7, PT ;  /* 0x0000000704007c0c */ /* 0x000fe2000bf63070 */
        /* <DEDUP_REMOVED lines=11> */
[----:B------:R-:W-:Y:S01]  /*6f80*/  SHF.R.U32.HI R38, RZ, 0x18, R14 ;  /* 0x00000018ff267819 */ /* 0x000fe2000001160e */
[----:B------:R-:W-:Y:S01]  /*6f90*/  @!P3 FADD.FTZ R198, -R198, -RZ ;  /* 0x800000ffc6c6b221 */ /* 0x000fe20000010100 */
[----:B------:R-:W-:Y:S01]  /*6fa0*/  ISETP.LE.U32.AND P6, PT, R50, UR7, PT ;  /* 0x0000000732007c0c */ /* 0x000fe2000bfc3070 */
[----:B------:R-:W-:Y:S01]  /*6fb0*/  @!P4 FADD.FTZ R242, -R242, -RZ ;  /* 0x800000fff2f2c221 */ /* 0x000fe20000010100 */
        /* <DEDUP_REMOVED lines=8> */
[----:B------:R-:W-:Y:S01]  /*7040*/  SHF.R.U32.HI R38, RZ, 0x18, R11 ;  /* 0x00000018ff267819 */ /* 0x000fe2000001160b */
[----:B------:R-:W-:Y:S01]  /*7050*/  @!P6 FADD.FTZ R233, -R233, -RZ ;  /* 0x800000ffe9e9e221 */ /* 0x000fe20000010100 */
[----:B------:R-:W-:Y:S01]  /*7060*/  ISETP.LE.U32.AND P6, PT, R31, UR7, PT ;  /* 0x000000071f007c0c */ /* 0x000fe2000bfc3070 */
[----:B------:R-:W-:Y:S01]  /*7070*/  @!P3 FADD.FTZ R226, -R226, -RZ ;  /* 0x800000ffe2e2b221 */ /* 0x000fe20000010100 */
[----:B------:R-:W-:Y:S01]  /*7080*/  ISETP.LE.U32.AND P1, PT, R38, UR7, PT ;  /* 0x0000000726007c0c */ /* 0x000fe2000bf23070 */
[----:B------:R-:W-:Y:S01]  /*7090*/  @!P5 FADD.FTZ R230, -R230, -RZ ;  /* 0x800000ffe6e6d221 */ /* 0x000fe20000010100 */
[----:B------:R-:W-:Y:S02]  /*70a0*/  LOP3.LUT R38, R12, 0xff, RZ, 0xc0, !PT ;  /* 0x000000ff0c267812 */ /* 0x000fe400078ec0ff */
[----:B------:R-:W-:Y:S01]  /*70b0*/  SHF.R.U32.HI R31, RZ, 0x18, R12 ;  /* 0x00000018ff1f7819 */ /* 0x000fe2000001160c */
        /* <DEDUP_REMOVED lines=8> */
[----:B------:R-:W-:Y:S02]  /*7140*/  ISETP.LE.U32.AND P2, PT, R34, UR7, PT ;  /* 0x0000000722007c0c */ /* 0x000fe4000bf43070 */
[----:B------:R-:W-:Y:S02]  /*7150*/  SHF.R.U32.HI R31, RZ, 0x10, R19 ;  /* 0x00000010ff1f7819 */ /* 0x000fe40000011613 */
        /* <DEDUP_REMOVED lines=15> */
[----:B------:R-:W-:Y:S02]  /*7250*/  SHF.R.U32.HI R29, RZ, 0x18, R10 ;  /* 0x00000018ff1d7819 */ /* 0x000fe4000001160a */
[----:B------:R-:W-:Y:S01]  /*7260*/  ISETP.LE.U32.AND P2, PT, R28, UR7, PT ;  /* 0x000000071c007c0c */ /* 0x000fe2000bf43070 */
[----:B------:R-:W-:Y:S01]  /*7270*/  @!P5 FADD.FTZ R187, -R187, -RZ ;  /* 0x800000ffbbbbd221 */ /* 0x000fe20000010100 */
[----:B------:R-:W-:Y:S01]  /*7280*/  SHF.R.U32.HI R28, RZ, 0x10, R14 ;  /* 0x00000010ff1c7819 */ /* 0x000fe2000001160e */
[----:B------:R-:W-:Y:S01]  /*7290*/  @!P3 FADD.FTZ R243, -R243, -RZ ;  /* 0x800000fff3f3b221 */ /* 0x000fe20000010100 */
[----:B------:R-:W-:Y:S01]  /*72a0*/  ISETP.LE.U32.AND P1, PT, R29, UR7, PT ;  /* 0x000000071d007c0c */ /* 0x000fe2000bf23070 */
[----:B------:R-:W-:Y:S01]  /*72b0*/  @!P4 FADD.FTZ R236, -R236, -RZ ;  /* 0x800000ffececc221 */ /* 0x000fe20000010100 */
[----:B------:R-:W-:Y:S02]  /*72c0*/  ISETP.LE.U32.AND P6, PT, R30, UR7, PT ;  /* 0x000000071e007c0c */ /* 0x000fe4000bfc3070 */
[----:B------:R-:W-:Y:S01]  /*72d0*/  LOP3.LUT R28, R28, 0xff, RZ, 0xc0, !PT ;  /* 0x000000ff1c1c7812 */ /* 0x000fe200078ec0ff */
[----:B-1----:R-:W-:Y:S01]  /*72e0*/  @!P0 FADD.FTZ R183, -R183, -RZ ;  /* 0x800000ffb7b78221 */ /* 0x002fe20000010100 */
[----:B------:R-:W-:Y:S02]  /*72f0*/  ISETP.LE.U32.AND P3, PT, R5, UR7, PT ;  /* 0x0000000705007c0c */ /* 0x000fe4000bf63070 */
        /* <DEDUP_REMOVED lines=8> */
[----:B------:R-:W-:Y:S01]  /*7380*/  ISETP.LE.U32.AND P1, PT, R5, UR7, PT ;  /* 0x0000000705007c0c */ /* 0x000fe2000bf23070 */
[----:B------:R-:W-:Y:S01]  /*7390*/  @!P3 FADD.FTZ R216, -R216, -RZ ;  /* 0x800000ffd8d8b221 */ /* 0x000fe20000010100 */
[----:B------:R-:W-:Y:S01]  /*73a0*/  LOP3.LUT R5, R8, 0xff, RZ, 0xc0, !PT ;  /* 0x000000ff08057812 */ /* 0x000fe200078ec0ff */
[----:B------:R-:W-:Y:S01]  /*73b0*/  @!P5 FADD.FTZ R227, -R227, -RZ ;  /* 0x800000ffe3e3d221 */ /* 0x000fe20000010100 */
[----:B------:R-:W-:Y:S02]  /*73c0*/  ISETP.LE.U32.AND P6, PT, R24, UR7, PT ;  /* 0x0000000718007c0c */ /* 0x000fe4000bfc3070 */
[----:B------:R-:W-:Y:S01]  /*73d0*/  ISETP.LE.U32.AND P5, PT, R5, UR7, PT ;  /* 0x0000000705007c0c */ /* 0x000fe2000bfa3070 */
[----:B------:R-:W-:Y:S01]  /*73e0*/  @!P2 FADD.FTZ R219, -R219, -RZ ;  /* 0x800000ffdbdba221 */ /* 0x000fe20000010100 */
[----:B------:R-:W-:Y:S02]  /*73f0*/  LOP3.LUT R5, R6, 0xff, RZ, 0xc0, !PT ;  /* 0x000000ff06057812 */ /* 0x000fe400078ec0ff */
[----:B------:R-:W-:Y:S01]  /*7400*/  LOP3.LUT R14, R14, 0xffff, RZ, 0xc0, !PT ;  /* 0x0000ffff0e0e7812 */ /* 0x000fe200078ec0ff */
        /* <DEDUP_REMOVED lines=15> */
[----:B------:R-:W-:Y:S01]  /*7500*/  ISETP.LE.U32.AND P2, PT, R19, UR7, PT ;  /* 0x0000000713007c0c */ /* 0x000fe2000bf43070 */
[----:B------:R-:W-:Y:S01]  /*7510*/  @!P6 FADD.FTZ R190, -R190, -RZ ;  /* 0x800000ffbebee221 */ /* 0x000fe20000010100 */
[----:B------:R-:W-:Y:S02]  /*7520*/  ISETP.LE.U32.AND P4, PT, R5, UR7, PT ;  /* 0x0000000705007c0c */ /* 0x000fe4000bf83070 */
[----:B------:R-:W-:Y:S02]  /*7530*/  LOP3.LUT R14, R14, 0xffff, RZ, 0xc0, !PT ;  /* 0x0000ffff0e0e7812 */ /* 0x000fe400078ec0ff */
[----:B------:R-:W-:Y:S02]  /*7540*/  LOP3.LUT R12, R12, 0xffff, RZ, 0xc0, !PT ;  /* 0x0000ffff0c0c7812 */ /* 0x000fe400078ec0ff */
[----:B------:R-:W-:Y:S02]  /*7550*/  LOP3.LUT R11, R11, 0xffff, RZ, 0xc0, !PT ;  /* 0x0000ffff0b0b7812 */ /* 0x000fe400078ec0ff */
[----:B------:R-:W-:Y:S02]  /*7560*/  ISETP.LE.U32.AND P6, PT, R14, UR7, PT ;  /* 0x000000070e007c0c */ /* 0x000fe4000bfc3070 */
[----:B------:R-:W-:Y:S01]  /*7570*/  SHF.R.U32.HI R12, RZ, 0x8, R12 ;  /* 0x00000008ff0c7819 */ /* 0x000fe2000001160c */
[----:B------:R-:W-:Y:S01]  /*7580*/  @!P2 FADD.FTZ R239, -R239, -RZ ;  /* 0x800000ffefefa221 */ /* 0x000fe20000010100 */
[----:B------:R-:W-:Y:S01]  /*7590*/  SHF.R.U32.HI R11, RZ, 0x8, R11 ;  /* 0x00000008ff0b7819 */ /* 0x000fe2000001160b */
[----:B------:R-:W-:Y:S01]  /*75a0*/  @!P4 FADD.FTZ R244, -R244, -RZ ;  /* 0x800000fff4f4c221 */ /* 0x000fe20000010100 */
[----:B------:R-:W-:Y:S02]  /*75b0*/  LOP3.LUT R12, R12, 0xffff, RZ, 0xc0, !PT ;  /* 0x0000ffff0c0c7812 */ /* 0x000fe400078ec0ff */
[----:B------:R-:W-:Y:S02]  /*75c0*/  LOP3.LUT R11, R11, 0xffff, RZ, 0xc0, !PT ;  /* 0x0000ffff0b0b7812 */ /* 0x000fe400078ec0ff */
[----:B------:R-:W-:Y:S02]  /*75d0*/  SHF.R.U32.HI R5, RZ, 0x10, R8 ;  /* 0x00000010ff057819 */ /* 0x000fe40000011608 */
[----:B------:R-:W-:Y:S01]  /*75e0*/  ISETP.LE.U32.AND P2, PT, R12, UR7, PT ;  /* 0x000000070c007c0c */ /* 0x000fe2000bf43070 */
[----:B------:R-:W-:Y:S01]  /*75f0*/  @!P6 FADD.FTZ R228, -R228, -RZ ;  /* 0x800000ffe4e4e221 */ /* 0x000fe20000010100 */
[----:B------:R-:W-:Y:S02]  /*7600*/  ISETP.LE.U32.AND P4, PT, R11, UR7, PT ;  /* 0x000000070b007c0c */ /* 0x000fe4000bf83070 */
[----:B------:R-:W-:Y:S02]  /*7610*/  LOP3.LUT R5, R5, 0xff, RZ, 0xc0, !PT ;  /* 0x000000ff05057812 */ /* 0x000fe400078ec0ff */
[----:B------:R-:W-:Y:S02]  /*7620*/  ISETP.LE.U32.AND P3, PT, R13, UR7, PT ;  /* 0x000000070d007c0c */ /* 0x000fe4000bf63070 */
[----:B------:R-:W-:Y:S02]  /*7630*/  ISETP.LE.U32.AND P6, PT, R5, UR7, PT ;  /* 0x0000000705007c0c */ /* 0x000fe4000bfc3070 */
[--C-:B------:R-:W-:Y:S02]  /*7640*/  SHF.R.U32.HI R5, RZ, 0x10, R6.reuse ;  /* 0x00000010ff057819 */ /* 0x100fe40000011606 */
[----:B------:R-:W-:Y:S01]  /*7650*/  SHF.R.U32.HI R13, RZ, 0x18, R6 ;  /* 0x00000018ff0d7819 */ /* 0x000fe20000011606 */
        /* <DEDUP_REMOVED lines=8> */
[----:B------:R-:W-:Y:S02]  /*76e0*/  LOP3.LUT R10, R10, 0xffff, RZ, 0xc0, !PT ;  /* 0x0000ffff0a0a7812 */ /* 0x000fe400078ec0ff */
[----:B------:R-:W-:Y:S02]  /*76f0*/  ISETP.LE.U32.AND P1, PT, R13, UR7, PT ;  /* 0x000000070d007c0c */ /* 0x000fe4000bf23070 */
[----:B------:R-:W-:Y:S02]  /*7700*/  SHF.R.U32.HI R8, RZ, 0x8, R8 ;  /* 0x00000008ff087819 */ /* 0x000fe40000011608 */
[----:B------:R-:W-:Y:S01]  /*7710*/  SHF.R.U32.HI R10, RZ, 0x8, R10 ;  /* 0x00000008ff0a7819 */ /* 0x000fe2000001160a */
[----:B------:R-:W-:Y:S01]  /*7720*/  @!P4 FADD.FTZ R204, -R204, -RZ ;  /* 0x800000ffccccc221 */ /* 0x000fe20000010100 */
[----:B------:R-:W-:Y:S01]  /*7730*/  LOP3.LUT R8, R8, 0xffff, RZ, 0xc0, !PT ;  /* 0x0000ffff08087812 */ /* 0x000fe200078ec0ff */
[----:B------:R-:W-:Y:S01]  /*7740*/  @!P2 FADD.FTZ R193, -R193, -RZ ;  /* 0x800000ffc1c1a221 */ /* 0x000fe20000010100 */
[----:B------:R-:W-:Y:S02]  /*7750*/  LOP3.LUT R10, R10, 0xffff, RZ, 0xc0, !PT ;  /* 0x0000ffff0a0a7812 */ /* 0x000fe400078ec0ff */
[----:B------:R-:W-:Y:S02]  /*7760*/  ISETP.LE.U32.AND P2, PT, R8, UR7, PT ;  /* 0x0000000708007c0c */ /* 0x000fe4000bf43070 */
[----:B------:R-:W-:Y:S01]  /*7770*/  ISETP.LE.U32.AND P4, PT, R10, UR7, PT ;  /* 0x000000070a007c0c */ /* 0x000fe2000bf83070 */
[----:B------:R-:W-:Y:S01]  /*7780*/  @!P1 FADD.FTZ R192, -R192, -RZ ;  /* 0x800000ffc0c09221 */ /* 0x000fe20000010100 */
[----:B------:R-:W-:Y:S02]  /*7790*/  ISETP.LE.U32.AND P1, PT, R20, UR7, PT ;  /* 0x0000000714007c0c */ /* 0x000fe4000bf23070 */
[----:B------:R-:W-:Y:S02]  /*77a0*/  LOP3.LUT R4, R119, UR18, R18, 0x96, !PT ;  /* 0x0000001277047c12 */ /* 0x000fe4000f8e9612 */
[----:B------:R-:W-:Y:S02]  /*77b0*/  F2FP.RELU.F16.F32.PACK_AB R9, R242, R243 ;  /* 0x000000f3f209723e */ /* 0x000fe400000008ff */
[----:B------:R-:W-:Y:S02]  /*77c0*/  F2FP.RELU.F16.F32.PACK_AB R11, R244, R245 ;  /* 0x000000f5f40b723e */ /* 0x000fe400000008ff */
[----:B------:R-:W-:Y:S01]  /*77d0*/  SHF.R.U32.HI R5, RZ, 0x10, R4 ;  /* 0x00000010ff057819 */ /* 0x000fe20000011604 */
[----:B------:R-:W-:Y:S01]  /*77e0*/  @!P2 FADD.FTZ R208, -R208, -RZ ;  /* 0x800000ffd0d0a221 */ /* 0x000fe20000010100 */
[----:B------:R-:W-:Y:S01]  /*77f0*/  ISETP.LE.U32.AND P2, PT, R7, UR7, PT ;  /* 0x0000000707007c0c */ /* 0x000fe2000bf43070 */
[----:B------:R-:W-:Y:S01]  /*7800*/  @!P4 FADD.FTZ R240, -R240, -RZ ;  /* 0x800000fff0f0c221 */ /* 0x000fe20000010100 */
[----:B------:R-:W-:Y:S01]  /*7810*/  F2FP.RELU.F16.F32.PACK_AB R15, R236, R237 ;  /* 0x000000edec0f723e */ /* 0x000fe200000008ff */
[----:B------:R-:W-:Y:S01]  /*7820*/  STS [R148+0x12400], R9 ;  /* 0x0124000994007388 */ /* 0x000fe20000000800 */
[----:B------:R-:W-:Y:S01]  /*7830*/  F2FP.RELU.F16.F32.PACK_AB R7, R234, R235 ;  /* 0x000000ebea07723e */ /* 0x000fe200000008ff */
[----:B------:R-:W-:Y:S01]  /*7840*/  @!P1 FADD.FTZ R232, -R232, -RZ ;  /* 0x800000ffe8e89221 */ /* 0x000fe20000010100 */
[----:B------:R-:W-:Y:S01]  /*7850*/  ISETP.LE.U32.AND P6, PT, R17, UR7, PT ;  /* 0x0000000711007c0c */ /* 0x000fe2000bfc3070 */
[----:B------:R1:W-:Y:S01]  /*7860*/  STS [R148+0x12000], R11 ;  /* 0x0120000b94007388 */ /* 0x0003e20000000800 */
[----:B------:R-:W-:Y:S02]  /*7870*/  LOP3.LUT R6, R6, 0xffff, RZ, 0xc0, !PT ;  /* 0x0000ffff06067812 */ /* 0x000fe400078ec0ff */
[----:B------:R-:W-:Y:S01]  /*7880*/  LOP3.LUT R5, R5, 0xff, RZ, 0xc0, !PT ;  /* 0x000000ff05057812 */ /* 0x000fe200078ec0ff */
[----:B------:R4:W-:Y:S01]  /*7890*/  STS [R154+0x12000], R15 ;  /* 0x0120000f9a007388 */ /* 0x0009e20000000800 */
[----:B------:R-:W-:Y:S01]  /*78a0*/  F2FP.RELU.F16.F32.PACK_AB R19, R240, R241 ;  /* 0x000000f1f013723e */ /* 0x000fe200000008ff */
[----:B--2---:R-:W-:Y:S01]  /*78b0*/  @!P2 FADD.FTZ R186, -R186, -RZ ;  /* 0x800000ffbabaa221 */ /* 0x004fe20000010100 */
[----:B------:R-:W-:Y:S01]  /*78c0*/  F2FP.RELU.F16.F32.PACK_AB R17, R238, R239 ;  /* 0x000000efee11723e */ /* 0x000fe200000008ff */
[----:B------:R2:W-:Y:S01]  /*78d0*/  STS [R154+0x12400], R7 ;  /* 0x012400079a007388 */ /* 0x0005e20000000800 */
[----:B------:R-:W-:Y:S02]  /*78e0*/  SHF.R.U32.HI R6, RZ, 0x8, R6 ;  /* 0x00000008ff067819 */ /* 0x000fe40000011606 */
[----:B------:R-:W-:Y:S01]  /*78f0*/  ISETP.LE.U32.AND P4, PT, R5, UR7, PT ;  /* 0x0000000705007c0c */ /* 0x000fe2000bf83070 */
[----:B------:R-:W-:Y:S01]  /*7900*/  STS [R148+0x14000], R19 ;  /* 0x0140001394007388 */ /* 0x000fe20000000800 */
[----:B------:R-:W-:Y:S01]  /*7910*/  LOP3.LUT R13, R4, 0xff, RZ, 0xc0, !PT ;  /* 0x000000ff040d7812 */ /* 0x000fe200078ec0ff */
[----:B------:R-:W-:Y:S01]  /*7920*/  @!P6 FADD.FTZ R194, -R194, -RZ ;  /* 0x800000ffc2c2e221 */ /* 0x000fe20000010100 */
[----:B------:R-:W-:Y:S01]  /*7930*/  F2FP.RELU.F16.F32.PACK_AB R5, R232, R233 ;  /* 0x000000e9e805723e */ /* 0x000fe200000008ff */
[----:B------:R-:W-:Y:S01]  /*7940*/  STS [R148+0x14400], R17 ;  /* 0x0144001194007388 */ /* 0x000fe20000000800 */
[----:B------:R-:W-:Y:S02]  /*7950*/  LOP3.LUT R6, R6, 0xffff, RZ, 0xc0, !PT ;  /* 0x0000ffff06067812 */ /* 0x000fe400078ec0ff */
[----:B------:R-:W-:Y:S01]  /*7960*/  ISETP.LE.U32.AND P5, PT, R13, UR7, PT ;  /* 0x000000070d007c0c */ /* 0x000fe2000bfa3070 */
[----:B------:R3:W-:Y:S01]  /*7970*/  STS [R154+0x14000], R5 ;  /* 0x014000059a007388 */ /* 0x0007e20000000800 */
[----:B------:R-:W-:Y:S02]  /*7980*/  SHF.R.U32.HI R13, RZ, 0x18, R4 ;  /* 0x00000018ff0d7819 */ /* 0x000fe40000011604 */
[----:B------:R-:W-:Y:S01]  /*7990*/  ISETP.LE.U32.AND P6, PT, R6, UR7, PT ;  /* 0x0000000706007c0c */ /* 0x000fe2000bfc3070 */
[----:B------:R-:W-:Y:S01]  /*79a0*/  @!P4 FADD.FTZ R185, -R185, -RZ ;  /* 0x800000ffb9b9c221 */ /* 0x000fe20000010100 */
[----:B------:R-:W-:Y:S02]  /*79b0*/  ISETP.LE.U32.AND P3, PT, R13, UR7, PT ;  /* 0x000000070d007c0c */ /* 0x000fe4000bf63070 */
[----:B------:R-:W-:Y:S02]  /*79c0*/  LOP3.LUT R4, R4, 0xffff, RZ, 0xc0, !PT ;  /* 0x0000ffff04047812 */ /* 0x000fe400078ec0ff */
[----:B------:R-:W-:Y:S02]  /*79d0*/  F2FP.RELU.F16.F32.PACK_AB R13, R230, R231 ;  /* 0x000000e7e60d723e */ /* 0x000fe400000008ff */
[----:B------:R-:W-:Y:S01]  /*79e0*/  SHF.R.U32.HI R4, RZ, 0x8, R4 ;  /* 0x00000008ff047819 */ /* 0x000fe20000011604 */
[----:B------:R-:W-:Y:S01]  /*79f0*/  @!P5 FADD.FTZ R189, -R189, -RZ ;  /* 0x800000ffbdbdd221 */ /* 0x000fe20000010100 */
[----:B------:R-:W-:Y:S01]  /*7a00*/  F2FP.RELU.F16.F32.PACK_AB R10, R228, R229 ;  /* 0x000000e5e40a723e */ /* 0x000fe200000008ff */
[----:B------:R3:W-:Y:S01]  /*7a10*/  STS [R154+0x14400], R13 ;  /* 0x0144000d9a007388 */ /* 0x0007e20000000800 */
[----:B------:R-:W-:Y:S01]  /*7a20*/  F2FP.RELU.F16.F32.PACK_AB R8, R226, R227 ;  /* 0x000000e3e208723e */ /* 0x000fe200000008ff */
[----:B------:R-:W-:Y:S01]  /*7a30*/  @!P6 FADD.FTZ R196, -R196, -RZ ;  /* 0x800000ffc4c4e221 */ /* 0x000fe20000010100 */
[----:B------:R-:W-:Y:S01]  /*7a40*/  LOP3.LUT R4, R4, 0xffff, RZ, 0xc0, !PT ;  /* 0x0000ffff04047812 */ /* 0x000fe200078ec0ff */
[----:B------:R3:W-:Y:S01]  /*7a50*/  STS [R153+0x12000], R10 ;  /* 0x0120000a99007388 */ /* 0x0007e20000000800 */
[----:B-1----:R-:W-:Y:S01]  /*7a60*/  F2FP.RELU.F16.F32.PACK_AB R11, R216, R221 ;  /* 0x000000ddd80b723e */ /* 0x002fe200000008ff */
[----:B------:R-:W-:Y:S01]  /*7a70*/  @!P3 FADD.FTZ R184, -R184, -RZ ;  /* 0x800000ffb8b8b221 */ /* 0x000fe20000010100 */
[----:B------:R-:W-:Y:S01]  /*7a80*/  F2FP.RELU.F16.F32.PACK_AB R9, R214, R215 ;  /* 0x000000d7d609723e */ /* 0x000fe200000008ff */
[----:B------:R1:W-:Y:S01]  /*7a90*/  STS [R153+0x12400], R8 ;  /* 0x0124000899007388 */ /* 0x0003e20000000800 */
[----:B------:R-:W-:Y:S02]  /*7aa0*/  ISETP.LE.U32.AND P6, PT, R4, UR7, PT ;  /* 0x0000000704007c0c */ /* 0x000fe4000bfc3070 */
[----:B------:R-:W-:Y:S01]  /*7ab0*/  F2FP.RELU.F16.F32.PACK_AB R6, R224, R225 ;  /* 0x000000e1e006723e */ /* 0x000fe200000008ff */
[----:B------:R1:W-:Y:S01]  /*7ac0*/  STS [R160+0x12000], R11 ;  /* 0x0120000ba0007388 */ /* 0x0003e20000000800 */
[----:B------:R-:W-:Y:S02]  /*7ad0*/  F2FP.RELU.F16.F32.PACK_AB R4, R222, R223 ;  /* 0x000000dfde04723e */ /* 0x000fe400000008ff */
[----:B----4-:R-:W-:Y:S01]  /*7ae0*/  F2FP.RELU.F16.F32.PACK_AB R15, R219, R220 ;  /* 0x000000dcdb0f723e */ /* 0x010fe200000008ff */
[----:B------:R4:W-:Y:S01]  /*7af0*/  STS [R160+0x12400], R9 ;  /* 0x01240009a0007388 */ /* 0x0009e20000000800 */
[----:B--2---:R-:W-:Y:S02]  /*7b00*/  F2FP.RELU.F16.F32.PACK_AB R7, R217, R218 ;  /* 0x000000dad907723e */ /* 0x004fe400000008ff */
[----:B---3--:R-:W-:Y:S01]  /*7b10*/  F2FP.RELU.F16.F32.PACK_AB R5, R212, R213 ;  /* 0x000000d5d405723e */ /* 0x008fe200000008ff */
[----:B------:R2:W-:Y:S01]  /*7b20*/  STS [R153+0x14000], R6 ;  /* 0x0140000699007388 */ /* 0x0005e20000000800 */
[----:B------:R-:W-:Y:S01]  /*7b30*/  F2FP.RELU.F16.F32.PACK_AB R12, R200, R201 ;  /* 0x000000c9c80c723e */ /* 0x000fe200000008ff */
[----:B------:R-:W-:Y:S01]  /*7b40*/  @!P6 FADD.FTZ R188, -R188, -RZ ;  /* 0x800000ffbcbce221 */ /* 0x000fe20000010100 */
[----:B------:R-:W-:Y:S01]  /*7b50*/  SHF.R.U32.HI R18, RZ, 0x10, R118 ;  /* 0x00000010ff127819 */ /* 0x000fe20000011676 */
[----:B------:R3:W-:Y:S01]  /*7b60*/  STS [R153+0x14400], R4 ;  /* 0x0144000499007388 */ /* 0x0007e20000000800 */
[----:B------:R-:W-:Y:S02]  /*7b70*/  F2FP.RELU.F16.F32.PACK_AB R13, R210, R211 ;  /* 0x000000d3d20d723e */ /* 0x000fe400000008ff */
[----:B------:R-:W-:Y:S01]  /*7b80*/  LOP3.LUT R18, R18, 0xff, RZ, 0xc0, !PT ;  /* 0x000000ff12127812 */ /* 0x000fe200078ec0ff */
[----:B------:R-:W-:Y:S01]  /*7b90*/  STS [R160+0x14000], R15 ;  /* 0x0140000fa0007388 */ /* 0x000fe20000000800 */
[----:B------:R-:W-:Y:S02]  /*7ba0*/  F2FP.RELU.F16.F32.PACK_AB R10, R198, R199 ;  /* 0x000000c7c60a723e */ /* 0x000fe400000008ff */
[----:B------:R-:W-:Y:S01]  /*7bb0*/  ISETP.LE.U32.AND P1, PT, R18, UR7, PT ;  /* 0x0000000712007c0c */ /* 0x000fe2000bf23070 */
[----:B------:R3:W-:Y:S01]  /*7bc0*/  STS [R160+0x14400], R7 ;  /* 0x01440007a0007388 */ /* 0x0007e20000000800 */
[----:B-1----:R-:W-:Y:S02]  /*7bd0*/  F2FP.RELU.F16.F32.PACK_AB R8, R204, R205 ;  /* 0x000000cdcc08723e */ /* 0x002fe400000008ff */
[----:B------:R-:W-:Y:S01]  /*7be0*/  FSETP.GE.FTZ.AND P2, PT, R244, RZ, PT ;  /* 0x000000fff400720b */ /* 0x000fe20003f56000 */
[----:B------:R1:W-:Y:S01]  /*7bf0*/  STS [R152+0x12000], R5 ;  /* 0x0120000598007388 */ /* 0x0003e20000000800 */
[----:B------:R-:W-:Y:S02]  /*7c00*/  F2FP.RELU.F16.F32.PACK_AB R11, R208, R209 ;  /* 0x000000d1d00b723e */ /* 0x000fe400000008ff */
[----:B------:R-:W-:Y:S01]  /*7c10*/  FSETP.GE.FTZ.AND P0, PT, R242, RZ, PT ;  /* 0x000000fff200720b */ /* 0x000fe20003f16000 */
[----:B------:R-:W-:Y:S01]  /*7c20*/  STS [R152+0x12400], R13 ;  /* 0x0124000d98007388 */ /* 0x000fe20000000800 */
[----:B----4-:R-:W-:Y:S02]  /*7c30*/  F2FP.RELU.F16.F32.PACK_AB R9, R206, R207 ;  /* 0x000000cfce09723e */ /* 0x010fe400000008ff */
[----:B------:R-:W-:Y:S01]  /*7c40*/  FSETP.GE.FTZ.AND P3, PT, R245, RZ, PT ;  /* 0x000000fff500720b */ /* 0x000fe20003f76000 */
[----:B------:R-:W-:Y:S01]  /*7c50*/  STS [R157+0x12000], R12 ;  /* 0x0120000c9d007388 */ /* 0x000fe20000000800 */
[----:B--2---:R-:W-:Y:S01]  /*7c60*/  F2FP.RELU.F16.F32.PACK_AB R6, R202, R203 ;  /* 0x000000cbca06723e */ /* 0x004fe200000008ff */
[----:B------:R-:W-:Y:S01]  /*7c70*/  @!P1 FADD.FTZ R182, -R182, -RZ ;  /* 0x800000ffb6b69221 */ /* 0x000fe20000010100 */
[----:B------:R-:W-:Y:S01]  /*7c80*/  FSETP.GE.FTZ.AND P1, PT, R243, RZ, PT ;  /* 0x000000fff300720b */ /* 0x000fe20003f36000 */
[----:B------:R2:W-:Y:S01]  /*7c90*/  STS [R157+0x12400], R10 ;  /* 0x0124000a9d007388 */ /* 0x0005e20000000800 */
[----:B---3--:R-:W-:Y:S03]  /*7ca0*/  F2FP.RELU.F16.F32.PACK_AB R4, R194, R195 ;  /* 0x000000c3c204723e */ /* 0x008fe600000008ff */
[----:B------:R-:W-:Y:S04]  /*7cb0*/  STS [R152+0x14000], R11 ;  /* 0x0140000b98007388 */ /* 0x000fe80000000800 */
[----:B------:R3:W-:Y:S01]  /*7cc0*/  STS [R152+0x14400], R9 ;  /* 0x0144000998007388 */ /* 0x0007e20000000800 */
[----:B------:R-:W-:Y:S03]  /*7cd0*/  F2FP.RELU.F16.F32.PACK_AB R7, R196, R197 ;  /* 0x000000c5c407723e */ /* 0x000fe600000008ff */
[----:B------:R-:W-:Y:S01]  /*7ce0*/  STS [R157+0x14000], R8 ;  /* 0x014000089d007388 */ /* 0x000fe20000000800 */
[----:B-1----:R-:W-:Y:S03]  /*7cf0*/  F2FP.RELU.F16.F32.PACK_AB R5, R192, R193 ;  /* 0x000000c1c005723e */ /* 0x002fe600000008ff */
[----:B------:R1:W-:Y:S04]  /*7d00*/  STS [R157+0x14400], R6 ;  /* 0x014400069d007388 */ /* 0x0003e80000000800 */
[----:B------:R4:W-:Y:S04]  /*7d10*/  STS [R156+0x12000], R7 ;  /* 0x012000079c007388 */ /* 0x0009e80000000800 */
[----:B------:R4:W-:Y:S01]  /*7d20*/  STS [R156+0x12400], R5 ;  /* 0x012400059c007388 */ /* 0x0009e20000000800 */
[----:B--2---:R-:W-:Y:S03]  /*7d30*/  F2FP.RELU.F16.F32.PACK_AB R10, R191, R190 ;  /* 0x000000bebf0a723e */ /* 0x004fe600000008ff */
[----:B------:R2:W-:Y:S04]  /*7d40*/  STS [R155+0x12000], R4 ;  /* 0x012000049b007388 */ /* 0x0005e80000000800 */
[----:B------:R-:W-:Y:S01]  /*7d50*/  STS [R155+0x12400], R10 ;  /* 0x0124000a9b007388 */ /* 0x000fe20000000800 */
[----:B---3--:R-:W-:Y:S05]  /*7d60*/  F2FP.RELU.F16.F32.PACK_AB R9, R188, R189 ;  /* 0x000000bdbc09723e */ /* 0x008fea00000008ff */
[----:B------:R-:W-:Y:S01]  /*7d70*/  STS [R156+0x14000], R9 ;  /* 0x014000099c007388 */ /* 0x000fe20000000800 */
[----:B-1----:R-:W-:Y:S02]  /*7d80*/  F2FP.RELU.F16.F32.PACK_AB R6, R186, R187 ;  /* 0x000000bbba06723e */ /* 0x002fe400000008ff */
[----:B----4-:R-:W-:Y:S02]  /*7d90*/  F2FP.RELU.F16.F32.PACK_AB R7, R184, R185 ;  /* 0x000000b9b807723e */ /* 0x010fe400000008ff */
[----:B------:R-:W-:Y:S03]  /*7da0*/  IADD3 R5, R141, 0x4000, R116 ;  /* 0x000040008d057810 */ /* 0x000fe60007ffe074 */
[----:B------:R-:W-:Y:S01]  /*7db0*/  STS [R156+0x14400], R7 ;  /* 0x014400079c007388 */ /* 0x000fe20000000800 */
[----:B--2---:R-:W-:Y:S03]  /*7dc0*/  F2FP.RELU.F16.F32.PACK_AB R4, R183, R182 ;  /* 0x000000b6b704723e */ /* 0x004fe600000008ff */
[----:B------:R-:W-:Y:S01]  /*7dd0*/  STS [R155+0x14000], R6 ;  /* 0x014000069b007388 */ /* 0x000fe20000000800 */
[----:B------:R-:W-:Y:S03]  /*7de0*/  IMAD.IADD R44, R5, 0x1, R136 ;  /* 0x00000001052c7824 */ /* 0x000fe600078e0288 */
[----:B------:R-:W-:Y:S04]  /*7df0*/  STS [R155+0x14400], R4 ;  /* 0x014400049b007388 */ /* 0x000fe80000000800 */
        /* <DEDUP_REMOVED lines=55> */
[----:B------:R-:W-:Y:S01]  /*8170*/  FADD.FTZ R10, -R181, R17 ;  /* 0x00000011b50a7221 */ /* 0x000fe20000010100 */
[----:B------:R-:W-:Y:S01]  /*8180*/  F2FP.F16.F32.PACK_AB R15, R123, R120 ;  /* 0x000000787b0f723e */ /* 0x000fe200000000ff */
[----:B------:R-:W-:Y:S01]  /*8190*/  FADD.FTZ R123, -R180, R19 ;  /* 0x00000013b47b7221 */ /* 0x000fe20000010100 */
[----:B------:R-:W-:Y:S01]  /*81a0*/  FSEL R11, R11, R178, P0 ;  /* 0x000000b20b0b7208 */ /* 0x000fe20000000000 */
[----:B------:R-:W-:Y:S01]  /*81b0*/  FMUL.FTZ R238, R238, R121 ;  /* 0x00000079eeee7220 */ /* 0x000fe20000410000 */
[----:B------:R-:W-:Y:S01]  /*81c0*/  FSETP.GE.FTZ.AND P0, PT, R234, RZ, PT ;  /* 0x000000ffea00720b */ /* 0x000fe20003f16000 */
[----:B------:R-:W-:Y:S01]  /*81d0*/  FADD.FTZ R121, -R180, R18 ;  /* 0x00000012b4797221 */ /* 0x000fe20000010100 */
[----:B------:R-:W-:Y:S01]  /*81e0*/  FMUL.FTZ R247, R242, R247 ;  /* 0x000000f7f2f77220 */ /* 0x000fe20000410000 */
[----:B------:R-:W-:Y:S01]  /*81f0*/  FSEL R242, R8, R179, P3 ;  /* 0x000000b308f27208 */ /* 0x000fe20001800000 */
[----:B------:R-:W-:Y:S01]  /*8200*/  FMUL.FTZ R11, R230, R11 ;  /* 0x0000000be60b7220 */ /* 0x000fe20000410000 */
[----:B------:R-:W-:Y:S01]  /*8210*/  FSETP.GE.FTZ.AND P3, PT, R233, RZ, PT ;  /* 0x000000ffe900720b */ /* 0x000fe20003f76000 */
[----:B------:R-:W-:Y:S01]  /*8220*/  FADD.FTZ R8, -R179, R13 ;  /* 0x0000000db3087221 */ /* 0x000fe20000010100 */
[----:B------:R-:W-:Y:S01]  /*8230*/  FMUL.FTZ R122, R243, R122 ;  /* 0x0000007af37a7220 */ /* 0x000fe20000410000 */
[-C--:B------:R-:W-:Y:S01]  /*8240*/  FSEL R243, R246, R179.reuse, P2 ;  /* 0x000000b3f6f37208 */ /* 0x080fe20001000000 */
[----:B------:R-:W-:Y:S01]  /*8250*/  FADD.FTZ R12, -R179, R12 ;  /* 0x0000000cb30c7221 */ /* 0x000fe20000010100 */
[----:B------:R-:W-:Y:S01]  /*8260*/  FSETP.GE.FTZ.AND P2, PT, R232, RZ, PT ;  /* 0x000000ffe800720b */ /* 0x000fe20003f56000 */
[----:B------:R-:W-:Y:S01]  /*8270*/  FADD.FTZ R16, -R181, R16 ;  /* 0x00000010b5107221 */ /* 0x000fe20000010100 */
[----:B------:R-:W-:Y:S01]  /*8280*/  F2FP.F16.F32.PACK_AB R13, R247, R122 ;  /* 0x0000007af70d723e */ /* 0x000fe200000000ff */
[----:B------:R-:W-:Y:S01]  /*8290*/  FMUL.FTZ R241, R241, R242 ;  /* 0x000000f2f1f17220 */ /* 0x000fe20000410000 */
[----:B------:R-:W-:Y:S01]  /*82a0*/  FSEL R17, R8, R179, P2 ;  /* 0x000000b308117208 */ /* 0x000fe20001000000 */
[-C--:B-1----:R-:W-:Y:S03]  /*82b0*/  HMMA.16816.F32 R20, R116, R4.reuse, R20 ;  /* 0x000000047414723c */ /* 0x082fe60000001814 */
[----:B------:R-:W-:Y:S01]  /*82c0*/  FSEL R8, R9, R178, P1 ;  /* 0x000000b209087208 */ /* 0x000fe20000800000 */
[----:B------:R-:W-:Y:S01]  /*82d0*/  FMUL.FTZ R240, R240, R243 ;  /* 0x000000f3f0f07220 */ /* 0x000fe20000410000 */
[----:B------:R-:W-:Y:S01]  /*82e0*/  FSETP.GE.FTZ.AND P2, PT, R236, RZ, PT ;  /* 0x000000ffec00720b */ /* 0x000fe20003f56000 */
[C---:B------:R-:W-:Y:S04]  /*82f0*/  HMMA.16816.F32 R24, R124.reuse, R4, R24 ;  /* 0x000000047c18723c */ /* 0x040fe80000001818 */
[----:B------:R-:W-:Y:S01]  /*8300*/  FSETP.GE.FTZ.AND P1, PT, R235, RZ, PT ;  /* 0x000000ffeb00720b */ /* 0x000fe20003f36000 */
[----:B------:R-:W-:Y:S01]  /*8310*/  FMUL.FTZ R8, R231, R8 ;  /* 0x00000008e7087220 */ /* 0x000fe20000410000 */
[----:B------:R-:W-:Y:S01]  /*8320*/  FSEL R231, R10, R181, P2 ;  /* 0x000000b50ae77208 */ /* 0x000fe20001000000 */
[-C--:B------:R-:W-:Y:S03]  /*8330*/  HMMA.16816.F32 R28, R124, R6.reuse, R28 ;  /* 0x000000067c1c723c */ /* 0x080fe6000000181c */
[----:B------:R-:W-:Y:S01]  /*8340*/  FSETP.GE.FTZ.AND P2, PT, R228, RZ, PT ;  /* 0x000000ffe400720b */ /* 0x000fe20003f56000 */
[----:B------:R-:W-:Y:S01]  /*8350*/  FMUL.FTZ R5, R232, R17 ;  /* 0x00000011e8057220 */ /* 0x000fe20000410000 */
[----:B------:R-:W-:Y:S01]  /*8360*/  FSEL R10, R121, R180, P1 ;  /* 0x000000b4790a7208 */ /* 0x000fe20000800000 */
[C---:B------:R-:W-:Y:S04]  /*8370*/  HMMA.16816.F32 R32, R116.reuse, R6, R32 ;  /* 0x000000067420723c */ /* 0x040fe80000001820 */
[----:B------:R-:W-:Y:S01]  /*8380*/  FSETP.GE.FTZ.AND P1, PT, R227, RZ, PT ;  /* 0x000000ffe300720b */ /* 0x000fe20003f36000 */
[----:B------:R-:W-:Y:S01]  /*8390*/  FMUL.FTZ R235, R235, R10 ;  /* 0x0000000aebeb7220 */ /* 0x000fe20000410000 */
[----:B------:R-:W-:Y:S01]  /*83a0*/  FSEL R9, R123, R180, P0 ;  /* 0x000000b47b097208 */ /* 0x000fe20000000000 */
[----:B------:R-:W-:Y:S01]  /*83b0*/  FADD.FTZ R4, -R181, R21 ;  /* 0x00000015b5047221 */ /* 0x000fe20000010100 */
[----:B------:R-:W-:Y:S02]  /*83c0*/  F2FP.F16.F32.PACK_AB R21, R11, R8 ;  /* 0x000000080b15723e */ /* 0x000fe400000000ff */
[----:B------:R-:W-:Y:S01]  /*83d0*/  FSETP.GE.FTZ.AND P0, PT, R226, RZ, PT ;  /* 0x000000ffe200720b */ /* 0x000fe20003f16000 */
[----:B------:R-:W-:Y:S01]  /*83e0*/  FMUL.FTZ R234, R234, R9 ;  /* 0x00000009eaea7220 */ /* 0x000fe20000410000 */
[----:B------:R-:W-:Y:S01]  /*83f0*/  FSEL R12, R12, R179, P3 ;  /* 0x000000b30c0c7208 */ /* 0x000fe20001800000 */
[----:B------:R-:W1:Y:S01]  /*8400*/  LDSM.16.M88.4 R8, [R135+0x2800] ;  /* 0x002800008708783b */ /* 0x000e620000000200 */
[----:B------:R-:W-:Y:S01]  /*8410*/  FSETP.GE.FTZ.AND P3, PT, R237, RZ, PT ;  /* 0x000000ffed00720b */ /* 0x000fe20003f76000 */
[----:B------:R-:W-:Y:S01]  /*8420*/  FADD.FTZ R121, -R180, R22 ;  /* 0x00000016b4797221 */ /* 0x000fe20000010100 */
[----:B------:R-:W-:Y:S01]  /*8430*/  F2FP.F16.F32.PACK_AB R19, R240, R241 ;  /* 0x000000f1f013723e */ /* 0x000fe200000000ff */
        /* <DEDUP_REMOVED lines=24> */
[C---:B------:R-:W-:Y:S01]  /*85c0*/  FADD.FTZ R5, -R178.reuse, R30 ;  /* 0x0000001eb2057221 */ /* 0x040fe20000010100 */
[----:B------:R-:W-:Y:S01]  /*85d0*/  FSETP.GE.FTZ.AND P2, PT, R219, RZ, PT ;  /* 0x000000ffdb00720b */ /* 0x000fe20003f56000 */
[----:B------:R-:W-:Y:S01]  /*85e0*/  FADD.FTZ R231, -R178, R27 ;  /* 0x0000001bb2e77221 */ /* 0x000fe20000010100 */
[----:B------:R-:W-:Y:S01]  /*85f0*/  FSETP.GE.FTZ.AND P1, PT, R218, RZ, PT ;  /* 0x000000ffda00720b */ /* 0x000fe20003f36000 */
[----:B------:R-:W-:Y:S01]  /*8600*/  FMUL.FTZ R223, R223, R12 ;  /* 0x0000000cdfdf7220 */ /* 0x000fe20000410000 */
[----:B------:R-:W-:Y:S01]  /*8610*/  F2FP.F16.F32.PACK_AB R14, R7, R14 ;  /* 0x0000000e070e723e */ /* 0x000fe200000000ff */
[----:B------:R-:W-:Y:S01]  /*8620*/  FADD.FTZ R7, -R180, R34 ;  /* 0x00000022b4077221 */ /* 0x000fe20000010100 */
[----:B------:R-:W-:Y:S01]  /*8630*/  F2FP.F16.F32.PACK_AB R12, R123, R4 ;  /* 0x000000047b0c723e */ /* 0x000fe200000000ff */
[----:B------:R-:W-:Y:S01]  /*8640*/  FADD.FTZ R4, -R181, R33 ;  /* 0x00000021b5047221 */ /* 0x000fe20000010100 */
[----:B------:R-:W-:Y:S01]  /*8650*/  FSEL R6, R6, R179, P2 ;  /* 0x000000b306067208 */ /* 0x000fe20001000000 */
[----:B------:R-:W-:Y:S01]  /*8660*/  FADD.FTZ R28, -R179, R28 ;  /* 0x0000001cb31c7221 */ /* 0x000fe20000010100 */
[----:B------:R-:W-:Y:S01]  /*8670*/  FSEL R5, R5, R178, P1 ;  /* 0x000000b205057208 */ /* 0x000fe20000800000 */
[-C--:B-1----:R-:W-:Y:S03]  /*8680*/  HMMA.16816.F32 R36, R116, R8.reuse, R36 ;  /* 0x000000087424723c */ /* 0x082fe60000001824 */
[----:B------:R-:W-:Y:S01]  /*8690*/  FSETP.GE.FTZ.AND P1, PT, R215, RZ, PT ;  /* 0x000000ffd700720b */ /* 0x000fe20003f36000 */
[----:B------:R-:W-:Y:S01]  /*86a0*/  FMUL.FTZ R18, R219, R6 ;  /* 0x00000006db127220 */ /* 0x000fe20000410000 */
[----:B------:R-:W-:Y:S01]  /*86b0*/  FSETP.GE.FTZ.AND P2, PT, R216, RZ, PT ;  /* 0x000000ffd800720b */ /* 0x000fe20003f56000 */
[C---:B------:R-:W-:Y:S04]  /*86c0*/  HMMA.16816.F32 R40, R124.reuse, R8, R40 ;  /* 0x000000087c28723c */ /* 0x040fe80000001828 */
[----:B------:R-:W-:Y:S01]  /*86d0*/  FSETP.GE.FTZ.AND P3, PT, R225, RZ, PT ;  /* 0x000000ffe100720b */ /* 0x000fe20003f76000 */
[----:B------:R-:W-:Y:S01]  /*86e0*/  FADD.FTZ R31, -R178, R31 ;  /* 0x0000001fb21f7221 */ /* 0x000fe20000010100 */
[----:B------:R-:W-:Y:S01]  /*86f0*/  FSEL R33, R4, R181, P2 ;  /* 0x000000b504217208 */ /* 0x000fe20001000000 */
[----:B------:R-:W-:Y:S01]  /*8700*/  FMUL.FTZ R9, R218, R5 ;  /* 0x00000005da097220 */ /* 0x000fe20000410000 */
[----:B------:R-:W-:Y:S01]  /*8710*/  FSEL R22, R7, R180, P1 ;  /* 0x000000b407167208 */ /* 0x000fe20000800000 */
[-C--:B------:R-:W-:Y:S01]  /*8720*/  HMMA.16816.F32 R44, R124, R10.reuse, R44 ;  /* 0x0000000a7c2c723c */ /* 0x080fe2000000182c */
[----:B------:R-:W1:Y:S02]  /*8730*/  LDSM.16.M88.4 R4, [R135+0x2c00] ;  /* 0x002c00008704783b */ /* 0x000e640000000200 */
[----:B------:R-:W-:Y:S01]  /*8740*/  FSETP.GE.FTZ.AND P0, PT, R222, RZ, PT ;  /* 0x000000ffde00720b */ /* 0x000fe20003f16000 */
[----:B------:R-:W-:Y:S01]  /*8750*/  FMUL.FTZ R237, R237, R16 ;  /* 0x00000010eded7220 */ /* 0x000fe20000410000 */
[-C--:B------:R-:W-:Y:S01]  /*8760*/  FSEL R24, R24, R179.reuse, P3 ;  /* 0x000000b318187208 */ /* 0x080fe20001800000 */
[C---:B------:R-:W-:Y:S04]  /*8770*/  HMMA.16816.F32 R48, R116.reuse, R10, R48 ;  /* 0x0000000a7430723c */ /* 0x040fe80000001830 */
[----:B------:R-:W-:Y:S01]  /*8780*/  FSETP.GE.FTZ.AND P3, PT, R220, RZ, PT ;  /* 0x000000ffdc00720b */ /* 0x000fe20003f76000 */
[----:B------:R-:W-:Y:S01]  /*8790*/  FADD.FTZ R35, -R180, R35 ;  /* 0x00000023b4237221 */ /* 0x000fe20000010100 */
[-C--:B------:R-:W-:Y:S01]  /*87a0*/  FSEL R231, R231, R178.reuse, P0 ;  /* 0x000000b2e7e77208 */ /* 0x080fe20000000000 */
[----:B------:R-:W-:Y:S01]  /*87b0*/  FADD.FTZ R32, -R181, R32 ;  /* 0x00000020b5207221 */ /* 0x000fe20000010100 */
[----:B------:R-:W-:Y:S02]  /*87c0*/  FSETP.GE.FTZ.AND P0, PT, R217, RZ, PT ;  /* 0x000000ffd900720b */ /* 0x000fe40003f16000 */
[----:B------:R-:W-:Y:S01]  /*87d0*/  FSETP.GE.FTZ.AND P2, PT, R212, RZ, PT ;  /* 0x000000ffd400720b */ /* 0x000fe20003f56000 */
[C---:B------:R-:W-:Y:S01]  /*87e0*/  FADD.FTZ R36, -R181.reuse, R36 ;  /* 0x00000024b5247221 */ /* 0x040fe20000010100 */
        /* <DEDUP_REMOVED lines=15> */
[C---:B------:R-:W-:Y:S01]  /*88e0*/  FADD.FTZ R40, -R179.reuse, R40 ;  /* 0x00000028b3287221 */ /* 0x040fe20000010100 */
[----:B------:R-:W-:Y:S01]  /*88f0*/  FSETP.GE.FTZ.AND P0, PT, R210, RZ, PT ;  /* 0x000000ffd200720b */ /* 0x000fe20003f16000 */
[----:B------:R-:W-:Y:S01]  /*8900*/  FADD.FTZ R33, -R178, R42 ;  /* 0x0000002ab2217221 */ /* 0x000fe20000010100 */
[----:B------:R-:W-:Y:S01]  /*8910*/  F2FP.F16.F32.PACK_AB R29, R18, R29 ;  /* 0x0000001d121d723e */ /* 0x000fe200000000ff */
[----:B------:R-:W-:Y:S01]  /*8920*/  FADD.FTZ R43, -R178, R43 ;  /* 0x0000002bb22b7221 */ /* 0x000fe20000010100 */
[----:B------:R-:W-:Y:S01]  /*8930*/  F2FP.F16.F32.PACK_AB R9, R16, R9 ;  /* 0x000000091009723e */ /* 0x000fe200000000ff */
[C---:B------:R-:W-:Y:S01]  /*8940*/  FADD.FTZ R16, -R179.reuse, R41 ;  /* 0x00000029b3107221 */ /* 0x040fe20000010100 */
[-C--:B------:R-:W-:Y:S01]  /*8950*/  FSEL R36, R36, R181.reuse, P3 ;  /* 0x000000b524247208 */ /* 0x080fe20001800000 */
[-C--:B-1----:R-:W-:Y:S03]  /*8960*/  HMMA.16816.F32 R52, R116, R4.reuse, R52 ;  /* 0x000000047434723c */ /* 0x082fe60000001834 */
[----:B------:R-:W-:Y:S01]  /*8970*/  FSEL R35, R20, R181, P2 ;  /* 0x000000b514237208 */ /* 0x000fe20001000000 */
[----:B------:R-:W-:Y:S01]  /*8980*/  FADD.FTZ R44, -R179, R44 ;  /* 0x0000002cb32c7221 */ /* 0x000fe20000010100 */
[----:B------:R-:W-:Y:S01]  /*8990*/  FSEL R18, R31, R180, P1 ;  /* 0x000000b41f127208 */ /* 0x000fe20000800000 */
[C---:B------:R-:W-:Y:S04]  /*89a0*/  HMMA.16816.F32 R56, R124.reuse, R4, R56 ;  /* 0x000000047c38723c */ /* 0x040fe80000001838 */
[----:B------:R-:W-:Y:S01]  /*89b0*/  FSETP.GE.FTZ.AND P3, PT, R209, RZ, PT ;  /* 0x000000ffd100720b */ /* 0x000fe20003f76000 */
[----:B------:R-:W-:Y:S01]  /*89c0*/  FMUL.FTZ R18, R211, R18 ;  /* 0x00000012d3127220 */ /* 0x000fe20000410000 */
[----:B------:R-:W-:Y:S01]  /*89d0*/  FSEL R39, R39, R180, P0 ;  /* 0x000000b427277208 */ /* 0x000fe20000000000 */
[-C--:B------:R-:W-:Y:S03]  /*89e0*/  HMMA.16816.F32 R60, R124, R6.reuse, R60 ;  /* 0x000000067c3c723c */ /* 0x080fe6000000183c */
[----:B------:R-:W-:Y:S01]  /*89f0*/  FSETP.GE.FTZ.AND P2, PT, R208, RZ, PT ;  /* 0x000000ffd000720b */ /* 0x000fe20003f56000 */
[----:B------:R-:W-:Y:S01]  /*8a00*/  FMUL.FTZ R39, R210, R39 ;  /* 0x00000027d2277220 */ /* 0x000fe20000410000 */
[----:B------:R-:W-:Y:S01]  /*8a10*/  FSETP.GE.FTZ.AND P0, PT, R206, RZ, PT ;  /* 0x000000ffce00720b */ /* 0x000fe20003f16000 */
[----:B------:R-:W-:Y:S01]  /*8a20*/  FADD.FTZ R10, -R179, R45 ;  /* 0x0000002db30a7221 */ /* 0x000fe20000010100 */
[----:B------:R-:W-:Y:S01]  /*8a30*/  FSETP.GE.FTZ.AND P1, PT, R207, RZ, PT ;  /* 0x000000ffcf00720b */ /* 0x000fe20003f36000 */
[----:B------:R-:W-:Y:S01]  /*8a40*/  FADD.FTZ R11, -R178, R46 ;  /* 0x0000002eb20b7221 */ /* 0x000fe20000010100 */
[----:B------:R-:W-:Y:S04]  /*8a50*/  HMMA.16816.F32 R64, R116, R6, R64 ;  /* 0x000000067440723c */ /* 0x000fe80000001840 */
[-C--:B------:R-:W-:Y:S01]  /*8a60*/  FSEL R40, R40, R179.reuse, P3 ;  /* 0x000000b328287208 */ /* 0x080fe20001800000 */
[----:B------:R-:W-:Y:S01]  /*8a70*/  FADD.FTZ R47, -R178, R47 ;  /* 0x0000002fb22f7221 */ /* 0x000fe20000010100 */
[----:B------:R-:W-:Y:S01]  /*8a80*/  FSEL R31, R16, R179, P2 ;  /* 0x000000b3101f7208 */ /* 0x000fe20001000000 */
[----:B------:R-:W-:Y:S01]  /*8a90*/  FADD.FTZ R51, -R180, R51 ;  /* 0x00000033b4337221 */ /* 0x000fe20000010100 */
[-C--:B------:R-:W-:Y:S02]  /*8aa0*/  FSEL R16, R33, R178.reuse, P1 ;  /* 0x000000b221107208 */ /* 0x080fe40000800000 */
        /* <DEDUP_REMOVED lines=11> */
[----:B------:R-:W-:Y:S01]  /*8b60*/  FADD.FTZ R4, -R181, R53 ;  /* 0x00000035b5047221 */ /* 0x000fe20000010100 */
        /* <DEDUP_REMOVED lines=25> */
[----:B------:R-:W-:Y:S01]  /*8d00*/  FADD.FTZ R64, -R181, R64 ;  /* 0x00000040b5407221 */ /* 0x000fe20000010100 */
[----:B------:R-:W-:Y:S01]  /*8d10*/  F2FP.F16.F32.PACK_AB R44, R33, R44 ;  /* 0x0000002c212c723e */ /* 0x000fe200000000ff */
[----:B------:R-:W-:Y:S01]  /*8d20*/  FMUL.FTZ R225, R225, R24 ;  /* 0x00000018e1e17220 */ /* 0x000fe20000410000 */
        /* <DEDUP_REMOVED lines=41> */
[----:B------:R-:W-:Y:S01]  /*8fc0*/  @P0 FADD.FTZ R178, -R178, R63 ;  /* 0x0000003fb2b20221 */ /* 0x000fe20000010100 */
        /* <DEDUP_REMOVED lines=14> */
[----:B------:R-:W-:Y:S01]  /*90b0*/  FADD.FTZ R5, -R180, R66 ;  /* 0x00000042b4057221 */ /* 0x000fe20000010100 */
[----:B------:R-:W-:Y:S01]  /*90c0*/  F2FP.F16.F32.PACK_AB R27, R236, R237 ;  /* 0x000000edec1b723e */ /* 0x000fe200000000ff */
        /* <DEDUP_REMOVED lines=54> */
.L_x_1259:
[----:B------:R-:W-:Y:S01]  /*9430*/  STS [R148+0xa000], R15 ;  /* 0x00a0000f94007388 */ /* 0x000fe20000000800 */
[----:B------:R-:W-:Y:S02]  /*9440*/  F2FP.F16.F32.PACK_AB R180, R180, R5 ;  /* 0x00000005b4b4723e */ /* 0x000fe400000000ff */
[----:B------:R-:W-:Y:S01]  /*9450*/  LEA R52, R138, UR4, 0x1 ;  /* 0x000000048a347c11 */ /* 0x000fe2000f8e08ff */
        /* <DEDUP_REMOVED lines=116> */
.L_x_1260:
        /* <DEDUP_REMOVED lines=290> */
[----:B------:R-:W2:Y:S03]  /*adc0*/  S2R R4, SR_TID.X ;  /* 0x0000000000047919 */ /* 0x000ea60000002100 */
        /* <DEDUP_REMOVED lines=16> */
.L_x_1262:
        /* <DEDUP_REMOVED lines=19> */
.L_x_1263:
[----:B------:R-:W-:Y:S01]  /*b000*/  BAR.SYNC.DEFER_BLOCKING 0x0 ;  /* 0x0000000000007b1d */ /* 0x000fe20000010000 */
[----:B------:R-:W-:Y:S01]  /*b010*/  USHF.R.S32.HI UR9, URZ, 0x1f, UR5 ;  /* 0x0000001f3f097899 */ /* 0x000fe20008011405 */
[----:B--2---:R-:W-:Y:S01]  /*b020*/  SHF.R.S32.HI R17, RZ, 0x1f, R4 ;  /* 0x0000001fff117819 */ /* 0x004fe20000011404 */
        /* <DEDUP_REMOVED lines=40> */
.L_x_1265:
[----:B------:R-:W-:Y:S05]  /*b2b0*/  BSYNC B0 ;  /* 0x0000000000007941 */ /* 0x000fea0003800000 */
.L_x_1264:
        /* <DEDUP_REMOVED lines=13> */
.L_x_1267:
[----:B------:R-:W-:Y:S05]  /*b390*/  BSYNC B0 ;  /* 0x0000000000007941 */ /* 0x000fea0003800000 */
.L_x_1266:
[----:B-1----:R1:W1:Y:S01]  /*b3a0*/  LDS.128 R4, [R53+0x8000] ;  /* 0x0080000035047984 */ /* 0x0022620000000c00 */
        /* <DEDUP_REMOVED lines=26> */
.L_x_1269:
[----:B------:R-:W-:Y:S05]  /*b550*/  BSYNC B0 ;  /* 0x0000000000007941 */ /* 0x000fea0003800000 */
.L_x_1268:
[----:B------:R-:W-:Y:S05]  /*b560*/  @P1 BRA `(.L_x_1240) ;  /* 0x00000000002c1947 */ /* 0x000fea0003800000 */
[----:B------:R-:W-:Y:S01]  /*b570*/  IADD3 R17, P0, R17, 0x40, RZ ;  /* 0x0000004011117810 */ /* 0x000fe20007f1e0ff */
[----:B------:R-:W-:Y:S01]  /*b580*/  ULDC.64 UR6, c[0x0][0x3f8] ;  /* 0x0000fe0000067ab9 */ /* 0x000fe20000000a00 */
[----:B------:R-:W-:Y:S02]  /*b590*/  MOV R12, R14 ;  /* 0x0000000e000c7202 */ /* 0x000fe40000000f00 */
[----:B-1-3--:R-:W-:-:S03]  /*b5a0*/  IADD3.X R4, RZ, R16, RZ, P0, !PT ;  /* 0x00000010ff047210 */ /* 0x00afc600007fe4ff */
[----:B------:R-:W-:-:S04]  /*b5b0*/  IMAD.WIDE.U32 R6, R17, UR10, R12 ;  /* 0x0000000a11067c25 */ /* 0x000fc8000f8e000c */
[----:B------:R-:W-:Y:S01]  /*b5c0*/  IMAD R4, R4, UR10, RZ ;  /* 0x0000000a04047c24 */ /* 0x000fe2000f8e02ff */
[----:B------:R-:W-:-:S03]  /*b5d0*/  LEA R12, P0, R6, UR6, 0x1 ;  /* 0x00000006060c7c11 */ /* 0x000fc6000f8008ff */
[----:B------:R-:W-:-:S05]  /*b5e0*/  IMAD R4, R17, UR11, R4 ;  /* 0x0000000b11047c24 */ /* 0x000fca000f8e0204 */
[----:B------:R-:W-:-:S04]  /*b5f0*/  IADD3 R4, R4, R7, RZ ;  /* 0x0000000704047210 */ /* 0x000fc80007ffe0ff */
[----:B------:R-:W-:-:S05]  /*b600*/  LEA.HI.X R13, R6, UR7, R4, 0x1, P0 ;  /* 0x00000007060d7c11 */ /* 0x000fca00080f0c04 */
[----:B----4-:R1:W-:Y:S02]  /*b610*/  STG.E.128 desc[UR16][R12.64], R8 ;  /* 0x000000080c007986 */ /* 0x0103e4000c101d10 */
.L_x_1240:
[----:B------:R-:W-:Y:S05]  /*b620*/  BSYNC B1 ;  /* 0x0000000000017941 */ /* 0x000fea0003800000 */
.L_x_1226:
        /* <DEDUP_REMOVED lines=11> */
.L_x_1270:
[----:B------:R-:W-:Y:S05]  /*b6e0*/  EXIT ;  /* 0x000000000000794d */ /* 0x000fea0003800000 */
.L_x_1272:
        /* <DEDUP_REMOVED lines=9> */
.L_x_1365:


//--------------------- .text._ZN5flash44flash_bwd_dq_dk_dv_loop_seqk_parallel_kernelI23Flash_bwd_kernel_traitsILi32ELi128ELi128ELi8ELi4ELi4ELi4ELb0ELb0EN7cutlass6half_tE19Flash_kernel_traitsILi32ELi128ELi128ELi8ES3_EELb0ELb0ELb1ELb1ELb0ELb0ELb1EEEvNS_16Flash_bwd_paramsE --------------------------
	.section	.text._ZN5flash44flash_bwd_dq_dk_dv_loop_seqk_parallel_kernelI23Flash_bwd_kernel_traitsILi32ELi128ELi128ELi8ELi4ELi4ELi4ELb0ELb0EN7cutlass6half_tE19Flash_kernel_traitsILi32ELi128ELi128ELi8ES3_EELb0ELb0ELb1ELb1ELb0ELb0ELb1EEEvNS_16Flash_bwd_paramsE,"ax",@progbits
	.align	128
        .global         _ZN5flash44flash_bwd_dq_dk_dv_loop_seqk_parallel_kernelI23Flash_bwd_kernel_traitsILi32ELi128ELi128ELi8ELi4ELi4ELi4ELb0ELb0EN7cutlass6half_tE19Flash_kernel_traitsILi32ELi128ELi128ELi8ES3_EELb0ELb0ELb1ELb1ELb0ELb0ELb1EEEvNS_16Flash_bwd_paramsE
        .type           _ZN5flash44flash_bwd_dq_dk_dv_loop_seqk_parallel_kernelI23Flash_bwd_kernel_traitsILi32ELi128ELi128ELi8ELi4ELi4ELi4ELb0ELb0EN7cutlass6half_tE19Flash_kernel_traitsILi32ELi128ELi128ELi8ES3_EELb0ELb0ELb1ELb1ELb0ELb0ELb1EEEvNS_16Flash_bwd_paramsE,@function
        .size           _ZN5flash44flash_bwd_dq_dk_dv_loop_seqk_parallel_kernelI23Flash_bwd_kernel_traitsILi32ELi128ELi128ELi8ELi4ELi4ELi4ELb0ELb0EN7cutlass6half_tE19Flash_kernel_traitsILi32ELi128ELi128ELi8ES3_EELb0ELb0ELb1ELb1ELb0ELb0ELb1EEEvNS_16Flash_bwd_paramsE,(.L_x_1366 - _ZN5flash44flash_bwd_dq_dk_dv_loop_seqk_parallel_kernelI23Flash_bwd_kernel_traitsILi32ELi128ELi128ELi8ELi4ELi4ELi4ELb0ELb0EN7cutlass6half_tE19Flash_kernel_traitsILi32ELi128ELi128ELi8ES3_EELb0ELb0ELb1ELb1ELb0ELb0ELb1EEEvNS_16Flash_bwd_paramsE)
        .other          _ZN5flash44flash_bwd_dq_dk_dv_loop_seqk_parallel_kernelI23Flash_bwd_kernel_traitsILi32ELi128ELi128ELi8ELi4ELi4ELi4ELb0ELb0EN7cutlass6half_tE19Flash_kernel_traitsILi32ELi128ELi128ELi8ES3_EELb0ELb0ELb1ELb1ELb0ELb0ELb1EEEvNS_16Flash_bwd_paramsE,@"STO_CUDA_ENTRY STV_DEFAULT"
_ZN5flash44flash_bwd_dq_dk_dv_loop_seqk_parallel_kernelI23Flash_bwd_kernel_traitsILi32ELi128ELi128ELi8ELi4ELi4ELi4ELb0ELb0EN7cutlass6half_tE19Flash_kernel_traitsILi32ELi128ELi128ELi8ES3_EELb0ELb0ELb1ELb1ELb0ELb0ELb1EEEvNS_16Flash_bwd_paramsE:
.text._ZN5flash44flash_bwd_dq_dk_dv_loop_seqk_parallel_kernelI23Flash_bwd_kernel_traitsILi32ELi128ELi128ELi8ELi4ELi4ELi4ELb0ELb0EN7cutlass6half_tE19Flash_kernel_traitsILi32ELi128ELi128ELi8ES3_EELb0ELb0ELb1ELb1ELb0ELb0ELb1EEEvNS_16Flash_bwd_paramsE:
        /* <DEDUP_REMOVED lines=14> */
[----:B------:R-:W-:Y:S01]  /*00e0*/  IMAD.MOV.U32 R126, RZ, RZ, 0x20 ;  /* 0x00000020ff7e7424 */ /* 0x000fe200078e00ff */
[----:B------:R-:W-:Y:S01]  /*00f0*/  ULDC.64 UR14, c[0x0][0x208] ;  /* 0x00008200000e7ab9 */ /* 0x000fe20000000a00 */
[----:B------:R-:W-:Y:S01]  /*0100*/  IMAD.MOV.U32 R177, RZ, RZ, -0x10 ;  /* 0xfffffff0ffb17424 */ /* 0x000fe200078e00ff */
[----:B------:R-:W-:Y:S01]  /*0110*/  ULDC UR60, c[0x0][0x394] ;  /* 0x0000e500003c7ab9 */ /* 0x000fe20000000800 */
[----:B------:R-:W-:Y:S01]  /*0120*/  IMAD.MOV.U32 R120, RZ, RZ, 0x40 ;  /* 0x00000040ff787424 */ /* 0x000fe200078e00ff */
[----:B------:R-:W-:Y:S01]  /*0130*/  UMOV UR61, 0xffffe000 ;  /* 0xffffe000003d7882 */ /* 0x000fe20000000000 */
[----:B------:R-:W-:Y:S08]  /*0140*/  S2UR UR48, SR_CTAID.Y ;  /* 0x00000000003079c3 */ /* 0x000ff00000002600 */
[----:B------:R-:W3:Y:S01]  /*0150*/  S2UR UR4, SR_CgaCtaId ;  /* 0x00000000000479c3 */ /* 0x000ee20000008800 */
[----:B--2---:R-:W-:Y:S01]  /*0160*/  USHF.R.S32.HI UR6, URZ, 0x1f, UR56 ;  /* 0x0000001f3f067899 */ /* 0x004fe20008011438 */
[----:B-1----:R-:W-:-:S04]  /*0170*/  SHF.R.S32.HI R2, RZ, 0x1f, R8 ;  /* 0x0000001fff027819 */ /* 0x002fc80000011408 */
[CC--:B------:R-:W-:Y:S02]  /*0180*/  LEA.HI R4, R2.reuse, R8.reuse, RZ, 0x2 ;  /* 0x0000000802047211 */ /* 0x0c0fe400078f10ff */
[CC--:B------:R-:W-:Y:S02]  /*0190*/  LEA.HI R3, R2.reuse, R8.reuse, RZ, 0x5 ;  /* 0x0000000802037211 */ /* 0x0c0fe400078f28ff */
[CC--:B------:R-:W-:Y:S01]  /*01a0*/  LEA.HI R13, R2.reuse, R8.reuse, RZ, 0x7 ;  /* 0x00000008020d7211 */ /* 0x0c0fe200078f38ff */
[----:B---3--:R-:W-:Y:S01]  /*01b0*/  ULEA UR4, UR4, UR5, 0x18 ;  /* 0x0000000504047291 */ /* 0x008fe2000f8ec03f */
[CC--:B------:R-:W-:Y:S01]  /*01c0*/  LEA.HI R15, R2.reuse, R8.reuse, RZ, 0x3 ;  /* 0x00000008020f7211 */ /* 0x0c0fe200078f18ff */
[----:B------:R-:W-:Y:S01]  /*01d0*/  USHF.L.U32 UR5, UR48, 0x7, URZ ;  /* 0x0000000730057899 */ /* 0x000fe2000800063f */
        /* <DEDUP_REMOVED lines=111> */
[----:B------:R-:W-:Y:S01]  /*08d0*/  VIADD R176, R180, 0x40 ;  /* 0x00000040b4b07836 */ /* 0x000fe20000000000 */
        /* <DEDUP_REMOVED lines=23> */
[----:B------:R-:W-:Y:S01]  /*0a50*/  IMAD.IADD R8, R8, 0x1, R13 ;  /* 0x0000000108087824 */ /* 0x000fe200078e020d */
[----:B------:R-:W-:Y:S01]  /*0a60*/  LEA R116, R116, UR4, 0x1 ;  /* 0x0000000474747c11 */ /* 0x000fe2000f8e08ff */
[----:B------:R-:W-:-:S02]  /*0a70*/  IMAD.IADD R124, R0, 0x1, R2 ;  /* 0x00000001007c7824 */ /* 0x000fc400078e0202 */
[----:B------:R-:W-:Y:S01]  /*0a80*/  IMAD.U32 R2, RZ, RZ, UR6 ;  /* 0x00000006ff027e24 */ /* 0x000fe2000f8e00ff */
[----:B------:R-:W-:Y:S01]  /*0a90*/  UIADD3 UR6, UR4, 0x6000, URZ ;  /* 0x0000600004067890 */ /* 0x000fe2000fffe03f */
[----:B------:R-:W-:Y:S01]  /*0aa0*/  IMAD R130, R130, 0x200, R0 ;  /* 0x0000020082827824 */ /* 0x000fe200078e0200 */
[----:B------:R-:W-:Y:S01]  /*0ab0*/  LEA R2, R3, UR4, 0x1 ;  /* 0x0000000403027c11 */ /* 0x000fe2000f8e08ff */
[----:B------:R-:W-:Y:S01]  /*0ac0*/  IMAD.U32 R0, RZ, RZ, UR5 ;  /* 0x00000005ff007e24 */ /* 0x000fe2000f8e00ff */
[----:B------:R-:W-:Y:S01]  /*0ad0*/  USHF.R.S32.HI UR5, URZ, 0x1f, UR56 ;  /* 0x0000001f3f057899 */ /* 0x000fe20008011438 */
[----:B------:R-:W-:Y:S01]  /*0ae0*/  IMAD.IADD R130, R130, 0x1, R6 ;  /* 0x0000000182827824 */ /* 0x000fe200078e0206 */
[----:B------:R-:W-:Y:S01]  /*0af0*/  LEA R4, R8, UR6, 0x1 ;  /* 0x0000000608047c11 */ /* 0x000fe2000f8e08ff */
[----:B------:R-:W-:Y:S02]  /*0b00*/  IMAD.IADD R117, R117, 0x1, R116 ;  /* 0x0000000175757824 */ /* 0x000fe400078e0274 */
[----:B------:R-:W-:-:S02]  /*0b10*/  IMAD.SHL.U32 R122, R130, 0x2, RZ ;  /* 0x00000002827a7824 */ /* 0x000fc400078e00ff */
[----:B------:R-:W-:Y:S01]  /*0b20*/  IMAD.U32 R0, RZ, RZ, UR5 ;  /* 0x00000005ff007e24 */ /* 0x000fe2000f8e00ff */
[----:B------:R1:W-:Y:S01]  /*0b30*/  STL [R1+0x34], R4 ;  /* 0x0000340401007387 */ /* 0x0003e20000100800 */
[C---:B------:R-:W-:Y:S01]  /*0b40*/  VIADD R0, R4.reuse, 0x20 ;  /* 0x0000002004007836 */ /* 0x040fe20000000000 */
[----:B------:R-:W-:Y:S01]  /*0b50*/  UIADD3 UR5, UR4, 0xa000, URZ ;  /* 0x0000a00004057890 */ /* 0x000fe2000fffe03f */
[----:B------:R-:W-:Y:S01]  /*0b60*/  @P3 VIADD R0, R4, 0xffffffe0 ;  /* 0xffffffe004003836 */ /* 0x000fe20000000000 */
[----:B------:R-:W-:Y:S01]  /*0b70*/  IADD3 R123, R122, 0x4000, R123 ;  /* 0x000040007a7b7810 */ /* 0x000fe20007ffe07b */
[----:B------:R-:W-:-:S03]  /*0b80*/  IMAD.IADD R178, R178, 0x1, R177 ;  /* 0x00000001b2b27824 */ /* 0x000fc600078e02b1 */
[----:B------:R1:W-:Y:S01]  /*0b90*/  STL [R1+0x38], R0 ;  /* 0x0000380001007387 */ /* 0x0003e20000100800 */
[----:B------:R-:W-:Y:S01]  /*0ba0*/  LEA R119, R119, UR5, 0x1 ;  /* 0x0000000577777c11 */ /* 0x000fe2000f8e08ff */
[----:B------:R-:W-:-:S04]  /*0bb0*/  IMAD.IADD R123, R123, 0x1, R126 ;  /* 0x000000017b7b7824 */ /* 0x000fc800078e027e */
[C---:B------:R-:W-:Y:S02]  /*0bc0*/  VIADD R125, R119.reuse, 0x20 ;  /* 0x00000020777d7836 */ /* 0x040fe40000000000 */
[C---:B------:R-:W-:Y:S02]  /*0bd0*/  @P1 VIADD R125, R119.reuse, 0xffffffe0 ;  /* 0xffffffe0777d1836 */ /* 0x040fe40000000000 */
[----:B------:R-:W-:Y:S02]  /*0be0*/  IMAD.IADD R121, R119, 0x1, R120 ;  /* 0x0000000177797824 */ /* 0x000fe400078e0278 */
[----:B------:R-:W-:Y:S02]  /*0bf0*/  IMAD.IADD R120, R120, 0x1, R125 ;  /* 0x0000000178787824 */ /* 0x000fe400078e027d */
[C---:B------:R-:W-:Y:S02]  /*0c00*/  VIADD R129, R125.reuse, 0x2000 ;  /* 0x000020007d817836 */ /* 0x040fe40000000000 */
[----:B------:R-:W-:-:S02]  /*0c10*/  VIADD R128, R125, 0x4000 ;  /* 0x000040007d807836 */ /* 0x000fc40000000000 */
[----:B------:R-:W-:-:S07]  /*0c20*/  VIADD R127, R125, 0x6000 ;  /* 0x000060007d7f7836 */ /* 0x000fce0000000000 */
.L_x_1319:
        /* <DEDUP_REMOVED lines=67> */
.L_x_1273:
        /* <DEDUP_REMOVED lines=20> */
[----:B------:R-:W-:Y:S01]  /*11a0*/  USHF.L.U32 UR16, UR48, 0x7, URZ ;  /* 0x0000000730107899 */ /* 0x000fe2000800063f */
[----:B------:R-:W-:Y:S01]  /*11b0*/  ULDC UR8, c[0x0][0x394] ;  /* 0x0000e50000087ab9 */ /* 0x000fe20000000800 */
[----:B------:R-:W-:Y:S01]  /*11c0*/  ULDC.64 UR32, c[0x0][0x240] ;  /* 0x0000900000207ab9 */ /* 0x000fe20000000a00 */
[----:B------:R-:W-:Y:S01]  /*11d0*/  ULDC UR29, c[0x0][0x2dc] ;  /* 0x0000b700001d7ab9 */ /* 0x000fe20000000800 */
[----:B-1----:R-:W-:Y:S01]  /*11e0*/  IABS R6, R7 ;  /* 0x0000000700067213 */ /* 0x002fe20000000000 */
[----:B------:R-:W-:Y:S01]  /*11f0*/  ULDC UR40, c[0x0][0x270] ;  /* 0x00009c0000287ab9 */ /* 0x000fe20000000800 */
[----:B------:R-:W-:Y:S01]  /*1200*/  USEL UR34, UR16, URZ, UP0 ;  /* 0x0000003f10227287 */ /* 0x000fe20008000000 */
[----:B------:R-:W-:Y:S01]  /*1210*/  ISETP.NE.AND P3, PT, R7, RZ, PT ;  /* 0x000000ff0700720c */ /* 0x000fe20003f65270 */
[----:B------:R-:W1:Y:S01]  /*1220*/  I2F.RP R4, R6 ;  /* 0x0000000600047306 */ /* 0x000e620000209400 */
[----:B------:R-:W-:-:S02]  /*1230*/  UIMAD.WIDE.U32 UR16, UR5, UR32, URZ ;  /* 0x00000020051072a5 */ /* 0x000fc4000f8e003f */
[----:B------:R-:W-:Y:S02]  /*1240*/  UIMAD UR22, UR5, UR33, URZ ;  /* 0x00000021051672a4 */ /* 0x000fe4000f8e023f */
[----:B--2---:R-:W-:Y:S02]  /*1250*/  UIMAD.WIDE.U32 UR30, UR12, UR10, URZ ;  /* 0x0000000a0c1e72a5 */ /* 0x004fe4000f8e003f */
[----:B------:R-:W-:Y:S02]  /*1260*/  UIADD3 UR49, UR19, UR23, URZ ;  /* 0x0000001713317290 */ /* 0x000fe4000fffe03f */
[----:B------:R-:W-:Y:S02]  /*1270*/  UIMAD UR50, UR12, UR11, UR31 ;  /* 0x0000000b0c3272a4 */ /* 0x000fe4000f8e021f */
[----:B------:R-:W-:Y:S02]  /*1280*/  @!UP2 UIMAD UR31, UR48, UR9, UR6 ;  /* 0x00000009301fa2a4 */ /* 0x000fe4000f8e0206 */
[----:B------:R-:W-:Y:S01]  /*1290*/  UIADD3 UR12, UR13, 0x7f, URZ ;  /* 0x0000007f0d0c7890 */ /* 0x000fe2000fffe03f */
[----:B-1----:R-:W1:Y:S01]  /*12a0*/  MUFU.RCP R4, R4 ;  /* 0x0000000400047308 */ /* 0x002e620000001000 */
[----:B------:R-:W-:-:S02]  /*12b0*/  UIADD3 UR6, UR13, 0x80, UR43 ;  /* 0x000000800d067890 */ /* 0x000fc4000fffe02b */
[----:B------:R-:W-:Y:S02]  /*12c0*/  USHF.R.S32.HI UR21, URZ, 0x1f, UR12 ;  /* 0x0000001f3f157899 */ /* 0x000fe4000801140c */
[----:B------:R-:W-:Y:S01]  /*12d0*/  UIADD3 UR6, UR6, UR8, -UR7 ;  /* 0x0000000806067290 */ /* 0x000fe2000fffe807 */
[----:B------:R-:W-:Y:S01]  /*12e0*/  @UP2 ULDC.64 UR10, c[0x0][0x420] ;  /* 0x00010800000a2ab9 */ /* 0x000fe20000000a00 */
[----:B------:R-:W-:Y:S02]  /*12f0*/  ULEA.HI UR21, UR21, UR12, URZ, 0x7 ;  /* 0x0000000c15157291 */ /* 0x000fe4000f8f383f */
[----:B------:R-:W-:Y:S02]  /*1300*/  @UP2 UIMAD.WIDE.U32 UR46, UR5, UR10, URZ ;  /* 0x0000000a052e22a5 */ /* 0x000fe4000f8e003f */
[----:B------:R-:W-:Y:S02]  /*1310*/  UIADD3 UR12, UR6, 0x7f, URZ ;  /* 0x0000007f060c7890 */ /* 0x000fe4000fffe03f */
[----:B------:R-:W-:-:S02]  /*1320*/  UIMAD UR6, UR26, UR48, URZ ;  /* 0x000000301a0672a4 */ /* 0x000fc4000f8e023f */
[----:B------:R-:W-:Y:S01]  /*1330*/  @UP2 UIMAD UR53, UR5, UR11, UR47 ;  /* 0x0000000b053522a4 */ /* 0x000fe2000f8e022f */
[----:B-1----:R-:W-:Y:S01]  /*1340*/  VIADD R4, R4, 0xffffffe ;  /* 0x0ffffffe04047836 */ /* 0x002fe20000000000 */
[----:B------:R-:W-:Y:S02]  /*1350*/  UIMAD.WIDE UR8, UR29, UR40, URZ ;  /* 0x000000281d0872a5 */ /* 0x000fe4000f8e023f */
[----:B------:R-:W-:Y:S01]  /*1360*/  UIMAD.WIDE.U32 UR10, UR48, UR59, URZ ;  /* 0x0000003b300a72a5 */ /* 0x000fe2000f8e003f */
[----:B------:R-:W1:Y:S01]  /*1370*/  F2I.FTZ.U32.TRUNC.NTZ R5, R4 ;  /* 0x0000000400057305 */ /* 0x000e62000021f000 */
[----:B------:R-:W-:Y:S02]  /*1380*/  UIMAD UR6, UR58, UR59, UR6 ;  /* 0x0000003b3a0672a4 */ /* 0x000fe4000f8e0206 */
[----:B------:R-:W-:Y:S02]  /*1390*/  @UP2 UIADD3 UR49, UR17, UR22, URZ ;  /* 0x0000001611312290 */ /* 0x000fe4000fffe03f */
[----:B------:R-:W-:-:S02]  /*13a0*/  USEL UR57, UR18, UR16, !UP2 ;  /* 0x0000001012397287 */ /* 0x000fc4000d000000 */
        /* <DEDUP_REMOVED lines=23> */
[----:B------:R-:W-:Y:S02]  /*1520*/  UIMAD.WIDE.U32 UR10, UR8, UR5, URZ ;  /* 0x00000005080a72a5 */ /* 0x000fe4000f8e003f */
[----:B------:R-:W-:Y:S02]  /*1530*/  @UP3 UIMAD UR16, UR48, UR35, URZ ;  /* 0x00000023301032a4 */ /* 0x000fe4000f8e023f */
[----:B------:R-:W-:Y:S01]  /*1540*/  ISETP.GT.U32.AND P1, PT, R6, R0, PT ;  /* 0x000000000600720c */ /* 0x000fe20003f24070 */
[----:B------:R-:W-:Y:S02]  /*1550*/  USEL UR37, UR12, UR6, UP0 ;  /* 0x000000060c257287 */ /* 0x000fe40008000000 */
[----:B------:R-:W-:Y:S02]  /*1560*/  UISETP.NE.AND UP1, UPT, UR45, -0x1, UPT ;  /* 0xffffffff2d00788c */ /* 0x000fe4000bf25270 */
[----:B------:R-:W-:-:S02]  /*1570*/  USEL UR55, UR18, UR10, !UP2 ;  /* 0x0000000a12377287 */ /* 0x000fc4000d000000 */
[----:B------:R-:W-:Y:S02]  /*1580*/  @UP3 USEL UR12, UR16, UR5, !UP2 ;  /* 0x00000005100c3287 */ /* 0x000fe4000d000000 */
[----:B------:R-:W-:Y:S01]  /*1590*/  ULEA UR18, UR37, 0xffffff80, 0x7 ;  /* 0xffffff8025127891 */ /* 0x000fe2000f8e383f */
[----:B------:R-:W-:Y:S01]  /*15a0*/  @UP3 ULDC UR6, c[0x0][0x2e4] ;  /* 0x0000b90000063ab9 */ /* 0x000fe20000000800 */
[----:B------:R-:W-:Y:S02]  /*15b0*/  @!UP3 UIMAD UR16, UR48, UR40, UR56 ;  /* 0x000000283010b2a4 */ /* 0x000fe4000f8e0238 */
[----:B------:R-:W-:Y:S01]  /*15c0*/  @!P1 IMAD.IADD R0, R0, 0x1, -R6 ;  /* 0x0000000100009824 */ /* 0x000fe200078e0a06 */
[----:B------:R-:W-:Y:S01]  /*15d0*/  @UP3 UIMAD UR40, UR56, UR6, UR12 ;  /* 0x00000006382832a4 */ /* 0x000fe2000f8e020c */
[----:B------:R-:W-:Y:S01]  /*15e0*/  @!P1 IADD3 R4, R4, 0x1, RZ ;  /* 0x0000000104049810 */ /* 0x000fe20007ffe0ff */
[----:B------:R-:W-:Y:S01]  /*15f0*/  USHF.R.S32.HI UR19, URZ, 0x1f, UR18 ;  /* 0x0000001f3f137899 */ /* 0x000fe20008011412 */
[----:B------:R-:W-:Y:S01]  /*1600*/  PLOP3.LUT P1, PT, PT, PT, UP1, 0x80, 0x0 ;  /* 0x000000000000781c */ /* 0x000fe20003f2f018 */
[----:B------:R-:W-:Y:S01]  /*1610*/  UIADD3 UR6, UP0, UR18, UR34, URZ ;  /* 0x0000002212067290 */ /* 0x000fe2000ff1e03f */
        /* <DEDUP_REMOVED lines=48> */
.L_x_1275:
        /* <DEDUP_REMOVED lines=13> */
.L_x_1276:
        /* <DEDUP_REMOVED lines=11> */
.L_x_1277:
[----:B------:R-:W-:Y:S02]  /*1aa0*/  ULDC UR5, c[0x0][0x270] ;  /* 0x00009c0000057ab9 */ /* 0x000fe40000000800 */
[----:B------:R-:W-:-:S04]  /*1ab0*/  UIMAD UR5, UR48, UR5, UR56 ;  /* 0x00000005300572a4 */ /* 0x000fc8000f8e0238 */
[----:B------:R-:W-:-:S12]  /*1ac0*/  UIMAD UR5, UR5, UR59, URZ ;  /* 0x0000003b050572a4 */ /* 0x000fd8000f8e023f */
.L_x_1278:
[----:B------:R-:W2:Y:S01]  /*1ad0*/  LDL.64 R6, [R1+0x8] ;  /* 0x0000080001067983 */ /* 0x000ea20000100a00 */
[----:B------:R-:W-:Y:S01]  /*1ae0*/  ULDC UR9, c[0x0][0x270] ;  /* 0x00009c0000097ab9 */ /* 0x000fe20000000800 */
[----:B------:R-:W-:Y:S02]  /*1af0*/  ULDC UR8, c[0x0][0x2dc] ;  /* 0x0000b70000087ab9 */ /* 0x000fe40000000800 */
[----:B------:R1:W2:Y:S01]  /*1b00*/  LDL.64 R22, [R1+0x8] ;  /* 0x0000080001167983 */ /* 0x0002a20000100a00 */
[----:B------:R-:W-:Y:S01]  /*1b10*/  UIMAD UR23, UR8, UR9, URZ ;  /* 0x00000009081772a4 */ /* 0x000fe2000f8e023f */
[----:B------:R-:W-:Y:S01]  /*1b20*/  BSSY B1, `(.L_x_1274) ;  /* 0x000095e000017945 */ /* 0x000fe20003800000 */
[----:B------:R-:W-:Y:S01]  /*1b30*/  UIADD3 UR35, UR18, UR5, URZ ;  /* 0x0000000512237290 */ /* 0x000fe2000fffe03f */
[----:B------:R-:W3:Y:S01]  /*1b40*/  S2R R18, SR_TID.X ;  /* 0x0000000000127919 */ /* 0x000ee20000002100 */
        /* <DEDUP_REMOVED lines=9> */
[----:B------:R-:W-:-:S04]  /*1be0*/  UIMAD UR9, UR38, UR10, URZ ;  /* 0x0000000a260972a4 */ /* 0x000fc8000f8e023f */
[----:B------:R-:W-:Y:S01]  /*1bf0*/  UIMAD UR11, UR56, UR11, UR9 ;  /* 0x0000000b380b72a4 */ /* 0x000fe2000f8e0209 */
[----:B---3--:R-:W-:-:S04]  /*1c00*/  SHF.R.S32.HI R19, RZ, 0x1f, R18 ;  /* 0x0000001fff137819 */ /* 0x008fc80000011412 */
        /* <DEDUP_REMOVED lines=8> */
[----:B------:R-:W-:-:S03]  /*1c90*/  IMAD R5, R9, UR23, R5 ;  /* 0x0000001709057c24 */ /* 0x000fc6000f8e0205 */
[----:B------:R-:W-:-:S05]  /*1ca0*/  IADD3.X R10, R17, UR19, RZ, P2, !PT ;  /* 0x00000013110a7c10 */ /* 0x000fca00097fe4ff */
[----:B------:R-:W-:-:S04]  /*1cb0*/  IMAD R10, R10, UR32, RZ ;  /* 0x000000200a0a7c24 */ /* 0x000fc8000f8e02ff */
[----:B------:R-:W-:Y:S02]  /*1cc0*/  IMAD R13, R0, UR33, R10 ;  /* 0x00000021000d7c24 */ /* 0x000fe4000f8e020a */
[----:B--2---:R-:W-:Y:S02]  /*1cd0*/  IMAD.MOV.U32 R22, RZ, RZ, R6 ;  /* 0x000000ffff167224 */ /* 0x004fe400078e0006 */
[----:B------:R-:W2:Y:S03]  /*1ce0*/  LDC.64 R6, c[0x0][0x420] ;  /* 0x00010800ff067b82 */ /* 0x000ea60000000a00 */
[----:B------:R-:W-:Y:S01]  /*1cf0*/  IADD3 R8, P0, R22, UR6, RZ ;  /* 0x0000000616087c10 */ /* 0x000fe2000ff1e0ff */
[----:B------:R-:W-:Y:S01]  /*1d00*/  USHF.R.S32.HI UR6, URZ, 0x1f, UR22 ;  /* 0x0000001f3f067899 */ /* 0x000fe20008011416 */
[----:B------:R-:W-:-:S03]  /*1d10*/  SHF.R.S32.HI R23, RZ, 0x1f, R22 ;  /* 0x0000001fff177819 */ /* 0x000fc60000011416 */
[----:B------:R-:W-:Y:S01]  /*1d20*/  UIADD3.X UR6, UR21, UR6, UR52, UP2, UP0 ;  /* 0x0000000615067290 */ /* 0x000fe200097e0434 */
[----:B------:R-:W-:Y:S01]  /*1d30*/  IADD3.X R9, R23, UR53, RZ, P0, !PT ;  /* 0x0000003517097c10 */ /* 0x000fe200087fe4ff */
[----:B------:R-:W-:Y:S01]  /*1d40*/  UIADD3 UR8, UP2, UP0, UR51, UR8, UR55 ;  /* 0x0000000833087290 */ /* 0x000fe2000f85e037 */
[----:B------:R-:W-:Y:S01]  /*1d50*/  IMAD.WIDE.U32 R10, R0, UR32, R22 ;  /* 0x00000020000a7c25 */ /* 0x000fe2000f8e0016 */
[----:B------:R-:W-:Y:S01]  /*1d60*/  USHF.R.S32.HI UR21, URZ, 0x1f, UR5 ;  /* 0x0000001f3f157899 */ /* 0x000fe20008011405 */
[----:B------:R1:W-:Y:S01]  /*1d70*/  STL [R1+0xc], R23 ;  /* 0x00000c1701007387 */ /* 0x0003e20000100800 */
[----:B------:R-:W-:Y:S02]  /*1d80*/  UIADD3.X UR6, UR50, UR6, UR42, UP2, UP0 ;  /* 0x0000000632067290 */ /* 0x000fe400097e042a */
[C---:B------:R-:W-:Y:S01]  /*1d90*/  IADD3 R0, P0, R5.reuse, UR8, RZ ;  /* 0x0000000805007c10 */ /* 0x040fe2000ff1e0ff */
[----:B------:R-:W-:Y:S01]  /*1da0*/  ULEA.HI UR21, UR21, UR5, URZ, 0x7 ;  /* 0x0000000515157291 */ /* 0x000fe2000f8f383f */
[----:B------:R-:W-:Y:S01]  /*1db0*/  IADD3 R10, P2, R10, UR57, RZ ;  /* 0x000000390a0a7c10 */ /* 0x000fe2000ff5e0ff */
[----:B------:R-:W-:Y:S01]  /*1dc0*/  UIMAD UR8, UR38, UR16, URZ ;  /* 0x00000010260872a4 */ /* 0x000fe2000f8e023f */
[----:B------:R-:W-:Y:S01]  /*1dd0*/  LEA.HI.X.SX32 R5, R5, UR6, 0x1, P0 ;  /* 0x0000000605057c11 */ /* 0x000fe200080f0eff */
[----:B------:R-:W-:Y:S01]  /*1de0*/  USHF.R.S32.HI UR21, URZ, 0x7, UR21 ;  /* 0x000000073f157899 */ /* 0x000fe20008011415 */
[----:B------:R-:W-:Y:S01]  /*1df0*/  LEA R163, P0, R0, UR24, 0x2 ;  /* 0x0000001800a37c11 */ /* 0x000fe2000f8010ff */
[----:B------:R-:W-:Y:S01]  /*1e00*/  UIMAD UR6, UR56, UR17, UR8 ;  /* 0x00000011380672a4 */ /* 0x000fe2000f8e0208 */
[C---:B--2---:R-:W-:Y:S01]  /*1e10*/  IMAD R12, R6.reuse, UR19, RZ ;  /* 0x00000013060c7c24 */ /* 0x044fe2000f8e02ff */
[----:B------:R-:W-:Y:S01]  /*1e20*/  IADD3.X R11, R11, UR49, R13, P2, !PT ;  /* 0x000000310b0b7c10 */ /* 0x000fe200097fe40d */
[----:B------:R-:W-:Y:S01]  /*1e30*/  IMAD.WIDE.U32 R8, R6, UR18, R8 ;  /* 0x0000001206087c25 */ /* 0x000fe2000f8e0008 */
[----:B------:R-:W-:Y:S01]  /*1e40*/  LEA.HI.X R162, R0, UR25, R5, 0x2, P0 ;  /* 0x0000001900a27c11 */ /* 0x000fe200080f1405 */
[----:B------:R-:W-:-:S02]  /*1e50*/  UISETP.LT.AND UP0, UPT, URZ, UR21, UPT ;  /* 0x000000153f00728c */ /* 0x000fc4000bf01270 */
[----:B------:R-:W-:Y:S01]  /*1e60*/  IMAD R12, R7, UR18, R12 ;  /* 0x00000012070c7c24 */ /* 0x000fe2000f8e020c */
[----:B------:R-:W-:Y:S01]  /*1e70*/  ULDC.64 UR8, c[0x0][0x210] ;  /* 0x0000840000087ab9 */ /* 0x000fe20000000a00 */
[----:B------:R-:W-:Y:S01]  /*1e80*/  IMAD.U32 R5, RZ, RZ, UR16 ;  /* 0x00000010ff057e24 */ /* 0x000fe2000f8e00ff */
[----:B------:R-:W-:Y:S01]  /*1e90*/  USEL UR21, URZ, UR21, !UP0 ;  /* 0x000000153f157287 */ /* 0x000fe2000c000000 */
[----:B------:R-:W-:Y:S01]  /*1ea0*/  IMAD.IADD R9, R9, 0x1, R12 ;  /* 0x0000000109097824 */ /* 0x000fe200078e020c */
[----:B------:R-:W-:Y:S01]  /*1eb0*/  ULDC.64 UR24, c[0x0][0x478] ;  /* 0x00011e0000187ab9 */ /* 0x000fe20000000a00 */
[----:B------:R-:W-:Y:S01]  /*1ec0*/  IMAD.U32 R0, RZ, RZ, UR10 ;  /* 0x0000000aff007e24 */ /* 0x000fe2000f8e00ff */
[----:B------:R-:W-:Y:S01]  /*1ed0*/  UISETP.GT.AND UP0, UPT, UR37, UR21, UPT ;  /* 0x000000152500728c */ /* 0x000fe2000bf04270 */
[----:B------:R-:W-:Y:S01]  /*1ee0*/  IMAD.WIDE.U32 R10, R5, UR56, R10 ;  /* 0x00000038050a7c25 */ /* 0x000fe2000f8e000a */
[----:B------:R-:W-:Y:S01]  /*1ef0*/  UIADD3 UR10, UR18, UR40, URZ ;  /* 0x00000028120a7290 */ /* 0x000fe2000fffe03f */
[----:B------:R-:W-:-:S02]  /*1f00*/  ULDC.64 UR16, c[0x0][0x3e0] ;  /* 0x0000f80000107ab9 */ /* 0x000fc40000000a00 */
[----:B------:R-:W-:Y:S01]  /*1f10*/  IMAD.WIDE.U32 R8, R0, UR56, R8 ;  /* 0x0000003800087c25 */ /* 0x000fe2000f8e0008 */
[C---:B------:R-:W-:Y:S01]  /*1f20*/  LEA R192, P0, R10.reuse, UR8, 0x1 ;  /* 0x000000080ac07c11 */ /* 0x040fe2000f8008ff */
[----:B------:R-:W-:Y:S01]  /*1f30*/  ULDC.64 UR18, c[0x0][0x2b0] ;  /* 0x0000ac0000127ab9 */ /* 0x000fe20000000a00 */
[----:B------:R-:W-:Y:S01]  /*1f40*/  UIMAD.WIDE UR24, UR35, 0x4, UR24 ;  /* 0x00000004231878a5 */ /* 0x000fe2000f8e0218 */
[----:B------:R-:W-:Y:S02]  /*1f50*/  VIADD R5, R11, UR6 ;  /* 0x000000060b057c36 */ /* 0x000fe40008000000 */
        /* <DEDUP_REMOVED lines=15> */
[----:B-1----:R-:W-:Y:S05]  /*2050*/  @P0 BRA `(.L_x_1279) ;  /* 0x0000000400fc0947 */ /* 0x002fea0003800000 */
        /* <DEDUP_REMOVED lines=19> */
.L_x_1280:
        /* <DEDUP_REMOVED lines=19> */
.L_x_1281:
        /* <DEDUP_REMOVED lines=32> */
.L_x_1283:
[----:B------:R-:W-:Y:S05]  /*24c0*/  BSYNC B0 ;  /* 0x0000000000007941 */ /* 0x000fea0003800000 */
.L_x_1282:
        /* <DEDUP_REMOVED lines=14> */
.L_x_1285:
[----:B------:R-:W-:Y:S05]  /*25b0*/  BSYNC B0 ;  /* 0x0000000000007941 */ /* 0x000fea0003800000 */
.L_x_1284:
        /* <DEDUP_REMOVED lines=26> */
.L_x_1287:
[----:B------:R-:W-:Y:S05]  /*2760*/  BSYNC B0 ;  /* 0x0000000000007941 */ /* 0x000fea0003800000 */
.L_x_1286:
        /* <DEDUP_REMOVED lines=14> */
.L_x_1279:
[----:B------:R-:W2:Y:S01]  /*2850*/  LDL R8, [R1+0x30] ;  /* 0x0000300001087983 */ /* 0x000ea20000100800 */
[----:B------:R-:W-:Y:S01]  /*2860*/  PLOP3.LUT P1, PT, PT, PT, UP4, 0x80, 0x0 ;  /* 0x000000000000781c */ /* 0x000fe20003f2f048 */
[----:B------:R-:W-:Y:S01]  /*2870*/  UIMAD UR5, UR9, -0x80, UR13 ;  /* 0xffffff80090578a4 */ /* 0x000fe2000f8e020d */
[----:B------:R-:W-:Y:S01]  /*2880*/  VIADD R16, R3, 0x40 ;  /* 0x0000004003107836 */ /* 0x000fe20000000000 */
[----:B------:R-:W-:Y:S01]  /*2890*/  ULEA.HI UR6, UR9, UR9, URZ, 0x1 ;  /* 0x0000000909067291 */ /* 0x000fe2000f8f083f */
[----:B------:R-:W-:Y:S01]  /*28a0*/  BSSY B0, `(.L_x_1289) ;  /* 0x000001a000007945 */ /* 0x000fe20003800000 */
[----:B------:R-:W-:-:S08]  /*28b0*/  IMAD.U32 R10, RZ, RZ, UR28 ;  /* 0x0000001cff0a7e24 */ /* 0x000fd0000f8e00ff */
[----:B------:R-:W-:Y:S01]  /*28c0*/  @P1 BAR.SYNC.DEFER_BLOCKING 0x0 ;  /* 0x0000000000001b1d */ /* 0x000fe20000010000 */
[----:B------:R-:W-:Y:S01]  /*28d0*/  ISETP.GE.AND P3, PT, R3, UR5, PT ;  /* 0x0000000503007c0c */ /* 0x000fe2000bf66270 */
[----:B------:R-:W-:Y:S01]  /*28e0*/  ULOP3.LUT UR6, UR6, 0xfffffffe, URZ, 0xc0, !UPT ;  /* 0xfffffffe06067892 */ /* 0x000fe2000f8ec03f */
[----:B------:R-:W-:-:S03]  /*28f0*/  ISETP.GE.AND P2, PT, R16, UR5, PT ;  /* 0x0000000510007c0c */ /* 0x000fc6000bf46270 */
[----:B------:R-:W-:-:S04]  /*2900*/  UIADD3 UR6, UR9, -UR6, URZ ;  /* 0x8000000609067290 */ /* 0x000fc8000fffe03f */
        /* <DEDUP_REMOVED lines=19> */
.L_x_1290:
[----:B------:R-:W-:Y:S05]  /*2a40*/  BSYNC B0 ;  /* 0x0000000000007941 */ /* 0x000fea0003800000 */
.L_x_1289:
        /* <DEDUP_REMOVED lines=14> */
.L_x_1292:
[----:B------:R-:W-:Y:S05]  /*2b30*/  BSYNC B0 ;  /* 0x0000000000007941 */ /* 0x000fea0003800000 */
.L_x_1291:
        /* <DEDUP_REMOVED lines=17> */
.L_x_1294:
[----:B------:R-:W-:Y:S05]  /*2c50*/  BSYNC B0 ;  /* 0x0000000000007941 */ /* 0x000fea0003800000 */
.L_x_1293:
        /* <DEDUP_REMOVED lines=21> */
.L_x_1296:
[----:B------:R-:W-:Y:S05]  /*2db0*/  BSYNC B0 ;  /* 0x0000000000007941 */ /* 0x000fea0003800000 */
.L_x_1295:
        /* <DEDUP_REMOVED lines=46> */
.L_x_1298:
[----:B------:R-:W-:Y:S05]  /*30a0*/  BSYNC B0 ;  /* 0x0000000000007941 */ /* 0x000fea0003800000 */
.L_x_1297:
        /* <DEDUP_REMOVED lines=23> */
.L_x_1300:
[----:B------:R-:W-:Y:S05]  /*3220*/  BSYNC B0 ;  /* 0x0000000000007941 */ /* 0x000fea0003800000 */
.L_x_1299:
[----:B------:R-:W-:Y:S01]  /*3230*/  UIMAD UR5, UR36, UR26, URZ ;  /* 0x0000001a240572a4 */ /* 0x000fe2000f8e023f */
[----:B-1----:R-:W-:Y:S01]  /*3240*/  MOV R6, UR26 ;  /* 0x0000001a00067c02 */ /* 0x002fe20008000f00 */
        /* <DEDUP_REMOVED lines=34> */
.L_x_1302:
[----:B------:R-:W-:Y:S05]  /*3470*/  BSYNC B0 ;  /* 0x0000000000007941 */ /* 0x000fea0003800000 */
.L_x_1301:
        /* <DEDUP_REMOVED lines=22> */
.L_x_1304:
[----:B------:R-:W-:Y:S05]  /*35e0*/  BSYNC B0 ;  /* 0x0000000000007941 */ /* 0x000fea0003800000 */
.L_x_1303:
[----:B------:R-:W-:Y:S01]  /*35f0*/  ULDC.64 UR24, c[0x0][0x3c8] ;  /* 0x0000f20000187ab9 */ /* 0x000fe20000000a00 */
[----:B------:R-:W-:Y:S01]  /*3600*/  USHF.R.S32.HI UR6, URZ, 0x1f, UR56 ;  /* 0x0000001f3f067899 */ /* 0x000fe20008011438 */
[----:B------:R-:W-:Y:S01]  /*3610*/  ISETP.NE.AND P3, PT, R15, RZ, PT ;  /* 0x000000ff0f00720c */ /* 0x000fe20003f65270 */
[----:B------:R-:W-:Y:S01]  /*3620*/  UISETP.NE.U32.AND UP1, UPT, UR24, URZ, UPT ;  /* 0x0000003f1800728c */ /* 0x000fe2000bf25070 */
[----:B-1----:R-:W-:Y:S01]  /*3630*/  SHF.R.S32.HI R9, RZ, 0x1f, R20 ;  /* 0x0000001fff097819 */ /* 0x002fe20000011414 */
[----:B------:R-:W-:Y:S01]  /*3640*/  IMAD.MOV.U32 R14, RZ, RZ, 0x7f800000 ;  /* 0x7f800000ff0e7424 */ /* 0x000fe200078e00ff */
[----:B------:R-:W-:Y:S01]  /*3650*/  SHF.R.S32.HI R3, RZ, 0x1f, R13 ;  /* 0x0000001fff037819 */ /* 0x000fe2000001140d */
[----:B------:R-:W-:Y:S01]  /*3660*/  UISETP.NE.AND.EX UP1, UPT, UR25, URZ, UPT, UP1 ;  /* 0x0000003f1900728c */ /* 0x000fe2000bf25310 */
[----:B------:R-:W-:Y:S01]  /*3670*/  IMAD.MOV.U32 R12, RZ, RZ, 0x7f800000 ;  /* 0x7f800000ff0c7424 */ /* 0x000fe200078e00ff */
[----:B------:R-:W0:Y:S01]  /*3680*/  LDGDEPBAR ;  /* 0x00000000000079af */ /* 0x000e220000000000 */
[----:B------:R-:W-:Y:S01]  /*3690*/  IMAD.MOV.U32 R11, RZ, RZ, 0x7f800000 ;  /* 0x7f800000ff0b7424 */ /* 0x000fe200078e00ff */
[----:B------:R-:W-:Y:S01]  /*36a0*/  ULDC UR42, c[0x0][0x2d0] ;  /* 0x0000b400002a7ab9 */ /* 0x000fe20000000800 */
[----:B------:R-:W-:Y:S01]  /*36b0*/  IMAD.MOV.U32 R10, RZ, RZ, 0x7f800000 ;  /* 0x7f800000ff0a7424 */ /* 0x000fe200078e00ff */
[----:B------:R-:W-:Y:S01]  /*36c0*/  PLOP3.LUT P1, PT, PT, PT, UP1, 0x80, 0x0 ;  /* 0x000000000000781c */ /* 0x000fe20003f2f018 */
[----:B------:R-:W-:Y:S01]  /*36d0*/  IMAD.U32 R135, RZ, RZ, UR54 ;  /* 0x00000036ff877e24 */ /* 0x000fe2000f8e00ff */
[----:B------:R-:W-:-:S03]  /*36e0*/  ULDC UR44, c[0x0][0x398] ;  /* 0x0000e600002c7ab9 */ /* 0x000fc60000000800 */
[----:B------:R-:W-:Y:S01]  /*36f0*/  @UP1 ULDC.64 UR26, c[0x0][0x3d0] ;  /* 0x0000f400001a1ab9 */ /* 0x000fe20000000a00 */
[----:B------:R-:W-:Y:S01]  /*3700*/  @UP1 UMOV UR10, UR56 ;  /* 0x00000038000a1c82 */ /* 0x000fe20008000000 */
[----:B------:R-:W-:Y:S01]  /*3710*/  @UP1 UIMAD UR5, UR58, UR26, URZ ;  /* 0x0000001a3a0512a4 */ /* 0x000fe2000f8e023f */
[----:B------:R-:W-:Y:S02]  /*3720*/  @UP1 UMOV UR11, UR6 ;  /* 0x00000006000b1c82 */ /* 0x000fe40008000000 */
[----:B------:R-:W-:Y:S02]  /*3730*/  @UP1 UIMAD.WIDE.U32 UR10, UR48, UR26, UR10 ;  /* 0x0000001a300a12a5 */ /* 0x000fe4000f8e000a */
[----:B------:R-:W-:Y:S02]  /*3740*/  @UP1 UIMAD UR5, UR48, UR27, UR5 ;  /* 0x0000001b300512a4 */ /* 0x000fe4000f8e0205 */
[----:B------:R-:W-:Y:S02]  /*3750*/  @UP1 ULEA UR24, UP0, UR10, UR24, 0x2 ;  /* 0x000000180a181291 */ /* 0x000fe4000f80103f */
[----:B------:R-:W-:-:S04]  /*3760*/  @UP1 UIADD3 UR5, UR11, UR5, URZ ;  /* 0x000000050b051290 */ /* 0x000fc8000fffe03f */
[----:B------:R-:W-:Y:S01]  /*3770*/  @UP1 ULEA.HI.X UR25, UR10, UR25, UR5, 0x2, UP0 ;  /* 0x000000190a191291 */ /* 0x000fe200080f1405 */
[----:B------:R-:W-:Y:S01]  /*3780*/  IMAD.U32 R4, RZ, RZ, UR24 ;  /* 0x00000018ff047e24 */ /* 0x000fe2000f8e00ff */
[----:B--234-:R-:W-:Y:S01]  /*3790*/  SHF.L.U64.HI R0, R20, 0x2, R9 ;  /* 0x0000000214007819 */ /* 0x01cfe20000010209 */
[----:B------:R-:W-:-:S03]  /*37a0*/  @UP1 ULDC UR5, c[0x0][0x2e8] ;  /* 0x0000ba0000051ab9 */ /* 0x000fc60000000800 */
[----:B------:R-:W-:-:S05]  /*37b0*/  IMAD.U32 R5, RZ, RZ, UR25 ;  /* 0x00000019ff057e24 */ /* 0x000fca000f8e00ff */
[----:B------:R1:W2:Y:S02]  /*37c0*/  @P1 LDG.E R8, desc[UR14][R4.64] ;  /* 0x0000000e04081981 */ /* 0x0002a4000c1e1900 */
[----:B-1----:R-:W-:-:S05]  /*37d0*/  IMAD.SHL.U32 R4, R20, 0x4, RZ ;  /* 0x0000000414047824 */ /* 0x002fca00078e00ff */
[----:B------:R-:W-:-:S04]  /*37e0*/  IADD3 R4, P2, R4, UR17, RZ ;  /* 0x0000001104047c10 */ /* 0x000fc8000ff5e0ff */
[----:B------:R-:W-:Y:S02]  /*37f0*/  IADD3.X R5, R0, UR16, RZ, P2, !PT ;  /* 0x0000001000057c10 */ /* 0x000fe400097fe4ff */
[----:B------:R-:W-:-:S03]  /*3800*/  @!P4 LEA R6, P2, R13, UR17, 0x2 ;  /* 0x000000110d06cc11 */ /* 0x000fc6000f8410ff */
[----:B------:R-:W3:Y:S01]  /*3810*/  @!P3 LDG.E R14, desc[UR14][R4.64] ;  /* 0x0000000e040eb981 */ /* 0x000ee2000c1e1900 */
[----:B------:R-:W-:-:S03]  /*3820*/  @!P4 LEA.HI.X R7, R13, UR16, R3, 0x2, P2 ;  /* 0x000000100d07cc11 */ /* 0x000fc600090f1403 */
[----:B------:R-:W4:Y:S04]  /*3830*/  @!P6 LDG.E R12, desc[UR14][R4.64+0x20] ;  /* 0x0000200e040ce981 */ /* 0x000f28000c1e1900 */
[----:B------:R1:W5:Y:S04]  /*3840*/  @!P5 LDG.E R11, desc[UR14][R4.64+0x100] ;  /* 0x0001000e040bd981 */ /* 0x000368000c1e1900 */
[----:B------:R-:W5:Y:S01]  /*3850*/  @!P4 LDG.E R10, desc[UR14][R6.64] ;  /* 0x0000000e060ac981 */ /* 0x000f62000c1e1900 */
[----:B------:R-:W2:Y:S01]  /*3860*/  @P1 MUFU.RCP R3, UR5 ;  /* 0x0000000500031d08 */ /* 0x000ea20008001000 */
[----:B------:R-:W-:-:S04]  /*3870*/  LEA.HI R0, R19, R18, RZ, 0x7 ;  /* 0x0000001213007211 */ /* 0x000fc800078f38ff */
[----:B------:R-:W-:Y:S01]  /*3880*/  SHF.R.S32.HI R0, RZ, 0x7, R0 ;  /* 0x00000007ff007819 */ /* 0x000fe20000011400 */
[----:B-1----:R-:W-:-:S05]  /*3890*/  IMAD.SHL.U32 R4, R18, 0x2, RZ ;  /* 0x0000000212047824 */ /* 0x002fca00078e00ff */
[----:B------:R-:W-:-:S05]  /*38a0*/  LOP3.LUT R4, R4, 0x6, RZ, 0xc0, !PT ;  /* 0x0000000604047812 */ /* 0x000fca00078ec0ff */
[----:B------:R-:W-:-:S04]  /*38b0*/  IMAD R0, R0, 0x40, R4 ;  /* 0x0000004000007824 */ /* 0x000fc800078e0204 */
[----:B------:R-:W-:Y:S02]  /*38c0*/  IMAD R135, R135, 0x80, R0 ;  /* 0x0000008087877824 */ /* 0x000fe400078e0200 */
[C---:B------:R-:W-:Y:S01]  /*38d0*/  VIADD R0, R20.reuse, 0xffffff80 ;  /* 0xffffff8014007836 */ /* 0x040fe20000000000 */
[----:B------:R-:W-:Y:S01]  /*38e0*/  SHF.L.U64.HI R5, R20, 0x2, R9 ;  /* 0x0000000214057819 */ /* 0x000fe20000010209 */
[----:B------:R-:W-:Y:S02]  /*38f0*/  VIADD R4, R124, 0x1000 ;  /* 0x000010007c047836 */ /* 0x000fe40000000000 */
        /* <DEDUP_REMOVED lines=46> */
[----:B------:R1:W-:Y:S02]  /*3be0*/  STL [R1+0x2c], R3 ;  /* 0x00002c0301007387 */ /* 0x0003e40000100800 */
[----:B-1----:R-:W-:Y:S02]  /*3bf0*/  SHF.R.S32.HI R3, RZ, 0x1f, R0 ;  /* 0x0000001fff037819 */ /* 0x002fe40000011400 */
[----:B---3--:R-:W-:Y:S02]  /*3c00*/  STL [R1+0x14], R14 ;  /* 0x0000140e01007387 */ /* 0x008fe40000100800 */
[C---:B------:R-:W-:Y:S01]  /*3c10*/  SHF.L.U64.HI R3, R0.reuse, 0x2, R3 ;  /* 0x0000000200037819 */ /* 0x040fe20000010203 */
[----:B------:R-:W-:Y:S01]  /*3c20*/  IMAD.SHL.U32 R0, R0, 0x4, RZ ;  /* 0x0000000400007824 */ /* 0x000fe200078e00ff */
[----:B----4-:R-:W-:Y:S04]  /*3c30*/  STL [R1+0x18], R12 ;  /* 0x0000180c01007387 */ /* 0x010fe80000100800 */
[----:B-----5:R-:W-:Y:S04]  /*3c40*/  STL [R1+0x4], R11 ;  /* 0x0000040b01007387 */ /* 0x020fe80000100800 */
[----:B------:R-:W-:Y:S04]  /*3c50*/  STL [R1+0x10], R10 ;  /* 0x0000100a01007387 */ /* 0x000fe80000100800 */
[----:B------:R-:W-:Y:S04]  /*3c60*/  STL [R1+0x28], R5 ;  /* 0x0000280501007387 */ /* 0x000fe80000100800 */
[----:B------:R1:W-:Y:S04]  /*3c70*/  STL [R1+0x24], R3 ;  /* 0x0000240301007387 */ /* 0x0003e80000100800 */
[----:B------:R2:W-:Y:S04]  /*3c80*/  STL [R1+0x20], R0 ;  /* 0x0000200001007387 */ /* 0x0005e80000100800 */
[----:B------:R2:W-:Y:S01]  /*3c90*/  STL [R1], R146 ;  /* 0x0000009201007387 */ /* 0x0005e20000100800 */
[----:B------:R-:W-:Y:S01]  /*3ca0*/  @UP1 UMOV UR5, UR6 ;  /* 0x0000000600051c82 */ /* 0x000fe20008000000 */
[----:B------:R-:W-:Y:S01]  /*3cb0*/  ULDC UR6, c[0x0][0x39c] ;  /* 0x0000e70000067ab9 */ /* 0x000fe20000000800 */
[----:B-1----:R-:W-:-:S04]  /*3cc0*/  SEL R3, R4, R124, !P0 ;  /* 0x0000007c04037207 */ /* 0x002fc80004000000 */
[----:B------:R-:W-:-:S07]  /*3cd0*/  LEA R3, R3, UR4, 0x1 ;  /* 0x0000000403037c11 */ /* 0x000fce000f8e08ff */
.L_x_1309:
[----:B------:R-:W3:Y:S01]  /*3ce0*/  LDL R131, [R1+0x2c] ;  /* 0x00002c0001837983 */ /* 0x000ee20000100800 */
[----:B------:R-:W-:Y:S01]  /*3cf0*/  IADD3 R112, R126, R118, RZ ;  /* 0x000000767e707210 */ /* 0x000fe20007ffe0ff */
[----:B------:R-:W-:Y:S01]  /*3d00*/  USHF.L.U32 UR10, UR9, 0x7, URZ ;  /* 0x00000007090a7899 */ /* 0x000fe2000800063f */
[----:B------:R-:W-:Y:S01]  /*3d10*/  MOV R238, R163 ;  /* 0x000000a300ee7202 */ /* 0x000fe20000000f00 */
[----:B--2---:R-:W2:Y:S01]  /*3d20*/  LDL R0, [R1+0x28] ;  /* 0x0000280001007983 */ /* 0x004ea20000100800 */
[----:B------:R-:W-:Y:S01]  /*3d30*/  UMOV UR12, UR60 ;  /* 0x0000003c000c7c82 */ /* 0x000fe20008000000 */
[----:B------:R-:W-:Y:S01]  /*3d40*/  UISETP.GE.AND UP0, UPT, UR10, UR39, UPT ;  /* 0x000000270a00728c */ /* 0x000fe2000bf06270 */
[----:B------:R-:W-:Y:S01]  /*3d50*/  MOV R239, R162 ;  /* 0x000000a200ef7202 */ /* 0x000fe20000000f00 */
        /* <DEDUP_REMOVED lines=44> */
[----:B------:R-:W1:Y:S01]  /*4020*/  MUFU.TANH R171, R6 ;  /* 0x0000000600ab7308 */ /* 0x000e620000002400 */
        /* <DEDUP_REMOVED lines=11> */
[----:B------:R-:W4:Y:S02]  /*40e0*/  MUFU.TANH R165, R10 ;  /* 0x0000000a00a57308 */ /* 0x000f240000002400 */
        /* <DEDUP_REMOVED lines=16> */
[----:B------:R-:W-:Y:S01]  /*41f0*/  FMUL.FTZ R110, R33, UR6 ;  /* 0x00000006216e7c20 */ /* 0x000fe20008410000 */
[----:B------:R-:W-:Y:S06]  /*4200*/  FMUL.FTZ R111, R32, UR6 ;  /* 0x00000006206f7c20 */ /* 0x000fec0008410000 */
[----:B------:R1:W-:Y:S10]  /*4210*/  MUFU.TANH R167, R9 ;  /* 0x0000000900a77308 */ /* 0x0003f40000002400 */
[----:B------:R3:W-:Y:S10]  /*4220*/  MUFU.TANH R164, R14 ;  /* 0x0000000e00a47308 */ /* 0x0007f40000002400 */
[----:B------:R2:W4:Y:S01]  /*4230*/  MUFU.TANH R160, R15 ;  /* 0x0000000f00a07308 */ /* 0x0005220000002400 */
[----:B-1----:R-:W1:Y:S09]  /*4240*/  LDSM.16.M88.4 R8, [R117+0x6c00] ;  /* 0x006c00007508783b */ /* 0x002e720000000200 */
[----:B------:R-:W-:Y:S01]  /*4250*/  MUFU.TANH R147, R22 ;  /* 0x0000001600937308 */ /* 0x000fe20000002400 */
[----:B---3--:R-:W-:Y:S01]  /*4260*/  IADD3 R14, P0, R131, UR19, RZ ;  /* 0x00000013830e7c10 */ /* 0x008fe2000ff1e0ff */
[-C--:B------:R-:W-:Y:S08]  /*4270*/  HMMA.16816.F32 R36, R104, R4.reuse, R36 ;  /* 0x000000046824723c */ /* 0x080ff00000001824 */
[----:B------:R3:W-:Y:S03]  /*4280*/  MUFU.TANH R138, R23 ;  /* 0x00000017008a7308 */ /* 0x0007e60000002400 */
[----:B--2---:R-:W-:Y:S01]  /*4290*/  IADD3.X R15, R0, UR18, RZ, P0, !PT ;  /* 0x00000012000f7c10 */ /* 0x004fe200087fe4ff */
        /* <DEDUP_REMOVED lines=9> */
[----:B------:R-:W-:Y:S01]  /*4330*/  MUFU.TANH R152, R18 ;  /* 0x0000001200987308 */ /* 0x000fe20000002400 */
[----:B------:R2:W5:Y:S01]  /*4340*/  LDG.E R131, desc[UR14][R14.64+0x120] ;  /* 0x0001200e0e837981 */ /* 0x000562000c1e1900 */
[----:B------:R-:W-:Y:S01]  /*4350*/  IADD3 R0, R0, UR10, RZ ;  /* 0x0000000a00007c10 */ /* 0x000fe2000fffe0ff */
[----:B------:R-:W-:Y:S01]  /*4360*/  FMUL.FTZ R100, R39, UR6 ;  /* 0x0000000627647c20 */ /* 0x000fe20008410000 */
[----:B------:R-:W-:Y:S01]  /*4370*/  FMUL.FTZ R102, R36, UR6 ;  /* 0x0000000624667c20 */ /* 0x000fe20008410000 */
[----:B------:R-:W-:Y:S05]  /*4380*/  FMUL.FTZ R103, R37, UR6 ;  /* 0x0000000625677c20 */ /* 0x000fea0008410000 */
[----:B------:R4:W4:Y:S01]  /*4390*/  MUFU.TANH R158, R12 ;  /* 0x0000000c009e7308 */ /* 0x0009220000002400 */
[-C--:B-1----:R-:W-:Y:S03]  /*43a0*/  HMMA.16816.F32 R52, R104, R8.reuse, R52 ;  /* 0x000000086834723c */ /* 0x082fe60000001834 */
[----:B------:R-:W-:Y:S01]  /*43b0*/  IADD3 R4, R0, 0x47, RZ ;  /* 0x0000004700047810 */ /* 0x000fe20007ffe0ff */
[----:B------:R-:W-:Y:S01]  /*43c0*/  FMUL.FTZ R137, R42, UR6 ;  /* 0x000000062a897c20 */ /* 0x000fe20008410000 */
[----:B------:R-:W-:Y:S01]  /*43d0*/  IADD3 R42, R0, -0x1, RZ ;  /* 0xffffffff002a7810 */ /* 0x000fe20007ffe0ff */
[----:B------:R-:W-:Y:S03]  /*43e0*/  FMUL.FTZ R149, R40, UR6 ;  /* 0x0000000628957c20 */ /* 0x000fe60008410000 */
[----:B------:R-:W-:Y:S02]  /*43f0*/  MUFU.TANH R156, R13 ;  /* 0x0000000d009c7308 */ /* 0x000fe40000002400 */
[----:B------:R-:W-:Y:S01]  /*4400*/  FMUL.FTZ R151, R47, UR6 ;  /* 0x000000062f977c20 */ /* 0x000fe20008410000 */
[----:B------:R-:W-:Y:S01]  /*4410*/  ISETP.GE.AND P0, PT, R4, RZ, PT ;  /* 0x000000ff0400720c */ /* 0x000fe20003f06270 */
[C---:B------:R-:W-:Y:S04]  /*4420*/  HMMA.16816.F32 R56, R112.reuse, R8, R56 ;  /* 0x000000087038723c */ /* 0x040fe80000001838 */
[C---:B------:R-:W-:Y:S02]  /*4430*/  IADD3 R5, R0.reuse, 0x48, RZ ;  /* 0x0000004800057810 */ /* 0x040fe40007ffe0ff */
[----:B------:R1:W-:Y:S01]  /*4440*/  MUFU.TANH R47, R20 ;  /* 0x00000014002f7308 */ /* 0x0003e20000002400 */
[----:B---3--:R-:W-:Y:S01]  /*4450*/  IADD3 R23, R0, 0x8, RZ ;  /* 0x0000000800177810 */ /* 0x008fe20007ffe0ff */
[----:B------:R-:W-:Y:S03]  /*4460*/  FMUL.FTZ R155, R48, UR6 ;  /* 0x00000006309b7c20 */ /* 0x000fe60008410000 */
[----:B------:R-:W-:Y:S01]  /*4470*/  IADD3 R22, R0, 0x7, RZ ;  /* 0x0000000700167810 */ /* 0x000fe20007ffe0ff */
[-C--:B------:R-:W-:Y:S03]  /*4480*/  HMMA.16816.F32 R60, R112, R10.reuse, R60 ;  /* 0x0000000a703c723c */ /* 0x080fe6000000183c */
[----:B------:R-:W-:Y:S01]  /*4490*/  ISETP.GE.AND P3, PT, R42, RZ, PT ;  /* 0x000000ff2a00720c */ /* 0x000fe20003f66270 */
[----:B------:R-:W-:Y:S01]  /*44a0*/  MUFU.TANH R34, R24 ;  /* 0x0000001800227308 */ /* 0x000fe20000002400 */
[----:B------:R-:W-:Y:S01]  /*44b0*/  ISETP.GE.AND P1, PT, R5, RZ, PT ;  /* 0x000000ff0500720c */ /* 0x000fe20003f26270 */
[----:B--2---:R-:W-:Y:S01]  /*44c0*/  FMUL.FTZ R14, R21, UR6 ;  /* 0x00000006150e7c20 */ /* 0x004fe20008410000 */
[----:B------:R-:W-:Y:S01]  /*44d0*/  ISETP.GE.AND P2, PT, R23, RZ, PT ;  /* 0x000000ff1700720c */ /* 0x000fe20003f46270 */
[----:B------:R-:W-:Y:S01]  /*44e0*/  FMUL.FTZ R150, R41, UR6 ;  /* 0x0000000629967c20 */ /* 0x000fe20008410000 */
[----:B------:R-:W-:Y:S01]  /*44f0*/  ISETP.GE.AND P6, PT, R22, RZ, PT ;  /* 0x000000ff1600720c */ /* 0x000fe20003fc6270 */
[----:B------:R-:W-:Y:S04]  /*4500*/  HMMA.16816.F32 R64, R104, R10, R64 ;  /* 0x0000000a6840723c */ /* 0x000fe80000001840 */
[----:B------:R2:W-:Y:S01]  /*4510*/  MUFU.TANH R48, R14 ;  /* 0x0000000e00307308 */ /* 0x0005e20000002400 */
[C---:B------:R-:W-:Y:S01]  /*4520*/  IADD3 R39, R0.reuse, -0x10, RZ ;  /* 0xfffffff000277810 */ /* 0x040fe20007ffe0ff */
[----:B----4-:R-:W-:Y:S01]  /*4530*/  FMUL.FTZ R12, R17, UR6 ;  /* 0x00000006110c7c20 */ /* 0x010fe20008410000 */
[----:B-1----:R-:W-:Y:S01]  /*4540*/  IADD3 R20, R0, 0x3f, RZ ;  /* 0x0000003f00147810 */ /* 0x002fe20007ffe0ff */
[----:B------:R-:W-:Y:S03]  /*4550*/  FMUL.FTZ R13, R16, UR6 ;  /* 0x00000006100d7c20 */ /* 0x000fe60008410000 */
[----:B------:R-:W-:Y:S03]  /*4560*/  @!P0 IADD3 R4, -R0, -0x47, RZ ;  /* 0xffffffb900048810 */ /* 0x000fe60007ffe1ff */
[----:B------:R-:W-:Y:S01]  /*4570*/  MUFU.TANH R109, R27 ;  /* 0x0000001b006d7308 */ /* 0x000fe20000002400 */
[----:B------:R-:W-:Y:S01]  /*4580*/  ISETP.GE.AND P0, PT, R39, RZ, PT ;  /* 0x000000ff2700720c */ /* 0x000fe20003f06270 */
[----:B------:R-:W-:Y:S01]  /*4590*/  FMUL.FTZ R101, R38, UR6 ;  /* 0x0000000626657c20 */ /* 0x000fe20008410000 */
[C---:B------:R-:W-:Y:S01]  /*45a0*/  IADD3 R19, R0.reuse, 0x38, RZ ;  /* 0x0000003800137810 */ /* 0x040fe20007ffe0ff */
[----:B------:R-:W-:Y:S01]  /*45b0*/  FMUL.FTZ R112, R51, UR6 ;  /* 0x0000000633707c20 */ /* 0x000fe20008410000 */
[----:B------:R-:W-:Y:S01]  /*45c0*/  IADD3 R40, R0, -0x9, RZ ;  /* 0xfffffff700287810 */ /* 0x000fe20007ffe0ff */
[----:B------:R-:W-:Y:S01]  /*45d0*/  FMUL.FTZ R148, R43, UR6 ;  /* 0x000000062b947c20 */ /* 0x000fe20008410000 */
[----:B------:R-:W-:Y:S03]  /*45e0*/  ISETP.GE.AND P4, PT, R20, RZ, PT ;  /* 0x000000ff1400720c */ /* 0x000fe60003f86270 */
[----:B------:R-:W-:Y:S01]  /*45f0*/  MUFU.TANH R108, R26 ;  /* 0x0000001a006c7308 */ /* 0x000fe20000002400 */
[----:B------:R-:W-:Y:S01]  /*4600*/  @!P3 IADD3 R42, -R0, 0x1, RZ ;  /* 0x00000001002ab810 */ /* 0x000fe20007ffe1ff */
[----:B------:R-:W-:Y:S01]  /*4610*/  FMUL.FTZ R44, R44, UR6 ;  /* 0x000000062c2c7c20 */ /* 0x000fe20008410000 */
[----:B------:R-:W-:Y:S01]  /*4620*/  @!P1 IADD3 R5, -R0, -0x48, RZ ;  /* 0xffffffb800059810 */ /* 0x000fe20007ffe1ff */
[----:B------:R-:W-:Y:S01]  /*4630*/  FMUL.FTZ R175, R62, UR6 ;  /* 0x000000063eaf7c20 */ /* 0x000fe20008410000 */
[----:B------:R-:W-:Y:S01]  /*4640*/  IADD3 R21, R0, 0x40, RZ ;  /* 0x0000004000157810 */ /* 0x000fe20007ffe0ff */
[----:B------:R-:W-:Y:S01]  /*4650*/  FMUL.FTZ R186, R64, UR6 ;  /* 0x0000000640ba7c20 */ /* 0x000fe20008410000 */
[C---:B------:R-:W-:Y:S03]  /*4660*/  IADD3 R18, R0.reuse, 0x37, RZ ;  /* 0x0000003700127810 */ /* 0x040fe60007ffe0ff */
[----:B------:R-:W-:Y:S01]  /*4670*/  MUFU.TANH R113, R142 ;  /* 0x0000008e00717308 */ /* 0x000fe20000002400 */
[----:B------:R-:W-:Y:S01]  /*4680*/  IADD3 R41, R0, -0x8, RZ ;  /* 0xfffffff800297810 */ /* 0x000fe20007ffe0ff */
[----:B------:R-:W-:Y:S01]  /*4690*/  FMUL.FTZ R188, R65, UR6 ;  /* 0x0000000641bc7c20 */ /* 0x000fe20008410000 */
[----:B------:R-:W-:Y:S01]  /*46a0*/  ISETP.GE.AND P3, PT, R19, RZ, PT ;  /* 0x000000ff1300720c */ /* 0x000fe20003f66270 */
[----:B------:R-:W-:Y:S01]  /*46b0*/  FMUL.FTZ R46, R46, UR6 ;  /* 0x000000062e2e7c20 */ /* 0x000fe20008410000 */
[----:B------:R-:W-:Y:S01]  /*46c0*/  ISETP.GE.AND P1, PT, R40, RZ, PT ;  /* 0x000000ff2800720c */ /* 0x000fe20003f26270 */
        /* <DEDUP_REMOVED lines=10> */
[----:B------:R-:W-:Y:S01]  /*4770*/  MUFU.TANH R140, R101 ;  /* 0x00000065008c7308 */ /* 0x000fe20000002400 */
[C---:B------:R-:W-:Y:S01]  /*4780*/  IADD3 R36, R0.reuse, -0x19, RZ ;  /* 0xffffffe700247810 */ /* 0x040fe20007ffe0ff */
[----:B------:R-:W-:Y:S01]  /*4790*/  FMUL.FTZ R189, R67, UR6 ;  /* 0x0000000643bd7c20 */ /* 0x000fe20008410000 */
[C---:B------:R-:W-:Y:S01]  /*47a0*/  IADD3 R17, R0.reuse, 0x30, RZ ;  /* 0x0000003000117810 */ /* 0x040fe20007ffe0ff */
[----:B------:R-:W-:Y:S01]  /*47b0*/  FMUL.FTZ R159, R59, UR6 ;  /* 0x000000063b9f7c20 */ /* 0x000fe20008410000 */
[----:B------:R-:W-:Y:S01]  /*47c0*/  @!P0 IADD3 R39, -R0, 0x10, RZ ;  /* 0x0000001000278810 */ /* 0x000fe20007ffe1ff */
[----:B------:R-:W-:Y:S01]  /*47d0*/  FMUL.FTZ R157, R58, UR6 ;  /* 0x000000063a9d7c20 */ /* 0x000fe20008410000 */
[----:B------:R-:W-:Y:S03]  /*47e0*/  ISETP.GE.AND P0, PT, R36, RZ, PT ;  /* 0x000000ff2400720c */ /* 0x000fe60003f06270 */
[----:B------:R-:W-:Y:S01]  /*47f0*/  MUFU.TANH R35, R139 ;  /* 0x0000008b00237308 */ /* 0x000fe20000002400 */
[----:B------:R-:W-:Y:S01]  /*4800*/  IADD3 R16, R0, 0x2f, RZ ;  /* 0x0000002f00107810 */ /* 0x000fe20007ffe0ff */
[----:B------:R-:W-:Y:S01]  /*4810*/  FMUL.FTZ R54, R54, UR6 ;  /* 0x0000000636367c20 */ /* 0x000fe20008410000 */
[C---:B------:R-:W-:Y:S01]  /*4820*/  IADD3 R37, R0.reuse, -0x18, RZ ;  /* 0xffffffe800257810 */ /* 0x040fe20007ffe0ff */
[----:B------:R-:W-:Y:S01]  /*4830*/  FMUL.FTZ R53, R53, UR6 ;  /* 0x0000000635357c20 */ /* 0x000fe20008410000 */
[----:B------:R-:W-:Y:S01]  /*4840*/  @!P4 IADD3 R20, -R0, -0x3f, RZ ;  /* 0xffffffc10014c810 */ /* 0x000fe20007ffe1ff */
[----:B------:R-:W-:Y:S01]  /*4850*/  FMUL.FTZ R161, R56, UR6 ;  /* 0x0000000638a17c20 */ /* 0x000fe20008410000 */
[----:B------:R-:W-:Y:S03]  /*4860*/  ISETP.GE.AND P4, PT, R17, RZ, PT ;  /* 0x000000ff1100720c */ /* 0x000fe60003f86270 */
[----:B------:R-:W-:Y:S01]  /*4870*/  MUFU.TANH R139, R141 ;  /* 0x0000008d008b7308 */ /* 0x000fe20000002400 */
[C---:B------:R-:W-:Y:S01]  /*4880*/  @!P3 IADD3 R19, -R0.reuse, -0x38, RZ ;  /* 0xffffffc80013b810 */ /* 0x040fe20007ffe1ff */
[----:B------:R-:W-:Y:S01]  /*4890*/  FMUL.FTZ R174, R57, UR6 ;  /* 0x0000000639ae7c20 */ /* 0x000fe20008410000 */
[C---:B------:R-:W-:Y:S01]  /*48a0*/  @!P1 IADD3 R40, -R0.reuse, 0x9, RZ ;  /* 0x0000000900289810 */ /* 0x040fe20007ffe1ff */
[----:B------:R-:W-:Y:S01]  /*48b0*/  FMUL.FTZ R45, R45, UR6 ;  /* 0x000000062d2d7c20 */ /* 0x000fe20008410000 */
[C---:B------:R-:W-:Y:S01]  /*48c0*/  IADD3 R38, R0.reuse, -0x11, RZ ;  /* 0xffffffef00267810 */ /* 0x040fe20007ffe0ff */
[----:B------:R-:W-:Y:S01]  /*48d0*/  FMUL.FTZ R184, R61, UR6 ;  /* 0x000000063db87c20 */ /* 0x000fe20008410000 */
[C---:B------:R-:W-:Y:S03]  /*48e0*/  IADD3 R15, R0.reuse, 0x28, RZ ;  /* 0x00000028000f7810 */ /* 0x040fe60007ffe0ff */
[----:B------:R-:W-:Y:S01]  /*48f0*/  MUFU.TANH R141, R100 ;  /* 0x00000064008d7308 */ /* 0x000fe20000002400 */
[----:B--2---:R-:W-:Y:S01]  /*4900*/  IADD3 R14, R0, 0x27, RZ ;  /* 0x00000027000e7810 */ /* 0x004fe20007ffe0ff */
[----:B------:R-:W-:Y:S01]  /*4910*/  FMUL.FTZ R49, R49, UR6 ;  /* 0x0000000631317c20 */ /* 0x000fe20008410000 */
[----:B------:R-:W-:Y:S01]  /*4920*/  ISETP.GE.AND P3, PT, R16, RZ, PT ;  /* 0x000000ff1000720c */ /* 0x000fe20003f66270 */
[----:B------:R-:W-:Y:S01]  /*4930*/  FMUL.FTZ R185, R63, UR6 ;  /* 0x000000063fb97c20 */ /* 0x000fe20008410000 */
[----:B------:R-:W-:Y:S02]  /*4940*/  ISETP.GE.AND P1, PT, R37, RZ, PT ;  /* 0x000000ff2500720c */ /* 0x000fe40003f26270 */
[C---:B------:R-:W-:Y:S03]  /*4950*/  @!P5 IADD3 R21, -R0.reuse, -0x40, RZ ;  /* 0xffffffc00015d810 */ /* 0x040fe60007ffe1ff */
[----:B------:R-:W-:Y:S01]  /*4960*/  MUFU.TANH R51, R103 ;  /* 0x0000006700337308 */ /* 0x000fe20000002400 */
[C---:B------:R-:W-:Y:S02]  /*4970*/  @!P2 IADD3 R18, -R0.reuse, -0x37, RZ ;  /* 0xffffffc90012a810 */ /* 0x040fe40007ffe1ff */
[----:B------:R-:W-:Y:S02]  /*4980*/  @!P6 IADD3 R41, -R0, 0x8, RZ ;  /* 0x000000080029e810 */ /* 0x000fe40007ffe1ff */
[----:B------:R-:W-:Y:S02]  /*4990*/  ISETP.GE.AND P5, PT, R38, RZ, PT ;  /* 0x000000ff2600720c */ /* 0x000fe40003fa6270 */
[----:B------:R-:W-:Y:S03]  /*49a0*/  ISETP.GE.AND P2, PT, R15, RZ, PT ;  /* 0x000000ff0f00720c */ /* 0x000fe60003f46270 */
[----:B------:R-:W-:Y:S01]  /*49b0*/  MUFU.TANH R64, R148 ;  /* 0x0000009400407308 */ /* 0x000fe20000002400 */
[----:B------:R-:W-:Y:S02]  /*49c0*/  ISETP.GE.AND P6, PT, R14, RZ, PT ;  /* 0x000000ff0e00720c */ /* 0x000fe40003fc6270 */
[C---:B------:R-:W-:Y:S02]  /*49d0*/  IADD3 R29, R0.reuse, -0x28, RZ ;  /* 0xffffffd8001d7810 */ /* 0x040fe40007ffe0ff */
[C---:B------:R-:W-:Y:S02]  /*49e0*/  IADD3 R30, R0.reuse, -0x21, RZ ;  /* 0xffffffdf001e7810 */ /* 0x040fe40007ffe0ff */
[C---:B------:R-:W-:Y:S03]  /*49f0*/  @!P0 IADD3 R36, -R0.reuse, 0x19, RZ ;  /* 0x0000001900248810 */ /* 0x040fe60007ffe1ff */
[----:B------:R-:W1:Y:S01]  /*4a00*/  MUFU.TANH R13, R13 ;  /* 0x0000000d000d7308 */ /* 0x000e620000002400 */
[----:B------:R-:W-:Y:S02]  /*4a10*/  ISETP.GE.AND P0, PT, R29, RZ, PT ;  /* 0x000000ff1d00720c */ /* 0x000fe40003f06270 */
[C---:B------:R-:W-:Y:S02]  /*4a20*/  IADD3 R11, R0.reuse, 0x20, RZ ;  /* 0x00000020000b7810 */ /* 0x040fe40007ffe0ff */
[C---:B------:R-:W-:Y:S02]  /*4a30*/  IADD3 R8, R0.reuse, 0x17, RZ ;  /* 0x0000001700087810 */ /* 0x040fe40007ffe0ff */
[----:B------:R-:W-:Y:S03]  /*4a40*/  @!P4 IADD3 R17, -R0, -0x30, RZ ;  /* 0xffffffd00011c810 */ /* 0x000fe60007ffe1ff */
[----:B------:R-:W-:Y:S01]  /*4a50*/  MUFU.TANH R107, R151 ;  /* 0x00000097006b7308 */ /* 0x000fe20000002400 */
[----:B------:R-:W-:Y:S02]  /*4a60*/  ISETP.GE.AND P4, PT, R30, RZ, PT ;  /* 0x000000ff1e00720c */ /* 0x000fe40003f86270 */
[C---:B------:R-:W-:Y:S02]  /*4a70*/  @!P3 IADD3 R16, -R0.reuse, -0x2f, RZ ;  /* 0xffffffd10010b810 */ /* 0x040fe40007ffe1ff */
[C---:B------:R-:W-:Y:S02]  /*4a80*/  @!P1 IADD3 R37, -R0.reuse, 0x18, RZ ;  /* 0x0000001800259810 */ /* 0x040fe40007ffe1ff */
[C---:B------:R-:W-:Y:S03]  /*4a90*/  IADD3 R31, R0.reuse, -0x20, RZ ;  /* 0xffffffe0001f7810 */ /* 0x040fe60007ffe0ff */
[----:B------:R2:W-:Y:S01]  /*4aa0*/  MUFU.TANH R145, R110 ;  /* 0x0000006e00917308 */ /* 0x0005e20000002400 */
[C---:B------:R-:W-:Y:S02]  /*4ab0*/  IADD3 R10, R0.reuse, 0x1f, RZ ;  /* 0x0000001f000a7810 */ /* 0x040fe40007ffe0ff */
[----:B------:R-:W-:Y:S02]  /*4ac0*/  IADD3 R9, R0, 0x18, RZ ;  /* 0x0000001800097810 */ /* 0x000fe40007ffe0ff */
[----:B------:R-:W-:Y:S02]  /*4ad0*/  ISETP.GE.AND P3, PT, R11, RZ, PT ;  /* 0x000000ff0b00720c */ /* 0x000fe40003f66270 */
[----:B------:R-:W-:Y:S03]  /*4ae0*/  ISETP.GE.AND P1, PT, R8, RZ, PT ;  /* 0x000000ff0800720c */ /* 0x000fe60003f26270 */
[----:B------:R-:W-:Y:S01]  /*4af0*/  MUFU.TANH R106, R46 ;  /* 0x0000002e006a7308 */ /* 0x000fe20000002400 */
[C---:B------:R-:W-:Y:S02]  /*4b00*/  @!P5 IADD3 R38, -R0.reuse, 0x11, RZ ;  /* 0x000000110026d810 */ /* 0x040fe40007ffe1ff */
[C---:B------:R-:W-:Y:S02]  /*4b10*/  @!P2 IADD3 R15, -R0.reuse, -0x28, RZ ;  /* 0xffffffd8000fa810 */ /* 0x040fe40007ffe1ff */
[----:B------:R-:W-:Y:S02]  /*4b20*/  @!P6 IADD3 R14, -R0, -0x27, RZ ;  /* 0xffffffd9000ee810 */ /* 0x000fe40007ffe1ff */
[----:B------:R-:W-:Y:S03]  /*4b30*/  ISETP.GE.AND P5, PT, R31, RZ, PT ;  /* 0x000000ff1f00720c */ /* 0x000fe60003fa6270 */
[----:B------:R-:W-:Y:S01]  /*4b40*/  MUFU.TANH R52, R102 ;  /* 0x0000006600347308 */ /* 0x000fe20000002400 */
[----:B------:R-:W-:Y:S01]  /*4b50*/  ISETP.GE.AND P2, PT, R10, RZ, PT ;  /* 0x000000ff0a00720c */ /* 0x000fe20003f46270 */
[----:B--2---:R-:W-:Y:S01]  /*4b60*/  FMUL.FTZ R110, R55, UR6 ;  /* 0x00000006376e7c20 */ /* 0x004fe20008410000 */
[----:B------:R-:W-:Y:S02]  /*4b70*/  ISETP.GE.AND P6, PT, R9, RZ, PT ;  /* 0x000000ff0900720c */ /* 0x000fe40003fc6270 */
[C---:B------:R-:W-:Y:S02]  /*4b80*/  IADD3 R24, R0.reuse, -0x39, RZ ;  /* 0xffffffc700187810 */ /* 0x040fe40007ffe0ff */
[C---:B------:R-:W-:Y:S03]  /*4b90*/  IADD3 R27, R0.reuse, -0x30, RZ ;  /* 0xffffffd0001b7810 */ /* 0x040fe60007ffe0ff */
[----:B------:R-:W2:Y:S01]  /*4ba0*/  MUFU.TANH R12, R12 ;  /* 0x0000000c000c7308 */ /* 0x000ea20000002400 */
[----:B------:R-:W-:Y:S02]  /*4bb0*/  @!P0 IADD3 R29, -R0, 0x28, RZ ;  /* 0x00000028001d8810 */ /* 0x000fe40007ffe1ff */
[----:B------:R-:W-:Y:S02]  /*4bc0*/  ISETP.GE.AND P0, PT, R24, RZ, PT ;  /* 0x000000ff1800720c */ /* 0x000fe40003f06270 */
[C---:B------:R-:W-:Y:S02]  /*4bd0*/  IADD3 R26, R0.reuse, -0x31, RZ ;  /* 0xffffffcf001a7810 */ /* 0x040fe40007ffe0ff */
[C---:B------:R-:W-:Y:S03]  /*4be0*/  IADD3 R25, R0.reuse, -0x38, RZ ;  /* 0xffffffc800197810 */ /* 0x040fe60007ffe0ff */
[----:B------:R-:W-:Y:S01]  /*4bf0*/  MUFU.TANH R32, R143 ;  /* 0x0000008f00207308 */ /* 0x000fe20000002400 */
[C---:B------:R-:W-:Y:S02]  /*4c00*/  @!P4 IADD3 R30, -R0.reuse, 0x21, RZ ;  /* 0x00000021001ec810 */ /* 0x040fe40007ffe1ff */
[----:B------:R-:W-:Y:S02]  /*4c10*/  ISETP.GE.AND P4, PT, R27, RZ, PT ;  /* 0x000000ff1b00720c */ /* 0x000fe40003f86270 */
[C---:B------:R-:W-:Y:S02]  /*4c20*/  @!P3 IADD3 R11, -R0.reuse, -0x20, RZ ;  /* 0xffffffe0000bb810 */ /* 0x040fe40007ffe1ff */
[C---:B------:R-:W-:Y:S03]  /*4c30*/  @!P1 IADD3 R8, -R0.reuse, -0x17, RZ ;  /* 0xffffffe900089810 */ /* 0x040fe60007ffe1ff */
[----:B------:R-:W3:Y:S01]  /*4c40*/  MUFU.TANH R143, R136 ;  /* 0x00000088008f7308 */ /* 0x000ee20000002400 */
[C---:B------:R-:W-:Y:S02]  /*4c50*/  IADD3 R28, R0.reuse, -0x29, RZ ;  /* 0xffffffd7001c7810 */ /* 0x040fe40007ffe0ff */
[C---:B------:R-:W-:Y:S02]  /*4c60*/  IADD3 R7, R0.reuse, 0x10, RZ ;  /* 0x0000001000077810 */ /* 0x040fe40007ffe0ff */
[----:B------:R-:W-:Y:S02]  /*4c70*/  IADD3 R6, R0, 0xf, RZ ;  /* 0x0000000f00067810 */ /* 0x000fe40007ffe0ff */
[----:B------:R-:W-:Y:S03]  /*4c80*/  ISETP.GE.AND P3, PT, R26, RZ, PT ;  /* 0x000000ff1a00720c */ /* 0x000fe60003f66270 */
[----:B------:R-:W-:Y:S01]  /*4c90*/  MUFU.TANH R136, R50 ;  /* 0x0000003200887308 */ /* 0x000fe20000002400 */
[----:B------:R-:W-:Y:S02]  /*4ca0*/  ISETP.GE.AND P1, PT, R25, RZ, PT ;  /* 0x000000ff1900720c */ /* 0x000fe40003f26270 */
[C---:B------:R-:W-:Y:S02]  /*4cb0*/  @!P5 IADD3 R31, -R0.reuse, 0x20, RZ ;  /* 0x00000020001fd810 */ /* 0x040fe40007ffe1ff */
[C---:B------:R-:W-:Y:S02]  /*4cc0*/  @!P2 IADD3 R10, -R0.reuse, -0x1f, RZ ;  /* 0xffffffe1000aa810 */ /* 0x040fe40007ffe1ff */
[----:B------:R-:W-:Y:S03]  /*4cd0*/  @!P6 IADD3 R9, -R0, -0x18, RZ ;  /* 0xffffffe80009e810 */ /* 0x000fe60007ffe1ff */
[----:B------:R-:W-:Y:S01]  /*4ce0*/  MUFU.TANH R50, R155 ;  /* 0x0000009b00327308 */ /* 0x000fe20000002400 */
[----:B------:R-:W-:Y:S02]  /*4cf0*/  ISETP.GE.AND P5, PT, R28, RZ, PT ;  /* 0x000000ff1c00720c */ /* 0x000fe40003fa6270 */
[----:B------:R-:W-:Y:S02]  /*4d00*/  ISETP.GE.AND P2, PT, R7, RZ, PT ;  /* 0x000000ff0700720c */ /* 0x000fe40003f46270 */
[----:B------:R-:W-:Y:S02]  /*4d10*/  ISETP.GE.AND P6, PT, R6, RZ, PT ;  /* 0x000000ff0600720c */ /* 0x000fe40003fc6270 */
[----:B------:R-:W-:Y:S03]  /*4d20*/  I2FP.F32.S32 R65, R30 ;  /* 0x0000001e00417245 */ /* 0x000fe60000201400 */
[----:B------:R-:W4:Y:S01]  /*4d30*/  MUFU.TANH R33, R144 ;  /* 0x0000009000217308 */ /* 0x000f220000002400 */
[----:B------:R-:W-:Y:S02]  /*4d40*/  I2FP.F32.S32 R62, R29 ;  /* 0x0000001d003e7245 */ /* 0x000fe40000201400 */
[C---:B------:R-:W-:Y:S02]  /*4d50*/  @!P0 IADD3 R24, -R0.reuse, 0x39, RZ ;  /* 0x0000003900188810 */ /* 0x040fe40007ffe1ff */
[----:B------:R-:W-:Y:S02]  /*4d60*/  I2FP.F32.S32 R101, R23 ;  /* 0x0000001700657245 */ /* 0x000fe40000201400 */
[C---:B------:R-:W-:Y:S03]  /*4d70*/  @!P4 IADD3 R27, -R0.reuse, 0x30, RZ ;  /* 0x00000030001bc810 */ /* 0x040fe60007ffe1ff */
[----:B------:R-:W-:Y:S01]  /*4d80*/  MUFU.TANH R30, R150 ;  /* 0x00000096001e7308 */ /* 0x000fe20000002400 */
[----:B------:R-:W-:Y:S02]  /*4d90*/  I2FP.F32.S32 R23, R5 ;  /* 0x0000000500177245 */ /* 0x000fe40000201400 */
[----:B------:R-:W-:Y:S02]  /*4da0*/  I2FP.F32.S32 R105, R22 ;  /* 0x0000001600697245 */ /* 0x000fe40000201400 */
[----:B------:R-:W-:Y:S01]  /*4db0*/  I2FP.F32.S32 R115, R24 ;  /* 0x0000001800737245 */ /* 0x000fe20000201400 */
[----:B------:R-:W-:Y:S01]  /*4dc0*/  FFMA.FTZ R24, -R171, R171, 1 ;  /* 0x3f800000ab187423 */ /* 0x000fe200000101ab */
[C---:B------:R-:W-:Y:S03]  /*4dd0*/  @!P3 IADD3 R26, -R0.reuse, 0x31, RZ ;  /* 0x00000031001ab810 */ /* 0x040fe60007ffe1ff */
[----:B------:R2:W-:Y:S01]  /*4de0*/  MUFU.TANH R29, R44 ;  /* 0x0000002c001d7308 */ /* 0x0005e20000002400 */
[C---:B------:R-:W-:Y:S02]  /*4df0*/  @!P1 IADD3 R25, -R0.reuse, 0x38, RZ ;  /* 0x0000003800199810 */ /* 0x040fe40007ffe1ff */
[----:B------:R-:W-:Y:S02]  /*4e00*/  I2FP.F32.S32 R22, R4 ;  /* 0x0000000400167245 */ /* 0x000fe40000201400 */
[----:B------:R-:W-:Y:S02]  /*4e10*/  I2FP.F32.S32 R20, R20 ;  /* 0x0000001400147245 */ /* 0x000fe40000201400 */
[----:B------:R-:W-:Y:S03]  /*4e20*/  I2FP.F32.S32 R66, R31 ;  /* 0x0000001f00427245 */ /* 0x000fe60000201400 */
[----:B------:R-:W4:Y:S01]  /*4e30*/  MUFU.TANH R144, R111 ;  /* 0x0000006f00907308 */ /* 0x000f220000002400 */
[----:B------:R-:W-:Y:S01]  /*4e40*/  I2FP.F32.S32 R4, R36 ;  /* 0x0000002400047245 */ /* 0x000fe20000201400 */
[----:B------:R-:W-:Y:S01]  /*4e50*/  FFMA.FTZ R36, -R165, R165, 1 ;  /* 0x3f800000a5247423 */ /* 0x000fe200000101a5 */
[----:B------:R-:W-:Y:S01]  /*4e60*/  I2FP.F32.S32 R100, R8 ;  /* 0x0000000800647245 */ /* 0x000fe20000201400 */
[----:B------:R-:W-:Y:S01]  /*4e70*/  FFMA.FTZ R8, -R169, R169, 1 ;  /* 0x3f800000a9087423 */ /* 0x000fe200000101a9 */
[----:B------:R-:W-:Y:S01]  /*4e80*/  I2FP.F32.S32 R103, R27 ;  /* 0x0000001b00677245 */ /* 0x000fe20000201400 */
[----:B------:R-:W-:Y:S01]  /*4e90*/  FFMA.FTZ R27, R23, -UR5, R165 ;  /* 0x80000005171b7c23 */ /* 0x000fe200080100a5 */
[C---:B------:R-:W-:Y:S03]  /*4ea0*/  @!P5 IADD3 R28, -R0.reuse, 0x29, RZ ;  /* 0x00000029001cd810 */ /* 0x040fe60007ffe1ff */
[----:B------:R3:W4:Y:S01]  /*4eb0*/  MUFU.TANH R31, R149 ;  /* 0x00000095001f7308 */ /* 0x0007220000002400 */
[----:B------:R-:W-:Y:S01]  /*4ec0*/  @!P2 IADD3 R7, -R0, -0x10, RZ ;  /* 0xfffffff00007a810 */ /* 0x000fe20007ffe1ff */
[----:B------:R-:W-:Y:S01]  /*4ed0*/  FMUL.FTZ R165, R24, UR6 ;  /* 0x0000000618a57c20 */ /* 0x000fe20008410000 */
[----:B------:R-:W-:Y:S01]  /*4ee0*/  @!P6 IADD3 R6, -R0, -0xf, RZ ;  /* 0xfffffff10006e810 */ /* 0x000fe20007ffe1ff */
[----:B------:R-:W-:Y:S01]  /*4ef0*/  FFMA.FTZ R24, R20, -UR5, R160 ;  /* 0x8000000514187c23 */ /* 0x000fe200080100a0 */
[----:B------:R-:W-:Y:S01]  /*4f00*/  I2FP.F32.S32 R21, R21 ;  /* 0x0000001500157245 */ /* 0x000fe20000201400 */
[----:B------:R-:W-:Y:S01]  /*4f10*/  FFMA.FTZ R23, -R168, R168, 1 ;  /* 0x3f800000a8177423 */ /* 0x000fe200000101a8 */
[----:B------:R-:W-:Y:S01]  /*4f20*/  I2FP.F32.S32 R43, R38 ;  /* 0x00000026002b7245 */ /* 0x000fe20000201400 */
[----:B------:R-:W-:Y:S01]  /*4f30*/  FFMA.FTZ R38, R20, -UR5, R167 ;  /* 0x8000000514267c23 */ /* 0x000fe200080100a7 */
[----:B------:R-:W-:Y:S01]  /*4f40*/  I2FP.F32.S32 R104, R26 ;  /* 0x0000001a00687245 */ /* 0x000fe20000201400 */
[----:B------:R-:W-:Y:S01]  /*4f50*/  FFMA.FTZ R26, R22, -UR5, R166 ;  /* 0x80000005161a7c23 */ /* 0x000fe200080100a6 */
[----:B------:R-:W-:Y:S01]  /*4f60*/  I2FP.F32.S32 R114, R25 ;  /* 0x0000001900727245 */ /* 0x000fe20000201400 */
[----:B------:R-:W-:Y:S01]  /*4f70*/  FFMA.FTZ R25, -R172, R172, 1 ;  /* 0x3f800000ac197423 */ /* 0x000fe200000101ac */
[----:B------:R-:W-:Y:S01]  /*4f80*/  IABS R0, R0 ;  /* 0x0000000000007213 */ /* 0x000fe20000000000 */
[----:B------:R-:W-:Y:S01]  /*4f90*/  FFMA.FTZ R22, -R166, R166, 1 ;  /* 0x3f800000a6167423 */ /* 0x000fe200000101a6 */
[----:B------:R-:W-:Y:S01]  /*4fa0*/  FFMA.FTZ R20, -R160, R160, 1 ;  /* 0x3f800000a0147423 */ /* 0x000fe200000101a0 */
[----:B------:R-:W-:Y:S01]  /*4fb0*/  FMUL.FTZ R166, R8, UR6 ;  /* 0x0000000608a67c20 */ /* 0x000fe20008410000 */
[----:B------:R-:W-:Y:S01]  /*4fc0*/  I2FP.F32.S32 R42, R42 ;  /* 0x0000002a002a7245 */ /* 0x000fe20000201400 */
[----:B------:R-:W-:Y:S01]  /*4fd0*/  FFMA.FTZ R8, -R167, R167, 1 ;  /* 0x3f800000a7087423 */ /* 0x000fe200000101a7 */
[----:B------:R-:W-:Y:S01]  /*4fe0*/  I2FP.F32.S32 R60, R15 ;  /* 0x0000000f003c7245 */ /* 0x000fe20000201400 */
[----:B------:R-:W-:Y:S01]  /*4ff0*/  FFMA.FTZ R15, R21, -UR5, R168 ;  /* 0x80000005150f7c23 */ /* 0x000fe200080100a8 */
[----:B------:R-:W-:Y:S01]  /*5000*/  I2FP.F32.S32 R67, R9 ;  /* 0x0000000900437245 */ /* 0x000fe20000201400 */
[----:B------:R-:W-:Y:S01]  /*5010*/  FFMA.FTZ R9, -R170, R170, 1 ;  /* 0x3f800000aa097423 */ /* 0x000fe200000101aa */
[----:B------:R-:W-:Y:S01]  /*5020*/  I2FP.F32.S32 R0, R0 ;  /* 0x0000000000007245 */ /* 0x000fe20000201400 */
[----:B------:R-:W-:Y:S01]  /*5030*/  FMUL.FTZ R148, R25, UR6 ;  /* 0x0000000619947c20 */ /* 0x000fe20008410000 */
[----:B------:R-:W-:Y:S01]  /*5040*/  I2FP.F32.S32 R18, R18 ;  /* 0x0000001200127245 */ /* 0x000fe20000201400 */
[----:B------:R-:W-:Y:S01]  /*5050*/  FFMA.FTZ R25, R21, -UR5, R164 ;  /* 0x8000000515197c23 */ /* 0x000fe200080100a4 */
[----:B------:R-:W-:Y:S01]  /*5060*/  I2FP.F32.S32 R41, R41 ;  /* 0x0000002900297245 */ /* 0x000fe20000201400 */
[----:B------:R-:W-:Y:S01]  /*5070*/  FMUL.FTZ R168, R20, UR6 ;  /* 0x0000000614a87c20 */ /* 0x000fe20008410000 */
[----:B------:R-:W-:Y:S01]  /*5080*/  FFMA.FTZ R21, -R158, R158, 1 ;  /* 0x3f8000009e157423 */ /* 0x000fe2000001019e */
[----:B-1----:R-:W-:Y:S01]  /*5090*/  FFMA.FTZ R20, -R13, R13, 1 ;  /* 0x3f8000000d147423 */ /* 0x002fe2000001010d */
[----:B------:R-:W-:Y:S01]  /*50a0*/  I2FP.F32.S32 R59, R14 ;  /* 0x0000000e003b7245 */ /* 0x000fe20000201400 */
[----:B--2---:R-:W-:Y:S01]  /*50b0*/  FFMA.FTZ R44, -R164, R164, 1 ;  /* 0x3f800000a42c7423 */ /* 0x004fe200000101a4 */
[----:B------:R-:W-:Y:S01]  /*50c0*/  FMUL.FTZ R150, R8, UR6 ;  /* 0x0000000608967c20 */ /* 0x000fe20008410000 */
[----:B------:R-:W-:Y:S01]  /*50d0*/  FFMA.FTZ R14, R42, -UR5, R169 ;  /* 0x800000052a0e7c23 */ /* 0x000fe200080100a9 */
[----:B------:R-:W-:Y:S01]  /*50e0*/  FMUL.FTZ R151, R9, UR6 ;  /* 0x0000000609977c20 */ /* 0x000fe20008410000 */
[----:B------:R-:W-:Y:S01]  /*50f0*/  FMUL.FTZ R167, R36, UR6 ;  /* 0x0000000624a77c20 */ /* 0x000fe20008410000 */
[----:B------:R-:W-:Y:S01]  /*5100*/  FMUL.FTZ R164, R22, UR6 ;  /* 0x0000000616a47c20 */ /* 0x000fe20008410000 */
[----:B------:R-:W-:Y:S01]  /*5110*/  FFMA.FTZ R8, R42, -UR5, R154 ;  /* 0x800000052a087c23 */ /* 0x000fe2000801009a */
[----:B------:R-:W-:Y:S01]  /*5120*/  FFMA.FTZ R22, -R156, R156, 1 ;  /* 0x3f8000009c167423 */ /* 0x000fe2000001019c */
[----:B------:R-:W-:Y:S01]  /*5130*/  FFMA.FTZ R36, R18, -UR5, R156 ;  /* 0x8000000512247c23 */ /* 0x000fe2000801009c */
[----:B------:R-:W-:Y:S01]  /*5140*/  FFMA.FTZ R9, R0, -UR5, R152 ;  /* 0x8000000500097c23 */ /* 0x000fe20008010098 */
[----:B------:R-:W-:Y:S01]  /*5150*/  FFMA.FTZ R42, -R152, R152, 1 ;  /* 0x3f800000982a7423 */ /* 0x000fe20000010198 */
[----:B------:R-:W-:Y:S01]  /*5160*/  FFMA.FTZ R13, R41, -UR5, R13 ;  /* 0x80000005290d7c23 */ /* 0x000fe2000801000d */
[----:B------:R-:W-:Y:S01]  /*5170*/  MUFU.TANH R111, R54 ;  /* 0x00000036006f7308 */ /* 0x000fe20000002400 */
[----:B------:R-:W-:Y:S01]  /*5180*/  FMUL.FTZ R152, R21, UR6 ;  /* 0x0000000615987c20 */ /* 0x000fe20008410000 */
[----:B------:R-:W-:Y:S01]  /*5190*/  FFMA.FTZ R46, R41, -UR5, R147 ;  /* 0x80000005292e7c23 */ /* 0x000fe20008010093 */
[----:B------:R-:W-:Y:S01]  /*51a0*/  FMUL.FTZ R156, R20, UR6 ;  /* 0x00000006149c7c20 */ /* 0x000fe20008410000 */
[----:B------:R-:W-:Y:S01]  /*51b0*/  I2FP.F32.S32 R17, R17 ;  /* 0x0000001100117245 */ /* 0x000fe20000201400 */
[----:B------:R-:W-:Y:S01]  /*51c0*/  FFMA.FTZ R41, -R147, R147, 1 ;  /* 0x3f80000093297423 */ /* 0x000fe20000010193 */
[----:B------:R-:W-:Y:S01]  /*51d0*/  FFMA.FTZ R21, -R138, R138, 1 ;  /* 0x3f8000008a157423 */ /* 0x000fe2000001018a */
[----:B------:R-:W-:Y:S01]  /*51e0*/  FFMA.FTZ R20, -R48, R48, 1 ;  /* 0x3f80000030147423 */ /* 0x000fe20000010130 */
[----:B------:R-:W-:Y:S01]  /*51f0*/  FFMA.FTZ R55, R43, -UR5, R48 ;  /* 0x800000052b377c23 */ /* 0x000fe20008010030 */
[----:B------:R-:W-:Y:S01]  /*5200*/  I2FP.F32.S32 R58, R11 ;  /* 0x0000000b003a7245 */ /* 0x000fe20000201400 */
[----:B------:R1:W-:Y:S01]  /*5210*/  MUFU.TANH R48, R153 ;  /* 0x0000009900307308 */ /* 0x0003e20000002400 */
[----:B------:R-:W-:Y:S01]  /*5220*/  I2FP.F32.S32 R102, R7 ;  /* 0x0000000700667245 */ /* 0x000fe20000201400 */
[----:B------:R-:W-:Y:S01]  /*5230*/  FFMA.FTZ R11, R101, -UR5, R171 ;  /* 0x80000005650b7c23 */ /* 0x000fe200080100ab */
[----:B------:R-:W-:Y:S01]  /*5240*/  FFMA.FTZ R7, R0, -UR5, R172 ;  /* 0x8000000500077c23 */ /* 0x000fe200080100ac */
[----:B---3--:R-:W-:Y:S01]  /*5250*/  FMUL.FTZ R149, R22, UR6 ;  /* 0x0000000616957c20 */ /* 0x008fe20008410000 */
[----:B------:R-:W-:Y:S01]  /*5260*/  I2FP.F32.S32 R39, R39 ;  /* 0x0000002700277245 */ /* 0x000fe20000201400 */
[----:B------:R-:W-:Y:S01]  /*5270*/  FFMA.FTZ R0, -R12, R12, 1 ;  /* 0x3f8000000c007423 */ /* 0x000fe2000001010c */
[----:B------:R-:W-:Y:S01]  /*5280*/  FFMA.FTZ R22, R18, -UR5, R109 ;  /* 0x8000000512167c23 */ /* 0x000fe2000801006d */
[----:B------:R-:W-:Y:S01]  /*5290*/  FMUL.FTZ R172, R41, UR6 ;  /* 0x0000000629ac7c20 */ /* 0x000fe20008410000 */
[----:B------:R-:W-:Y:S01]  /*52a0*/  FMUL.FTZ R171, R21, UR6 ;  /* 0x0000000615ab7c20 */ /* 0x000fe20008410000 */
[----:B------:R-:W-:Y:S01]  /*52b0*/  FFMA.FTZ R18, -R35, R35, 1 ;  /* 0x3f80000023127423 */ /* 0x000fe20000010123 */
[----:B------:R-:W-:Y:S01]  /*52c0*/  FFMA.FTZ R21, R17, -UR5, R113 ;  /* 0x8000000511157c23 */ /* 0x000fe20008010071 */
[----:B------:R-:W-:Y:S01]  /*52d0*/  MUFU.TANH R112, R112 ;  /* 0x0000007000707308 */ /* 0x000fe20000002400 */
[----:B------:R-:W-:Y:S01]  /*52e0*/  FFMA.FTZ R41, -R113, R113, 1 ;  /* 0x3f80000071297423 */ /* 0x000fe20000010171 */
[----:B------:R-:W-:Y:S01]  /*52f0*/  I2FP.F32.S32 R19, R19 ;  /* 0x0000001300137245 */ /* 0x000fe20000201400 */
[----:B------:R-:W-:Y:S01]  /*5300*/  FMUL.FTZ R155, R0, UR6 ;  /* 0x00000006009b7c20 */ /* 0x000fe20008410000 */
[----:B------:R-:W-:Y:S01]  /*5310*/  FFMA.FTZ R0, -R47, R47, 1 ;  /* 0x3f8000002f007423 */ /* 0x000fe2000001012f */
[----:B------:R-:W-:Y:S01]  /*5320*/  FFMA.FTZ R56, R39, -UR5, R47 ;  /* 0x8000000527387c23 */ /* 0x000fe2000801002f */
[----:B------:R-:W-:Y:S01]  /*5330*/  FMUL.FTZ R194, R18, UR6 ;  /* 0x0000000612c27c20 */ /* 0x000fe20008410000 */
[----:B------:R-:W-:Y:S03]  /*5340*/  FFMA.FTZ R18, -R143, R143, 1 ;  /* 0x3f8000008f127423 */ /* 0x000fe6000001018f */
[----:B------:R2:W-:Y:S01]  /*5350*/  MUFU.TANH R113, R157 ;  /* 0x0000009d00717308 */ /* 0x0005e20000002400 */
[----:B------:R-:W-:Y:S01]  /*5360*/  I2FP.F32.S32 R5, R37 ;  /* 0x0000002500057245 */ /* 0x000fe20000201400 */
[----:B------:R-:W-:Y:S01]  /*5370*/  FMUL.FTZ R160, R23, UR6 ;  /* 0x0000000617a07c20 */ /* 0x000fe20008410000 */
[----:B------:R-:W-:Y:S01]  /*5380*/  FFMA.FTZ R37, R19, -UR5, R158 ;  /* 0x8000000513257c23 */ /* 0x000fe2000801009e */
[----:B------:R-:W-:Y:S01]  /*5390*/  FMUL.FTZ R169, R44, UR6 ;  /* 0x000000062ca97c20 */ /* 0x000fe20008410000 */
[----:B------:R-:W-:Y:S01]  /*53a0*/  FFMA.FTZ R23, -R154, R154, 1 ;  /* 0x3f8000009a177423 */ /* 0x000fe2000001019a */
[----:B------:R-:W-:Y:S01]  /*53b0*/  FMUL.FTZ R158, R0, UR6 ;  /* 0x00000006009e7c20 */ /* 0x000fe20008410000 */
[----:B------:R-:W-:Y:S03]  /*53c0*/  FFMA.FTZ R44, R39, -UR5, R142 ;  /* 0x80000005272c7c23 */ /* 0x000fe6000801008e */
[----:B------:R3:W-:Y:S01]  /*53d0*/  MUFU.TANH R47, R53 ;  /* 0x00000035002f7308 */ /* 0x0007e20000002400 */
[----:B------:R-:W-:Y:S01]  /*53e0*/  FMUL.FTZ R199, R18, UR6 ;  /* 0x0000000612c77c20 */ /* 0x000fe20008410000 */
[----:B------:R-:W-:Y:S01]  /*53f0*/  FFMA.FTZ R0, -R34, R34, 1 ;  /* 0x3f80000022007423 */ /* 0x000fe20000010122 */
[----:B------:R-:W-:Y:S01]  /*5400*/  FFMA.FTZ R18, R59, -UR5, R64 ;  /* 0x800000053b127c23 */ /* 0x000fe20008010040 */
[----:B------:R-:W-:Y:S01]  /*5410*/  FFMA.FTZ R39, -R64, R64, 1 ;  /* 0x3f80000040277423 */ /* 0x000fe20000010140 */
[----:B------:R-:W-:Y:S01]  /*5420*/  I2FP.F32.S32 R57, R10 ;  /* 0x0000000a00397245 */ /* 0x000fe20000201400 */
[----:B------:R-:W-:Y:S01]  /*5430*/  FFMA.FTZ R10, R105, -UR5, R170 ;  /* 0x80000005690a7c23 */ /* 0x000fe200080100aa */
[----:B------:R-:W-:Y:S03]  /*5440*/  I2FP.F32.S32 R16, R16 ;  /* 0x0000001000107245 */ /* 0x000fe60000201400 */
[----:B------:R3:W-:Y:S01]  /*5450*/  MUFU.TANH R64, R174 ;  /* 0x000000ae00407308 */ /* 0x0007e20000002400 */
[----:B------:R-:W-:Y:S01]  /*5460*/  I2FP.F32.S32 R61, R28 ;  /* 0x0000001c003d7245 */ /* 0x000fe20000201400 */
[----:B------:R-:W-:Y:S01]  /*5470*/  FMUL.FTZ R170, R23, UR6 ;  /* 0x0000000617aa7c20 */ /* 0x000fe20008410000 */
[----:B------:R-:W-:Y:S01]  /*5480*/  FFMA.FTZ R23, R19, -UR5, R108 ;  /* 0x8000000513177c23 */ /* 0x000fe2000801006c */
[----:B-1----:R-:W-:Y:S01]  /*5490*/  FMUL.FTZ R153, R0, UR6 ;  /* 0x0000000600997c20 */ /* 0x002fe20008410000 */
[----:B------:R-:W-:Y:S01]  /*54a0*/  FFMA.FTZ R19, -R109, R109, 1 ;  /* 0x3f8000006d137423 */ /* 0x000fe2000001016d */
[----:B----4-:R-:W-:Y:S01]  /*54b0*/  FFMA.FTZ R0, -R33, R33, 1 ;  /* 0x3f80000021007423 */ /* 0x010fe20000010121 */
[----:B------:R-:W-:Y:S03]  /*54c0*/  FMUL.FTZ R154, R20, UR6 ;  /* 0x00000006149a7c20 */ /* 0x000fe60008410000 */
[----:B------:R-:W1:Y:S01]  /*54d0*/  MUFU.TANH R28, R45 ;  /* 0x0000002d001c7308 */ /* 0x000e620000002400 */
[C---:B------:R-:W-:Y:S01]  /*54e0*/  FFMA.FTZ R34, R16.reuse, -UR5, R34 ;  /* 0x8000000510227c23 */ /* 0x040fe20008010022 */
[----:B------:R-:W-:Y:S01]  /*54f0*/  FFMA.FTZ R20, R16, -UR5, R139 ;  /* 0x8000000510147c23 */ /* 0x000fe2000801008b */
[----:B------:R-:W-:Y:S01]  /*5500*/  FFMA.FTZ R16, -R139, R139, 1 ;  /* 0x3f8000008b107423 */ /* 0x000fe2000001018b */
[----:B------:R-:W-:Y:S01]  /*5510*/  FMUL.FTZ R147, R42, UR6 ;  /* 0x000000062a937c20 */ /* 0x000fe20008410000 */
[----:B------:R-:W-:Y:S01]  /*5520*/  FFMA.FTZ R35, R17, -UR5, R35 ;  /* 0x8000000511237c23 */ /* 0x000fe20008010023 */
[----:B--2---:R-:W-:Y:S01]  /*5530*/  FMUL.FTZ R157, R0, UR6 ;  /* 0x00000006009d7c20 */ /* 0x004fe20008410000 */
[----:B------:R-:W-:Y:S03]  /*5540*/  FFMA.FTZ R17, -R32, R32, 1 ;  /* 0x3f80000020117423 */ /* 0x000fe60000010120 */
[----:B------:R2:W-:Y:S01]  /*5550*/  MUFU.TANH R109, R159 ;  /* 0x0000009f006d7308 */ /* 0x0005e20000002400 */
[----:B------:R-:W-:Y:S01]  /*5560*/  FFMA.FTZ R54, R5, -UR5, R144 ;  /* 0x8000000505367c23 */ /* 0x000fe20008010090 */
[----:B------:R-:W-:Y:S01]  /*5570*/  FFMA.FTZ R0, -R145, R145, 1 ;  /* 0x3f80000091007423 */ /* 0x000fe20000010191 */
[----:B------:R-:W-:Y:S01]  /*5580*/  FFMA.FTZ R42, R5, -UR5, R140 ;  /* 0x80000005052a7c23 */ /* 0x000fe2000801008c */
[----:B------:R-:W-:Y:S01]  /*5590*/  FFMA.FTZ R5, -R141, R141, 1 ;  /* 0x3f8000008d057423 */ /* 0x000fe2000001018d */
[----:B------:R-:W-:Y:S01]  /*55a0*/  FMUL.FTZ R197, R16, UR6 ;  /* 0x0000000610c57c20 */ /* 0x000fe20008410000 */
[----:B------:R-:W-:Y:S01]  /*55b0*/  FMUL.FTZ R198, R41, UR6 ;  /* 0x0000000629c67c20 */ /* 0x000fe20008410000 */
[----:B------:R-:W-:Y:S03]  /*55c0*/  FFMA.FTZ R16, -R144, R144, 1 ;  /* 0x3f80000090107423 */ /* 0x000fe60000010190 */
[----:B------:R-:W4:Y:S01]  /*55d0*/  MUFU.TANH R137, R137 ;  /* 0x0000008900897308 */ /* 0x000f220000002400 */
[C---:B---3--:R-:W-:Y:S01]  /*55e0*/  FFMA.FTZ R53, R4.reuse, -UR5, R145 ;  /* 0x8000000504357c23 */ /* 0x048fe20008010091 */
[----:B------:R-:W-:Y:S01]  /*55f0*/  FMUL.FTZ R144, R17, UR6 ;  /* 0x0000000611907c20 */ /* 0x000fe20008410000 */
[----:B------:R-:W-:Y:S01]  /*5600*/  FFMA.FTZ R41, R4, -UR5, R141 ;  /* 0x8000000504297c23 */ /* 0x000fe2000801008d */
[----:B------:R-:W-:Y:S01]  /*5610*/  FMUL.FTZ R145, R0, UR6 ;  /* 0x0000000600917c20 */ /* 0x000fe20008410000 */
[----:B------:R-:W-:Y:S01]  /*5620*/  FFMA.FTZ R17, -R140, R140, 1 ;  /* 0x3f8000008c117423 */ /* 0x000fe2000001018c */
[----:B------:R-:W-:Y:S01]  /*5630*/  FFMA.FTZ R0, -R52, R52, 1 ;  /* 0x3f80000034007423 */ /* 0x000fe20000010134 */
[----:B------:R-:W-:Y:S03]  /*5640*/  FFMA.FTZ R4, -R51, R51, 1 ;  /* 0x3f80000033047423 */ /* 0x000fe60000010133 */
[----:B------:R-:W3:Y:S01]  /*5650*/  MUFU.TANH R110, R110 ;  /* 0x0000006e006e7308 */ /* 0x000ee20000002400 */
[----:B------:R-:W-:Y:S01]  /*5660*/  FMUL.FTZ R202, R5, UR6 ;  /* 0x0000000605ca7c20 */ /* 0x000fe20008410000 */
[----:B------:R-:W-:Y:S01]  /*5670*/  FFMA.FTZ R5, -R31, R31, 1 ;  /* 0x3f8000001f057423 */ /* 0x000fe2000001011f */
[----:B------:R-:W-:Y:S01]  /*5680*/  I2FP.F32.S32 R40, R40 ;  /* 0x0000002800287245 */ /* 0x000fe20000201400 */
[----:B------:R-:W-:Y:S01]  /*5690*/  FMUL.FTZ R195, R19, UR6 ;  /* 0x0000000613c37c20 */ /* 0x000fe20008410000 */
[----:B------:R-:W-:Y:S01]  /*56a0*/  FMUL.FTZ R203, R17, UR6 ;  /* 0x0000000611cb7c20 */ /* 0x000fe20008410000 */
[----:B------:R-:W-:Y:S01]  /*56b0*/  FMUL.FTZ R201, R0, UR6 ;  /* 0x0000000600c97c20 */ /* 0x000fe20008410000 */
[----:B------:R-:W-:Y:S03]  /*56c0*/  FMUL.FTZ R174, R4, UR6 ;  /* 0x0000000604ae7c20 */ /* 0x000fe60008410000 */
[----:B------:R-:W3:Y:S01]  /*56d0*/  MUFU.TANH R49, R49 ;  /* 0x0000003100317308 */ /* 0x000ee20000002400 */
[----:B------:R-:W-:Y:S01]  /*56e0*/  FFMA.FTZ R32, R59, -UR5, R32 ;  /* 0x800000053b207c23 */ /* 0x000fe20008010020 */
[----:B------:R-:W-:Y:S01]  /*56f0*/  FFMA.FTZ R19, -R142, R142, 1 ;  /* 0x3f8000008e137423 */ /* 0x000fe2000001018e */
[----:B------:R-:W-:Y:S01]  /*5700*/  FFMA.FTZ R31, R58, -UR5, R31 ;  /* 0x800000053a1f7c23 */ /* 0x000fe2000801001f */
[----:B------:R-:W-:Y:S01]  /*5710*/  FFMA.FTZ R0, -R30, R30, 1 ;  /* 0x3f8000001e007423 */ /* 0x000fe2000001011e */
[----:B------:R-:W-:Y:S01]  /*5720*/  FFMA.FTZ R17, R58, -UR5, R106 ;  /* 0x800000053a117c23 */ /* 0x000fe2000801006a */
[----:B------:R-:W-:Y:S01]  /*5730*/  FFMA.FTZ R4, -R107, R107, 1 ;  /* 0x3f8000006b047423 */ /* 0x000fe2000001016b */
[----:B------:R-:W-:Y:S01]  /*5740*/  FMUL.FTZ R205, R5, UR6 ;  /* 0x0000000605cd7c20 */ /* 0x000fe20008410000 */
[----:B------:R-:W-:Y:S01]  /*5750*/  FFMA.FTZ R58, -R106, R106, 1 ;  /* 0x3f8000006a3a7423 */ /* 0x000fe2000001016a */
[----:B-1----:R-:W-:Y:S01]  /*5760*/  FFMA.FTZ R5, -R28, R28, 1 ;  /* 0x3f8000001c057423 */ /* 0x002fe2000001011c */
[----:B------:R-:W-:Y:S01]  /*5770*/  FFMA.FTZ R59, -R112, R112, 1 ;  /* 0x3f800000703b7423 */ /* 0x000fe20000010170 */
[C---:B------:R-:W-:Y:S01]  /*5780*/  FFMA.FTZ R12, R40.reuse, -UR5, R12 ;  /* 0x80000005280c7c23 */ /* 0x040fe2000801000c */
[----:B------:R-:W-:Y:S01]  /*5790*/  FFMA.FTZ R45, R40, -UR5, R138 ;  /* 0x80000005282d7c23 */ /* 0x000fe2000801008a */
[----:B------:R-:W1:Y:S01]  /*57a0*/  MUFU.TANH R63, R161 ;  /* 0x000000a1003f7308 */ /* 0x000e620000002400 */
[----:B------:R-:W-:Y:S01]  /*57b0*/  FFMA.FTZ R40, -R108, R108, 1 ;  /* 0x3f8000006c287423 */ /* 0x000fe2000001016c */
[----:B------:R-:W-:Y:S01]  /*57c0*/  FMUL.FTZ R200, R19, UR6 ;  /* 0x0000000613c87c20 */ /* 0x000fe20008410000 */
[----:B--2---:R-:W-:Y:S01]  /*57d0*/  FMUL.FTZ R159, R16, UR6 ;  /* 0x00000006109f7c20 */ /* 0x004fe20008410000 */
[----:B------:R-:W-:Y:S01]  /*57e0*/  FMUL.FTZ R208, R39, UR6 ;  /* 0x0000000627d07c20 */ /* 0x000fe20008410000 */
[----:B------:R-:W-:Y:S01]  /*57f0*/  FMUL.FTZ R204, R0, UR6 ;  /* 0x0000000600cc7c20 */ /* 0x000fe20008410000 */
[----:B------:R-:W-:Y:S01]  /*5800*/  FMUL.FTZ R211, R4, UR6 ;  /* 0x0000000604d37c20 */ /* 0x000fe20008410000 */
[C---:B------:R-:W-:Y:S01]  /*5810*/  FFMA.FTZ R33, R60.reuse, -UR5, R33 ;  /* 0x800000053c217c23 */ /* 0x040fe20008010021 */
[----:B----4-:R-:W-:Y:S01]  /*5820*/  FFMA.FTZ R19, R60, -UR5, R137 ;  /* 0x800000053c137c23 */ /* 0x010fe20008010089 */
[C---:B------:R-:W-:Y:S01]  /*5830*/  FFMA.FTZ R30, R57.reuse, -UR5, R30 ;  /* 0x80000005391e7c23 */ /* 0x040fe2000801001e */
[----:B------:R-:W-:Y:S01]  /*5840*/  FFMA.FTZ R16, R57, -UR5, R107 ;  /* 0x8000000539107c23 */ /* 0x000fe2000801006b */
[----:B------:R-:W-:Y:S01]  /*5850*/  FFMA.FTZ R0, -R29, R29, 1 ;  /* 0x3f8000001d007423 */ /* 0x000fe2000001011d */
[----:B------:R-:W-:Y:S01]  /*5860*/  FFMA.FTZ R28, R100, -UR5, R28 ;  /* 0x80000005641c7c23 */ /* 0x000fe2000801001c */
[----:B------:R-:W-:Y:S01]  /*5870*/  FFMA.FTZ R39, R65, -UR5, R112 ;  /* 0x8000000541277c23 */ /* 0x000fe20008010070 */
[----:B------:R-:W-:Y:S01]  /*5880*/  FMUL.FTZ R212, R58, UR6 ;  /* 0x000000063ad47c20 */ /* 0x000fe20008410000 */
[----:B------:R-:W-:Y:S01]  /*5890*/  FFMA.FTZ R4, -R50, R50, 1 ;  /* 0x3f80000032047423 */ /* 0x000fe20000010132 */
[----:B------:R-:W-:Y:S01]  /*58a0*/  FMUL.FTZ R206, R5, UR6 ;  /* 0x0000000605ce7c20 */ /* 0x000fe20008410000 */
[----:B------:R-:W-:Y:S01]  /*58b0*/  FMUL.FTZ R214, R59, UR6 ;  /* 0x000000063bd67c20 */ /* 0x000fe20008410000 */
[----:B------:R-:W2:Y:S01]  /*58c0*/  MUFU.TANH R108, R173 ;  /* 0x000000ad006c7308 */ /* 0x000ea20000002400 */
[C---:B------:R-:W-:Y:S01]  /*58d0*/  FFMA.FTZ R50, R62.reuse, -UR5, R50 ;  /* 0x800000053e327c23 */ /* 0x040fe20008010032 */
[----:B------:R-:W-:Y:S01]  /*58e0*/  FFMA.FTZ R57, R62, -UR5, R111 ;  /* 0x800000053e397c23 */ /* 0x000fe2000801006f */
[----:B------:R-:W-:Y:S01]  /*58f0*/  FFMA.FTZ R60, -R111, R111, 1 ;  /* 0x3f8000006f3c7423 */ /* 0x000fe2000001016f */
[----:B---3--:R-:W-:Y:S01]  /*5900*/  FFMA.FTZ R58, R61, -UR5, R110 ;  /* 0x800000053d3a7c23 */ /* 0x008fe2000801006e */
[----:B------:R-:W-:Y:S01]  /*5910*/  FFMA.FTZ R5, -R110, R110, 1 ;  /* 0x3f8000006e057423 */ /* 0x000fe2000001016e */
[----:B------:R-:W-:Y:S01]  /*5920*/  FFMA.FTZ R100, R100, -UR5, R109 ;  /* 0x8000000564647c23 */ /* 0x000fe2000801006d */
[----:B------:R-:W-:Y:S03]  /*5930*/  FFMA.FTZ R59, -R109, R109, 1 ;  /* 0x3f8000006d3b7423 */ /* 0x000fe6000001016d */
[----:B------:R-:W3:Y:S01]  /*5940*/  MUFU.TANH R107, R175 ;  /* 0x000000af006b7308 */ /* 0x000ee20000002400 */
[----:B------:R-:W-:Y:S01]  /*5950*/  FMUL.FTZ R207, R0, UR6 ;  /* 0x0000000600cf7c20 */ /* 0x000fe20008410000 */
[----:B------:R-:W-:Y:S01]  /*5960*/  FFMA.FTZ R0, -R49, R49, 1 ;  /* 0x3f80000031007423 */ /* 0x000fe20000010131 */
[----:B------:R-:W-:Y:S01]  /*5970*/  FMUL.FTZ R196, R40, UR6 ;  /* 0x0000000628c47c20 */ /* 0x000fe20008410000 */
[----:B------:R-:W-:Y:S01]  /*5980*/  FFMA.FTZ R40, -R137, R137, 1 ;  /* 0x3f80000089287423 */ /* 0x000fe20000010189 */
[----:B------:R-:W-:Y:S01]  /*5990*/  PLOP3.LUT P0, PT, PT, PT, UP0, 0x80, 0x0 ;  /* 0x000000000000781c */ /* 0x000fe20003f0f008 */
[----:B------:R-:W-:Y:S01]  /*59a0*/  FMUL.FTZ R213, R0, UR6 ;  /* 0x0000000600d57c20 */ /* 0x000fe20008410000 */
[----:B------:R-:W-:Y:S03]  /*59b0*/  FFMA.FTZ R0, -R48, R48, 1 ;  /* 0x3f80000030007423 */ /* 0x000fe60000010130 */
[----:B------:R-:W4:Y:S01]  /*59c0*/  MUFU.TANH R106, R184 ;  /* 0x000000b8006a7308 */ /* 0x000f220000002400 */
[----:B------:R-:W-:Y:S01]  /*59d0*/  FMUL.FTZ R209, R40, UR6 ;  /* 0x0000000628d17c20 */ /* 0x000fe20008410000 */
[C---:B------:R-:W-:Y:S01]  /*59e0*/  FFMA.FTZ R52, R66.reuse, -UR5, R52 ;  /* 0x8000000542347c23 */ /* 0x040fe20008010034 */
[----:B------:R-:W-:Y:S01]  /*59f0*/  FFMA.FTZ R40, R66, -UR5, R136 ;  /* 0x8000000542287c23 */ /* 0x000fe20008010088 */
[----:B------:R-:W-:Y:S01]  /*5a00*/  FFMA.FTZ R66, -R136, R136, 1 ;  /* 0x3f80000088427423 */ /* 0x000fe20000010188 */
[----:B------:R-:W-:Y:S01]  /*5a10*/  I2FP.F32.S32 R6, R6 ;  /* 0x0000000600067245 */ /* 0x000fe20000201400 */
[----:B------:R-:W-:Y:S01]  /*5a20*/  FMUL.FTZ R210, R4, UR6 ;  /* 0x0000000604d27c20 */ /* 0x000fe20008410000 */
[----:B------:R-:W-:Y:S03]  /*5a30*/  FMUL.FTZ R229, R5, UR6 ;  /* 0x0000000605e57c20 */ /* 0x000fe60008410000 */
[----:B------:R-:W4:Y:S01]  /*5a40*/  MUFU.TANH R112, R185 ;  /* 0x000000b900707308 */ /* 0x000f220000002400 */
[----:B------:R-:W-:Y:S01]  /*5a50*/  FMUL.FTZ R225, R0, UR6 ;  /* 0x0000000600e17c20 */ /* 0x000fe20008410000 */
[----:B------:R-:W-:Y:S01]  /*5a60*/  FFMA.FTZ R4, -R47, R47, 1 ;  /* 0x3f8000002f047423 */ /* 0x000fe2000001012f */
[----:B-1----:R-:W-:Y:S01]  /*5a70*/  FFMA.FTZ R5, -R63, R63, 1 ;  /* 0x3f8000003f057423 */ /* 0x002fe2000001013f */
[----:B------:R-:W-:Y:S01]  /*5a80*/  FFMA.FTZ R0, -R64, R64, 1 ;  /* 0x3f80000040007423 */ /* 0x000fe20000010140 */
[----:B------:R-:W-:Y:S01]  /*5a90*/  FFMA.FTZ R49, R61, -UR5, R49 ;  /* 0x800000053d317c23 */ /* 0x000fe20008010031 */
[----:B------:R-:W-:Y:S01]  /*5aa0*/  FFMA.FTZ R51, R65, -UR5, R51 ;  /* 0x8000000541337c23 */ /* 0x000fe20008010033 */
[----:B------:R-:W-:Y:S03]  /*5ab0*/  FMUL.FTZ R215, R66, UR6 ;  /* 0x0000000642d77c20 */ /* 0x000fe60008410000 */
[----:B------:R-:W1:Y:S01]  /*5ac0*/  MUFU.TANH R111, R186 ;  /* 0x000000ba006f7308 */ /* 0x000e620000002400 */
[----:B------:R-:W-:Y:S01]  /*5ad0*/  FFMA.FTZ R61, -R113, R113, 1 ;  /* 0x3f800000713d7423 */ /* 0x000fe20000010171 */
[C---:B------:R-:W-:Y:S01]  /*5ae0*/  FFMA.FTZ R29, R67.reuse, -UR5, R29 ;  /* 0x80000005431d7c23 */ /* 0x040fe2000801001d */
[----:B------:R-:W-:Y:S01]  /*5af0*/  FFMA.FTZ R65, R67, -UR5, R113 ;  /* 0x8000000543417c23 */ /* 0x000fe20008010071 */
[----:B------:R-:W-:Y:S01]  /*5b00*/  FFMA.FTZ R63, R102, -UR5, R63 ;  /* 0x80000005663f7c23 */ /* 0x000fe2000801003f */
[----:B--2---:R-:W-:Y:S01]  /*5b10*/  FFMA.FTZ R66, R101, -UR5, R108 ;  /* 0x8000000565427c23 */ /* 0x004fe2000801006c */
[----:B------:R-:W-:Y:S01]  /*5b20*/  FMUL.FTZ R220, R4, UR6 ;  /* 0x0000000604dc7c20 */ /* 0x000fe20008410000 */
[----:B------:R-:W-:Y:S03]  /*5b30*/  FFMA.FTZ R64, R6, -UR5, R64 ;  /* 0x8000000506407c23 */ /* 0x000fe60008010040 */
[----:B------:R-:W2:Y:S01]  /*5b40*/  MUFU.TANH R110, R187 ;  /* 0x000000bb006e7308 */ /* 0x000ea20000002400 */
[----:B---3--:R-:W-:Y:S01]  /*5b50*/  FFMA.FTZ R102, R102, -UR5, R107 ;  /* 0x8000000566667c23 */ /* 0x008fe2000801006b */
[----:B----4-:R-:W-:Y:S01]  /*5b60*/  FFMA.FTZ R67, R105, -UR5, R106 ;  /* 0x8000000569437c23 */ /* 0x010fe2000801006a */
[----:B------:R-:W-:Y:S01]  /*5b70*/  FFMA.FTZ R101, R6, -UR5, R112 ;  /* 0x8000000506657c23 */ /* 0x000fe20008010070 */
[----:B------:R-:W-:Y:S01]  /*5b80*/  FMUL.FTZ R221, R5, UR6 ;  /* 0x0000000605dd7c20 */ /* 0x000fe20008410000 */
[----:B------:R-:W-:Y:S01]  /*5b90*/  FMUL.FTZ R219, R0, UR6 ;  /* 0x0000000600db7c20 */ /* 0x000fe20008410000 */
[----:B------:R-:W-:Y:S01]  /*5ba0*/  FMUL.FTZ R231, R60, UR6 ;  /* 0x000000063ce77c20 */ /* 0x000fe20008410000 */
[----:B------:R-:W-:Y:S03]  /*5bb0*/  FFMA.FTZ R108, -R108, R108, 1 ;  /* 0x3f8000006c6c7423 */ /* 0x000fe6000001016c */
[----:B------:R-:W3:Y:S01]  /*5bc0*/  MUFU.TANH R62, R188 ;  /* 0x000000bc003e7308 */ /* 0x000ee20000002400 */
[----:B------:R-:W-:Y:S01]  /*5bd0*/  FFMA.FTZ R107, -R107, R107, 1 ;  /* 0x3f8000006b6b7423 */ /* 0x000fe2000001016b */
[----:B------:R-:W-:Y:S01]  /*5be0*/  FFMA.FTZ R106, -R106, R106, 1 ;  /* 0x3f8000006a6a7423 */ /* 0x000fe2000001016a */
[----:B------:R-:W-:Y:S01]  /*5bf0*/  FFMA.FTZ R105, -R112, R112, 1 ;  /* 0x3f80000070697423 */ /* 0x000fe20000010170 */
[----:B-1----:R-:W-:Y:S01]  /*5c00*/  FFMA.FTZ R6, -R111, R111, 1 ;  /* 0x3f8000006f067423 */ /* 0x002fe2000001016f */
[----:B------:R-:W-:Y:S01]  /*5c10*/  FMUL.FTZ R228, R61, UR6 ;  /* 0x000000063de47c20 */ /* 0x000fe20008410000 */
[----:B------:R-:W-:Y:S01]  /*5c20*/  FMUL.FTZ R227, R59, UR6 ;  /* 0x000000063be37c20 */ /* 0x000fe20008410000 */
[----:B------:R-:W-:Y:S03]  /*5c30*/  FFMA.FTZ R43, R43, -UR5, R143 ;  /* 0x800000052b2b7c23 */ /* 0x000fe6000801008f */
[----:B------:R-:W1:Y:S01]  /*5c40*/  MUFU.TANH R109, R189 ;  /* 0x000000bd006d7308 */ /* 0x000e620000002400 */
[----:B--2---:R-:W-:Y:S01]  /*5c50*/  FFMA.FTZ R5, -R110, R110, 1 ;  /* 0x3f8000006e057423 */ /* 0x004fe2000001016e */
[C---:B------:R-:W-:Y:S01]  /*5c60*/  FFMA.FTZ R48, R103.reuse, -UR5, R48 ;  /* 0x8000000567307c23 */ /* 0x040fe20008010030 */
[----:B------:R-:W-:Y:S01]  /*5c70*/  FFMA.FTZ R47, R104, -UR5, R47 ;  /* 0x80000005682f7c23 */ /* 0x000fe2000801002f */
[----:B------:R-:W-:Y:S01]  /*5c80*/  FFMA.FTZ R59, R114, -UR5, R111 ;  /* 0x80000005723b7c23 */ /* 0x000fe2000801006f */
[----:B------:R-:W-:Y:S01]  /*5c90*/  FFMA.FTZ R61, R103, -UR5, R110 ;  /* 0x80000005673d7c23 */ /* 0x000fe2000801006e */
[----:B------:R-:W-:Y:S01]  /*5ca0*/  FMUL.FTZ R218, R108, UR6 ;  /* 0x000000066cda7c20 */ /* 0x000fe20008410000 */
[----:B------:R-:W-:Y:S01]  /*5cb0*/  FMUL.FTZ R223, R107, UR6 ;  /* 0x000000066bdf7c20 */ /* 0x000fe20008410000 */
[----:B------:R-:W-:Y:S01]  /*5cc0*/  FMUL.FTZ R216, R105, UR6 ;  /* 0x0000000669d87c20 */ /* 0x000fe20008410000 */
[----:B---3--:R-:W-:Y:S01]  /*5cd0*/  FFMA.FTZ R4, -R62, R62, 1 ;  /* 0x3f8000003e047423 */ /* 0x008fe2000001013e */
[----:B------:R-:W-:Y:S01]  /*5ce0*/  FFMA.FTZ R60, R115, -UR5, R62 ;  /* 0x80000005733c7c23 */ /* 0x000fe2000801003e */
[----:B------:R-:W-:Y:S01]  /*5cf0*/  FMUL.FTZ R224, R6, UR6 ;  /* 0x0000000606e07c20 */ /* 0x000fe20008410000 */
[----:B------:R-:W-:Y:S01]  /*5d00*/  FMUL.FTZ R226, R5, UR6 ;  /* 0x0000000605e27c20 */ /* 0x000fe20008410000 */
[----:B------:R-:W-:Y:S01]  /*5d10*/  FMUL.FTZ R217, R4, UR6 ;  /* 0x0000000604d97c20 */ /* 0x000fe20008410000 */
[----:B-1----:R-:W-:Y:S01]  /*5d20*/  FFMA.FTZ R0, -R109, R109, 1 ;  /* 0x3f8000006d007423 */ /* 0x002fe2000001016d */
[----:B------:R-:W-:Y:S01]  /*5d30*/  FFMA.FTZ R62, R104, -UR5, R109 ;  /* 0x80000005683e7c23 */ /* 0x000fe2000801006d */
[----:B------:R-:W-:Y:S02]  /*5d40*/  FMUL.FTZ R189, R106, UR6 ;  /* 0x000000066abd7c20 */ /* 0x000fe40008410000 */
        /* <DEDUP_REMOVED lines=11> */
.L_x_1305:
        /* <DEDUP_REMOVED lines=157> */
[----:B------:R-:W-:Y:S01]  /*67d0*/  VIADDMNMX R4, R4, UR11, RZ, !PT ;  /* 0x0000000b04047c46 */ /* 0x000fe2000f8001ff */
[----:B------:R-:W-:Y:S01]  /*67e0*/  UMOV UR11, UR12 ;  /* 0x0000000c000b7c82 */ /* 0x000fe20008000000 */
        /* <DEDUP_REMOVED lines=71> */
.L_x_1306:
        /* <DEDUP_REMOVED lines=38> */
[----:B------:R2:W-:Y:S01]  /*6ec0*/  MUFU.EX2 R143, R7 ;  /* 0x00000007008f7308 */ /* 0x0005e20000000800 */
[----:B------:R-:W-:Y:S01]  /*6ed0*/  FSEL R5, R5, RZ, P0 ;  /* 0x000000ff05057208 */ /* 0x000fe20000000000 */
[--C-:B------:R-:W-:Y:S01]  /*6ee0*/  FFMA.FTZ R48, R48, UR8, -R6.reuse ;  /* 0x0000000830307c23 */ /* 0x100fe20008010806 */
[--C-:B------:R-:W-:Y:S01]  /*6ef0*/  FFMA.FTZ R14, R14, UR8, -R6.reuse ;  /* 0x000000080e0e7c23 */ /* 0x100fe20008010806 */
[--C-:B------:R-:W-:Y:S01]  /*6f00*/  FFMA.FTZ R13, R13, UR8, -R6.reuse ;  /* 0x000000080d0d7c23 */ /* 0x100fe20008010806 */
[--C-:B------:R-:W-:Y:S01]  /*6f10*/  FFMA.FTZ R12, R12, UR8, -R6.reuse ;  /* 0x000000080c0c7c23 */ /* 0x100fe20008010806 */
[--C-:B------:R-:W-:Y:S01]  /*6f20*/  FFMA.FTZ R56, R56, UR8, -R6.reuse ;  /* 0x0000000838387c23 */ /* 0x100fe20008010806 */
[--C-:B------:R-:W-:Y:S03]  /*6f30*/  FFMA.FTZ R55, R55, UR8, -R6.reuse ;  /* 0x0000000837377c23 */ /* 0x100fe60008010806 */
[----:B------:R-:W3:Y:S01]  /*6f40*/  MUFU.EX2 R142, R14 ;  /* 0x0000000e008e7308 */ /* 0x000ee20000000800 */
        /* <DEDUP_REMOVED lines=8> */
[--C-:B--2---:R-:W-:Y:S01]  /*6fd0*/  FFMA.FTZ R7, R57, UR8, -R5.reuse ;  /* 0x0000000839077c23 */ /* 0x104fe20008010805 */
[--C-:B------:R-:W-:Y:S01]  /*6fe0*/  FFMA.FTZ R8, R8, UR8, -R5.reuse ;  /* 0x0000000808087c23 */ /* 0x100fe20008010805 */
[--C-:B------:R-:W-:Y:S01]  /*6ff0*/  FFMA.FTZ R46, R46, UR8, -R5.reuse ;  /* 0x000000082e2e7c23 */ /* 0x100fe20008010805 */
[--C-:B------:R-:W-:Y:S01]  /*7000*/  FFMA.FTZ R45, R45, UR8, -R5.reuse ;  /* 0x000000082d2d7c23 */ /* 0x100fe20008010805 */
[--C-:B------:R-:W-:Y:S01]  /*7010*/  FFMA.FTZ R44, R44, UR8, -R5.reuse ;  /* 0x000000082c2c7c23 */ /* 0x100fe20008010805 */
[--C-:B------:R-:W-:Y:S01]  /*7020*/  FFMA.FTZ R43, R43, UR8, -R5.reuse ;  /* 0x000000082b2b7c23 */ /* 0x100fe20008010805 */
[--C-:B------:R-:W-:Y:S03]  /*7030*/  FFMA.FTZ R42, R42, UR8, -R5.reuse ;  /* 0x000000082a2a7c23 */ /* 0x100fe60008010805 */
[----:B-1----:R1:W-:Y:S01]  /*7040*/  MUFU.EX2 R79, R7 ;  /* 0x00000007004f7308 */ /* 0x0023e20000000800 */
[--C-:B------:R-:W-:Y:S01]  /*7050*/  FFMA.FTZ R41, R41, UR8, -R5.reuse ;  /* 0x0000000829297c23 */ /* 0x100fe20008010805 */
[--C-:B------:R-:W-:Y:S01]  /*7060*/  FFMA.FTZ R40, R40, UR8, -R5.reuse ;  /* 0x0000000828287c23 */ /* 0x100fe20008010805 */
[--C-:B------:R-:W-:Y:S01]  /*7070*/  FFMA.FTZ R39, R39, UR8, -R5.reuse ;  /* 0x0000000827277c23 */ /* 0x100fe20008010805 */
[----:B------:R-:W-:Y:S01]  /*7080*/  FSETP.NEU.FTZ.AND P0, PT, R0, -INF , PT ;  /* 0xff8000000000780b */ /* 0x000fe20003f1d000 */
[C---:B------:R-:W-:Y:S05]  /*7090*/  FMUL.FTZ R0, R103.reuse, 1.4426950216293334961 ;  /* 0x3fb8aa3b67007820 */ /* 0x040fea0000410000 */
[----:B------:R-:W-:Y:S01]  /*70a0*/  MUFU.EX2 R141, R11 ;  /* 0x0000000b008d7308 */ /* 0x000fe20000000800 */
[----:B------:R-:W-:Y:S02]  /*70b0*/  FSEL R4, R4, RZ, P0 ;  /* 0x000000ff04047208 */ /* 0x000fe40000000000 */
[----:B------:R-:W-:Y:S03]  /*70c0*/  FSETP.NEU.FTZ.AND P0, PT, R103, -INF , PT ;  /* 0xff8000006700780b */ /* 0x000fe60003f1d000 */
[--C-:B------:R-:W-:Y:S01]  /*70d0*/  FFMA.FTZ R35, R35, UR8, -R4.reuse ;  /* 0x0000000823237c23 */ /* 0x100fe20008010804 */
[----:B------:R-:W-:Y:S03]  /*70e0*/  FSEL R0, R0, RZ, P0 ;  /* 0x000000ff00007208 */ /* 0x000fe60000000000 */
[----:B------:R2:W-:Y:S01]  /*70f0*/  MUFU.EX2 R140, R10 ;  /* 0x0000000a008c7308 */ /* 0x0005e20000000800 */
[--C-:B-1----:R-:W-:Y:S01]  /*7100*/  FFMA.FTZ R7, R58, UR8, -R5.reuse ;  /* 0x000000083a077c23 */ /* 0x102fe20008010805 */
[--C-:B------:R-:W-:Y:S01]  /*7110*/  FFMA.FTZ R34, R34, UR8, -R4.reuse ;  /* 0x0000000822227c23 */ /* 0x100fe20008010804 */
[--C-:B------:R-:W-:Y:S01]  /*7120*/  FFMA.FTZ R33, R33, UR8, -R4.reuse ;  /* 0x0000000821217c23 */ /* 0x100fe20008010804 */
[----:B------:R-:W-:Y:S01]  /*7130*/  FFMA.FTZ R32, R32, UR8, -R4 ;  /* 0x0000000820207c23 */ /* 0x000fe20008010804 */
[--C-:B------:R-:W-:Y:S01]  /*7140*/  FFMA.FTZ R19, R19, UR8, -R0.reuse ;  /* 0x0000000813137c23 */ /* 0x100fe20008010800 */
[--C-:B------:R-:W-:Y:S01]  /*7150*/  FFMA.FTZ R18, R18, UR8, -R0.reuse ;  /* 0x0000000812127c23 */ /* 0x100fe20008010800 */
[--C-:B------:R-:W-:Y:S03]  /*7160*/  FFMA.FTZ R17, R17, UR8, -R0.reuse ;  /* 0x0000000811117c23 */ /* 0x100fe60008010800 */
[----:B------:R1:W-:Y:S01]  /*7170*/  MUFU.EX2 R78, R7 ;  /* 0x00000007004e7308 */ /* 0x0003e20000000800 */
[--C-:B------:R-:W-:Y:S01]  /*7180*/  FFMA.FTZ R16, R16, UR8, -R0.reuse ;  /* 0x0000000810107c23 */ /* 0x100fe20008010800 */
[----:B------:R-:W-:Y:S01]  /*7190*/  FFMA.FTZ R102, R102, UR8, -R0 ;  /* 0x0000000866667c23 */ /* 0x000fe20008010800 */
[--C-:B------:R-:W-:Y:S01]  /*71a0*/  FFMA.FTZ R15, R15, UR8, -R4.reuse ;  /* 0x000000080f0f7c23 */ /* 0x100fe20008010804 */
[----:B------:R-:W-:Y:S01]  /*71b0*/  FFMA.FTZ R38, R38, UR8, -R4 ;  /* 0x0000000826267c23 */ /* 0x000fe20008010804 */
[--C-:B------:R-:W-:Y:S01]  /*71c0*/  FFMA.FTZ R27, R27, UR8, -R0.reuse ;  /* 0x000000081b1b7c23 */ /* 0x100fe20008010800 */
[----:B------:R-:W-:Y:S01]  /*71d0*/  FFMA.FTZ R26, R26, UR8, -R0 ;  /* 0x000000081a1a7c23 */ /* 0x000fe20008010800 */
[--C-:B------:R-:W-:Y:S03]  /*71e0*/  FFMA.FTZ R37, R37, UR8, -R4.reuse ;  /* 0x0000000825257c23 */ /* 0x100fe60008010804 */
[----:B------:R-:W4:Y:S01]  /*71f0*/  MUFU.EX2 R235, R12 ;  /* 0x0000000c00eb7308 */ /* 0x000f220000000800 */
[--C-:B--2---:R-:W-:Y:S01]  /*7200*/  FFMA.FTZ R10, R66, UR8, -R4.reuse ;  /* 0x00000008420a7c23 */ /* 0x104fe20008010804 */
[----:B------:R-:W-:Y:S01]  /*7210*/  FFMA.FTZ R36, R36, UR8, -R4 ;  /* 0x0000000824247c23 */ /* 0x000fe20008010804 */
[--C-:B------:R-:W-:Y:S01]  /*7220*/  FFMA.FTZ R25, R25, UR8, -R0.reuse ;  /* 0x0000000819197c23 */ /* 0x100fe20008010800 */
[--C-:B------:R-:W-:Y:S01]  /*7230*/  FFMA.FTZ R24, R24, UR8, -R0.reuse ;  /* 0x0000000818187c23 */ /* 0x100fe20008010800 */
[--C-:B------:R-:W-:Y:S01]  /*7240*/  FFMA.FTZ R23, R23, UR8, -R0.reuse ;  /* 0x0000000817177c23 */ /* 0x100fe20008010800 */
[----:B------:R-:W-:Y:S01]  /*7250*/  FFMA.FTZ R22, R22, UR8, -R0 ;  /* 0x0000000816167c23 */ /* 0x000fe20008010800 */
[----:B------:R-:W-:Y:S03]  /*7260*/  FFMA.FTZ R31, R31, UR8, -R4 ;  /* 0x000000081f1f7c23 */ /* 0x000fe60008010804 */
[----:B------:R-:W-:Y:S01]  /*7270*/  MUFU.EX2 R234, R9 ;  /* 0x0000000900ea7308 */ /* 0x000fe20000000800 */
[--C-:B-1----:R-:W-:Y:S01]  /*7280*/  FFMA.FTZ R7, R59, UR8, -R6.reuse ;  /* 0x000000083b077c23 */ /* 0x102fe20008010806 */
[----:B------:R-:W-:Y:S01]  /*7290*/  FFMA.FTZ R6, R60, UR8, -R6 ;  /* 0x000000083c067c23 */ /* 0x000fe20008010806 */
[--C-:B------:R-:W-:Y:S01]  /*72a0*/  FFMA.FTZ R30, R30, UR8, -R4.reuse ;  /* 0x000000081e1e7c23 */ /* 0x100fe20008010804 */
[--C-:B------:R-:W-:Y:S01]  /*72b0*/  FFMA.FTZ R29, R29, UR8, -R4.reuse ;  /* 0x000000081d1d7c23 */ /* 0x100fe20008010804 */
[----:B------:R-:W-:Y:S01]  /*72c0*/  FFMA.FTZ R28, R28, UR8, -R4 ;  /* 0x000000081c1c7c23 */ /* 0x000fe20008010804 */
[--C-:B------:R-:W-:Y:S01]  /*72d0*/  FFMA.FTZ R21, R21, UR8, -R0.reuse ;  /* 0x0000000815157c23 */ /* 0x100fe20008010800 */
[--C-:B------:R-:W-:Y:S03]  /*72e0*/  FFMA.FTZ R20, R20, UR8, -R0.reuse ;  /* 0x0000000814147c23 */ /* 0x100fe60008010800 */
[----:B------:R1:W-:Y:S10]  /*72f0*/  MUFU.EX2 R68, R6 ;  /* 0x0000000600447308 */ /* 0x0003f40000000800 */
[----:B------:R2:W-:Y:S10]  /*7300*/  MUFU.EX2 R69, R7 ;  /* 0x0000000700457308 */ /* 0x0005f40000000800 */
[----:B------:R-:W4:Y:S01]  /*7310*/  MUFU.EX2 R232, R8 ;  /* 0x0000000800e87308 */ /* 0x000f220000000800 */
[--C-:B-1----:R-:W-:Y:S01]  /*7320*/  FFMA.FTZ R6, R61, UR8, -R5.reuse ;  /* 0x000000083d067c23 */ /* 0x102fe20008010805 */
[----:B------:R-:W-:Y:S08]  /*7330*/  FFMA.FTZ R5, R62, UR8, -R5 ;  /* 0x000000083e057c23 */ /* 0x000ff00008010805 */
[----:B------:R1:W-:Y:S01]  /*7340*/  MUFU.EX2 R2, R5 ;  /* 0x0000000500027308 */ /* 0x0003e20000000800 */
[----:B--2---:R-:W-:Y:S09]  /*7350*/  FFMA.FTZ R7, R100, UR8, -R0 ;  /* 0x0000000864077c23 */ /* 0x004ff20008010800 */
[----:B------:R3:W-:Y:S10]  /*7360*/  MUFU.EX2 R3, R6 ;  /* 0x0000000600037308 */ /* 0x0007f40000000800 */
[----:B------:R4:W-:Y:S01]  /*7370*/  MUFU.EX2 R74, R7 ;  /* 0x00000007004a7308 */ /* 0x0009e20000000800 */
[--C-:B-1----:R-:W-:Y:S09]  /*7380*/  FFMA.FTZ R5, R63, UR8, -R4.reuse ;  /* 0x000000083f057c23 */ /* 0x102ff20008010804 */
[----:B------:R1:W-:Y:S01]  /*7390*/  MUFU.EX2 R77, R5 ;  /* 0x00000005004d7308 */ /* 0x0003e20000000800 */
[----:B---3--:R-:W-:Y:S05]  /*73a0*/  F2FP.F16.F32.PACK_AB R6, R142, R143 ;  /* 0x0000008f8e06723e */ /* 0x008fea00000000ff */
[----:B------:R2:W-:Y:S04]  /*73b0*/  STS [R180+0x12000], R6 ;  /* 0x01200006b4007388 */ /* 0x0005e80000000800 */
[----:B------:R-:W-:Y:S01]  /*73c0*/  MUFU.EX2 R136, R15 ;  /* 0x0000000f00887308 */ /* 0x000fe20000000800 */
[----:B----4-:R-:W-:Y:S09]  /*73d0*/  F2FP.F16.F32.PACK_AB R7, R235, R236 ;  /* 0x000000eceb07723e */ /* 0x010ff200000000ff */
[----:B------:R-:W3:Y:S01]  /*73e0*/  MUFU.EX2 R114, R38 ;  /* 0x0000002600727308 */ /* 0x000ee20000000800 */
[--C-:B-1----:R-:W-:Y:S01]  /*73f0*/  FFMA.FTZ R5, R64, UR8, -R4.reuse ;  /* 0x0000000840057c23 */ /* 0x102fe20008010804 */
[----:B------:R-:W-:Y:S08]  /*7400*/  FFMA.FTZ R4, R67, UR8, -R4 ;  /* 0x0000000843047c23 */ /* 0x000ff00008010804 */
[----:B------:R1:W-:Y:S01]  /*7410*/  MUFU.EX2 R76, R5 ;  /* 0x00000005004c7308 */ /* 0x0003e20000000800 */
[----:B--2---:R-:W-:Y:S09]  /*7420*/  F2FP.F16.F32.PACK_AB R6, R232, R234 ;  /* 0x000000eae806723e */ /* 0x004ff200000000ff */
[----:B------:R-:W-:Y:S01]  /*7430*/  MUFU.EX2 R113, R27 ;  /* 0x0000001b00717308 */ /* 0x000fe20000000800 */
[----:B---3--:R-:W-:Y:S09]  /*7440*/  F2FP.F16.F32.PACK_AB R9, R114, R136 ;  /* 0x000000887209723e */ /* 0x008ff200000000ff */
[----:B------:R-:W2:Y:S01]  /*7450*/  MUFU.EX2 R112, R26 ;  /* 0x0000001a00707308 */ /* 0x000ea20000000800 */
[--C-:B-1----:R-:W-:Y:S01]  /*7460*/  FFMA.FTZ R5, R65, UR8, -R0.reuse ;  /* 0x0000000841057c23 */ /* 0x102fe20008010800 */
[----:B------:R-:W-:Y:S08]  /*7470*/  FFMA.FTZ R0, R101, UR8, -R0 ;  /* 0x0000000865007c23 */ /* 0x000ff00008010800 */
[----:B------:R1:W-:Y:S10]  /*7480*/  MUFU.EX2 R75, R5 ;  /* 0x00000005004b7308 */ /* 0x0003f40000000800 */
[----:B------:R-:W-:Y:S01]  /*7490*/  MUFU.EX2 R139, R37 ;  /* 0x00000025008b7308 */ /* 0x000fe20000000800 */
[----:B--2---:R-:W-:Y:S09]  /*74a0*/  F2FP.F16.F32.PACK_AB R8, R112, R113 ;  /* 0x000000717008723e */ /* 0x004ff200000000ff */
[----:B------:R-:W2:Y:S01]  /*74b0*/  MUFU.EX2 R138, R36 ;  /* 0x00000024008a7308 */ /* 0x000ea20000000800 */
[----:B-1----:R-:W-:Y:S05]  /*74c0*/  F2FP.F16.F32.PACK_AB R5, R140, R141 ;  /* 0x0000008d8c05723e */ /* 0x002fea00000000ff */
[----:B------:R2:W-:Y:S04]  /*74d0*/  STS [R180+0x12400], R5 ;  /* 0x01240005b4007388 */ /* 0x0005e80000000800 */
[----:B------:R-:W-:Y:S01]  /*74e0*/  MUFU.EX2 R137, R25 ;  /* 0x0000001900897308 */ /* 0x000fe20000000800 */
[----:B------:R-:W-:Y:S04]  /*74f0*/  STS [R181+0x12000], R7 ;  /* 0x01200007b5007388 */ /* 0x000fe80000000800 */
[----:B------:R-:W-:Y:S05]  /*7500*/  STS [R181+0x12400], R6 ;  /* 0x01240006b5007388 */ /* 0x000fea0000000800 */
[----:B------:R-:W1:Y:S01]  /*7510*/  MUFU.EX2 R115, R24 ;  /* 0x0000001800737308 */ /* 0x000e620000000800 */
[----:B------:R1:W-:Y:S04]  /*7520*/  STS [R180+0x14000], R9 ;  /* 0x01400009b4007388 */ /* 0x0003e80000000800 */
[----:B------:R3:W-:Y:S05]  /*7530*/  STS [R180+0x14400], R8 ;  /* 0x01440008b4007388 */ /* 0x0007ea0000000800 */
[----:B------:R-:W-:Y:S01]  /*7540*/  MUFU.EX2 R186, R56 ;  /* 0x0000003800ba7308 */ /* 0x000fe20000000800 */
[----:B--2---:R-:W-:Y:S09]  /*7550*/  F2FP.F16.F32.PACK_AB R5, R138, R139 ;  /* 0x0000008b8a05723e */ /* 0x004ff200000000ff */
[----:B------:R-:W3:Y:S01]  /*7560*/  MUFU.EX2 R185, R55 ;  /* 0x0000003700b97308 */ /* 0x000ee20000000800 */
[----:B------:R2:W-:Y:S09]  /*7570*/  STS [R181+0x14000], R5 ;  /* 0x01400005b5007388 */ /* 0x0005f20000000800 */
[----:B------:R-:W-:Y:S01]  /*7580*/  MUFU.EX2 R184, R46 ;  /* 0x0000002e00b87308 */ /* 0x000fe20000000800 */
[----:B-1----:R-:W-:Y:S05]  /*7590*/  F2FP.F16.F32.PACK_AB R9, R115, R137 ;  /* 0x000000897309723e */ /* 0x002fea00000000ff */
        /* <DEDUP_REMOVED lines=13> */
[----:B------:R-:W2:Y:S01]  /*7670*/  MUFU.EX2 R163, R34 ;  /* 0x0000002200a37308 */ /* 0x000ea20000000800 */
[----:B-1----:R-:W-:Y:S05]  /*7680*/  F2FP.F16.F32.PACK_AB R6, R248, R250 ;  /* 0x000000faf806723e */ /* 0x002fea00000000ff */
[----:B------:R1:W-:Y:S04]  /*7690*/  STS [R182+0x12000], R6 ;  /* 0x01200006b6007388 */ /* 0x0003e80000000800 */
[----:B------:R-:W-:Y:S10]  /*76a0*/  MUFU.EX2 R162, R23 ;  /* 0x0000001700a27308 */ /* 0x000ff40000000800 */
[----:B------:R-:W3:Y:S01]  /*76b0*/  MUFU.EX2 R161, R22 ;  /* 0x0000001600a17308 */ /* 0x000ee20000000800 */
[----:B--2---:R-:W-:Y:S05]  /*76c0*/  F2FP.F16.F32.PACK_AB R5, R163, R175 ;  /* 0x000000afa305723e */ /* 0x004fea00000000ff */
[----:B------:R2:W-:Y:S04]  /*76d0*/  STS [R183+0x14000], R5 ;  /* 0x01400005b7007388 */ /* 0x0005e80000000800 */
[----:B------:R-:W-:Y:S10]  /*76e0*/  MUFU.EX2 R72, R4 ;  /* 0x0000000400487308 */ /* 0x000ff40000000800 */
[----:B------:R-:W-:Y:S01]  /*76f0*/  MUFU.EX2 R187, R21 ;  /* 0x0000001500bb7308 */ /* 0x000fe20000000800 */
[----:B---3--:R-:W-:Y:S05]  /*7700*/  F2FP.F16.F32.PACK_AB R7, R161, R162 ;  /* 0x000000a2a107723e */ /* 0x008fea00000000ff */
[----:B------:R-:W-:Y:S04]  /*7710*/  STS [R183+0x14400], R7 ;  /* 0x01440007b7007388 */ /* 0x000fe80000000800 */
[----:B------:R-:W3:Y:S10]  /*7720*/  MUFU.EX2 R233, R20 ;  /* 0x0000001400e97308 */ /* 0x000ef40000000800 */
[----:B------:R-:W-:Y:S10]  /*7730*/  MUFU.EX2 R230, R33 ;  /* 0x0000002100e67308 */ /* 0x000ff40000000800 */
[----:B------:R-:W1:Y:S01]  /*7740*/  MUFU.EX2 R188, R32 ;  /* 0x0000002000bc7308 */ /* 0x000e620000000800 */
[----:B---3--:R-:W-:Y:S05]  /*7750*/  F2FP.F16.F32.PACK_AB R4, R233, R187 ;  /* 0x000000bbe904723e */ /* 0x008fea00000000ff */
        /* <DEDUP_REMOVED lines=10> */
[----:B------:R-:W4:Y:S01]  /*7800*/  MUFU.EX2 R84, R49 ;  /* 0x0000003100547308 */ /* 0x000f220000000800 */
[----:B---3--:R-:W-:Y:S05]  /*7810*/  F2FP.F16.F32.PACK_AB R4, R241, R242 ;  /* 0x000000f2f104723e */ /* 0x008fea00000000ff */
[----:B------:R3:W-:Y:S04]  /*7820*/  STS [R176+0x12400], R4 ;  /* 0x01240004b0007388 */ /* 0x0007e80000000800 */
[----:B------:R-:W-:Y:S10]  /*7830*/  MUFU.EX2 R83, R40 ;  /* 0x0000002800537308 */ /* 0x000ff40000000800 */
[----:B------:R-:W1:Y:S01]  /*7840*/  MUFU.EX2 R82, R39 ;  /* 0x0000002700527308 */ /* 0x000e620000000800 */
[----:B----4-:R-:W-:Y:S05]  /*7850*/  F2FP.F16.F32.PACK_AB R7, R84, R85 ;  /* 0x000000555407723e */ /* 0x010fea00000000ff */
[----:B------:R-:W-:Y:S04]  /*7860*/  STS [R177+0x12000], R7 ;  /* 0x01200007b1007388 */ /* 0x000fe80000000800 */
[----:B------:R-:W-:Y:S10]  /*7870*/  MUFU.EX2 R249, R31 ;  /* 0x0000001f00f97308 */ /* 0x000ff40000000800 */
[----:B------:R-:W2:Y:S01]  /*7880*/  MUFU.EX2 R247, R30 ;  /* 0x0000001e00f77308 */ /* 0x000ea20000000800 */
[----:B-1----:R-:W-:Y:S05]  /*7890*/  F2FP.F16.F32.PACK_AB R6, R82, R83 ;  /* 0x000000535206723e */ /* 0x002fea00000000ff */
[----:B------:R1:W-:Y:S04]  /*78a0*/  STS [R177+0x12400], R6 ;  /* 0x01240006b1007388 */ /* 0x0003e80000000800 */
[----:B------:R-:W-:Y:S10]  /*78b0*/  MUFU.EX2 R245, R19 ;  /* 0x0000001300f57308 */ /* 0x000ff40000000800 */
[----:B------:R-:W3:Y:S01]  /*78c0*/  MUFU.EX2 R243, R18 ;  /* 0x0000001200f37308 */ /* 0x000ee20000000800 */
[----:B--2---:R-:W-:Y:S05]  /*78d0*/  F2FP.F16.F32.PACK_AB R5, R247, R249 ;  /* 0x000000f9f705723e */ /* 0x004fea00000000ff */
[----:B------:R-:W-:Y:S04]  /*78e0*/  STS [R176+0x14000], R5 ;  /* 0x01400005b0007388 */ /* 0x000fe80000000800 */
[----:B------:R-:W-:Y:S10]  /*78f0*/  MUFU.EX2 R87, R29 ;  /* 0x0000001d00577308 */ /* 0x000ff40000000800 */
[----:B------:R-:W-:Y:S01]  /*7900*/  MUFU.EX2 R251, R17 ;  /* 0x0000001100fb7308 */ /* 0x000fe20000000800 */
[----:B---3--:R-:W-:Y:S05]  /*7910*/  F2FP.F16.F32.PACK_AB R4, R243, R245 ;  /* 0x000000f5f304723e */ /* 0x008fea00000000ff */
[----:B------:R2:W-:Y:S04]  /*7920*/  STS [R176+0x14400], R4 ;  /* 0x01440004b0007388 */ /* 0x0005e80000000800 */
[----:B------:R-:W1:Y:S10]  /*7930*/  MUFU.EX2 R86, R16 ;  /* 0x0000001000567308 */ /* 0x000e740000000800 */
[----:B------:R-:W3:Y:S10]  /*7940*/  MUFU.EX2 R252, R28 ;  /* 0x0000001c00fc7308 */ /* 0x000ef40000000800 */
[----:B------:R-:W-:Y:S01]  /*7950*/  MUFU.EX2 R81, R48 ;  /* 0x0000003000517308 */ /* 0x000fe20000000800 */
[----:B-1----:R-:W-:Y:S05]  /*7960*/  F2FP.F16.F32.PACK_AB R6, R86, R251 ;  /* 0x000000fb5606723e */ /* 0x002fea00000000ff */
[----:B------:R1:W-:Y:S01]  /*7970*/  STS [R177+0x14400], R6 ;  /* 0x01440006b1007388 */ /* 0x0003e20000000800 */
[----:B--2---:R-:W-:Y:S03]  /*7980*/  F2FP.F16.F32.PACK_AB R4, R78, R79 ;  /* 0x0000004f4e04723e */ /* 0x004fe600000000ff */
[----:B------:R-:W2:Y:S01]  /*7990*/  MUFU.EX2 R80, R47 ;  /* 0x0000002f00507308 */ /* 0x000ea20000000800 */
[----:B---3--:R-:W-:Y:S05]  /*79a0*/  F2FP.F16.F32.PACK_AB R7, R252, R87 ;  /* 0x00000057fc07723e */ /* 0x008fea00000000ff */
[----:B------:R3:W-:Y:S04]  /*79b0*/  STS [R177+0x14000], R7 ;  /* 0x01400007b1007388 */ /* 0x0007e80000000800 */
[----:B------:R4:W-:Y:S01]  /*79c0*/  MUFU.EX2 R70, R0 ;  /* 0x0000000000467308 */ /* 0x0009e20000000800 */
[----:B------:R3:W-:Y:S09]  /*79d0*/  STS [R179+0x12400], R4 ;  /* 0x01240004b3007388 */ /* 0x0007f20000000800 */
[----:B------:R-:W3:Y:S01]  /*79e0*/  MUFU.EX2 R73, R10 ;  /* 0x0000000a00497308 */ /* 0x000ee20000000800 */
[----:B--2---:R-:W-:Y:S05]  /*79f0*/  F2FP.F16.F32.PACK_AB R5, R80, R81 ;  /* 0x000000515005723e */ /* 0x004fea00000000ff */
[----:B------:R2:W-:Y:S01]  /*7a00*/  STS [R179+0x12000], R5 ;  /* 0x01200005b3007388 */ /* 0x0005e20000000800 */
[----:B-1----:R-:W-:Y:S03]  /*7a10*/  F2FP.F16.F32.PACK_AB R6, R74, R75 ;  /* 0x0000004b4a06723e */ /* 0x002fe600000000ff */
[----:B------:R-:W1:Y:S01]  /*7a20*/  MUFU.EX2 R71, R102 ;  /* 0x0000006600477308 */ /* 0x000e620000000800 */
[----:B----4-:R-:W-:Y:S05]  /*7a30*/  F2FP.F16.F32.PACK_AB R0, R68, R69 ;  /* 0x000000454400723e */ /* 0x010fea00000000ff */
[----:B------:R1:W-:Y:S01]  /*7a40*/  STS [R178+0x12000], R0 ;  /* 0x01200000b2007388 */ /* 0x0003e20000000800 */
[----:B---3--:R-:W-:Y:S02]  /*7a50*/  F2FP.F16.F32.PACK_AB R7, R76, R77 ;  /* 0x0000004d4c07723e */ /* 0x008fe400000000ff */
[----:B------:R-:W-:Y:S02]  /*7a60*/  F2FP.F16.F32.PACK_AB R4, R72, R73 ;  /* 0x000000494804723e */ /* 0x000fe400000000ff */
[----:B--2---:R-:W-:Y:S05]  /*7a70*/  F2FP.F16.F32.PACK_AB R5, R2, R3 ;  /* 0x000000030205723e */ /* 0x004fea00000000ff */
[----:B------:R-:W-:Y:S01]  /*7a80*/  STS [R178+0x12400], R5 ;  /* 0x01240005b2007388 */ /* 0x000fe20000000800 */
[----:B-1----:R-:W-:Y:S03]  /*7a90*/  F2FP.F16.F32.PACK_AB R0, R70, R71 ;  /* 0x000000474600723e */ /* 0x002fe600000000ff */
[----:B------:R-:W-:Y:S04]  /*7aa0*/  STS [R179+0x14000], R7 ;  /* 0x01400007b3007388 */ /* 0x000fe80000000800 */
[----:B------:R-:W-:Y:S04]  /*7ab0*/  STS [R179+0x14400], R6 ;  /* 0x01440006b3007388 */ /* 0x000fe80000000800 */
        /* <DEDUP_REMOVED lines=36> */
[----:B------:R-:W-:Y:S01]  /*7d00*/  FADD.FTZ R10, -R131, R10 ;  /* 0x0000000a830a7221 */ /* 0x000fe20000010100 */
[----:B------:R-:W-:Y:S01]  /*7d10*/  FADD.FTZ R5, -R134, R5 ;  /* 0x0000000586057221 */ /* 0x000fe20000010100 */
[----:B------:R-:W-:Y:S01]  /*7d20*/  FADD.FTZ R8, -R132, R8 ;  /* 0x0000000884087221 */ /* 0x000fe20000010100 */
[----:B------:R-:W-:Y:S01]  /*7d30*/  FMUL.FTZ R0, R151, R0 ;  /* 0x0000000097007220 */ /* 0x000fe20000410000 */
[----:B------:R-:W-:Y:S01]  /*7d40*/  FMUL.FTZ R7, R113, R10 ;  /* 0x0000000a71077220 */ /* 0x000fe20000410000 */
[----:B------:R-:W-:Y:S01]  /*7d50*/  FMUL.FTZ R5, R142, R5 ;  /* 0x000000058e057220 */ /* 0x000fe20000410000 */
[C---:B------:R-:W-:Y:S01]  /*7d60*/  FADD.FTZ R12, -R132.reuse, R12 ;  /* 0x0000000c840c7221 */ /* 0x040fe20000010100 */
[----:B------:R-:W-:Y:S01]  /*7d70*/  FADD.FTZ R9, -R132, R9 ;  /* 0x0000000984097221 */ /* 0x000fe20000010100 */
[----:B------:R-:W-:Y:S01]  /*7d80*/  FADD.FTZ R15, -R131, R15 ;  /* 0x0000000f830f7221 */ /* 0x000fe20000010100 */
[----:B------:R-:W-:Y:S01]  /*7d90*/  FMUL.FTZ R5, R166, R5 ;  /* 0x00000005a6057220 */ /* 0x000fe20000410000 */
[----:B------:R-:W-:Y:S01]  /*7da0*/  FMUL.FTZ R10, R139, R12 ;  /* 0x0000000c8b0a7220 */ /* 0x000fe20000410000 */
        /* <DEDUP_REMOVED lines=9> */
[C---:B------:R-:W-:Y:S01]  /*7e40*/  FADD.FTZ R17, -R134.reuse, R17 ;  /* 0x0000001186117221 */ /* 0x040fe20000010100 */
[----:B------:R-:W-:Y:S01]  /*7e50*/  FADD.FTZ R11, -R131, R11 ;  /* 0x0000000b830b7221 */ /* 0x000fe20000010100 */
[----:B------:R-:W-:Y:S02]  /*7e60*/  FADD.FTZ R16, -R134, R16 ;  /* 0x0000001086107221 */ /* 0x000fe40000010100 */
[----:B------:R-:W-:Y:S01]  /*7e70*/  FMUL.FTZ R17, R235, R17 ;  /* 0x00000011eb117220 */ /* 0x000fe20000410000 */
[----:B------:R-:W-:Y:S01]  /*7e80*/  FMUL.FTZ R11, R112, R11 ;  /* 0x0000000b700b7220 */ /* 0x000fe20000410000 */
[----:B------:R-:W-:Y:S01]  /*7e90*/  FMUL.FTZ R16, R236, R16 ;  /* 0x00000010ec107220 */ /* 0x000fe20000410000 */
[-C--:B-1----:R-:W-:Y:S03]  /*7ea0*/  HMMA.16816.F32 R20, R104, R100.reuse, R20 ;  /* 0x000000646814723c */ /* 0x082fe60000001814 */
[----:B------:R-:W-:Y:S03]  /*7eb0*/  FMUL.FTZ R11, R164, R11 ;  /* 0x0000000ba40b7220 */ /* 0x000fe60000410000 */
[C---:B------:R-:W-:Y:S05]  /*7ec0*/  HMMA.16816.F32 R24, R108.reuse, R100, R24 ;  /* 0x000000646c18723c */ /* 0x040fea0000001818 */
[----:B------:R-:W-:Y:S01]  /*7ed0*/  F2FP.F16.F32.PACK_AB R112, R11, R12 ;  /* 0x0000000c0b70723e */ /* 0x000fe200000000ff */
[-C--:B------:R-:W-:Y:S05]  /*7ee0*/  HMMA.16816.F32 R28, R108, R102.reuse, R28 ;  /* 0x000000666c1c723c */ /* 0x080fea000000181c */
[----:B------:R-:W-:Y:S01]  /*7ef0*/  FMUL.FTZ R100, R143, R4 ;  /* 0x000000048f647220 */ /* 0x000fe20000410000 */
[C---:B------:R-:W-:Y:S05]  /*7f00*/  HMMA.16816.F32 R32, R104.reuse, R102, R32 ;  /* 0x000000666820723c */ /* 0x040fea0000001820 */
[----:B------:R-:W-:Y:S01]  /*7f10*/  FMUL.FTZ R4, R141, R6 ;  /* 0x000000068d047220 */ /* 0x000fe20000410000 */
[----:B------:R-:W-:Y:S01]  /*7f20*/  FMUL.FTZ R6, R148, R100 ;  /* 0x0000006494067220 */ /* 0x000fe20000410000 */
[----:B------:R-:W-:Y:S01]  /*7f30*/  FMUL.FTZ R12, R147, R18 ;  /* 0x00000012930c7220 */ /* 0x000fe20000410000 */
[----:B------:R-:W-:Y:S03]  /*7f40*/  FMUL.FTZ R11, R170, R19 ;  /* 0x00000013aa0b7220 */ /* 0x000fe60000410000 */
[----:B------:R-:W-:Y:S01]  /*7f50*/  FMUL.FTZ R4, R165, R4 ;  /* 0x00000004a5047220 */ /* 0x000fe20000410000 */
[----:B------:R-:W-:Y:S01]  /*7f60*/  F2FP.F16.F32.PACK_AB R115, R5, R6 ;  /* 0x000000060573723e */ /* 0x000fe200000000ff */
[----:B------:R-:W-:Y:S01]  /*7f70*/  FMUL.FTZ R101, R136, R8 ;  /* 0x0000000888657220 */ /* 0x000fe20000410000 */
[----:B------:R-:W-:Y:S01]  /*7f80*/  FMUL.FTZ R8, R114, R9 ;  /* 0x0000000972087220 */ /* 0x000fe20000410000 */
[----:B------:R-:W-:Y:S01]  /*7f90*/  FMUL.FTZ R100, R137, R14 ;  /* 0x0000000e89647220 */ /* 0x000fe20000410000 */
[----:B------:R-:W-:Y:S01]  /*7fa0*/  F2FP.F16.F32.PACK_AB R114, R0, R4 ;  /* 0x000000040072723e */ /* 0x000fe200000000ff */
[----:B------:R-:W-:Y:S01]  /*7fb0*/  FMUL.FTZ R9, R138, R13 ;  /* 0x0000000d8a097220 */ /* 0x000fe20000410000 */
[----:B------:R-:W1:Y:S01]  /*7fc0*/  LDSM.16.M88.4 R4, [R117+0x8800] ;  /* 0x008800007504783b */ /* 0x000e620000000200 */
[C---:B------:R-:W-:Y:S01]  /*7fd0*/  FADD.FTZ R31, -R131.reuse, R31 ;  /* 0x0000001f831f7221 */ /* 0x040fe20000010100 */
[----:B------:R-:W-:Y:S01]  /*7fe0*/  FADD.FTZ R30, -R131, R30 ;  /* 0x0000001e831e7221 */ /* 0x000fe20000010100 */
[----:B------:R-:W-:Y:S01]  /*7ff0*/  FMUL.FTZ R9, R149, R9 ;  /* 0x0000000995097220 */ /* 0x000fe20000410000 */
[----:B------:R-:W-:Y:S01]  /*8000*/  FADD.FTZ R22, -R133, R22 ;  /* 0x0000001685167221 */ /* 0x000fe20000010100 */
[----:B------:R-:W-:Y:S01]  /*8010*/  FMUL.FTZ R13, R150, R8 ;  /* 0x00000008960d7220 */ /* 0x000fe20000410000 */
[----:B------:R-:W-:Y:S01]  /*8020*/  FMUL.FTZ R8, R169, R100 ;  /* 0x00000064a9087220 */ /* 0x000fe20000410000 */
[----:B------:R-:W-:Y:S01]  /*8030*/  F2FP.F16.F32.PACK_AB R100, R11, R12 ;  /* 0x0000000c0b64723e */ /* 0x000fe200000000ff */
[----:B------:R-:W-:Y:S01]  /*8040*/  FMUL.FTZ R11, R233, R31 ;  /* 0x0000001fe90b7220 */ /* 0x000fe20000410000 */
[----:B------:R-:W-:Y:S01]  /*8050*/  FMUL.FTZ R22, R184, R22 ;  /* 0x00000016b8167220 */ /* 0x000fe20000410000 */
[----:B------:R-:W-:Y:S01]  /*8060*/  F2FP.F16.F32.PACK_AB R103, R9, R10 ;  /* 0x0000000a0967723e */ /* 0x000fe200000000ff */
[C---:B------:R-:W-:Y:S01]  /*8070*/  FADD.FTZ R20, -R134.reuse, R20 ;  /* 0x0000001486147221 */ /* 0x040fe20000010100 */
[----:B------:R-:W-:Y:S01]  /*8080*/  FADD.FTZ R21, -R134, R21 ;  /* 0x0000001586157221 */ /* 0x000fe20000010100 */
[----:B------:R-:W-:Y:S01]  /*8090*/  FMUL.FTZ R0, R168, R15 ;  /* 0x0000000fa8007220 */ /* 0x000fe20000410000 */
[----:B------:R-:W-:Y:S01]  /*80a0*/  FADD.FTZ R24, -R132, R24 ;  /* 0x0000001884187221 */ /* 0x000fe20000010100 */
[----:B------:R-:W-:Y:S01]  /*80b0*/  FMUL.FTZ R20, R186, R20 ;  /* 0x00000014ba147220 */ /* 0x000fe20000410000 */
[----:B------:R-:W-:Y:S01]  /*80c0*/  FMUL.FTZ R21, R185, R21 ;  /* 0x00000015b9157220 */ /* 0x000fe20000410000 */
[----:B------:R-:W-:Y:S01]  /*80d0*/  FADD.FTZ R25, -R132, R25 ;  /* 0x0000001984197221 */ /* 0x000fe20000010100 */
[----:B------:R-:W-:Y:S01]  /*80e0*/  F2FP.F16.F32.PACK_AB R102, R0, R8 ;  /* 0x000000080066723e */ /* 0x000fe200000000ff */
[----:B------:R-:W-:Y:S01]  /*80f0*/  FMUL.FTZ R8, R172, R22 ;  /* 0x00000016ac087220 */ /* 0x000fe20000410000 */
[----:B------:R-:W-:Y:S01]  /*8100*/  FMUL.FTZ R10, R158, R20 ;  /* 0x000000149e0a7220 */ /* 0x000fe20000410000 */
[----:B------:R-:W-:Y:S01]  /*8110*/  FMUL.FTZ R9, R154, R21 ;  /* 0x000000159a097220 */ /* 0x000fe20000410000 */
[----:B------:R-:W-:Y:S01]  /*8120*/  FMUL.FTZ R15, R163, R25 ;  /* 0x00000019a30f7220 */ /* 0x000fe20000410000 */
[----:B------:R-:W-:Y:S01]  /*8130*/  FADD.FTZ R23, -R133, R23 ;  /* 0x0000001785177221 */ /* 0x000fe20000010100 */
[----:B------:R-:W-:Y:S01]  /*8140*/  FADD.FTZ R28, -R132, R28 ;  /* 0x0000001c841c7221 */ /* 0x000fe20000010100 */
[----:B------:R-:W-:Y:S01]  /*8150*/  FADD.FTZ R33, -R134, R33 ;  /* 0x0000002186217221 */ /* 0x000fe20000010100 */
[----:B------:R-:W-:Y:S01]  /*8160*/  F2FP.F16.F32.PACK_AB R31, R9, R10 ;  /* 0x0000000a091f723e */ /* 0x000fe200000000ff */
[----:B------:R-:W-:Y:S01]  /*8170*/  FMUL.FTZ R23, R173, R23 ;  /* 0x00000017ad177220 */ /* 0x000fe20000410000 */
[----:B------:R-:W-:Y:S01]  /*8180*/  FMUL.FTZ R15, R153, R15 ;  /* 0x0000000f990f7220 */ /* 0x000fe20000410000 */
[----:B------:R-:W-:Y:S01]  /*8190*/  FMUL.FTZ R33, R248, R33 ;  /* 0x00000021f8217220 */ /* 0x000fe20000410000 */
        /* <DEDUP_REMOVED lines=8> */
[----:B------:R-:W-:Y:S01]  /*8220*/  FADD.FTZ R29, -R132, R29 ;  /* 0x0000001d841d7221 */ /* 0x000fe20000010100 */
[----:B------:R-:W-:Y:S01]  /*8230*/  FADD.FTZ R32, -R134, R32 ;  /* 0x0000002086207221 */ /* 0x000fe20000010100 */
[----:B------:R-:W-:Y:S01]  /*8240*/  F2FP.F16.F32.PACK_AB R113, R13, R14 ;  /* 0x0000000e0d71723e */ /* 0x000fe200000000ff */
[-C--:B-1----:R-:W-:Y:S03]  /*8250*/  HMMA.16816.F32 R36, R104, R4.reuse, R36 ;  /* 0x000000046824723c */ /* 0x082fe60000001824 */
[----:B------:R-:W-:Y:S01]  /*8260*/  FMUL.FTZ R13, R155, R17 ;  /* 0x000000119b0d7220 */ /* 0x000fe20000410000 */
[----:B------:R-:W-:Y:S01]  /*8270*/  FMUL.FTZ R17, R187, R30 ;  /* 0x0000001ebb117220 */ /* 0x000fe20000410000 */
[----:B------:R-:W-:Y:S01]  /*8280*/  F2FP.F16.F32.PACK_AB R30, R0, R8 ;  /* 0x00000008001e723e */ /* 0x000fe200000000ff */
[----:B------:R-:W-:Y:S01]  /*8290*/  FMUL.FTZ R0, R197, R11 ;  /* 0x0000000bc5007220 */ /* 0x000fe20000410000 */
[C---:B------:R-:W-:Y:S01]  /*82a0*/  HMMA.16816.F32 R40, R108.reuse, R4, R40 ;  /* 0x000000046c28723c */ /* 0x040fe20000001828 */
[----:B------:R-:W1:Y:S03]  /*82b0*/  LDSM.16.M88.4 R8, [R117+0x8c00] ;  /* 0x008c00007508783b */ /* 0x000e660000000200 */
[----:B------:R-:W-:Y:S01]  /*82c0*/  FMUL.FTZ R14, R156, R16 ;  /* 0x000000109c0e7220 */ /* 0x000fe20000410000 */
[----:B------:R-:W-:Y:S01]  /*82d0*/  FMUL.FTZ R16, R175, R24 ;  /* 0x00000018af107220 */ /* 0x000fe20000410000 */
[-C--:B------:R-:W-:Y:S05]  /*82e0*/  HMMA.16816.F32 R44, R108, R6.reuse, R44 ;  /* 0x000000066c2c723c */ /* 0x080fea000000182c */
[----:B------:R-:W-:Y:S01]  /*82f0*/  FMUL.FTZ R4, R198, R17 ;  /* 0x00000011c6047220 */ /* 0x000fe20000410000 */
[C---:B------:R-:W-:Y:S05]  /*8300*/  HMMA.16816.F32 R48, R104.reuse, R6, R48 ;  /* 0x000000066830723c */ /* 0x040fea0000001830 */
[----:B------:R-:W-:Y:S01]  /*8310*/  F2FP.F16.F32.PACK_AB R101, R13, R14 ;  /* 0x0000000e0d65723e */ /* 0x000fe200000000ff */
[----:B------:R-:W-:Y:S01]  /*8320*/  FMUL.FTZ R29, R188, R29 ;  /* 0x0000001dbc1d7220 */ /* 0x000fe20000410000 */
[----:B------:R-:W-:Y:S01]  /*8330*/  FMUL.FTZ R16, R194, R16 ;  /* 0x00000010c2107220 */ /* 0x000fe20000410000 */
[----:B------:R-:W-:Y:S03]  /*8340*/  FMUL.FTZ R32, R250, R32 ;  /* 0x00000020fa207220 */ /* 0x000fe60000410000 */
[----:B------:R-:W-:Y:S01]  /*8350*/  FADD.FTZ R36, -R134, R36 ;  /* 0x0000002486247221 */ /* 0x000fe20000010100 */
[----:B------:R-:W-:Y:S01]  /*8360*/  FMUL.FTZ R5, R144, R29 ;  /* 0x0000001d90057220 */ /* 0x000fe20000410000 */
[----:B------:R-:W-:Y:S01]  /*8370*/  F2FP.F16.F32.PACK_AB R29, R15, R16 ;  /* 0x000000100f1d723e */ /* 0x000fe200000000ff */
[----:B------:R-:W-:Y:S01]  /*8380*/  FMUL.FTZ R15, R145, R33 ;  /* 0x00000021910f7220 */ /* 0x000fe20000410000 */
[----:B------:R-:W-:Y:S01]  /*8390*/  FMUL.FTZ R36, R240, R36 ;  /* 0x00000024f0247220 */ /* 0x000fe20000410000 */
[----:B------:R-:W-:Y:S01]  /*83a0*/  FMUL.FTZ R16, R159, R32 ;  /* 0x000000209f107220 */ /* 0x000fe20000410000 */
[----:B------:R-:W-:Y:S01]  /*83b0*/  FADD.FTZ R39, -R133, R39 ;  /* 0x0000002785277221 */ /* 0x000fe20000010100 */
[----:B------:R-:W-:Y:S01]  /*83c0*/  FADD.FTZ R44, -R132, R44 ;  /* 0x0000002c842c7221 */ /* 0x000fe20000010100 */
[----:B------:R-:W-:Y:S01]  /*83d0*/  FADD.FTZ R47, -R131, R47 ;  /* 0x0000002f832f7221 */ /* 0x000fe20000010100 */
[----:B------:R-:W-:Y:S01]  /*83e0*/  FMUL.FTZ R6, R201, R36 ;  /* 0x00000024c9067220 */ /* 0x000fe20000410000 */
[----:B------:R-:W-:Y:S01]  /*83f0*/  F2FP.F16.F32.PACK_AB R25, R15, R16 ;  /* 0x000000100f19723e */ /* 0x000fe200000000ff */
[----:B------:R-:W-:Y:S01]  /*8400*/  FMUL.FTZ R44, R87, R44 ;  /* 0x0000002c572c7220 */ /* 0x000fe20000410000 */
[----:B------:R-:W-:Y:S01]  /*8410*/  FMUL.FTZ R15, R86, R47 ;  /* 0x0000002f560f7220 */ /* 0x000fe20000410000 */
[----:B------:R2:W5:Y:S01]  /*8420*/  LDL.LU R87, [R1+0x90] ;  /* 0x0000900001577983 */ /* 0x0005620000300800 */
[C---:B------:R-:W-:Y:S01]  /*8430*/  FADD.FTZ R48, -R134.reuse, R48 ;  /* 0x0000003086307221 */ /* 0x040fe20000010100 */
[----:B------:R-:W-:Y:S01]  /*8440*/  FADD.FTZ R49, -R134, R49 ;  /* 0x0000003186317221 */ /* 0x000fe20000010100 */
[C---:B------:R-:W-:Y:S01]  /*8450*/  FADD.FTZ R50, -R133.reuse, R50 ;  /* 0x0000003285327221 */ /* 0x040fe20000010100 */
[----:B------:R2:W5:Y:S01]  /*8460*/  LDL.LU R86, [R1+0x8c] ;  /* 0x00008c0001567983 */ /* 0x0005620000300800 */
[-C--:B-1----:R-:W-:Y:S03]  /*8470*/  HMMA.16816.F32 R52, R104, R8.reuse, R52 ;  /* 0x000000086834723c */ /* 0x082fe60000001834 */
[----:B------:R-:W-:Y:S01]  /*8480*/  FADD.FTZ R51, -R133, R51 ;  /* 0x0000003385337221 */ /* 0x000fe20000010100 */
[----:B------:R-:W-:Y:S01]  /*8490*/  FMUL.FTZ R39, R241, R39 ;  /* 0x00000027f1277220 */ /* 0x000fe20000410000 */
[----:B------:R-:W-:Y:S01]  /*84a0*/  FADD.FTZ R40, -R132, R40 ;  /* 0x0000002884287221 */ /* 0x000fe20000010100 */
[C---:B------:R-:W-:Y:S05]  /*84b0*/  HMMA.16816.F32 R56, R108.reuse, R8, R56 ;  /* 0x000000086c38723c */ /* 0x040fea0000001838 */
[----:B------:R-:W-:Y:S01]  /*84c0*/  FMUL.FTZ R7, R249, R40 ;  /* 0x00000028f9077220 */ /* 0x000fe20000410000 */
[-C--:B------:R-:W-:Y:S05]  /*84d0*/  HMMA.16816.F32 R60, R108, R10.reuse, R60 ;  /* 0x0000000a6c3c723c */ /* 0x080fea000000183c */
[----:B------:R-:W-:Y:S01]  /*84e0*/  FMUL.FTZ R7, R205, R7 ;  /* 0x00000007cd077220 */ /* 0x000fe20000410000 */
[----:B------:R-:W-:Y:S05]  /*84f0*/  HMMA.16816.F32 R64, R104, R10, R64 ;  /* 0x0000000a6840723c */ /* 0x000fea0000001840 */
[C---:B------:R-:W-:Y:S01]  /*8500*/  FADD.FTZ R42, -R131.reuse, R42 ;  /* 0x0000002a832a7221 */ /* 0x040fe20000010100 */
[C---:B------:R-:W-:Y:S01]  /*8510*/  FADD.FTZ R52, -R134.reuse, R52 ;  /* 0x0000003486347221 */ /* 0x040fe20000010100 */
[C---:B------:R-:W-:Y:S01]  /*8520*/  FADD.FTZ R53, -R134.reuse, R53 ;  /* 0x0000003586357221 */ /* 0x040fe20000010100 */
[C---:B------:R-:W-:Y:S03]  /*8530*/  FADD.FTZ R26, -R131.reuse, R26 ;  /* 0x0000001a831a7221 */ /* 0x040fe60000010100 */
[----:B------:R-:W-:Y:S01]  /*8540*/  FADD.FTZ R27, -R131, R27 ;  /* 0x0000001b831b7221 */ /* 0x000fe20000010100 */
[----:B------:R-:W-:Y:S01]  /*8550*/  FADD.FTZ R37, -R134, R37 ;  /* 0x0000002586257221 */ /* 0x000fe20000010100 */
[----:B------:R-:W-:Y:S01]  /*8560*/  FMUL.FTZ R26, R162, R26 ;  /* 0x0000001aa21a7220 */ /* 0x000fe20000410000 */
        /* <DEDUP_REMOVED lines=20> */
[----:B------:R-:W-:Y:S01]  /*86b0*/  FMUL.FTZ R13, R82, R51 ;  /* 0x00000033520d7220 */ /* 0x000fe20000410000 */
[----:B------:R2:W5:Y:S01]  /*86c0*/  LDL.LU R84, [R1+0x84] ;  /* 0x0000840001547983 */ /* 0x0005620000300800 */
        /* <DEDUP_REMOVED lines=18> */
[C---:B------:R-:W-:Y:S01]  /*87f0*/  FADD.FTZ R60, -R132.reuse, R60 ;  /* 0x0000003c843c7221 */ /* 0x040fe20000010100 */
[----:B------:R2:W5:Y:S01]  /*8800*/  LDL.LU R79, [R1+0x70] ;  /* 0x00007000014f7983 */ /* 0x0005620000300800 */
[C---:B------:R-:W-:Y:S01]  /*8810*/  FADD.FTZ R61, -R132.reuse, R61 ;  /* 0x0000003d843d7221 */ /* 0x040fe20000010100 */
[----:B------:R-:W-:Y:S01]  /*8820*/  FADD.FTZ R62, -R131, R62 ;  /* 0x0000003e833e7221 */ /* 0x000fe20000010100 */
[----:B------:R-:W-:Y:S01]  /*8830*/  FMUL.FTZ R60, R73, R60 ;  /* 0x0000003c493c7220 */ /* 0x000fe20000410000 */
[----:B------:R2:W5:Y:S01]  /*8840*/  LDL.LU R78, [R1+0x6c] ;  /* 0x00006c00014e7983 */ /* 0x0005620000300800 */
[----:B------:R-:W-:Y:S01]  /*8850*/  FADD.FTZ R41, -R132, R41 ;  /* 0x0000002984297221 */ /* 0x000fe20000010100 */
[----:B------:R-:W-:Y:S01]  /*8860*/  FMUL.FTZ R62, R71, R62 ;  /* 0x0000003e473e7220 */ /* 0x000fe20000410000 */
[----:B------:R-:W-:Y:S01]  /*8870*/  FADD.FTZ R63, -R131, R63 ;  /* 0x0000003f833f7221 */ /* 0x000fe20000010100 */
[----:B------:R2:W5:Y:S01]  /*8880*/  LDL.LU R77, [R1+0x68] ;  /* 0x00006800014d7983 */ /* 0x0005620000300800 */
[----:B------:R-:W-:Y:S01]  /*8890*/  FMUL.FTZ R21, R247, R41 ;  /* 0x00000029f7157220 */ /* 0x000fe20000410000 */
[----:B------:R-:W-:Y:S01]  /*88a0*/  FADD.FTZ R64, -R134, R64 ;  /* 0x0000004086407221 */ /* 0x000fe20000010100 */
[----:B------:R-:W-:Y:S01]  /*88b0*/  FMUL.FTZ R11, R70, R63 ;  /* 0x0000003f460b7220 */ /* 0x000fe20000410000 */
[----:B------:R2:W5:Y:S01]  /*88c0*/  LDL.LU R76, [R1+0x64] ;  /* 0x00006400014c7983 */ /* 0x0005620000300800 */
[----:B------:R-:W-:Y:S01]  /*88d0*/  FMUL.FTZ R21, R204, R21 ;  /* 0x00000015cc157220 */ /* 0x000fe20000410000 */
[----:B------:R-:W-:Y:S01]  /*88e0*/  FADD.FTZ R43, -R131, R43 ;  /* 0x0000002b832b7221 */ /* 0x000fe20000010100 */
[----:B------:R-:W-:Y:S01]  /*88f0*/  FMUL.FTZ R64, R69, R64 ;  /* 0x0000004045407220 */ /* 0x000fe20000410000 */
[----:B------:R2:W5:Y:S01]  /*8900*/  LDL.LU R75, [R1+0x60] ;  /* 0x00006000014b7983 */ /* 0x0005620000300800 */
[----:B------:R-:W-:Y:S01]  /*8910*/  FMUL.FTZ R12, R245, R42 ;  /* 0x0000002af50c7220 */ /* 0x000fe20000410000 */
[----:B------:R-:W-:Y:S01]  /*8920*/  FMUL.FTZ R20, R243, R43 ;  /* 0x0000002bf3147220 */ /* 0x000fe20000410000 */
[----:B------:R-:W-:Y:S01]  /*8930*/  F2FP.F16.F32.PACK_AB R21, R21, R7 ;  /* 0x000000071515723e */ /* 0x000fe200000000ff */
[----:B------:R-:W-:Y:S01]  /*8940*/  FMUL.FTZ R7, R74, R59 ;  /* 0x0000003b4a077220 */ /* 0x000fe20000410000 */
        /* <DEDUP_REMOVED lines=9> */
[----:B------:R-:W-:Y:S01]  /*89e0*/  FADD.FTZ R66, -R133, R66 ;  /* 0x0000004285427221 */ /* 0x000fe20000010100 */
[----:B------:R2:W5:Y:S01]  /*89f0*/  LDL.LU R72, [R1+0x54] ;  /* 0x0000540001487983 */ /* 0x0005620000300800 */
[----:B------:R-:W-:Y:S01]  /*8a00*/  F2FP.F16.F32.PACK_AB R14, R14, R6 ;  /* 0x000000060e0e723e */ /* 0x000fe200000000ff */
[----:B------:R-:W-:Y:S01]  /*8a10*/  FMUL.FTZ R6, R68, R65 ;  /* 0x0000004144067220 */ /* 0x000fe20000410000 */
[----:B------:R-:W-:Y:S01]  /*8a20*/  FMUL.FTZ R18, R3, R66 ;  /* 0x0000004203127220 */ /* 0x000fe20000410000 */
[----:B------:R2:W5:Y:S01]  /*8a30*/  LDL.LU R71, [R1+0x50] ;  /* 0x0000500001477983 */ /* 0x0005620000300800 */
[----:B------:R-:W-:Y:S01]  /*8a40*/  FADD.FTZ R67, -R133, R67 ;  /* 0x0000004385437221 */ /* 0x000fe20000010100 */
[----:B------:R-:W-:Y:S01]  /*8a50*/  FADD.FTZ R45, -R132, R45 ;  /* 0x0000002d842d7221 */ /* 0x000fe20000010100 */
[----:B------:R-:W-:Y:S01]  /*8a60*/  FADD.FTZ R46, -R131, R46 ;  /* 0x0000002e832e7221 */ /* 0x000fe20000010100 */
[----:B------:R2:W5:Y:S01]  /*8a70*/  LDL.64 R104, [R1+0x8] ;  /* 0x0000080001687983 */ /* 0x0005620000100a00 */
[----:B------:R-:W-:Y:S01]  /*8a80*/  FMUL.FTZ R17, R2, R67 ;  /* 0x0000004302117220 */ /* 0x000fe20000410000 */
[----:B------:R-:W-:Y:S01]  /*8a90*/  FMUL.FTZ R16, R252, R45 ;  /* 0x0000002dfc107220 */ /* 0x000fe20000410000 */
[----:B------:R-:W-:Y:S01]  /*8aa0*/  FMUL.FTZ R46, R251, R46 ;  /* 0x0000002efb2e7220 */ /* 0x000fe20000410000 */
[----:B------:R-:W-:Y:S01]  /*8ab0*/  FMUL.FTZ R0, R215, R0 ;  /* 0x00000000d7007220 */ /* 0x000fe20000410000 */
[----:B------:R-:W-:Y:S01]  /*8ac0*/  FMUL.FTZ R13, R214, R13 ;  /* 0x0000000dd60d7220 */ /* 0x000fe20000410000 */
[----:B------:R2:W5:Y:S01]  /*8ad0*/  LDL.LU R70, [R1+0x4c] ;  /* 0x00004c0001467983 */ /* 0x0005620000300800 */
[----:B------:R-:W-:Y:S01]  /*8ae0*/  FMUL.FTZ R5, R207, R44 ;  /* 0x0000002ccf057220 */ /* 0x000fe20000410000 */
        /* <DEDUP_REMOVED lines=35> */
[----:B------:R-:W3:Y:S01]  /*8d20*/  LDL.LU R32, [R1] ;  /* 0x0000000001207983 */ /* 0x000ee20000300800 */
        /* <DEDUP_REMOVED lines=12> */
[----:B---3--:R-:W-:Y:S02]  /*8df0*/  VIADD R32, R32, UR10 ;  /* 0x0000000a20207c36 */ /* 0x008fe40008000000 */
        /* <DEDUP_REMOVED lines=21> */
.L_x_1307:
[----:B-1----:R-:W3:Y:S04]  /*8f50*/  LDL R32, [R1+0x30] ;  /* 0x0000300001207983 */ /* 0x002ee80000100800 */
        /* <DEDUP_REMOVED lines=34> */
[----:B-----5:R-:W-:Y:S04]  /*9180*/  LDSM.16.MT88.4 R4, [R2+0x12000] ;  /* 0x012000000204783b */ /* 0x020fe80000004200 */
[----:B------:R-:W1:Y:S04]  /*9190*/  LDSM.16.MT88.4 R8, [R0+0x4000] ;  /* 0x004000000008783b */ /* 0x000e680000004200 */
[----:B------:R-:W4:Y:S04]  /*91a0*/  LDSM.16.MT88.4 R12, [R2+0x16000] ;  /* 0x01600000020c783b */ /* 0x000f280000004200 */
[----:B------:R-:W-:Y:S04]  /*91b0*/  LDSM.16.MT88.4 R16, [R2+0x12800] ;  /* 0x012800000210783b */ /* 0x000fe80000004200 */
[----:B------:R-:W2:Y:S04]  /*91c0*/  LDSM.16.MT88.4 R20, [R0+0x4400] ;  /* 0x004400000014783b */ /* 0x000ea80000004200 */
        /* <DEDUP_REMOVED lines=25> */
[----:B------:R-:W-:Y:S04]  /*9360*/  LDSM.16.MT88.4 R24, [R2+0x18800] ;  /* 0x018800000218783b */ /* 0x000fe80000004200 */
[----:B---3--:R-:W-:Y:S01]  /*9370*/  LEA R59, R32, UR4, 0x1 ;  /* 0x00000004203b7c11 */ /* 0x008fe2000f8e08ff */
        /* <DEDUP_REMOVED lines=53> */
.L_x_1308:
        /* <DEDUP_REMOVED lines=302> */
.L_x_1310:
        /* <DEDUP_REMOVED lines=18> */
.L_x_1311:
        /* <DEDUP_REMOVED lines=43> */
.L_x_1313:
[----:B------:R-:W-:Y:S05]  /*ad80*/  BSYNC B0 ;  /* 0x0000000000007941 */ /* 0x000fea0003800000 */
.L_x_1312:
        /* <DEDUP_REMOVED lines=13> */
.L_x_1315:
[----:B------:R-:W-:Y:S05]  /*ae60*/  BSYNC B0 ;  /* 0x0000000000007941 */ /* 0x000fea0003800000 */
.L_x_1314:
        /* <DEDUP_REMOVED lines=27> */
.L_x_1317:
[----:B------:R-:W-:Y:S05]  /*b020*/  BSYNC B0 ;  /* 0x0000000000007941 */ /* 0x000fea0003800000 */
.L_x_1316:
        /* <DEDUP_REMOVED lines=13> */
.L_x_1288:
[----:B------:R-:W-:Y:S05]  /*b100*/  BSYNC B1 ;  /* 0x0000000000017941 */ /* 0x000fea0003800000 */
.L_x_1274:
        /* <DEDUP_REMOVED lines=11> */
.L_x_1318:
[----:B------:R-:W-:Y:S05]  /*b1c0*/  EXIT ;  /* 0x000000000000794d */ /* 0x000fea0003800000 */
.L_x_1320:
        /* <DEDUP_REMOVED lines=11> */
.L_x_1366:


//--------------------- .text._ZN5flash25flash_bwd_dot_do_o_kernelILb0E23Flash_bwd_kernel_traitsILi32ELi128ELi128ELi8ELi4ELi4ELi4ELb0ELb0EN7cutlass6half_tE19Flash_kernel_traitsILi32ELi128ELi128ELi8ES3_EEEEvNS_16Flash_bwd_paramsE --------------------------
	.section	.text._ZN5flash25flash_bwd_dot_do_o_kernelILb0E23Flash_bwd_kernel_traitsILi32ELi128ELi128ELi8ELi4ELi4ELi4ELb0ELb0EN7cutlass6half_tE19Flash_kernel_traitsILi32ELi128ELi128ELi8ES3_EEEEvNS_16Flash_bwd_paramsE,"ax",@progbits
	.align	128
        .global         _ZN5flash25flash_bwd_dot_do_o_kernelILb0E23Flash_bwd_kernel_traitsILi32ELi128ELi128ELi8ELi4ELi4ELi4ELb0ELb0EN7cutlass6half_tE19Flash_kernel_traitsILi32ELi128ELi128ELi8ES3_EEEEvNS_16Flash_bwd_paramsE
        .type           _ZN5flash25flash_bwd_dot_do_o_kernelILb0E23Flash_bwd_kernel_traitsILi32ELi128ELi128ELi8ELi4ELi4ELi4ELb0ELb0EN7cutlass6half_tE19Flash_kernel_traitsILi32ELi128ELi128ELi8ES3_EEEEvNS_16Flash_bwd_paramsE,@function
        .size           _ZN5flash25flash_bwd_dot_do_o_kernelILb0E23Flash_bwd_kernel_traitsILi32ELi128ELi128ELi8ELi4ELi4ELi4ELb0ELb0EN7cutlass6half_tE19Flash_kernel_traitsILi32ELi128ELi128ELi8ES3_EEEEvNS_16Flash_bwd_paramsE,(.L_x_1367 - _ZN5flash25flash_bwd_dot_do_o_kernelILb0E23Flash_bwd_kernel_traitsILi32ELi128ELi128ELi8ELi4ELi4ELi4ELb0ELb0EN7cutlass6half_tE19Flash_kernel_traitsILi32ELi128ELi128ELi8ES3_EEEEvNS_16Flash_bwd_paramsE)
        .other          _ZN5flash25flash_bwd_dot_do_o_kernelILb0E23Flash_bwd_kernel_traitsILi32ELi128ELi128ELi8ELi4ELi4ELi4ELb0ELb0EN7cutlass6half_tE19Flash_kernel_traitsILi32ELi128ELi128ELi8ES3_EEEEvNS_16Flash_bwd_paramsE,@"STO_CUDA_ENTRY STV_DEFAULT"
_ZN5flash25flash_bwd_dot_do_o_kernelILb0E23Flash_bwd_kernel_traitsILi32ELi128ELi128ELi8ELi4ELi4ELi4ELb0ELb0EN7cutlass6half_tE19Flash_kernel_traitsILi32ELi128ELi128ELi8ES3_EEEEvNS_16Flash_bwd_paramsE:
.text._ZN5flash25flash_bwd_dot_do_o_kernelILb0E23Flash_bwd_kernel_traitsILi32ELi128ELi128ELi8ELi4ELi4ELi4ELb0ELb0EN7cutlass6half_tE19Flash_kernel_traitsILi32ELi128ELi128ELi8ES3_EEEEvNS_16Flash_bwd_paramsE:
        /* <DEDUP_REMOVED lines=52> */
.L_x_1321:
[----:B------:R-:W0:Y:S08]  /*0340*/  LDC R5, c[0x0][0x270] ;  /* 0x00009c00ff057b82 */ /* 0x000e300000000800 */
[----:B------:R-:W1:Y:S01]  /*0350*/  LDC R7, c[0x0][0x2d4] ;  /* 0x0000b500ff077b82 */ /* 0x000e620000000800 */
[----:B0-----:R-:W-:-:S04]  /*0360*/  IMAD R2, R2, R5, UR5 ;  /* 0x0000000502027e24 */ /* 0x001fc8000f8e0205 */
[----:B-1----:R-:W-:-:S07]  /*0370*/  IMAD R2, R2, R7, RZ ;  /* 0x0000000702027224 */ /* 0x002fce00078e02ff */
.L_x_1322:
        /* <DEDUP_REMOVED lines=155> */
.L_x_1323:
        /* <DEDUP_REMOVED lines=13> */
.L_x_1367:


//--------------------- .text._ZN5flash25flash_bwd_dot_do_o_kernelILb1E23Flash_bwd_kernel_traitsILi32ELi128ELi128ELi8ELi4ELi4ELi4ELb0ELb0EN7cutlass6half_tE19Flash_kernel_traitsILi32ELi128ELi128ELi8ES3_EEEEvNS_16Flash_bwd_paramsE --------------------------
	.section	.text._ZN5flash25flash_bwd_dot_do_o_kernelILb1E23Flash_bwd_kernel_traitsILi32ELi128ELi128ELi8ELi4ELi4ELi4ELb0ELb0EN7cutlass6half_tE19Flash_kernel_traitsILi32ELi128ELi128ELi8ES3_EEEEvNS_16Flash_bwd_paramsE,"ax",@progbits
	.align	128
        .global         _ZN5flash25flash_bwd_dot_do_o_kernelILb1E23Flash_bwd_kernel_traitsILi32ELi128ELi128ELi8ELi4ELi4ELi4ELb0ELb0EN7cutlass6half_tE19Flash_kernel_traitsILi32ELi128ELi128ELi8ES3_EEEEvNS_16Flash_bwd_paramsE
        .type           _ZN5flash25flash_bwd_dot_do_o_kernelILb1E23Flash_bwd_kernel_traitsILi32ELi128ELi128ELi8ELi4ELi4ELi4ELb0ELb0EN7cutlass6half_tE19Flash_kernel_traitsILi32ELi128ELi128ELi8ES3_EEEEvNS_16Flash_bwd_paramsE,@function
        .size           _ZN5flash25flash_bwd_dot_do_o_kernelILb1E23Flash_bwd_kernel_traitsILi32ELi128ELi128ELi8ELi4ELi4ELi4ELb0ELb0EN7cutlass6half_tE19Flash_kernel_traitsILi32ELi128ELi128ELi8ES3_EEEEvNS_16Flash_bwd_paramsE,(.L_x_1368 - _ZN5flash25flash_bwd_dot_do_o_kernelILb1E23Flash_bwd_kernel_traitsILi32ELi128ELi128ELi8ELi4ELi4ELi4ELb0ELb0EN7cutlass6half_tE19Flash_kernel_traitsILi32ELi128ELi128ELi8ES3_EEEEvNS_16Flash_bwd_paramsE)
        .other          _ZN5flash25flash_bwd_dot_do_o_kernelILb1E23Flash_bwd_kernel_traitsILi32ELi128ELi128ELi8ELi4ELi4ELi4ELb0ELb0EN7cutlass6half_tE19Flash_kernel_traitsILi32ELi128ELi128ELi8ES3_EEEEvNS_16Flash_bwd_paramsE,@"STO_CUDA_ENTRY STV_DEFAULT"
_ZN5flash25flash_bwd_dot_do_o_kernelILb1E23Flash_bwd_kernel_traitsILi32ELi128ELi128ELi8ELi4ELi4ELi4ELb0ELb0EN7cutlass6half_tE19Flash_kernel_traitsILi32ELi128ELi128ELi8ES3_EEEEvNS_16Flash_bwd_paramsE:
.text._ZN5flash25flash_bwd_dot_do_o_kernelILb1E23Flash_bwd_kernel_traitsILi32ELi128ELi128ELi8ELi4ELi4ELi4ELb0ELb0EN7cutlass6half_tE19Flash_kernel_traitsILi32ELi128ELi128ELi8ES3_EEEEvNS_16Flash_bwd_paramsE:
        /* <DEDUP_REMOVED lines=63> */
.L_x_1324:
        /* <DEDUP_REMOVED lines=25> */
.L_x_1325:
[----:B------:R-:W-:-:S04]  /*0580*/  IMAD R9, R18, R21, R7 ;  /* 0x0000001512097224 */ /* 0x000fc800078e0207 */
[----:B------:R-:W-:-:S07]  /*0590*/  IMAD R0, R9, R0, RZ ;  /* 0x0000000009007224 */ /* 0x000fce00078e02ff */
.L_x_1326:
        /* <DEDUP_REMOVED lines=172> */
.L_x_1327:
        /* <DEDUP_REMOVED lines=10> */
.L_x_1368:


//--------------------- .nv.shared._ZN5flash44flash_bwd_dq_dk_dv_loop_seqk_parallel_kernelI23Flash_bwd_kernel_traitsILi32ELi128ELi128ELi8ELi4ELi4ELi4ELb1ELb0EN7cutlass6half_tE19Flash_kernel_traitsILi32ELi128ELi128ELi8ES3_EELb0ELb0ELb0ELb0ELb0ELb1ELb0EEEvNS_16Flash_bwd_paramsE --------------------------
	.section	.nv.shared._ZN5flash44flash_bwd_dq_dk_dv_loop_seqk_parallel_kernelI23Flash_bwd_kernel_traitsILi32ELi128ELi128ELi8ELi4ELi4ELi4ELb1ELb0EN7cutlass6half_tE19Flash_kernel_traitsILi32ELi128ELi128ELi8ES3_EELb0ELb0ELb0ELb0ELb0ELb1ELb0EEEvNS_16Flash_bwd_paramsE,"aw",@nobits
	.sectionflags	@""
	.align	16
	.zero		1024


//--------------------- .nv.shared.reserved.0     --------------------------
	.section	.nv.shared.reserved.0,"aw",@nobits
	.weak		__nv_reservedSMEM_offset_0_alias
	.size		__nv_reservedSMEM_offset_0_alias, 0, 0
	.other		__nv_reservedSMEM_offset_0_alias,@"STO_CUDA_RESERVED_SHARED STV_DEFAULT"
__nv_reservedSMEM_offset_0_alias:
	.zero		0


//--------------------- .nv.global                --------------------------
	.section	.nv.global,"aw",@nobits
.nv.global:
	.type		_ZN65_INTERNAL_ade4a511_29_flash_bwd_hdim32_fp16_sm80_cu_ea41c527_29004cute1_E,@object
	.size		_ZN65_INTERNAL_ade4a511_29_flash_bwd_hdim32_fp16_sm80_cu_ea41c527_29004cute1_E,(_ZN65_INTERNAL_ade4a511_29_flash_bwd_hdim32_fp16_sm80_cu_ea41c527_29004cuda3std3__45__cpo6cbeginE - _ZN65_INTERNAL_ade4a511_29_flash_bwd_hdim32_fp16_sm80_cu_ea41c527_29004cute1_E)
_ZN65_INTERNAL_ade4a511_29_flash_bwd_hdim32_fp16_sm80_cu_ea41c527_29004cute1_E:
	.zero		1
	.type		_ZN65_INTERNAL_ade4a511_29_flash_bwd_hdim32_fp16_sm80_cu_ea41c527_29004cuda3std3__45__cpo6cbeginE,@object
	.size		_ZN65_INTERNAL_ade4a511_29_flash_bwd_hdim32_fp16_sm80_cu_ea41c527_29004cuda3std3__45__cpo6cbeginE,(_ZN65_INTERNAL_ade4a511_29_flash_bwd_hdim32_fp16_sm80_cu_ea41c527_29004cuda3std3__48in_placeE - _ZN65_INTERNAL_ade4a511_29_flash_bwd_hdim32_fp16_sm80_cu_ea41c527_29004cuda3std3__45__cpo6cbeginE)
_ZN65_INTERNAL_ade4a511_29_flash_bwd_hdim32_fp16_sm80_cu_ea41c527_29004cuda3std3__45__cpo6cbeginE:
	.zero		1
	.type		_ZN65_INTERNAL_ade4a511_29_flash_bwd_hdim32_fp16_sm80_cu_ea41c527_29004cuda3std3__48in_placeE,@object
	.size		_ZN65_INTERNAL_ade4a511_29_flash_bwd_hdim32_fp16_sm80_cu_ea41c527_29004cuda3std3__48in_placeE,(_ZN65_INTERNAL_ade4a511_29_flash_bwd_hdim32_fp16_sm80_cu_ea41c527_29004cuda3std6ranges3__45__cpo9iter_moveE - _ZN65_INTERNAL_ade4a511_29_flash_bwd_hdim32_fp16_sm80_cu_ea41c527_29004cuda3std3__48in_placeE)
_ZN65_INTERNAL_ade4a511_29_flash_bwd_hdim32_fp16_sm80_cu_ea41c527_29004cuda3std3__48in_placeE:
	.zero		1
	.type		_ZN65_INTERNAL_ade4a511_29_flash_bwd_hdim32_fp16_sm80_cu_ea41c527_29004cuda3std6ranges3__45__cpo9iter_moveE,@object
	.size		_ZN65_INTERNAL_ade4a511_29_flash_bwd_hdim32_fp16_sm80_cu_ea41c527_29004cuda3std6ranges3__45__cpo9iter_moveE,(_ZN65_INTERNAL_ade4a511_29_flash_bwd_hdim32_fp16_sm80_cu_ea41c527_29004cuda3std3__45__cpo5beginE - _ZN65_INTERNAL_ade4a511_29_flash_bwd_hdim32_fp16_sm80_cu_ea41c527_29004cuda3std6ranges3__45__cpo9iter_moveE)
_ZN65_INTERNAL_ade4a511_29_flash_bwd_hdim32_fp16_sm80_cu_ea41c527_29004cuda3std6ranges3__45__cpo9iter_moveE:
	.zero		1
	.type		_ZN65_INTERNAL_ade4a511_29_flash_bwd_hdim32_fp16_sm80_cu_ea41c527_29004cuda3std3__45__cpo5beginE,@object
	.size		_ZN65_INTERNAL_ade4a511_29_flash_bwd_hdim32_fp16_sm80_cu_ea41c527_29004cuda3std3__45__cpo5beginE,(_ZN65_INTERNAL_ade4a511_29_flash_bwd_hdim32_fp16_sm80_cu_ea41c527_29004cuda3std3__467_GLOBAL__N__ade4a511_29_flash_bwd_hdim32_fp16_sm80_cu_ea41c527_29006ignoreE - _ZN65_INTERNAL_ade4a511_29_flash_bwd_hdim32_fp16_sm80_cu_ea41c527_29004cuda3std3__45__cpo5beginE)
_ZN65_INTERNAL_ade4a511_29_flash_bwd_hdim32_fp16_sm80_cu_ea41c527_29004cuda3std3__45__cpo5beginE:
	.zero		1
	.type		_ZN65_INTERNAL_ade4a511_29_flash_bwd_hdim32_fp16_sm80_cu_ea41c527_29004cuda3std3__467_GLOBAL__N__ade4a511_29_flash_bwd_hdim32_fp16_sm80_cu_ea41c527_29006ignoreE,@object
	.size		_ZN65_INTERNAL_ade4a511_29_flash_bwd_hdim32_fp16_sm80_cu_ea41c527_29004cuda3std3__467_GLOBAL__N__ade4a511_29_flash_bwd_hdim32_fp16_sm80_cu_ea41c527_29006ignoreE,(_ZN65_INTERNAL_ade4a511_29_flash_bwd_hdim32_fp16_sm80_cu_ea41c527_29004cute7productE - _ZN65_INTERNAL_ade4a511_29_flash_bwd_hdim32_fp16_sm80_cu_ea41c527_29004cuda3std3__467_GLOBAL__N__ade4a511_29_flash_bwd_hdim32_fp16_sm80_cu_ea41c527_29006ignoreE)
_ZN65_INTERNAL_ade4a511_29_flash_bwd_hdim32_fp16_sm80_cu_ea41c527_29004cuda3std3__467_GLOBAL__N__ade4a511_29_flash_bwd_hdim32_fp16_sm80_cu_ea41c527_29006ignoreE:
	.zero		1
	.type		_ZN65_INTERNAL_ade4a511_29_flash_bwd_hdim32_fp16_sm80_cu_ea41c527_29004cute7productE,@object
	.size		_ZN65_INTERNAL_ade4a511_29_flash_bwd_hdim32_fp16_sm80_cu_ea41c527_29004cute7productE,(_ZN65_INTERNAL_ade4a511_29_flash_bwd_hdim32_fp16_sm80_cu_ea41c527_29004cuda3std3__45__cpo3endE - _ZN65_INTERNAL_ade4a511_29_flash_bwd_hdim32_fp16_sm80_cu_ea41c527_29004cute7productE)
_ZN65_INTERNAL_ade4a511_29_flash_bwd_hdim32_fp16_sm80_cu_ea41c527_29004cute7productE:
	.zero		1
	.type		_ZN65_INTERNAL_ade4a511_29_flash_bwd_hdim32_fp16_sm80_cu_ea41c527_29004cuda3std3__45__cpo3endE,@object
	.size		_ZN65_INTERNAL_ade4a511_29_flash_bwd_hdim32_fp16_sm80_cu_ea41c527_29004cuda3std3__45__cpo3endE,(_ZN65_INTERNAL_ade4a511_29_flash_bwd_hdim32_fp16_sm80_cu_ea41c527_29004cuda3std3__419piecewise_constructE - _ZN65_INTERNAL_ade4a511_29_flash_bwd_hdim32_fp16_sm80_cu_ea41c527_29004cuda3std3__45__cpo3endE)
_ZN65_INTERNAL_ade4a511_29_flash_bwd_hdim32_fp16_sm80_cu_ea41c527_29004cuda3std3__45__cpo3endE:
	.zero		1
	.type		_ZN65_INTERNAL_ade4a511_29_flash_bwd_hdim32_fp16_sm80_cu_ea41c527_29004cuda3std3__419piecewise_constructE,@object
	.size		_ZN65_INTERNAL_ade4a511_29_flash_bwd_hdim32_fp16_sm80_cu_ea41c527_29004cuda3std3__419piecewise_constructE,(_ZN65_INTERNAL_ade4a511_29_flash_bwd_hdim32_fp16_sm80_cu_ea41c527_29004cuda3std3__45__cpo4cendE - _ZN65_INTERNAL_ade4a511_29_flash_bwd_hdim32_fp16_sm80_cu_ea41c527_29004cuda3std3__419piecewise_constructE)
_ZN65_INTERNAL_ade4a511_29_flash_bwd_hdim32_fp16_sm80_cu_ea41c527_29004cuda3std3__419piecewise_constructE:
	.zero		1
	.type		_ZN65_INTERNAL_ade4a511_29_flash_bwd_hdim32_fp16_sm80_cu_ea41c527_29004cuda3std3__45__cpo4cendE,@object
	.size		_ZN65_INTERNAL_ade4a511_29_flash_bwd_hdim32_fp16_sm80_cu_ea41c527_29004cuda3std3__45__cpo4cendE,(_ZN65_INTERNAL_ade4a511_29_flash_bwd_hdim32_fp16_sm80_cu_ea41c527_29004cuda3std6ranges3__45__cpo4swapE - _ZN65_INTERNAL_ade4a511_29_flash_bwd_hdim32_fp16_sm80_cu_ea41c527_29004cuda3std3__45__cpo4cendE)
_ZN65_INTERNAL_ade4a511_29_flash_bwd_hdim32_fp16_sm80_cu_ea41c527_29004cuda3std3__45__cpo4cendE:
	.zero		1
	.type		_ZN65_INTERNAL_ade4a511_29_flash_bwd_hdim32_fp16_sm80_cu_ea41c527_29004cuda3std6ranges3__45__cpo4swapE,@object
	.size		_ZN65_INTERNAL_ade4a511_29_flash_bwd_hdim32_fp16_sm80_cu_ea41c527_29004cuda3std6ranges3__45__cpo4swapE,(.L_7 - _ZN65_INTERNAL_ade4a511_29_flash_bwd_hdim32_fp16_sm80_cu_ea41c527_29004cuda3std6ranges3__45__cpo4swapE)
_ZN65_INTERNAL_ade4a511_29_flash_bwd_hdim32_fp16_sm80_cu_ea41c527_29004cuda3std6ranges3__45__cpo4swapE:
	.zero		1
.L_7:


//--------------------- .nv.shared._ZN5flash44flash_bwd_dq_dk_dv_loop_seqk_parallel_kernelI23Flash_bwd_kernel_traitsILi32ELi128ELi128ELi8ELi4ELi4ELi4ELb1ELb0EN7cutlass6half_tE19Flash_kernel_traitsILi32ELi128ELi128ELi8ES3_EELb0ELb0ELb0ELb0ELb0ELb0ELb0EEEvNS_16Flash_bwd_paramsE --------------------------
	.section	.nv.shared._ZN5flash44flash_bwd_dq_dk_dv_loop_seqk_parallel_kernelI23Flash_bwd_kernel_traitsILi32ELi128ELi128ELi8ELi4ELi4ELi4ELb1ELb0EN7cutlass6half_tE19Flash_kernel_traitsILi32ELi128ELi128ELi8ES3_EELb0ELb0ELb0ELb0ELb0ELb0ELb0EEEvNS_16Flash_bwd_paramsE,"aw",@nobits
	.sectionflags	@""
	.align	16
	.zero		1024


//--------------------- .nv.shared._ZN5flash44flash_bwd_dq_dk_dv_loop_seqk_parallel_kernelI23Flash_bwd_kernel_traitsILi32ELi128ELi128ELi8ELi4ELi4ELi4ELb1ELb0EN7cutlass6half_tE19Flash_kernel_traitsILi32ELi128ELi128ELi8ES3_EELb0ELb0ELb1ELb0ELb0ELb0ELb0EEEvNS_16Flash_bwd_paramsE --------------------------
	.section	.nv.shared._ZN5flash44flash_bwd_dq_dk_dv_loop_seqk_parallel_kernelI23Flash_bwd_kernel_traitsILi32ELi128ELi128ELi8ELi4ELi4ELi4ELb1ELb0EN7cutlass6half_tE19Flash_kernel_traitsILi32ELi128ELi128ELi8ES3_EELb0ELb0ELb1ELb0ELb0ELb0ELb0EEEvNS_16Flash_bwd_paramsE,"aw",@nobits
	.sectionflags	@""
	.align	16
	.zero		1024


//--------------------- .nv.shared._ZN5flash44flash_bwd_dq_dk_dv_loop_seqk_parallel_kernelI23Flash_bwd_kernel_traitsILi32ELi128ELi128ELi8ELi4ELi4ELi4ELb1ELb0EN7cutlass6half_tE19Flash_kernel_traitsILi32ELi128ELi128ELi8ES3_EELb0ELb0ELb0ELb0ELb1ELb1ELb0EEEvNS_16Flash_bwd_paramsE --------------------------
	.section	.nv.shared._ZN5flash44flash_bwd_dq_dk_dv_loop_seqk_parallel_kernelI23Flash_bwd_kernel_traitsILi32ELi128ELi128ELi8ELi4ELi4ELi4ELb1ELb0EN7cutlass6half_tE19Flash_kernel_traitsILi32ELi128ELi128ELi8ES3_EELb0ELb0ELb0ELb0ELb1ELb1ELb0EEEvNS_16Flash_bwd_paramsE,"aw",@nobits
	.sectionflags	@""
	.align	16
	.zero		1024


//--------------------- .nv.shared._ZN5flash44flash_bwd_dq_dk_dv_loop_seqk_parallel_kernelI23Flash_bwd_kernel_traitsILi32ELi128ELi128ELi8ELi4ELi4ELi4ELb1ELb0EN7cutlass6half_tE19Flash_kernel_traitsILi32ELi128ELi128ELi8ES3_EELb0ELb0ELb0ELb1ELb0ELb0ELb0EEEvNS_16Flash_bwd_paramsE --------------------------
	.section	.nv.shared._ZN5flash44flash_bwd_dq_dk_dv_loop_seqk_parallel_kernelI23Flash_bwd_kernel_traitsILi32ELi128ELi128ELi8ELi4ELi4ELi4ELb1ELb0EN7cutlass6half_tE19Flash_kernel_traitsILi32ELi128ELi128ELi8ES3_EELb0ELb0ELb0ELb1ELb0ELb0ELb0EEEvNS_16Flash_bwd_paramsE,"aw",@nobits
	.sectionflags	@""
	.align	16
	.zero		1024


//--------------------- .nv.shared._ZN5flash44flash_bwd_dq_dk_dv_loop_seqk_parallel_kernelI23Flash_bwd_kernel_traitsILi32ELi128ELi128ELi8ELi4ELi4ELi4ELb1ELb0EN7cutlass6half_tE19Flash_kernel_traitsILi32ELi128ELi128ELi8ES3_EELb0ELb0ELb1ELb0ELb0ELb1ELb0EEEvNS_16Flash_bwd_paramsE --------------------------
	.section	.nv.shared._ZN5flash44flash_bwd_dq_dk_dv_loop_seqk_parallel_kernelI23Flash_bwd_kernel_traitsILi32ELi128ELi128ELi8ELi4ELi4ELi4ELb1ELb0EN7cutlass6half_tE19Flash_kernel_traitsILi32ELi128ELi128ELi8ES3_EELb0ELb0ELb1ELb0ELb0ELb1ELb0EEEvNS_16Flash_bwd_paramsE,"aw",@nobits
	.sectionflags	@""
	.align	16
	.zero		1024


//--------------------- .nv.shared._ZN5flash44flash_bwd_dq_dk_dv_loop_seqk_parallel_kernelI23Flash_bwd_kernel_traitsILi32ELi128ELi128ELi8ELi4ELi4ELi4ELb1ELb0EN7cutlass6half_tE19Flash_kernel_traitsILi32ELi128ELi128ELi8ES3_EELb0ELb0ELb1ELb1ELb0ELb0ELb0EEEvNS_16Flash_bwd_paramsE --------------------------
	.section	.nv.shared._ZN5flash44flash_bwd_dq_dk_dv_loop_seqk_parallel_kernelI23Flash_bwd_kernel_traitsILi32ELi128ELi128ELi8ELi4ELi4ELi4ELb1ELb0EN7cutlass6half_tE19Flash_kernel_traitsILi32ELi128ELi128ELi8ES3_EELb0ELb0ELb1ELb1ELb0ELb0ELb0EEEvNS_16Flash_bwd_paramsE,"aw",@nobits
	.sectionflags	@""
	.align	16
	.zero		1024


//--------------------- .nv.shared._ZN5flash27flash_bwd_convert_dq_kernelI23Flash_bwd_kernel_traitsILi32ELi128ELi128ELi8ELi4ELi4ELi4ELb1ELb0EN7cutlass6half_tE19Flash_kernel_traitsILi32ELi128ELi128ELi8ES3_EEEEvNS_16Flash_bwd_paramsEi --------------------------
	.section	.nv.shared._ZN5flash27flash_bwd_convert_dq_kernelI23Flash_bwd_kernel_traitsILi32ELi128ELi128ELi8ELi4ELi4ELi4ELb1ELb0EN7cutlass6half_tE19Flash_kernel_traitsILi32ELi128ELi128ELi8ES3_EEEEvNS_16Flash_bwd_paramsEi,"aw",@nobits
	.sectionflags	@""
	.align	16
	.zero		1024


//--------------------- .nv.shared._ZN5flash44flash_bwd_dq_dk_dv_loop_seqk_parallel_kernelI23Flash_bwd_kernel_traitsILi32ELi128ELi128ELi8ELi4ELi4ELi4ELb1ELb0EN7cutlass6half_tE19Flash_kernel_traitsILi32ELi128ELi128ELi8ES3_EELb1ELb0ELb0ELb0ELb0ELb1ELb0EEEvNS_16Flash_bwd_paramsE --------------------------
	.section	.nv.shared._ZN5flash44flash_bwd_dq_dk_dv_loop_seqk_parallel_kernelI23Flash_bwd_kernel_traitsILi32ELi128ELi128ELi8ELi4ELi4ELi4ELb1ELb0EN7cutlass6half_tE19Flash_kernel_traitsILi32ELi128ELi128ELi8ES3_EELb1ELb0ELb0ELb0ELb0ELb1ELb0EEEvNS_16Flash_bwd_paramsE,"aw",@nobits
	.sectionflags	@""
	.align	16
	.zero		1024


//--------------------- .nv.shared._ZN5flash44flash_bwd_dq_dk_dv_loop_seqk_parallel_kernelI23Flash_bwd_kernel_traitsILi32ELi128ELi128ELi8ELi4ELi4ELi4ELb1ELb0EN7cutlass6half_tE19Flash_kernel_traitsILi32ELi128ELi128ELi8ES3_EELb0ELb0ELb0ELb0ELb0ELb1ELb1EEEvNS_16Flash_bwd_paramsE --------------------------
	.section	.nv.shared._ZN5flash44flash_bwd_dq_dk_dv_loop_seqk_parallel_kernelI23Flash_bwd_kernel_traitsILi32ELi128ELi128ELi8ELi4ELi4ELi4ELb1ELb0EN7cutlass6half_tE19Flash_kernel_traitsILi32ELi128ELi128ELi8ES3_EELb0ELb0ELb0ELb0ELb0ELb1ELb1EEEvNS_16Flash_bwd_paramsE,"aw",@nobits
	.sectionflags	@""
	.align	16
	.zero		1024


//--------------------- .nv.shared._ZN5flash44flash_bwd_dq_dk_dv_loop_seqk_parallel_kernelI23Flash_bwd_kernel_traitsILi32ELi128ELi128ELi8ELi4ELi4ELi4ELb1ELb0EN7cutlass6half_tE19Flash_kernel_traitsILi32ELi128ELi128ELi8ES3_EELb1ELb0ELb0ELb0ELb0ELb0ELb0EEEvNS_16Flash_bwd_paramsE --------------------------
	.section	.nv.shared._ZN5flash44flash_bwd_dq_dk_dv_loop_seqk_parallel_kernelI23Flash_bwd_kernel_traitsILi32ELi128ELi128ELi8ELi4ELi4ELi4ELb1ELb0EN7cutlass6half_tE19Flash_kernel_traitsILi32ELi128ELi128ELi8ES3_EELb1ELb0ELb0ELb0ELb0ELb0ELb0EEEvNS_16Flash_bwd_paramsE,"aw",@nobits
	.sectionflags	@""
	.align	16
	.zero		1024


//--------------------- .nv.shared._ZN5flash44flash_bwd_dq_dk_dv_loop_seqk_parallel_kernelI23Flash_bwd_kernel_traitsILi32ELi128ELi128ELi8ELi4ELi4ELi4ELb1ELb0EN7cutlass6half_tE19Flash_kernel_traitsILi32ELi128ELi128ELi8ES3_EELb0ELb0ELb0ELb0ELb0ELb0ELb1EEEvNS_16Flash_bwd_paramsE --------------------------
	.section	.nv.shared._ZN5flash44flash_bwd_dq_dk_dv_loop_seqk_parallel_kernelI23Flash_bwd_kernel_traitsILi32ELi128ELi128ELi8ELi4ELi4ELi4ELb1ELb0EN7cutlass6half_tE19Flash_kernel_traitsILi32ELi128ELi128ELi8ES3_EELb0ELb0ELb0ELb0ELb0ELb0ELb1EEEvNS_16Flash_bwd_paramsE,"aw",@nobits
	.sectionflags	@""
	.align	16
	.zero		1024


//--------------------- .nv.shared._ZN5flash44flash_bwd_dq_dk_dv_loop_seqk_parallel_kernelI23Flash_bwd_kernel_traitsILi32ELi128ELi128ELi8ELi4ELi4ELi4ELb1ELb0EN7cutlass6half_tE19Flash_kernel_traitsILi32ELi128ELi128ELi8ES3_EELb1ELb0ELb1ELb0ELb0ELb0ELb0EEEvNS_16Flash_bwd_paramsE --------------------------
	.section	.nv.shared._ZN5flash44flash_bwd_dq_dk_dv_loop_seqk_parallel_kernelI23Flash_bwd_kernel_traitsILi32ELi128ELi128ELi8ELi4ELi4ELi4ELb1ELb0EN7cutlass6half_tE19Flash_kernel_traitsILi32ELi128ELi128ELi8ES3_EELb1ELb0ELb1ELb0ELb0ELb0ELb0EEEvNS_16Flash_bwd_paramsE,"aw",@nobits
	.sectionflags	@""
	.align	16
	.zero		1024


//--------------------- .nv.shared._ZN5flash44flash_bwd_dq_dk_dv_loop_seqk_parallel_kernelI23Flash_bwd_kernel_traitsILi32ELi128ELi128ELi8ELi4ELi4ELi4ELb1ELb0EN7cutlass6half_tE19Flash_kernel_traitsILi32ELi128ELi128ELi8ES3_EELb0ELb0ELb1ELb0ELb0ELb0ELb1EEEvNS_16Flash_bwd_paramsE --------------------------
	.section	.nv.shared._ZN5flash44flash_bwd_dq_dk_dv_loop_seqk_parallel_kernelI23Flash_bwd_kernel_traitsILi32ELi128ELi128ELi8ELi4ELi4ELi4ELb1ELb0EN7cutlass6half_tE19Flash_kernel_traitsILi32ELi128ELi128ELi8ES3_EELb0ELb0ELb1ELb0ELb0ELb0ELb1EEEvNS_16Flash_bwd_paramsE,"aw",@nobits
	.sectionflags	@""
	.align	16
	.zero		1024


//--------------------- .nv.shared._ZN5flash44flash_bwd_dq_dk_dv_loop_seqk_parallel_kernelI23Flash_bwd_kernel_traitsILi32ELi128ELi128ELi8ELi4ELi4ELi4ELb1ELb0EN7cutlass6half_tE19Flash_kernel_traitsILi32ELi128ELi128ELi8ES3_EELb1ELb0ELb0ELb0ELb1ELb1ELb0EEEvNS_16Flash_bwd_paramsE --------------------------
	.section	.nv.shared._ZN5flash44flash_bwd_dq_dk_dv_loop_seqk_parallel_kernelI23Flash_bwd_kernel_traitsILi32ELi128ELi128ELi8ELi4ELi4ELi4ELb1ELb0EN7cutlass6half_tE19Flash_kernel_traitsILi32ELi128ELi128ELi8ES3_EELb1ELb0ELb0ELb0ELb1ELb1ELb0EEEvNS_16Flash_bwd_paramsE,"aw",@nobits
	.sectionflags	@""
	.align	16
	.zero		1024


//--------------------- .nv.shared._ZN5flash44flash_bwd_dq_dk_dv_loop_seqk_parallel_kernelI23Flash_bwd_kernel_traitsILi32ELi128ELi128ELi8ELi4ELi4ELi4ELb1ELb0EN7cutlass6half_tE19Flash_kernel_traitsILi32ELi128ELi128ELi8ES3_EELb0ELb0ELb0ELb0ELb1ELb1ELb1EEEvNS_16Flash_bwd_paramsE --------------------------
	.section	.nv.shared._ZN5flash44flash_bwd_dq_dk_dv_loop_seqk_parallel_kernelI23Flash_bwd_kernel_traitsILi32ELi128ELi128ELi8ELi4ELi4ELi4ELb1ELb0EN7cutlass6half_tE19Flash_kernel_traitsILi32ELi128ELi128ELi8ES3_EELb0ELb0ELb0ELb0ELb1ELb1ELb1EEEvNS_16Flash_bwd_paramsE,"aw",@nobits
	.sectionflags	@""
	.align	16
	.zero		1024


//--------------------- .nv.shared._ZN5flash44flash_bwd_dq_dk_dv_loop_seqk_parallel_kernelI23Flash_bwd_kernel_traitsILi32ELi128ELi128ELi8ELi4ELi4ELi4ELb1ELb0EN7cutlass6half_tE19Flash_kernel_traitsILi32ELi128ELi128ELi8ES3_EELb1ELb0ELb0ELb1ELb0ELb0ELb0EEEvNS_16Flash_bwd_paramsE --------------------------
	.section	.nv.shared._ZN5flash44flash_bwd_dq_dk_dv_loop_seqk_parallel_kernelI23Flash_bwd_kernel_traitsILi32ELi128ELi128ELi8ELi4ELi4ELi4ELb1ELb0EN7cutlass6half_tE19Flash_kernel_traitsILi32ELi128ELi128ELi8ES3_EELb1ELb0ELb0ELb1ELb0ELb0ELb0EEEvNS_16Flash_bwd_paramsE,"aw",@nobits
	.sectionflags	@""
	.align	16
	.zero		1024


//--------------------- .nv.shared._ZN5flash44flash_bwd_dq_dk_dv_loop_seqk_parallel_kernelI23Flash_bwd_kernel_traitsILi32ELi128ELi128ELi8ELi4ELi4ELi4ELb1ELb0EN7cutlass6half_tE19Flash_kernel_traitsILi32ELi128ELi128ELi8ES3_EELb0ELb0ELb0ELb1ELb0ELb0ELb1EEEvNS_16Flash_bwd_paramsE --------------------------
	.section	.nv.shared._ZN5flash44flash_bwd_dq_dk_dv_loop_seqk_parallel_kernelI23Flash_bwd_kernel_traitsILi32ELi128ELi128ELi8ELi4ELi4ELi4ELb1ELb0EN7cutlass6half_tE19Flash_kernel_traitsILi32ELi128ELi128ELi8ES3_EELb0ELb0ELb0ELb1ELb0ELb0ELb1EEEvNS_16Flash_bwd_paramsE,"aw",@nobits
	.sectionflags	@""
	.align	16
	.zero		1024


//--------------------- .nv.shared._ZN5flash44flash_bwd_dq_dk_dv_loop_seqk_parallel_kernelI23Flash_bwd_kernel_traitsILi32ELi128ELi128ELi8ELi4ELi4ELi4ELb1ELb0EN7cutlass6half_tE19Flash_kernel_traitsILi32ELi128ELi128ELi8ES3_EELb1ELb0ELb1ELb0ELb0ELb1ELb0EEEvNS_16Flash_bwd_paramsE --------------------------
	.section	.nv.shared._ZN5flash44flash_bwd_dq_dk_dv_loop_seqk_parallel_kernelI23Flash_bwd_kernel_traitsILi32ELi128ELi128ELi8ELi4ELi4ELi4ELb1ELb0EN7cutlass6half_tE19Flash_kernel_traitsILi32ELi128ELi128ELi8ES3_EELb1ELb0ELb1ELb0ELb0ELb1ELb0EEEvNS_16Flash_bwd_paramsE,"aw",@nobits
	.sectionflags	@""
	.align	16
	.zero		1024


//--------------------- .nv.shared._ZN5flash44flash_bwd_dq_dk_dv_loop_seqk_parallel_kernelI23Flash_bwd_kernel_traitsILi32ELi128ELi128ELi8ELi4ELi4ELi4ELb1ELb0EN7cutlass6half_tE19Flash_kernel_traitsILi32ELi128ELi128ELi8ES3_EELb0ELb0ELb1ELb0ELb0ELb1ELb1EEEvNS_16Flash_bwd_paramsE --------------------------
	.section	.nv.shared._ZN5flash44flash_bwd_dq_dk_dv_loop_seqk_parallel_kernelI23Flash_bwd_kernel_traitsILi32ELi128ELi128ELi8ELi4ELi4ELi4ELb1ELb0EN7cutlass6half_tE19Flash_kernel_traitsILi32ELi128ELi128ELi8ES3_EELb0ELb0ELb1ELb0ELb0ELb1ELb1EEEvNS_16Flash_bwd_paramsE,"aw",@nobits
	.sectionflags	@""
	.align	16
	.zero		1024


//--------------------- .nv.shared._ZN5flash44flash_bwd_dq_dk_dv_loop_seqk_parallel_kernelI23Flash_bwd_kernel_traitsILi32ELi128ELi128ELi8ELi4ELi4ELi4ELb1ELb0EN7cutlass6half_tE19Flash_kernel_traitsILi32ELi128ELi128ELi8ES3_EELb1ELb0ELb1ELb1ELb0ELb0ELb0EEEvNS_16Flash_bwd_paramsE --------------------------
	.section	.nv.shared._ZN5flash44flash_bwd_dq_dk_dv_loop_seqk_parallel_kernelI23Flash_bwd_kernel_traitsILi32ELi128ELi128ELi8ELi4ELi4ELi4ELb1ELb0EN7cutlass6half_tE19Flash_kernel_traitsILi32ELi128ELi128ELi8ES3_EELb1ELb0ELb1ELb1ELb0ELb0ELb0EEEvNS_16Flash_bwd_paramsE,"aw",@nobits
	.sectionflags	@""
	.align	16
	.zero		1024


//--------------------- .nv.shared._ZN5flash44flash_bwd_dq_dk_dv_loop_seqk_parallel_kernelI23Flash_bwd_kernel_traitsILi32ELi128ELi128ELi8ELi4ELi4ELi4ELb1ELb0EN7cutlass6half_tE19Flash_kernel_traitsILi32ELi128ELi128ELi8ES3_EELb0ELb0ELb1ELb1ELb0ELb0ELb1EEEvNS_16Flash_bwd_paramsE --------------------------
	.section	.nv.shared._ZN5flash44flash_bwd_dq_dk_dv_loop_seqk_parallel_kernelI23Flash_bwd_kernel_traitsILi32ELi128ELi128ELi8ELi4ELi4ELi4ELb1ELb0EN7cutlass6half_tE19Flash_kernel_traitsILi32ELi128ELi128ELi8ES3_EELb0ELb0ELb1ELb1ELb0ELb0ELb1EEEvNS_16Flash_bwd_paramsE,"aw",@nobits
	.sectionflags	@""
	.align	16
	.zero		1024


//--------------------- .nv.shared._ZN5flash25flash_bwd_dot_do_o_kernelILb0E23Flash_bwd_kernel_traitsILi32ELi128ELi128ELi8ELi4ELi4ELi4ELb1ELb0EN7cutlass6half_tE19Flash_kernel_traitsILi32ELi128ELi128ELi8ES3_EEEEvNS_16Flash_bwd_paramsE --------------------------
	.section	.nv.shared._ZN5flash25flash_bwd_dot_do_o_kernelILb0E23Flash_bwd_kernel_traitsILi32ELi128ELi128ELi8ELi4ELi4ELi4ELb1ELb0EN7cutlass6half_tE19Flash_kernel_traitsILi32ELi128ELi128ELi8ES3_EEEEvNS_16Flash_bwd_paramsE,"aw",@nobits
	.sectionflags	@""
	.align	16
	.zero		1024


//--------------------- .nv.shared._ZN5flash25flash_bwd_dot_do_o_kernelILb1E23Flash_bwd_kernel_traitsILi32ELi128ELi128ELi8ELi4ELi4ELi4ELb1ELb0EN7cutlass6half_tE19Flash_kernel_traitsILi32ELi128ELi128ELi8ES3_EEEEvNS_16Flash_bwd_paramsE --------------------------
	.section	.nv.shared._ZN5flash25flash_bwd_dot_do_o_kernelILb1E23Flash_bwd_kernel_traitsILi32ELi128ELi128ELi8ELi4ELi4ELi4ELb1ELb0EN7cutlass6half_tE19Flash_kernel_traitsILi32ELi128ELi128ELi8ES3_EEEEvNS_16Flash_bwd_paramsE,"aw",@nobits
	.sectionflags	@""
	.align	16
	.zero		1024


//--------------------- .nv.shared._ZN5flash27flash_bwd_convert_dq_kernelI23Flash_bwd_kernel_traitsILi32ELi128ELi128ELi8ELi4ELi4ELi4ELb0ELb0EN7cutlass6half_tE19Flash_kernel_traitsILi32ELi128ELi128ELi8ES3_EEEEvNS_16Flash_bwd_paramsEi --------------------------
	.section	.nv.shared._ZN5flash27flash_bwd_convert_dq_kernelI23Flash_bwd_kernel_traitsILi32ELi128ELi128ELi8ELi4ELi4ELi4ELb0ELb0EN7cutlass6half_tE19Flash_kernel_traitsILi32ELi128ELi128ELi8ES3_EEEEvNS_16Flash_bwd_paramsEi,"aw",@nobits
	.sectionflags	@""
	.align	16
	.zero		1024


//--------------------- .nv.shared._ZN5flash44flash_bwd_dq_dk_dv_loop_seqk_parallel_kernelI23Flash_bwd_kernel_traitsILi32ELi128ELi128ELi8ELi4ELi4ELi4ELb0ELb0EN7cutlass6half_tE19Flash_kernel_traitsILi32ELi128ELi128ELi8ES3_EELb1ELb0ELb0ELb0ELb0ELb1ELb0EEEvNS_16Flash_bwd_paramsE --------------------------
	.section	.nv.shared._ZN5flash44flash_bwd_dq_dk_dv_loop_seqk_parallel_kernelI23Flash_bwd_kernel_traitsILi32ELi128ELi128ELi8ELi4ELi4ELi4ELb0ELb0EN7cutlass6half_tE19Flash_kernel_traitsILi32ELi128ELi128ELi8ES3_EELb1ELb0ELb0ELb0ELb0ELb1ELb0EEEvNS_16Flash_bwd_paramsE,"aw",@nobits
	.sectionflags	@""
	.align	16
	.zero		1024


//--------------------- .nv.shared._ZN5flash44flash_bwd_dq_dk_dv_loop_seqk_parallel_kernelI23Flash_bwd_kernel_traitsILi32ELi128ELi128ELi8ELi4ELi4ELi4ELb0ELb0EN7cutlass6half_tE19Flash_kernel_traitsILi32ELi128ELi128ELi8ES3_EELb0ELb0ELb0ELb0ELb0ELb1ELb1EEEvNS_16Flash_bwd_paramsE --------------------------
	.section	.nv.shared._ZN5flash44flash_bwd_dq_dk_dv_loop_seqk_parallel_kernelI23Flash_bwd_kernel_traitsILi32ELi128ELi128ELi8ELi4ELi4ELi4ELb0ELb0EN7cutlass6half_tE19Flash_kernel_traitsILi32ELi128ELi128ELi8ES3_EELb0ELb0ELb0ELb0ELb0ELb1ELb1EEEvNS_16Flash_bwd_paramsE,"aw",@nobits
	.sectionflags	@""
	.align	16
	.zero		1024


//--------------------- .nv.shared._ZN5flash44flash_bwd_dq_dk_dv_loop_seqk_parallel_kernelI23Flash_bwd_kernel_traitsILi32ELi128ELi128ELi8ELi4ELi4ELi4ELb0ELb0EN7cutlass6half_tE19Flash_kernel_traitsILi32ELi128ELi128ELi8ES3_EELb1ELb0ELb0ELb0ELb0ELb0ELb0EEEvNS_16Flash_bwd_paramsE --------------------------
	.section	.nv.shared._ZN5flash44flash_bwd_dq_dk_dv_loop_seqk_parallel_kernelI23Flash_bwd_kernel_traitsILi32ELi128ELi128ELi8ELi4ELi4ELi4ELb0ELb0EN7cutlass6half_tE19Flash_kernel_traitsILi32ELi128ELi128ELi8ES3_EELb1ELb0ELb0ELb0ELb0ELb0ELb0EEEvNS_16Flash_bwd_paramsE,"aw",@nobits
	.sectionflags	@""
	.align	16
	.zero		1024


//--------------------- .nv.shared._ZN5flash44flash_bwd_dq_dk_dv_loop_seqk_parallel_kernelI23Flash_bwd_kernel_traitsILi32ELi128ELi128ELi8ELi4ELi4ELi4ELb0ELb0EN7cutlass6half_tE19Flash_kernel_traitsILi32ELi128ELi128ELi8ES3_EELb0ELb0ELb0ELb0ELb0ELb0ELb1EEEvNS_16Flash_bwd_paramsE --------------------------
	.section	.nv.shared._ZN5flash44flash_bwd_dq_dk_dv_loop_seqk_parallel_kernelI23Flash_bwd_kernel_traitsILi32ELi128ELi128ELi8ELi4ELi4ELi4ELb0ELb0EN7cutlass6half_tE19Flash_kernel_traitsILi32ELi128ELi128ELi8ES3_EELb0ELb0ELb0ELb0ELb0ELb0ELb1EEEvNS_16Flash_bwd_paramsE,"aw",@nobits
	.sectionflags	@""
	.align	16
	.zero		1024


//--------------------- .nv.shared._ZN5flash44flash_bwd_dq_dk_dv_loop_seqk_parallel_kernelI23Flash_bwd_kernel_traitsILi32ELi128ELi128ELi8ELi4ELi4ELi4ELb0ELb0EN7cutlass6half_tE19Flash_kernel_traitsILi32ELi128ELi128ELi8ES3_EELb1ELb0ELb1ELb0ELb0ELb0ELb0EEEvNS_16Flash_bwd_paramsE --------------------------
	.section	.nv.shared._ZN5flash44flash_bwd_dq_dk_dv_loop_seqk_parallel_kernelI23Flash_bwd_kernel_traitsILi32ELi128ELi128ELi8ELi4ELi4ELi4ELb0ELb0EN7cutlass6half_tE19Flash_kernel_traitsILi32ELi128ELi128ELi8ES3_EELb1ELb0ELb1ELb0ELb0ELb0ELb0EEEvNS_16Flash_bwd_paramsE,"aw",@nobits
	.sectionflags	@""
	.align	16
	.zero		1024


//--------------------- .nv.shared._ZN5flash44flash_bwd_dq_dk_dv_loop_seqk_parallel_kernelI23Flash_bwd_kernel_traitsILi32ELi128ELi128ELi8ELi4ELi4ELi4ELb0ELb0EN7cutlass6half_tE19Flash_kernel_traitsILi32ELi128ELi128ELi8ES3_EELb0ELb0ELb1ELb0ELb0ELb0ELb1EEEvNS_16Flash_bwd_paramsE --------------------------
	.section	.nv.shared._ZN5flash44flash_bwd_dq_dk_dv_loop_seqk_parallel_kernelI23Flash_bwd_kernel_traitsILi32ELi128ELi128ELi8ELi4ELi4ELi4ELb0ELb0EN7cutlass6half_tE19Flash_kernel_traitsILi32ELi128ELi128ELi8ES3_EELb0ELb0ELb1ELb0ELb0ELb0ELb1EEEvNS_16Flash_bwd_paramsE,"aw",@nobits
	.sectionflags	@""
	.align	16
	.zero		1024


//--------------------- .nv.shared._ZN5flash44flash_bwd_dq_dk_dv_loop_seqk_parallel_kernelI23Flash_bwd_kernel_traitsILi32ELi128ELi128ELi8ELi4ELi4ELi4ELb0ELb0EN7cutlass6half_tE19Flash_kernel_traitsILi32ELi128ELi128ELi8ES3_EELb1ELb0ELb0ELb0ELb1ELb1ELb0EEEvNS_16Flash_bwd_paramsE --------------------------
	.section	.nv.shared._ZN5flash44flash_bwd_dq_dk_dv_loop_seqk_parallel_kernelI23Flash_bwd_kernel_traitsILi32ELi128ELi128ELi8ELi4ELi4ELi4ELb0ELb0EN7cutlass6half_tE19Flash_kernel_traitsILi32ELi128ELi128ELi8ES3_EELb1ELb0ELb0ELb0ELb1ELb1ELb0EEEvNS_16Flash_bwd_paramsE,"aw",@nobits
	.sectionflags	@""
	.align	16
	.zero		1024


//--------------------- .nv.shared._ZN5flash44flash_bwd_dq_dk_dv_loop_seqk_parallel_kernelI23Flash_bwd_kernel_traitsILi32ELi128ELi128ELi8ELi4ELi4ELi4ELb0ELb0EN7cutlass6half_tE19Flash_kernel_traitsILi32ELi128ELi128ELi8ES3_EELb0ELb0ELb0ELb0ELb1ELb1ELb1EEEvNS_16Flash_bwd_paramsE --------------------------
	.section	.nv.shared._ZN5flash44flash_bwd_dq_dk_dv_loop_seqk_parallel_kernelI23Flash_bwd_kernel_traitsILi32ELi128ELi128ELi8ELi4ELi4ELi4ELb0ELb0EN7cutlass6half_tE19Flash_kernel_traitsILi32ELi128ELi128ELi8ES3_EELb0ELb0ELb0ELb0ELb1ELb1ELb1EEEvNS_16Flash_bwd_paramsE,"aw",@nobits
	.sectionflags	@""
	.align	16
	.zero		1024


//--------------------- .nv.shared._ZN5flash44flash_bwd_dq_dk_dv_loop_seqk_parallel_kernelI23Flash_bwd_kernel_traitsILi32ELi128ELi128ELi8ELi4ELi4ELi4ELb0ELb0EN7cutlass6half_tE19Flash_kernel_traitsILi32ELi128ELi128ELi8ES3_EELb1ELb0ELb0ELb1ELb0ELb0ELb0EEEvNS_16Flash_bwd_paramsE --------------------------
	.section	.nv.shared._ZN5flash44flash_bwd_dq_dk_dv_loop_seqk_parallel_kernelI23Flash_bwd_kernel_traitsILi32ELi128ELi128ELi8ELi4ELi4ELi4ELb0ELb0EN7cutlass6half_tE19Flash_kernel_traitsILi32ELi128ELi128ELi8ES3_EELb1ELb0ELb0ELb1ELb0ELb0ELb0EEEvNS_16Flash_bwd_paramsE,"aw",@nobits
	.sectionflags	@""
	.align	16
	.zero		1024


//--------------------- .nv.shared._ZN5flash44flash_bwd_dq_dk_dv_loop_seqk_parallel_kernelI23Flash_bwd_kernel_traitsILi32ELi128ELi128ELi8ELi4ELi4ELi4ELb0ELb0EN7cutlass6half_tE19Flash_kernel_traitsILi32ELi128ELi128ELi8ES3_EELb0ELb0ELb0ELb1ELb0ELb0ELb1EEEvNS_16Flash_bwd_paramsE --------------------------
	.section	.nv.shared._ZN5flash44flash_bwd_dq_dk_dv_loop_seqk_parallel_kernelI23Flash_bwd_kernel_traitsILi32ELi128ELi128ELi8ELi4ELi4ELi4ELb0ELb0EN7cutlass6half_tE19Flash_kernel_traitsILi32ELi128ELi128ELi8ES3_EELb0ELb0ELb0ELb1ELb0ELb0ELb1EEEvNS_16Flash_bwd_paramsE,"aw",@nobits
	.sectionflags	@""
	.align	16
	.zero		1024


//--------------------- .nv.shared._ZN5flash44flash_bwd_dq_dk_dv_loop_seqk_parallel_kernelI23Flash_bwd_kernel_traitsILi32ELi128ELi128ELi8ELi4ELi4ELi4ELb0ELb0EN7cutlass6half_tE19Flash_kernel_traitsILi32ELi128ELi128ELi8ES3_EELb1ELb0ELb1ELb0ELb0ELb1ELb0EEEvNS_16Flash_bwd_paramsE --------------------------
	.section	.nv.shared._ZN5flash44flash_bwd_dq_dk_dv_loop_seqk_parallel_kernelI23Flash_bwd_kernel_traitsILi32ELi128ELi128ELi8ELi4ELi4ELi4ELb0ELb0EN7cutlass6half_tE19Flash_kernel_traitsILi32ELi128ELi128ELi8ES3_EELb1ELb0ELb1ELb0ELb0ELb1ELb0EEEvNS_16Flash_bwd_paramsE,"aw",@nobits
	.sectionflags	@""
	.align	16
	.zero		1024


//--------------------- .nv.shared._ZN5flash44flash_bwd_dq_dk_dv_loop_seqk_parallel_kernelI23Flash_bwd_kernel_traitsILi32ELi128ELi128ELi8ELi4ELi4ELi4ELb0ELb0EN7cutlass6half_tE19Flash_kernel_traitsILi32ELi128ELi128ELi8ES3_EELb0ELb0ELb1ELb0ELb0ELb1ELb1EEEvNS_16Flash_bwd_paramsE --------------------------
	.section	.nv.shared._ZN5flash44flash_bwd_dq_dk_dv_loop_seqk_parallel_kernelI23Flash_bwd_kernel_traitsILi32ELi128ELi128ELi8ELi4ELi4ELi4ELb0ELb0EN7cutlass6half_tE19Flash_kernel_traitsILi32ELi128ELi128ELi8ES3_EELb0ELb0ELb1ELb0ELb0ELb1ELb1EEEvNS_16Flash_bwd_paramsE,"aw",@nobits
	.sectionflags	@""
	.align	16
	.zero		1024


//--------------------- .nv.shared._ZN5flash44flash_bwd_dq_dk_dv_loop_seqk_parallel_kernelI23Flash_bwd_kernel_traitsILi32ELi128ELi128ELi8ELi4ELi4ELi4ELb0ELb0EN7cutlass6half_tE19Flash_kernel_traitsILi32ELi128ELi128ELi8ES3_EELb1ELb0ELb1ELb1ELb0ELb0ELb0EEEvNS_16Flash_bwd_paramsE --------------------------
	.section	.nv.shared._ZN5flash44flash_bwd_dq_dk_dv_loop_seqk_parallel_kernelI23Flash_bwd_kernel_traitsILi32ELi128ELi128ELi8ELi4ELi4ELi4ELb0ELb0EN7cutlass6half_tE19Flash_kernel_traitsILi32ELi128ELi128ELi8ES3_EELb1ELb0ELb1ELb1ELb0ELb0ELb0EEEvNS_16Flash_bwd_paramsE,"aw",@nobits
	.sectionflags	@""
	.align	16
	.zero		1024


//--------------------- .nv.shared._ZN5flash44flash_bwd_dq_dk_dv_loop_seqk_parallel_kernelI23Flash_bwd_kernel_traitsILi32ELi128ELi128ELi8ELi4ELi4ELi4ELb0ELb0EN7cutlass6half_tE19Flash_kernel_traitsILi32ELi128ELi128ELi8ES3_EELb0ELb0ELb1ELb1ELb0ELb0ELb1EEEvNS_16Flash_bwd_paramsE --------------------------
	.section	.nv.shared._ZN5flash44flash_bwd_dq_dk_dv_loop_seqk_parallel_kernelI23Flash_bwd_kernel_traitsILi32ELi128ELi128ELi8ELi4ELi4ELi4ELb0ELb0EN7cutlass6half_tE19Flash_kernel_traitsILi32ELi128ELi128ELi8ES3_EELb0ELb0ELb1ELb1ELb0ELb0ELb1EEEvNS_16Flash_bwd_paramsE,"aw",@nobits
	.sectionflags	@""
	.align	16
	.zero		1024


//--------------------- .nv.shared._ZN5flash25flash_bwd_dot_do_o_kernelILb0E23Flash_bwd_kernel_traitsILi32ELi128ELi128ELi8ELi4ELi4ELi4ELb0ELb0EN7cutlass6half_tE19Flash_kernel_traitsILi32ELi128ELi128ELi8ES3_EEEEvNS_16Flash_bwd_paramsE --------------------------
	.section	.nv.shared._ZN5flash25flash_bwd_dot_do_o_kernelILb0E23Flash_bwd_kernel_traitsILi32ELi128ELi128ELi8ELi4ELi4ELi4ELb0ELb0EN7cutlass6half_tE19Flash_kernel_traitsILi32ELi128ELi128ELi8ES3_EEEEvNS_16Flash_bwd_paramsE,"aw",@nobits
	.sectionflags	@""
	.align	16
	.zero		1024


//--------------------- .nv.shared._ZN5flash25flash_bwd_dot_do_o_kernelILb1E23Flash_bwd_kernel_traitsILi32ELi128ELi128ELi8ELi4ELi4ELi4ELb0ELb0EN7cutlass6half_tE19Flash_kernel_traitsILi32ELi128ELi128ELi8ES3_EEEEvNS_16Flash_bwd_paramsE --------------------------
	.section	.nv.shared._ZN5flash25flash_bwd_dot_do_o_kernelILb1E23Flash_bwd_kernel_traitsILi32ELi128ELi128ELi8ELi4ELi4ELi4ELb0ELb0EN7cutlass6half_tE19Flash_kernel_traitsILi32ELi128ELi128ELi8ES3_EEEEvNS_16Flash_bwd_paramsE,"aw",@nobits
	.sectionflags	@""
	.align	16
	.zero		1024


//--------------------- .nv.constant0._ZN5flash44flash_bwd_dq_dk_dv_loop_seqk_parallel_kernelI23Flash_bwd_kernel_traitsILi32ELi128ELi128ELi8ELi4ELi4ELi4ELb1ELb0EN7cutlass6half_tE19Flash_kernel_traitsILi32ELi128ELi128ELi8ES3_EELb0ELb0ELb0ELb0ELb0ELb1ELb0EEEvNS_16Flash_bwd_paramsE --------------------------
	.section	.nv.constant0._ZN5flash44flash_bwd_dq_dk_dv_loop_seqk_parallel_kernelI23Flash_bwd_kernel_traitsILi32ELi128ELi128ELi8ELi4ELi4ELi4ELb1ELb0EN7cutlass6half_tE19Flash_kernel_traitsILi32ELi128ELi128ELi8ES3_EELb0ELb0ELb0ELb0ELb0ELb1ELb0EEEvNS_16Flash_bwd_paramsE,"a",@progbits
	.sectionflags	@""
	.align	4
.nv.constant0._ZN5flash44flash_bwd_dq_dk_dv_loop_seqk_parallel_kernelI23Flash_bwd_kernel_traitsILi32ELi128ELi128ELi8ELi4ELi4ELi4ELb1ELb0EN7cutlass6half_tE19Flash_kernel_traitsILi32ELi128ELi128ELi8ES3_EELb0ELb0ELb0ELb0ELb0ELb1ELb0EEEvNS_16Flash_bwd_paramsE:
	.zero		1168


//--------------------- .nv.constant0._ZN5flash44flash_bwd_dq_dk_dv_loop_seqk_parallel_kernelI23Flash_bwd_kernel_traitsILi32ELi128ELi128ELi8ELi4ELi4ELi4ELb1ELb0EN7cutlass6half_tE19Flash_kernel_traitsILi32ELi128ELi128ELi8ES3_EELb0ELb0ELb0ELb0ELb0ELb0ELb0EEEvNS_16Flash_bwd_paramsE --------------------------
	.section	.nv.constant0._ZN5flash44flash_bwd_dq_dk_dv_loop_seqk_parallel_kernelI23Flash_bwd_kernel_traitsILi32ELi128ELi128ELi8ELi4ELi4ELi4ELb1ELb0EN7cutlass6half_tE19Flash_kernel_traitsILi32ELi128ELi128ELi8ES3_EELb0ELb0ELb0ELb0ELb0ELb0ELb0EEEvNS_16Flash_bwd_paramsE,"a",@progbits
	.sectionflags	@""
	.align	4
.nv.constant0._ZN5flash44flash_bwd_dq_dk_dv_loop_seqk_parallel_kernelI23Flash_bwd_kernel_traitsILi32ELi128ELi128ELi8ELi4ELi4ELi4ELb1ELb0EN7cutlass6half_tE19Flash_kernel_traitsILi32ELi128ELi128ELi8ES3_EELb0ELb0ELb0ELb0ELb0ELb0ELb0EEEvNS_16Flash_bwd_paramsE:
	.zero		1168


//--------------------- .nv.constant0._ZN5flash44flash_bwd_dq_dk_dv_loop_seqk_parallel_kernelI23Flash_bwd_kernel_traitsILi32ELi128ELi128ELi8ELi4ELi4ELi4ELb1ELb0EN7cutlass6half_tE19Flash_kernel_traitsILi32ELi128ELi128ELi8ES3_EELb0ELb0ELb1ELb0ELb0ELb0ELb0EEEvNS_16Flash_bwd_paramsE --------------------------
	.section	.nv.constant0._ZN5flash44flash_bwd_dq_dk_dv_loop_seqk_parallel_kernelI23Flash_bwd_kernel_traitsILi32ELi128ELi128ELi8ELi4ELi4ELi4ELb1ELb0EN7cutlass6half_tE19Flash_kernel_traitsILi32ELi128ELi128ELi8ES3_EELb0ELb0ELb1ELb0ELb0ELb0ELb0EEEvNS_16Flash_bwd_paramsE,"a",@progbits
	.sectionflags	@""
	.align	4
.nv.constant0._ZN5flash44flash_bwd_dq_dk_dv_loop_seqk_parallel_kernelI23Flash_bwd_kernel_traitsILi32ELi128ELi128ELi8ELi4ELi4ELi4ELb1ELb0EN7cutlass6half_tE19Flash_kernel_traitsILi32ELi128ELi128ELi8ES3_EELb0ELb0ELb1ELb0ELb0ELb0ELb0EEEvNS_16Flash_bwd_paramsE:
	.zero		1168


//--------------------- .nv.constant0._ZN5flash44flash_bwd_dq_dk_dv_loop_seqk_parallel_kernelI23Flash_bwd_kernel_traitsILi32ELi128ELi128ELi8ELi4ELi4ELi4ELb1ELb0EN7cutlass6half_tE19Flash_kernel_traitsILi32ELi128ELi128ELi8ES3_EELb0ELb0ELb0ELb0ELb1ELb1ELb0EEEvNS_16Flash_bwd_paramsE --------------------------
	.section	.nv.constant0._ZN5flash44flash_bwd_dq_dk_dv_loop_seqk_parallel_kernelI23Flash_bwd_kernel_traitsILi32ELi128ELi128ELi8ELi4ELi4ELi4ELb1ELb0EN7cutlass6half_tE19Flash_kernel_traitsILi32ELi128ELi128ELi8ES3_EELb0ELb0ELb0ELb0ELb1ELb1ELb0EEEvNS_16Flash_bwd_paramsE,"a",@progbits
	.sectionflags	@""
	.align	4
.nv.constant0._ZN5flash44flash_bwd_dq_dk_dv_loop_seqk_parallel_kernelI23Flash_bwd_kernel_traitsILi32ELi128ELi128ELi8ELi4ELi4ELi4ELb1ELb0EN7cutlass6half_tE19Flash_kernel_traitsILi32ELi128ELi128ELi8ES3_EELb0ELb0ELb0ELb0ELb1ELb1ELb0EEEvNS_16Flash_bwd_paramsE:
	.zero		1168


//--------------------- .nv.constant0._ZN5flash44flash_bwd_dq_dk_dv_loop_seqk_parallel_kernelI23Flash_bwd_kernel_traitsILi32ELi128ELi128ELi8ELi4ELi4ELi4ELb1ELb0EN7cutlass6half_tE19Flash_kernel_traitsILi32ELi128ELi128ELi8ES3_EELb0ELb0ELb0ELb1ELb0ELb0ELb0EEEvNS_16Flash_bwd_paramsE --------------------------
	.section	.nv.constant0._ZN5flash44flash_bwd_dq_dk_dv_loop_seqk_parallel_kernelI23Flash_bwd_kernel_traitsILi32ELi128ELi128ELi8ELi4ELi4ELi4ELb1ELb0EN7cutlass6half_tE19Flash_kernel_traitsILi32ELi128ELi128ELi8ES3_EELb0ELb0ELb0ELb1ELb0ELb0ELb0EEEvNS_16Flash_bwd_paramsE,"a",@progbits
	.sectionflags	@""
	.align	4
.nv.constant0._ZN5flash44flash_bwd_dq_dk_dv_loop_seqk_parallel_kernelI23Flash_bwd_kernel_traitsILi32ELi128ELi128ELi8ELi4ELi4ELi4ELb1ELb0EN7cutlass6half_tE19Flash_kernel_traitsILi32ELi128ELi128ELi8ES3_EELb0ELb0ELb0ELb1ELb0ELb0ELb0EEEvNS_16Flash_bwd_paramsE:
	.zero		1168


//--------------------- .nv.constant0._ZN5flash44flash_bwd_dq_dk_dv_loop_seqk_parallel_kernelI23Flash_bwd_kernel_traitsILi32ELi128ELi128ELi8ELi4ELi4ELi4ELb1ELb0EN7cutlass6half_tE19Flash_kernel_traitsILi32ELi128ELi128ELi8ES3_EELb0ELb0ELb1ELb0ELb0ELb1ELb0EEEvNS_16Flash_bwd_paramsE --------------------------
	.section	.nv.constant0._ZN5flash44flash_bwd_dq_dk_dv_loop_seqk_parallel_kernelI23Flash_bwd_kernel_traitsILi32ELi128ELi128ELi8ELi4ELi4ELi4ELb1ELb0EN7cutlass6half_tE19Flash_kernel_traitsILi32ELi128ELi128ELi8ES3_EELb0ELb0ELb1ELb0ELb0ELb1ELb0EEEvNS_16Flash_bwd_paramsE,"a",@progbits
	.sectionflags	@""
	.align	4
.nv.constant0._ZN5flash44flash_bwd_dq_dk_dv_loop_seqk_parallel_kernelI23Flash_bwd_kernel_traitsILi32ELi128ELi128ELi8ELi4ELi4ELi4ELb1ELb0EN7cutlass6half_tE19Flash_kernel_traitsILi32ELi128ELi128ELi8ES3_EELb0ELb0ELb1ELb0ELb0ELb1ELb0EEEvNS_16Flash_bwd_paramsE:
	.zero		1168


//--------------------- .nv.constant0._ZN5flash44flash_bwd_dq_dk_dv_loop_seqk_parallel_kernelI23Flash_bwd_kernel_traitsILi32ELi128ELi128ELi8ELi4ELi4ELi4ELb1ELb0EN7cutlass6half_tE19Flash_kernel_traitsILi32ELi128ELi128ELi8ES3_EELb0ELb0ELb1ELb1ELb0ELb0ELb0EEEvNS_16Flash_bwd_paramsE --------------------------
	.section	.nv.constant0._ZN5flash44flash_bwd_dq_dk_dv_loop_seqk_parallel_kernelI23Flash_bwd_kernel_traitsILi32ELi128ELi128ELi8ELi4ELi4ELi4ELb1ELb0EN7cutlass6half_tE19Flash_kernel_traitsILi32ELi128ELi128ELi8ES3_EELb0ELb0ELb1ELb1ELb0ELb0ELb0EEEvNS_16Flash_bwd_paramsE,"a",@progbits
	.sectionflags	@""
	.align	4
.nv.constant0._ZN5flash44flash_bwd_dq_dk_dv_loop_seqk_parallel_kernelI23Flash_bwd_kernel_traitsILi32ELi128ELi128ELi8ELi4ELi4ELi4ELb1ELb0EN7cutlass6half_tE19Flash_kernel_traitsILi32ELi128ELi128ELi8ES3_EELb0ELb0ELb1ELb1ELb0ELb0ELb0EEEvNS_16Flash_bwd_paramsE:
	.zero		1168


//--------------------- .nv.constant0._ZN5flash27flash_bwd_convert_dq_kernelI23Flash_bwd_kernel_traitsILi32ELi128ELi128ELi8ELi4ELi4ELi4ELb1ELb0EN7cutlass6half_tE19Flash_kernel_traitsILi32ELi128ELi128ELi8ES3_EEEEvNS_16Flash_bwd_paramsEi --------------------------
	.section	.nv.constant0._ZN5flash27flash_bwd_convert_dq_kernelI23Flash_bwd_kernel_traitsILi32ELi128ELi128ELi8ELi4ELi4ELi4ELb1ELb0EN7cutlass6half_tE19Flash_kernel_traitsILi32ELi128ELi128ELi8ES3_EEEEvNS_16Flash_bwd_paramsEi,"a",@progbits
	.sectionflags	@""
	.align	4
.nv.constant0._ZN5flash27flash_bwd_convert_dq_kernelI23Flash_bwd_kernel_traitsILi32ELi128ELi128ELi8ELi4ELi4ELi4ELb1ELb0EN7cutlass6half_tE19Flash_kernel_traitsILi32ELi128ELi128ELi8ES3_EEEEvNS_16Flash_bwd_paramsEi:
	.zero		1172


//--------------------- .nv.constant0._ZN5flash44flash_bwd_dq_dk_dv_loop_seqk_parallel_kernelI23Flash_bwd_kernel_traitsILi32ELi128ELi128ELi8ELi4ELi4ELi4ELb1ELb0EN7cutlass6half_tE19Flash_kernel_traitsILi32ELi128ELi128ELi8ES3_EELb1ELb0ELb0ELb0ELb0ELb1ELb0EEEvNS_16Flash_bwd_paramsE --------------------------
	.section	.nv.constant0._ZN5flash44flash_bwd_dq_dk_dv_loop_seqk_parallel_kernelI23Flash_bwd_kernel_traitsILi32ELi128ELi128ELi8ELi4ELi4ELi4ELb1ELb0EN7cutlass6half_tE19Flash_kernel_traitsILi32ELi128ELi128ELi8ES3_EELb1ELb0ELb0ELb0ELb0ELb1ELb0EEEvNS_16Flash_bwd_paramsE,"a",@progbits
	.sectionflags	@""
	.align	4
.nv.constant0._ZN5flash44flash_bwd_dq_dk_dv_loop_seqk_parallel_kernelI23Flash_bwd_kernel_traitsILi32ELi128ELi128ELi8ELi4ELi4ELi4ELb1ELb0EN7cutlass6half_tE19Flash_kernel_traitsILi32ELi128ELi128ELi8ES3_EELb1ELb0ELb0ELb0ELb0ELb1ELb0EEEvNS_16Flash_bwd_paramsE:
	.zero		1168


//--------------------- .nv.constant0._ZN5flash44flash_bwd_dq_dk_dv_loop_seqk_parallel_kernelI23Flash_bwd_kernel_traitsILi32ELi128ELi128ELi8ELi4ELi4ELi4ELb1ELb0EN7cutlass6half_tE19Flash_kernel_traitsILi32ELi128ELi128ELi8ES3_EELb0ELb0ELb0ELb0ELb0ELb1ELb1EEEvNS_16Flash_bwd_paramsE --------------------------
	.section	.nv.constant0._ZN5flash44flash_bwd_dq_dk_dv_loop_seqk_parallel_kernelI23Flash_bwd_kernel_traitsILi32ELi128ELi128ELi8ELi4ELi4ELi4ELb1ELb0EN7cutlass6half_tE19Flash_kernel_traitsILi32ELi128ELi128ELi8ES3_EELb0ELb0ELb0ELb0ELb0ELb1ELb1EEEvNS_16Flash_bwd_paramsE,"a",@progbits
	.sectionflags	@""
	.align	4
.nv.constant0._ZN5flash44flash_bwd_dq_dk_dv_loop_seqk_parallel_kernelI23Flash_bwd_kernel_traitsILi32ELi128ELi128ELi8ELi4ELi4ELi4ELb1ELb0EN7cutlass6half_tE19Flash_kernel_traitsILi32ELi128ELi128ELi8ES3_EELb0ELb0ELb0ELb0ELb0ELb1ELb1EEEvNS_16Flash_bwd_paramsE:
	.zero		1168


//--------------------- .nv.constant0._ZN5flash44flash_bwd_dq_dk_dv_loop_seqk_parallel_kernelI23Flash_bwd_kernel_traitsILi32ELi128ELi128ELi8ELi4ELi4ELi4ELb1ELb0EN7cutlass6half_tE19Flash_kernel_traitsILi32ELi128ELi128ELi8ES3_EELb1ELb0ELb0ELb0ELb0ELb0ELb0EEEvNS_16Flash_bwd_paramsE --------------------------
	.section	.nv.constant0._ZN5flash44flash_bwd_dq_dk_dv_loop_seqk_parallel_kernelI23Flash_bwd_kernel_traitsILi32ELi128ELi128ELi8ELi4ELi4ELi4ELb1ELb0EN7cutlass6half_tE19Flash_kernel_traitsILi32ELi128ELi128ELi8ES3_EELb1ELb0ELb0ELb0ELb0ELb0ELb0EEEvNS_16Flash_bwd_paramsE,"a",@progbits
	.sectionflags	@""
	.align	4
.nv.constant0._ZN5flash44flash_bwd_dq_dk_dv_loop_seqk_parallel_kernelI23Flash_bwd_kernel_traitsILi32ELi128ELi128ELi8ELi4ELi4ELi4ELb1ELb0EN7cutlass6half_tE19Flash_kernel_traitsILi32ELi128ELi128ELi8ES3_EELb1ELb0ELb0ELb0ELb0ELb0ELb0EEEvNS_16Flash_bwd_paramsE:
	.zero		1168


//--------------------- .nv.constant0._ZN5flash44flash_bwd_dq_dk_dv_loop_seqk_parallel_kernelI23Flash_bwd_kernel_traitsILi32ELi128ELi128ELi8ELi4ELi4ELi4ELb1ELb0EN7cutlass6half_tE19Flash_kernel_traitsILi32ELi128ELi128ELi8ES3_EELb0ELb0ELb0ELb0ELb0ELb0ELb1EEEvNS_16Flash_bwd_paramsE --------------------------
	.section	.nv.constant0._ZN5flash44flash_bwd_dq_dk_dv_loop_seqk_parallel_kernelI23Flash_bwd_kernel_traitsILi32ELi128ELi128ELi8ELi4ELi4ELi4ELb1ELb0EN7cutlass6half_tE19Flash_kernel_traitsILi32ELi128ELi128ELi8ES3_EELb0ELb0ELb0ELb0ELb0ELb0ELb1EEEvNS_16Flash_bwd_paramsE,"a",@progbits
	.sectionflags	@""
	.align	4
.nv.constant0._ZN5flash44flash_bwd_dq_dk_dv_loop_seqk_parallel_kernelI23Flash_bwd_kernel_traitsILi32ELi128ELi128ELi8ELi4ELi4ELi4ELb1ELb0EN7cutlass6half_tE19Flash_kernel_traitsILi32ELi128ELi128ELi8ES3_EELb0ELb0ELb0ELb0ELb0ELb0ELb1EEEvNS_16Flash_bwd_paramsE:
	.zero		1168


//--------------------- .nv.constant0._ZN5flash44flash_bwd_dq_dk_dv_loop_seqk_parallel_kernelI23Flash_bwd_kernel_traitsILi32ELi128ELi128ELi8ELi4ELi4ELi4ELb1ELb0EN7cutlass6half_tE19Flash_kernel_traitsILi32ELi128ELi128ELi8ES3_EELb1ELb0ELb1ELb0ELb0ELb0ELb0EEEvNS_16Flash_bwd_paramsE --------------------------
	.section	.nv.constant0._ZN5flash44flash_bwd_dq_dk_dv_loop_seqk_parallel_kernelI23Flash_bwd_kernel_traitsILi32ELi128ELi128ELi8ELi4ELi4ELi4ELb1ELb0EN7cutlass6half_tE19Flash_kernel_traitsILi32ELi128ELi128ELi8ES3_EELb1ELb0ELb1ELb0ELb0ELb0ELb0EEEvNS_16Flash_bwd_paramsE,"a",@progbits
	.sectionflags	@""
	.align	4
.nv.constant0._ZN5flash44flash_bwd_dq_dk_dv_loop_seqk_parallel_kernelI23Flash_bwd_kernel_traitsILi32ELi128ELi128ELi8ELi4ELi4ELi4ELb1ELb0EN7cutlass6half_tE19Flash_kernel_traitsILi32ELi128ELi128ELi8ES3_EELb1ELb0ELb1ELb0ELb0ELb0ELb0EEEvNS_16Flash_bwd_paramsE:
	.zero		1168


//--------------------- .nv.constant0._ZN5flash44flash_bwd_dq_dk_dv_loop_seqk_parallel_kernelI23Flash_bwd_kernel_traitsILi32ELi128ELi128ELi8ELi4ELi4ELi4ELb1ELb0EN7cutlass6half_tE19Flash_kernel_traitsILi32ELi128ELi128ELi8ES3_EELb0ELb0ELb1ELb0ELb0ELb0ELb1EEEvNS_16Flash_bwd_paramsE --------------------------
	.section	.nv.constant0._ZN5flash44flash_bwd_dq_dk_dv_loop_seqk_parallel_kernelI23Flash_bwd_kernel_traitsILi32ELi128ELi128ELi8ELi4ELi4ELi4ELb1ELb0EN7cutlass6half_tE19Flash_kernel_traitsILi32ELi128ELi128ELi8ES3_EELb0ELb0ELb1ELb0ELb0ELb0ELb1EEEvNS_16Flash_bwd_paramsE,"a",@progbits
	.sectionflags	@""
	.align	4
.nv.constant0._ZN5flash44flash_bwd_dq_dk_dv_loop_seqk_parallel_kernelI23Flash_bwd_kernel_traitsILi32ELi128ELi128ELi8ELi4ELi4ELi4ELb1ELb0EN7cutlass6half_tE19Flash_kernel_traitsILi32ELi128ELi128ELi8ES3_EELb0ELb0ELb1ELb0ELb0ELb0ELb1EEEvNS_16Flash_bwd_paramsE:
	.zero		1168


//--------------------- .nv.constant0._ZN5flash44flash_bwd_dq_dk_dv_loop_seqk_parallel_kernelI23Flash_bwd_kernel_traitsILi32ELi128ELi128ELi8ELi4ELi4ELi4ELb1ELb0EN7cutlass6half_tE19Flash_kernel_traitsILi32ELi128ELi128ELi8ES3_EELb1ELb0ELb0ELb0ELb1ELb1ELb0EEEvNS_16Flash_bwd_paramsE --------------------------
	.section	.nv.constant0._ZN5flash44flash_bwd_dq_dk_dv_loop_seqk_parallel_kernelI23Flash_bwd_kernel_traitsILi32ELi128ELi128ELi8ELi4ELi4ELi4ELb1ELb0EN7cutlass6half_tE19Flash_kernel_traitsILi32ELi128ELi128ELi8ES3_EELb1ELb0ELb0ELb0ELb1ELb1ELb0EEEvNS_16Flash_bwd_paramsE,"a",@progbits
	.sectionflags	@""
	.align	4
.nv.constant0._ZN5flash44flash_bwd_dq_dk_dv_loop_seqk_parallel_kernelI23Flash_bwd_kernel_traitsILi32ELi128ELi128ELi8ELi4ELi4ELi4ELb1ELb0EN7cutlass6half_tE19Flash_kernel_traitsILi32ELi128ELi128ELi8ES3_EELb1ELb0ELb0ELb0ELb1ELb1ELb0EEEvNS_16Flash_bwd_paramsE:
	.zero		1168


//--------------------- .nv.constant0._ZN5flash44flash_bwd_dq_dk_dv_loop_seqk_parallel_kernelI23Flash_bwd_kernel_traitsILi32ELi128ELi128ELi8ELi4ELi4ELi4ELb1ELb0EN7cutlass6half_tE19Flash_kernel_traitsILi32ELi128ELi128ELi8ES3_EELb0ELb0ELb0ELb0ELb1ELb1ELb1EEEvNS_16Flash_bwd_paramsE --------------------------
	.section	.nv.constant0._ZN5flash44flash_bwd_dq_dk_dv_loop_seqk_parallel_kernelI23Flash_bwd_kernel_traitsILi32ELi128ELi128ELi8ELi4ELi4ELi4ELb1ELb0EN7cutlass6half_tE19Flash_kernel_traitsILi32ELi128ELi128ELi8ES3_EELb0ELb0ELb0ELb0ELb1ELb1ELb1EEEvNS_16Flash_bwd_paramsE,"a",@progbits
	.sectionflags	@""
	.align	4
.nv.constant0._ZN5flash44flash_bwd_dq_dk_dv_loop_seqk_parallel_kernelI23Flash_bwd_kernel_traitsILi32ELi128ELi128ELi8ELi4ELi4ELi4ELb1ELb0EN7cutlass6half_tE19Flash_kernel_traitsILi32ELi128ELi128ELi8ES3_EELb0ELb0ELb0ELb0ELb1ELb1ELb1EEEvNS_16Flash_bwd_paramsE:
	.zero		1168


//--------------------- .nv.constant0._ZN5flash44flash_bwd_dq_dk_dv_loop_seqk_parallel_kernelI23Flash_bwd_kernel_traitsILi32ELi128ELi128ELi8ELi4ELi4ELi4ELb1ELb0EN7cutlass6half_tE19Flash_kernel_traitsILi32ELi128ELi128ELi8ES3_EELb1ELb0ELb0ELb1ELb0ELb0ELb0EEEvNS_16Flash_bwd_paramsE --------------------------
	.section	.nv.constant0._ZN5flash44flash_bwd_dq_dk_dv_loop_seqk_parallel_kernelI23Flash_bwd_kernel_traitsILi32ELi128ELi128ELi8ELi4ELi4ELi4ELb1ELb0EN7cutlass6half_tE19Flash_kernel_traitsILi32ELi128ELi128ELi8ES3_EELb1ELb0ELb0ELb1ELb0ELb0ELb0EEEvNS_16Flash_bwd_paramsE,"a",@progbits
	.sectionflags	@""
	.align	4
.nv.constant0._ZN5flash44flash_bwd_dq_dk_dv_loop_seqk_parallel_kernelI23Flash_bwd_kernel_traitsILi32ELi128ELi128ELi8ELi4ELi4ELi4ELb1ELb0EN7cutlass6half_tE19Flash_kernel_traitsILi32ELi128ELi128ELi8ES3_EELb1ELb0ELb0ELb1ELb0ELb0ELb0EEEvNS_16Flash_bwd_paramsE:
	.zero		1168


//--------------------- .nv.constant0._ZN5flash44flash_bwd_dq_dk_dv_loop_seqk_parallel_kernelI23Flash_bwd_kernel_traitsILi32ELi128ELi128ELi8ELi4ELi4ELi4ELb1ELb0EN7cutlass6half_tE19Flash_kernel_traitsILi32ELi128ELi128ELi8ES3_EELb0ELb0ELb0ELb1ELb0ELb0ELb1EEEvNS_16Flash_bwd_paramsE --------------------------
	.section	.nv.constant0._ZN5flash44flash_bwd_dq_dk_dv_loop_seqk_parallel_kernelI23Flash_bwd_kernel_traitsILi32ELi128ELi128ELi8ELi4ELi4ELi4ELb1ELb0EN7cutlass6half_tE19Flash_kernel_traitsILi32ELi128ELi128ELi8ES3_EELb0ELb0ELb0ELb1ELb0ELb0ELb1EEEvNS_16Flash_bwd_paramsE,"a",@progbits
	.sectionflags	@""
	.align	4
.nv.constant0._ZN5flash44flash_bwd_dq_dk_dv_loop_seqk_parallel_kernelI23Flash_bwd_kernel_traitsILi32ELi128ELi128ELi8ELi4ELi4ELi4ELb1ELb0EN7cutlass6half_tE19Flash_kernel_traitsILi32ELi128ELi128ELi8ES3_EELb0ELb0ELb0ELb1ELb0ELb0ELb1EEEvNS_16Flash_bwd_paramsE:
	.zero		1168


//--------------------- .nv.constant0._ZN5flash44flash_bwd_dq_dk_dv_loop_seqk_parallel_kernelI23Flash_bwd_kernel_traitsILi32ELi128ELi128ELi8ELi4ELi4ELi4ELb1ELb0EN7cutlass6half_tE19Flash_kernel_traitsILi32ELi128ELi128ELi8ES3_EELb1ELb0ELb1ELb0ELb0ELb1ELb0EEEvNS_16Flash_bwd_paramsE --------------------------
	.section	.nv.constant0._ZN5flash44flash_bwd_dq_dk_dv_loop_seqk_parallel_kernelI23Flash_bwd_kernel_traitsILi32ELi128ELi128ELi8ELi4ELi4ELi4ELb1ELb0EN7cutlass6half_tE19Flash_kernel_traitsILi32ELi128ELi128ELi8ES3_EELb1ELb0ELb1ELb0ELb0ELb1ELb0EEEvNS_16Flash_bwd_paramsE,"a",@progbits
	.sectionflags	@""
	.align	4
.nv.constant0._ZN5flash44flash_bwd_dq_dk_dv_loop_seqk_parallel_kernelI23Flash_bwd_kernel_traitsILi32ELi128ELi128ELi8ELi4ELi4ELi4ELb1ELb0EN7cutlass6half_tE19Flash_kernel_traitsILi32ELi128ELi128ELi8ES3_EELb1ELb0ELb1ELb0ELb0ELb1ELb0EEEvNS_16Flash_bwd_paramsE:
	.zero		1168


//--------------------- .nv.constant0._ZN5flash44flash_bwd_dq_dk_dv_loop_seqk_parallel_kernelI23Flash_bwd_kernel_traitsILi32ELi128ELi128ELi8ELi4ELi4ELi4ELb1ELb0EN7cutlass6half_tE19Flash_kernel_traitsILi32ELi128ELi128ELi8ES3_EELb0ELb0ELb1ELb0ELb0ELb1ELb1EEEvNS_16Flash_bwd_paramsE --------------------------
	.section	.nv.constant0._ZN5flash44flash_bwd_dq_dk_dv_loop_seqk_parallel_kernelI23Flash_bwd_kernel_traitsILi32ELi128ELi128ELi8ELi4ELi4ELi4ELb1ELb0EN7cutlass6half_tE19Flash_kernel_traitsILi32ELi128ELi128ELi8ES3_EELb0ELb0ELb1ELb0ELb0ELb1ELb1EEEvNS_16Flash_bwd_paramsE,"a",@progbits
	.sectionflags	@""
	.align	4
.nv.constant0._ZN5flash44flash_bwd_dq_dk_dv_loop_seqk_parallel_kernelI23Flash_bwd_kernel_traitsILi32ELi128ELi128ELi8ELi4ELi4ELi4ELb1ELb0EN7cutlass6half_tE19Flash_kernel_traitsILi32ELi128ELi128ELi8ES3_EELb0ELb0ELb1ELb0ELb0ELb1ELb1EEEvNS_16Flash_bwd_paramsE:
	.zero		1168


//--------------------- .nv.constant0._ZN5flash44flash_bwd_dq_dk_dv_loop_seqk_parallel_kernelI23Flash_bwd_kernel_traitsILi32ELi128ELi128ELi8ELi4ELi4ELi4ELb1ELb0EN7cutlass6half_tE19Flash_kernel_traitsILi32ELi128ELi128ELi8ES3_EELb1ELb0ELb1ELb1ELb0ELb0ELb0EEEvNS_16Flash_bwd_paramsE --------------------------
	.section	.nv.constant0._ZN5flash44flash_bwd_dq_dk_dv_loop_seqk_parallel_kernelI23Flash_bwd_kernel_traitsILi32ELi128ELi128ELi8ELi4ELi4ELi4ELb1ELb0EN7cutlass6half_tE19Flash_kernel_traitsILi32ELi128ELi128ELi8ES3_EELb1ELb0ELb1ELb1ELb0ELb0ELb0EEEvNS_16Flash_bwd_paramsE,"a",@progbits
	.sectionflags	@""
	.align	4
.nv.constant0._ZN5flash44flash_bwd_dq_dk_dv_loop_seqk_parallel_kernelI23Flash_bwd_kernel_traitsILi32ELi128ELi128ELi8ELi4ELi4ELi4ELb1ELb0EN7cutlass6half_tE19Flash_kernel_traitsILi32ELi128ELi128ELi8ES3_EELb1ELb0ELb1ELb1ELb0ELb0ELb0EEEvNS_16Flash_bwd_paramsE:
	.zero		1168


//--------------------- .nv.constant0._ZN5flash44flash_bwd_dq_dk_dv_loop_seqk_parallel_kernelI23Flash_bwd_kernel_traitsILi32ELi128ELi128ELi8ELi4ELi4ELi4ELb1ELb0EN7cutlass6half_tE19Flash_kernel_traitsILi32ELi128ELi128ELi8ES3_EELb0ELb0ELb1ELb1ELb0ELb0ELb1EEEvNS_16Flash_bwd_paramsE --------------------------
	.section	.nv.constant0._ZN5flash44flash_bwd_dq_dk_dv_loop_seqk_parallel_kernelI23Flash_bwd_kernel_traitsILi32ELi128ELi128ELi8ELi4ELi4ELi4ELb1ELb0EN7cutlass6half_tE19Flash_kernel_traitsILi32ELi128ELi128ELi8ES3_EELb0ELb0ELb1ELb1ELb0ELb0ELb1EEEvNS_16Flash_bwd_paramsE,"a",@progbits
	.sectionflags	@""
	.align	4
.nv.constant0._ZN5flash44flash_bwd_dq_dk_dv_loop_seqk_parallel_kernelI23Flash_bwd_kernel_traitsILi32ELi128ELi128ELi8ELi4ELi4ELi4ELb1ELb0EN7cutlass6half_tE19Flash_kernel_traitsILi32ELi128ELi128ELi8ES3_EELb0ELb0ELb1ELb1ELb0ELb0ELb1EEEvNS_16Flash_bwd_paramsE:
	.zero		1168


//--------------------- .nv.constant0._ZN5flash25flash_bwd_dot_do_o_kernelILb0E23Flash_bwd_kernel_traitsILi32ELi128ELi128ELi8ELi4ELi4ELi4ELb1ELb0EN7cutlass6half_tE19Flash_kernel_traitsILi32ELi128ELi128ELi8ES3_EEEEvNS_16Flash_bwd_paramsE --------------------------
	.section	.nv.constant0._ZN5flash25flash_bwd_dot_do_o_kernelILb0E23Flash_bwd_kernel_traitsILi32ELi128ELi128ELi8ELi4ELi4ELi4ELb1ELb0EN7cutlass6half_tE19Flash_kernel_traitsILi32ELi128ELi128ELi8ES3_EEEEvNS_16Flash_bwd_paramsE,"a",@progbits
	.sectionflags	@""
	.align	4
.nv.constant0._ZN5flash25flash_bwd_dot_do_o_kernelILb0E23Flash_bwd_kernel_traitsILi32ELi128ELi128ELi8ELi4ELi4ELi4ELb1ELb0EN7cutlass6half_tE19Flash_kernel_traitsILi32ELi128ELi128ELi8ES3_EEEEvNS_16Flash_bwd_paramsE:
	.zero		1168


//--------------------- .nv.constant0._ZN5flash25flash_bwd_dot_do_o_kernelILb1E23Flash_bwd_kernel_traitsILi32ELi128ELi128ELi8ELi4ELi4ELi4ELb1ELb0EN7cutlass6half_tE19Flash_kernel_traitsILi32ELi128ELi128ELi8ES3_EEEEvNS_16Flash_bwd_paramsE --------------------------
	.section	.nv.constant0._ZN5flash25flash_bwd_dot_do_o_kernelILb1E23Flash_bwd_kernel_traitsILi32ELi128ELi128ELi8ELi4ELi4ELi4ELb1ELb0EN7cutlass6half_tE19Flash_kernel_traitsILi32ELi128ELi128ELi8ES3_EEEEvNS_16Flash_bwd_paramsE,"a",@progbits
	.sectionflags	@""
	.align	4
.nv.constant0._ZN5flash25flash_bwd_dot_do_o_kernelILb1E23Flash_bwd_kernel_traitsILi32ELi128ELi128ELi8ELi4ELi4ELi4ELb1ELb0EN7cutlass6half_tE19Flash_kernel_traitsILi32ELi128ELi128ELi8ES3_EEEEvNS_16Flash_bwd_paramsE:
	.zero		1168


//--------------------- .nv.constant0._ZN5flash27flash_bwd_convert_dq_kernelI23Flash_bwd_kernel_traitsILi32ELi128ELi128ELi8ELi4ELi4ELi4ELb0ELb0EN7cutlass6half_tE19Flash_kernel_traitsILi32ELi128ELi128ELi8ES3_EEEEvNS_16Flash_bwd_paramsEi --------------------------
	.section	.nv.constant0._ZN5flash27flash_bwd_convert_dq_kernelI23Flash_bwd_kernel_traitsILi32ELi128ELi128ELi8ELi4ELi4ELi4ELb0ELb0EN7cutlass6half_tE19Flash_kernel_traitsILi32ELi128ELi128ELi8ES3_EEEEvNS_16Flash_bwd_paramsEi,"a",@progbits
	.sectionflags	@""
	.align	4
.nv.constant0._ZN5flash27flash_bwd_convert_dq_kernelI23Flash_bwd_kernel_traitsILi32ELi128ELi128ELi8ELi4ELi4ELi4ELb0ELb0EN7cutlass6half_tE19Flash_kernel_traitsILi32ELi128ELi128ELi8ES3_EEEEvNS_16Flash_bwd_paramsEi:
	.zero		1172


//--------------------- .nv.constant0._ZN5flash44flash_bwd_dq_dk_dv_loop_seqk_parallel_kernelI23Flash_bwd_kernel_traitsILi32ELi128ELi128ELi8ELi4ELi4ELi4ELb0ELb0EN7cutlass6half_tE19Flash_kernel_traitsILi32ELi128ELi128ELi8ES3_EELb1ELb0ELb0ELb0ELb0ELb1ELb0EEEvNS_16Flash_bwd_paramsE --------------------------
	.section	.nv.constant0._ZN5flash44flash_bwd_dq_dk_dv_loop_seqk_parallel_kernelI23Flash_bwd_kernel_traitsILi32ELi128ELi128ELi8ELi4ELi4ELi4ELb0ELb0EN7cutlass6half_tE19Flash_kernel_traitsILi32ELi128ELi128ELi8ES3_EELb1ELb0ELb0ELb0ELb0ELb1ELb0EEEvNS_16Flash_bwd_paramsE,"a",@progbits
	.sectionflags	@""
	.align	4
.nv.constant0._ZN5flash44flash_bwd_dq_dk_dv_loop_seqk_parallel_kernelI23Flash_bwd_kernel_traitsILi32ELi128ELi128ELi8ELi4ELi4ELi4ELb0ELb0EN7cutlass6half_tE19Flash_kernel_traitsILi32ELi128ELi128ELi8ES3_EELb1ELb0ELb0ELb0ELb0ELb1ELb0EEEvNS_16Flash_bwd_paramsE:
	.zero		1168


//--------------------- .nv.constant0._ZN5flash44flash_bwd_dq_dk_dv_loop_seqk_parallel_kernelI23Flash_bwd_kernel_traitsILi32ELi128ELi128ELi8ELi4ELi4ELi4ELb0ELb0EN7cutlass6half_tE19Flash_kernel_traitsILi32ELi128ELi128ELi8ES3_EELb0ELb0ELb0ELb0ELb0ELb1ELb1EEEvNS_16Flash_bwd_paramsE --------------------------
	.section	.nv.constant0._ZN5flash44flash_bwd_dq_dk_dv_loop_seqk_parallel_kernelI23Flash_bwd_kernel_traitsILi32ELi128ELi128ELi8ELi4ELi4ELi4ELb0ELb0EN7cutlass6half_tE19Flash_kernel_traitsILi32ELi128ELi128ELi8ES3_EELb0ELb0ELb0ELb0ELb0ELb1ELb1EEEvNS_16Flash_bwd_paramsE,"a",@progbits
	.sectionflags	@""
	.align	4
.nv.constant0._ZN5flash44flash_bwd_dq_dk_dv_loop_seqk_parallel_kernelI23Flash_bwd_kernel_traitsILi32ELi128ELi128ELi8ELi4ELi4ELi4ELb0ELb0EN7cutlass6half_tE19Flash_kernel_traitsILi32ELi128ELi128ELi8ES3_EELb0ELb0ELb0ELb0ELb0ELb1ELb1EEEvNS_16Flash_bwd_paramsE:
	.zero		1168


//--------------------- .nv.constant0._ZN5flash44flash_bwd_dq_dk_dv_loop_seqk_parallel_kernelI23Flash_bwd_kernel_traitsILi32ELi128ELi128ELi8ELi4ELi4ELi4ELb0ELb0EN7cutlass6half_tE19Flash_kernel_traitsILi32ELi128ELi128ELi8ES3_EELb1ELb0ELb0ELb0ELb0ELb0ELb0EEEvNS_16Flash_bwd_paramsE --------------------------
	.section	.nv.constant0._ZN5flash44flash_bwd_dq_dk_dv_loop_seqk_parallel_kernelI23Flash_bwd_kernel_traitsILi32ELi128ELi128ELi8ELi4ELi4ELi4ELb0ELb0EN7cutlass6half_tE19Flash_kernel_traitsILi32ELi128ELi128ELi8ES3_EELb1ELb0ELb0ELb0ELb0ELb0ELb0EEEvNS_16Flash_bwd_paramsE,"a",@progbits
	.sectionflags	@""
	.align	4
.nv.constant0._ZN5flash44flash_bwd_dq_dk_dv_loop_seqk_parallel_kernelI23Flash_bwd_kernel_traitsILi32ELi128ELi128ELi8ELi4ELi4ELi4ELb0ELb0EN7cutlass6half_tE19Flash_kernel_traitsILi32ELi128ELi128ELi8ES3_EELb1ELb0ELb0ELb0ELb0ELb0ELb0EEEvNS_16Flash_bwd_paramsE:
	.zero		1168


//--------------------- .nv.constant0._ZN5flash44flash_bwd_dq_dk_dv_loop_seqk_parallel_kernelI23Flash_bwd_kernel_traitsILi32ELi128ELi128ELi8ELi4ELi4ELi4ELb0ELb0EN7cutlass6half_tE19Flash_kernel_traitsILi32ELi128ELi128ELi8ES3_EELb0ELb0ELb0ELb0ELb0ELb0ELb1EEEvNS_16Flash_bwd_paramsE --------------------------
	.section	.nv.constant0._ZN5flash44flash_bwd_dq_dk_dv_loop_seqk_parallel_kernelI23Flash_bwd_kernel_traitsILi32ELi128ELi128ELi8ELi4ELi4ELi4ELb0ELb0EN7cutlass6half_tE19Flash_kernel_traitsILi32ELi128ELi128ELi8ES3_EELb0ELb0ELb0ELb0ELb0ELb0ELb1EEEvNS_16Flash_bwd_paramsE,"a",@progbits
	.sectionflags	@""
	.align	4
.nv.constant0._ZN5flash44flash_bwd_dq_dk_dv_loop_seqk_parallel_kernelI23Flash_bwd_kernel_traitsILi32ELi128ELi128ELi8ELi4ELi4ELi4ELb0ELb0EN7cutlass6half_tE19Flash_kernel_traitsILi32ELi128ELi128ELi8ES3_EELb0ELb0ELb0ELb0ELb0ELb0ELb1EEEvNS_16Flash_bwd_paramsE:
	.zero		1168


//--------------------- .nv.constant0._ZN5flash44flash_bwd_dq_dk_dv_loop_seqk_parallel_kernelI23Flash_bwd_kernel_traitsILi32ELi128ELi128ELi8ELi4ELi4ELi4ELb0ELb0EN7cutlass6half_tE19Flash_kernel_traitsILi32ELi128ELi128ELi8ES3_EELb1ELb0ELb1ELb0ELb0ELb0ELb0EEEvNS_16Flash_bwd_paramsE --------------------------
	.section	.nv.constant0._ZN5flash44flash_bwd_dq_dk_dv_loop_seqk_parallel_kernelI23Flash_bwd_kernel_traitsILi32ELi128ELi128ELi8ELi4ELi4ELi4ELb0ELb0EN7cutlass6half_tE19Flash_kernel_traitsILi32ELi128ELi128ELi8ES3_EELb1ELb0ELb1ELb0ELb0ELb0ELb0EEEvNS_16Flash_bwd_paramsE,"a",@progbits
	.sectionflags	@""
	.align	4
.nv.constant0._ZN5flash44flash_bwd_dq_dk_dv_loop_seqk_parallel_kernelI23Flash_bwd_kernel_traitsILi32ELi128ELi128ELi8ELi4ELi4ELi4ELb0ELb0EN7cutlass6half_tE19Flash_kernel_traitsILi32ELi128ELi128ELi8ES3_EELb1ELb0ELb1ELb0ELb0ELb0ELb0EEEvNS_16Flash_bwd_paramsE:
	.zero		1168


//--------------------- .nv.constant0._ZN5flash44flash_bwd_dq_dk_dv_loop_seqk_parallel_kernelI23Flash_bwd_kernel_traitsILi32ELi128ELi128ELi8ELi4ELi4ELi4ELb0ELb0EN7cutlass6half_tE19Flash_kernel_traitsILi32ELi128ELi128ELi8ES3_EELb0ELb0ELb1ELb0ELb0ELb0ELb1EEEvNS_16Flash_bwd_paramsE --------------------------
	.section	.nv.constant0._ZN5flash44flash_bwd_dq_dk_dv_loop_seqk_parallel_kernelI23Flash_bwd_kernel_traitsILi32ELi128ELi128ELi8ELi4ELi4ELi4ELb0ELb0EN7cutlass6half_tE19Flash_kernel_traitsILi32ELi128ELi128ELi8ES3_EELb0ELb0ELb1ELb0ELb0ELb0ELb1EEEvNS_16Flash_bwd_paramsE,"a",@progbits
	.sectionflags	@""
	.align	4
.nv.constant0._ZN5flash44flash_bwd_dq_dk_dv_loop_seqk_parallel_kernelI23Flash_bwd_kernel_traitsILi32ELi128ELi128ELi8ELi4ELi4ELi4ELb0ELb0EN7cutlass6half_tE19Flash_kernel_traitsILi32ELi128ELi128ELi8ES3_EELb0ELb0ELb1ELb0ELb0ELb0ELb1EEEvNS_16Flash_bwd_paramsE:
	.zero		1168


//--------------------- .nv.constant0._ZN5flash44flash_bwd_dq_dk_dv_loop_seqk_parallel_kernelI23Flash_bwd_kernel_traitsILi32ELi128ELi128ELi8ELi4ELi4ELi4ELb0ELb0EN7cutlass6half_tE19Flash_kernel_traitsILi32ELi128ELi128ELi8ES3_EELb1ELb0ELb0ELb0ELb1ELb1ELb0EEEvNS_16Flash_bwd_paramsE --------------------------
	.section	.nv.constant0._ZN5flash44flash_bwd_dq_dk_dv_loop_seqk_parallel_kernelI23Flash_bwd_kernel_traitsILi32ELi128ELi128ELi8ELi4ELi4ELi4ELb0ELb0EN7cutlass6half_tE19Flash_kernel_traitsILi32ELi128ELi128ELi8ES3_EELb1ELb0ELb0ELb0ELb1ELb1ELb0EEEvNS_16Flash_bwd_paramsE,"a",@progbits
	.sectionflags	@""
	.align	4
.nv.constant0._ZN5flash44flash_bwd_dq_dk_dv_loop_seqk_parallel_kernelI23Flash_bwd_kernel_traitsILi32ELi128ELi128ELi8ELi4ELi4ELi4ELb0ELb0EN7cutlass6half_tE19Flash_kernel_traitsILi32ELi128ELi128ELi8ES3_EELb1ELb0ELb0ELb0ELb1ELb1ELb0EEEvNS_16Flash_bwd_paramsE:
	.zero		1168


//--------------------- .nv.constant0._ZN5flash44flash_bwd_dq_dk_dv_loop_seqk_parallel_kernelI23Flash_bwd_kernel_traitsILi32ELi128ELi128ELi8ELi4ELi4ELi4ELb0ELb0EN7cutlass6half_tE19Flash_kernel_traitsILi32ELi128ELi128ELi8ES3_EELb0ELb0ELb0ELb0ELb1ELb1ELb1EEEvNS_16Flash_bwd_paramsE --------------------------
	.section	.nv.constant0._ZN5flash44flash_bwd_dq_dk_dv_loop_seqk_parallel_kernelI23Flash_bwd_kernel_traitsILi32ELi128ELi128ELi8ELi4ELi4ELi4ELb0ELb0EN7cutlass6half_tE19Flash_kernel_traitsILi32ELi128ELi128ELi8ES3_EELb0ELb0ELb0ELb0ELb1ELb1ELb1EEEvNS_16Flash_bwd_paramsE,"a",@progbits
	.sectionflags	@""
	.align	4
.nv.constant0._ZN5flash44flash_bwd_dq_dk_dv_loop_seqk_parallel_kernelI23Flash_bwd_kernel_traitsILi32ELi128ELi128ELi8ELi4ELi4ELi4ELb0ELb0EN7cutlass6half_tE19Flash_kernel_traitsILi32ELi128ELi128ELi8ES3_EELb0ELb0ELb0ELb0ELb1ELb1ELb1EEEvNS_16Flash_bwd_paramsE:
	.zero		1168


//--------------------- .nv.constant0._ZN5flash44flash_bwd_dq_dk_dv_loop_seqk_parallel_kernelI23Flash_bwd_kernel_traitsILi32ELi128ELi128ELi8ELi4ELi4ELi4ELb0ELb0EN7cutlass6half_tE19Flash_kernel_traitsILi32ELi128ELi128ELi8ES3_EELb1ELb0ELb0ELb1ELb0ELb0ELb0EEEvNS_16Flash_bwd_paramsE --------------------------
	.section	.nv.constant0._ZN5flash44flash_bwd_dq_dk_dv_loop_seqk_parallel_kernelI23Flash_bwd_kernel_traitsILi32ELi128ELi128ELi8ELi4ELi4ELi4ELb0ELb0EN7cutlass6half_tE19Flash_kernel_traitsILi32ELi128ELi128ELi8ES3_EELb1ELb0ELb0ELb1ELb0ELb0ELb0EEEvNS_16Flash_bwd_paramsE,"a",@progbits
	.sectionflags	@""
	.align	4
.nv.constant0._ZN5flash44flash_bwd_dq_dk_dv_loop_seqk_parallel_kernelI23Flash_bwd_kernel_traitsILi32ELi128ELi128ELi8ELi4ELi4ELi4ELb0ELb0EN7cutlass6half_tE19Flash_kernel_traitsILi32ELi128ELi128ELi8ES3_EELb1ELb0ELb0ELb1ELb0ELb0ELb0EEEvNS_16Flash_bwd_paramsE:
	.zero		1168


//--------------------- .nv.constant0._ZN5flash44flash_bwd_dq_dk_dv_loop_seqk_parallel_kernelI23Flash_bwd_kernel_traitsILi32ELi128ELi128ELi8ELi4ELi4ELi4ELb0ELb0EN7cutlass6half_tE19Flash_kernel_traitsILi32ELi128ELi128ELi8ES3_EELb0ELb0ELb0ELb1ELb0ELb0ELb1EEEvNS_16Flash_bwd_paramsE --------------------------
	.section	.nv.constant0._ZN5flash44flash_bwd_dq_dk_dv_loop_seqk_parallel_kernelI23Flash_bwd_kernel_traitsILi32ELi128ELi128ELi8ELi4ELi4ELi4ELb0ELb0EN7cutlass6half_tE19Flash_kernel_traitsILi32ELi128ELi128ELi8ES3_EELb0ELb0ELb0ELb1ELb0ELb0ELb1EEEvNS_16Flash_bwd_paramsE,"a",@progbits
	.sectionflags	@""
	.align	4
.nv.constant0._ZN5flash44flash_bwd_dq_dk_dv_loop_seqk_parallel_kernelI23Flash_bwd_kernel_traitsILi32ELi128ELi128ELi8ELi4ELi4ELi4ELb0ELb0EN7cutlass6half_tE19Flash_kernel_traitsILi32ELi128ELi128ELi8ES3_EELb0ELb0ELb0ELb1ELb0ELb0ELb1EEEvNS_16Flash_bwd_paramsE:
	.zero		1168


//--------------------- .nv.constant0._ZN5flash44flash_bwd_dq_dk_dv_loop_seqk_parallel_kernelI23Flash_bwd_kernel_traitsILi32ELi128ELi128ELi8ELi4ELi4ELi4ELb0ELb0EN7cutlass6half_tE19Flash_kernel_traitsILi32ELi128ELi128ELi8ES3_EELb1ELb0ELb1ELb0ELb0ELb1ELb0EEEvNS_16Flash_bwd_paramsE --------------------------
	.section	.nv.constant0._ZN5flash44flash_bwd_dq_dk_dv_loop_seqk_parallel_kernelI23Flash_bwd_kernel_traitsILi32ELi128ELi128ELi8ELi4ELi4ELi4ELb0ELb0EN7cutlass6half_tE19Flash_kernel_traitsILi32ELi128ELi128ELi8ES3_EELb1ELb0ELb1ELb0ELb0ELb1ELb0EEEvNS_16Flash_bwd_paramsE,"a",@progbits
	.sectionflags	@""
	.align	4
.nv.constant0._ZN5flash44flash_bwd_dq_dk_dv_loop_seqk_parallel_kernelI23Flash_bwd_kernel_traitsILi32ELi128ELi128ELi8ELi4ELi4ELi4ELb0ELb0EN7cutlass6half_tE19Flash_kernel_traitsILi32ELi128ELi128ELi8ES3_EELb1ELb0ELb1ELb0ELb0ELb1ELb0EEEvNS_16Flash_bwd_paramsE:
	.zero		1168


//--------------------- .nv.constant0._ZN5flash44flash_bwd_dq_dk_dv_loop_seqk_parallel_kernelI23Flash_bwd_kernel_traitsILi32ELi128ELi128ELi8ELi4ELi4ELi4ELb0ELb0EN7cutlass6half_tE19Flash_kernel_traitsILi32ELi128ELi128ELi8ES3_EELb0ELb0ELb1ELb0ELb0ELb1ELb1EEEvNS_16Flash_bwd_paramsE --------------------------
	.section	.nv.constant0._ZN5flash44flash_bwd_dq_dk_dv_loop_seqk_parallel_kernelI23Flash_bwd_kernel_traitsILi32ELi128ELi128ELi8ELi4ELi4ELi4ELb0ELb0EN7cutlass6half_tE19Flash_kernel_traitsILi32ELi128ELi128ELi8ES3_EELb0ELb0ELb1ELb0ELb0ELb1ELb1EEEvNS_16Flash_bwd_paramsE,"a",@progbits
	.sectionflags	@""
	.align	4
.nv.constant0._ZN5flash44flash_bwd_dq_dk_dv_loop_seqk_parallel_kernelI23Flash_bwd_kernel_traitsILi32ELi128ELi128ELi8ELi4ELi4ELi4ELb0ELb0EN7cutlass6half_tE19Flash_kernel_traitsILi32ELi128ELi128ELi8ES3_EELb0ELb0ELb1ELb0ELb0ELb1ELb1EEEvNS_16Flash_bwd_paramsE:
	.zero		1168


//--------------------- .nv.constant0._ZN5flash44flash_bwd_dq_dk_dv_loop_seqk_parallel_kernelI23Flash_bwd_kernel_traitsILi32ELi128ELi128ELi8ELi4ELi4ELi4ELb0ELb0EN7cutlass6half_tE19Flash_kernel_traitsILi32ELi128ELi128ELi8ES3_EELb1ELb0ELb1ELb1ELb0ELb0ELb0EEEvNS_16Flash_bwd_paramsE --------------------------
	.section	.nv.constant0._ZN5flash44flash_bwd_dq_dk_dv_loop_seqk_parallel_kernelI23Flash_bwd_kernel_traitsILi32ELi128ELi128ELi8ELi4ELi4ELi4ELb0ELb0EN7cutlass6half_tE19Flash_kernel_traitsILi32ELi128ELi128ELi8ES3_EELb1ELb0ELb1ELb1ELb0ELb0ELb0EEEvNS_16Flash_bwd_paramsE,"a",@progbits
	.sectionflags	@""
	.align	4
.nv.constant0._ZN5flash44flash_bwd_dq_dk_dv_loop_seqk_parallel_kernelI23Flash_bwd_kernel_traitsILi32ELi128ELi128ELi8ELi4ELi4ELi4ELb0ELb0EN7cutlass6half_tE19Flash_kernel_traitsILi32ELi128ELi128ELi8ES3_EELb1ELb0ELb1ELb1ELb0ELb0ELb0EEEvNS_16Flash_bwd_paramsE:
	.zero		1168


//--------------------- .nv.constant0._ZN5flash44flash_bwd_dq_dk_dv_loop_seqk_parallel_kernelI23Flash_bwd_kernel_traitsILi32ELi128ELi128ELi8ELi4ELi4ELi4ELb0ELb0EN7cutlass6half_tE19Flash_kernel_traitsILi32ELi128ELi128ELi8ES3_EELb0ELb0ELb1ELb1ELb0ELb0ELb1EEEvNS_16Flash_bwd_paramsE --------------------------
	.section	.nv.constant0._ZN5flash44flash_bwd_dq_dk_dv_loop_seqk_parallel_kernelI23Flash_bwd_kernel_traitsILi32ELi128ELi128ELi8ELi4ELi4ELi4ELb0ELb0EN7cutlass6half_tE19Flash_kernel_traitsILi32ELi128ELi128ELi8ES3_EELb0ELb0ELb1ELb1ELb0ELb0ELb1EEEvNS_16Flash_bwd_paramsE,"a",@progbits
	.sectionflags	@""
	.align	4
.nv.constant0._ZN5flash44flash_bwd_dq_dk_dv_loop_seqk_parallel_kernelI23Flash_bwd_kernel_traitsILi32ELi128ELi128ELi8ELi4ELi4ELi4ELb0ELb0EN7cutlass6half_tE19Flash_kernel_traitsILi32ELi128ELi128ELi8ES3_EELb0ELb0ELb1ELb1ELb0ELb0ELb1EEEvNS_16Flash_bwd_paramsE:
	.zero		1168


//--------------------- .nv.constant0._ZN5flash25flash_bwd_dot_do_o_kernelILb0E23Flash_bwd_kernel_traitsILi32ELi128ELi128ELi8ELi4ELi4ELi4ELb0ELb0EN7cutlass6half_tE19Flash_kernel_traitsILi32ELi128ELi128ELi8ES3_EEEEvNS_16Flash_bwd_paramsE --------------------------
	.section	.nv.constant0._ZN5flash25flash_bwd_dot_do_o_kernelILb0E23Flash_bwd_kernel_traitsILi32ELi128ELi128ELi8ELi4ELi4ELi4ELb0ELb0EN7cutlass6half_tE19Flash_kernel_traitsILi32ELi128ELi128ELi8ES3_EEEEvNS_16Flash_bwd_paramsE,"a",@progbits
	.sectionflags	@""
	.align	4
.nv.constant0._ZN5flash25flash_bwd_dot_do_o_kernelILb0E23Flash_bwd_kernel_traitsILi32ELi128ELi128ELi8ELi4ELi4ELi4ELb0ELb0EN7cutlass6half_tE19Flash_kernel_traitsILi32ELi128ELi128ELi8ES3_EEEEvNS_16Flash_bwd_paramsE:
	.zero		1168


//--------------------- .nv.constant0._ZN5flash25flash_bwd_dot_do_o_kernelILb1E23Flash_bwd_kernel_traitsILi32ELi128ELi128ELi8ELi4ELi4ELi4ELb0ELb0EN7cutlass6half_tE19Flash_kernel_traitsILi32ELi128ELi128ELi8ES3_EEEEvNS_16Flash_bwd_paramsE --------------------------
	.section	.nv.constant0._ZN5flash25flash_bwd_dot_do_o_kernelILb1E23Flash_bwd_kernel_traitsILi32ELi128ELi128ELi8ELi4ELi4ELi4ELb0ELb0EN7cutlass6half_tE19Flash_kernel_traitsILi32ELi128ELi128ELi8ES3_EEEEvNS_16Flash_bwd_paramsE,"a",@progbits
	.sectionflags	@""
	.align	4
.nv.constant0._ZN5flash25flash_bwd_dot_do_o_kernelILb1E23Flash_bwd_kernel_traitsILi32ELi128ELi128ELi8ELi4ELi4ELi4ELb0ELb0EN7cutlass6half_tE19Flash_kernel_traitsILi32ELi128ELi128ELi8ES3_EEEEvNS_16Flash_bwd_paramsE:
	.zero		1168


//--------------------- SYMBOLS --------------------------

	.type		.nv.reservedSmem.offset0,@object
	.size		.nv.reservedSmem.offset0,0x4
